	.target	sm_90a

	.elftype	@"ET_EXEC"


//--------------------- .note.nv.tkinfo           --------------------------
	.section	.note.nv.tkinfo,"",@"SHT_NOTE"
	.sectionflags	@"SHF_NOTE_NV_TKINFO"
	.tkinfo
        /*0018*/ 	.word	0x00000002
        /*0030*/ 	.string	""
        /*0030*/ 	.string	"ptxas"
        /*0030*/ 	.string	"Cuda compilation tools, release 13.0, V13.0.88"
        /*0030*/ 	.string	"Build cuda_13.0.r13.0/compiler.36424714_0"
        /*0030*/ 	.string	"-arch sm_90a -m 64 "



//--------------------- .note.nv.cuinfo           --------------------------
	.section	.note.nv.cuinfo,"",@"SHT_NOTE"
	.sectionflags	@"SHF_NOTE_NV_CUINFO"
        /*0018*/ 	.short	0x0002
        /*001a*/ 	.short	0x005a
        /*001c*/ 	.short	0x0082
	.zero		2


//--------------------- .nv.info                  --------------------------
	.section	.nv.info,"",@"SHT_CUDA_INFO"
	.align	4


	//----- nvinfo : EIATTR_REGCOUNT
	.align		4
        /*0000*/ 	.byte	0x04, 0x2f
        /*0002*/ 	.short	(.L_21 - .L_20)
	.align		4
.L_20:
        /*0004*/ 	.word	index@(_ZN7cutlass13device_kernelIN5flash11enable_sm90INS1_16FlashAttnFwdSm90INS1_25CollectiveMainloopFwdSm90ILi2EN4cute5tupleIJNS5_1CILi1EEES8_S8_EEENS6_IJNS7_ILi192EEENS7_ILi160EEENS7_ILi64EEEEEELi64ENS_12float_e4m3_tEfNS_4arch4Sm90ELb1ELb0ELb0ELb1ELb1ELb1ELb0ELb1ELb1ELb1ELb1ELb0EEENS1_21CollectiveEpilogueFwdINS6_IJSA_SC_SB_EEES9_NS_10bfloat16_tESG_Li384ELb1ELb1ELb1ELb1EEENS1_36VarlenDynamicPersistentTileSchedulerILi192ELi160ELi384ELi128ELb1ELb1ELb1ELb1ELb1ELb1EEEEEEEEEvNT_6ParamsE)
        /*0008*/ 	.word	0x00000080


	//----- nvinfo : EIATTR_FRAME_SIZE
	.align		4
.L_21:
        /*000c*/ 	.byte	0x04, 0x11
        /*000e*/ 	.short	(.L_23 - .L_22)
	.align		4
.L_22:
        /*0010*/ 	.word	index@(_ZN7cutlass13device_kernelIN5flash11enable_sm90INS1_16FlashAttnFwdSm90INS1_25CollectiveMainloopFwdSm90ILi2EN4cute5tupleIJNS5_1CILi1EEES8_S8_EEENS6_IJNS7_ILi192EEENS7_ILi160EEENS7_ILi64EEEEEELi64ENS_12float_e4m3_tEfNS_4arch4Sm90ELb1ELb0ELb0ELb1ELb1ELb1ELb0ELb1ELb1ELb1ELb1ELb0EEENS1_21CollectiveEpilogueFwdINS6_IJSA_SC_SB_EEES9_NS_10bfloat16_tESG_Li384ELb1ELb1ELb1ELb1EEENS1_36VarlenDynamicPersistentTileSchedulerILi192ELi160ELi384ELi128ELb1ELb1ELb1ELb1ELb1ELb1EEEEEEEEEvNT_6ParamsE)
        /*0014*/ 	.word	0x000000a8


	//----- nvinfo : EIATTR_REGCOUNT
	.align		4
.L_23:
        /*0018*/ 	.byte	0x04, 0x2f
        /*001a*/ 	.short	(.L_25 - .L_24)
	.align		4
.L_24:
        /*001c*/ 	.word	index@(_ZN7cutlass13device_kernelIN5flash11enable_sm90INS1_16FlashAttnFwdSm90INS1_25CollectiveMainloopFwdSm90ILi2EN4cute5tupleIJNS5_1CILi1EEES8_S8_EEENS6_IJNS7_ILi192EEENS7_ILi160EEENS7_ILi64EEEEEELi64ENS_12float_e4m3_tEfNS_4arch4Sm90ELb1ELb0ELb0ELb1ELb1ELb0ELb0ELb1ELb1ELb1ELb1ELb0EEENS1_21CollectiveEpilogueFwdINS6_IJSA_SC_SB_EEES9_NS_10bfloat16_tESG_Li384ELb1ELb1ELb1ELb1EEENS1_36VarlenDynamicPersistentTileSchedulerILi192ELi160ELi384ELi128ELb1ELb1ELb1ELb1ELb1ELb1EEEEEEEEEvNT_6ParamsE)
        /*0020*/ 	.word	0x00000080


	//----- nvinfo : EIATTR_FRAME_SIZE
	.align		4
.L_25:
        /*0024*/ 	.byte	0x04, 0x11
        /*0026*/ 	.short	(.L_27 - .L_26)
	.align		4
.L_26:
        /*0028*/ 	.word	index@(_ZN7cutlass13device_kernelIN5flash11enable_sm90INS1_16FlashAttnFwdSm90INS1_25CollectiveMainloopFwdSm90ILi2EN4cute5tupleIJNS5_1CILi1EEES8_S8_EEENS6_IJNS7_ILi192EEENS7_ILi160EEENS7_ILi64EEEEEELi64ENS_12float_e4m3_tEfNS_4arch4Sm90ELb1ELb0ELb0ELb1ELb1ELb0ELb0ELb1ELb1ELb1ELb1ELb0EEENS1_21CollectiveEpilogueFwdINS6_IJSA_SC_SB_EEES9_NS_10bfloat16_tESG_Li384ELb1ELb1ELb1ELb1EEENS1_36VarlenDynamicPersistentTileSchedulerILi192ELi160ELi384ELi128ELb1ELb1ELb1ELb1ELb1ELb1EEEEEEEEEvNT_6ParamsE)
        /*002c*/ 	.word	0x00000040


	//----- nvinfo : EIATTR_REGCOUNT
	.align		4
.L_27:
        /*0030*/ 	.byte	0x04, 0x2f
        /*0032*/ 	.short	(.L_29 - .L_28)
	.align		4
.L_28:
        /*0034*/ 	.word	index@(_ZN7cutlass13device_kernelIN5flash11enable_sm90INS1_16FlashAttnFwdSm90INS1_25CollectiveMainloopFwdSm90ILi2EN4cute5tupleIJNS5_1CILi1EEES8_S8_EEENS6_IJNS7_ILi192EEENS7_ILi160EEENS7_ILi64EEEEEELi64ENS_12float_e4m3_tEfNS_4arch4Sm90ELb1ELb0ELb0ELb0ELb1ELb0ELb0ELb1ELb1ELb1ELb1ELb0EEENS1_21CollectiveEpilogueFwdINS6_IJSA_SC_SB_EEES9_NS_10bfloat16_tESG_Li384ELb0ELb1ELb1ELb1EEENS1_19SingleTileSchedulerILb0ELb1ELb1ELi192EEEEEEEEEvNT_6ParamsE)
        /*0038*/ 	.word	0x00000080


	//----- nvinfo : EIATTR_FRAME_SIZE
	.align		4
.L_29:
        /*003c*/ 	.byte	0x04, 0x11
        /*003e*/ 	.short	(.L_31 - .L_30)
	.align		4
.L_30:
        /*0040*/ 	.word	index@(_ZN7cutlass13device_kernelIN5flash11enable_sm90INS1_16FlashAttnFwdSm90INS1_25CollectiveMainloopFwdSm90ILi2EN4cute5tupleIJNS5_1CILi1EEES8_S8_EEENS6_IJNS7_ILi192EEENS7_ILi160EEENS7_ILi64EEEEEELi64ENS_12float_e4m3_tEfNS_4arch4Sm90ELb1ELb0ELb0ELb0ELb1ELb0ELb0ELb1ELb1ELb1ELb1ELb0EEENS1_21CollectiveEpilogueFwdINS6_IJSA_SC_SB_EEES9_NS_10bfloat16_tESG_Li384ELb0ELb1ELb1ELb1EEENS1_19SingleTileSchedulerILb0ELb1ELb1ELi192EEEEEEEEEvNT_6ParamsE)
        /*0044*/ 	.word	0x00000020


	//----- nvinfo : EIATTR_REGCOUNT
	.align		4
.L_31:
        /*0048*/ 	.byte	0x04, 0x2f
        /*004a*/ 	.short	(.L_33 - .L_32)
	.align		4
.L_32:
        /*004c*/ 	.word	index@(_ZN7cutlass13device_kernelIN5flash11enable_sm90INS1_16FlashAttnFwdSm90INS1_25CollectiveMainloopFwdSm90ILi2EN4cute5tupleIJNS5_1CILi1EEES8_S8_EEENS6_IJNS7_ILi192EEENS7_ILi160EEENS7_ILi64EEEEEELi64ENS_12float_e4m3_tEfNS_4arch4Sm90ELb0ELb1ELb0ELb1ELb1ELb1ELb0ELb1ELb1ELb1ELb1ELb0EEENS1_21CollectiveEpilogueFwdINS6_IJSA_SC_SB_EEES9_NS_10bfloat16_tESG_Li384ELb1ELb1ELb1ELb1EEENS1_36VarlenDynamicPersistentTileSchedulerILi192ELi160ELi384ELi128ELb1ELb1ELb1ELb1ELb0ELb1EEEEEEEEEvNT_6ParamsE)
        /*0050*/ 	.word	0x00000080


	//----- nvinfo : EIATTR_FRAME_SIZE
	.align		4
.L_33:
        /*0054*/ 	.byte	0x04, 0x11
        /*0056*/ 	.short	(.L_35 - .L_34)
	.align		4
.L_34:
        /*0058*/ 	.word	index@(_ZN7cutlass13device_kernelIN5flash11enable_sm90INS1_16FlashAttnFwdSm90INS1_25CollectiveMainloopFwdSm90ILi2EN4cute5tupleIJNS5_1CILi1EEES8_S8_EEENS6_IJNS7_ILi192EEENS7_ILi160EEENS7_ILi64EEEEEELi64ENS_12float_e4m3_tEfNS_4arch4Sm90ELb0ELb1ELb0ELb1ELb1ELb1ELb0ELb1ELb1ELb1ELb1ELb0EEENS1_21CollectiveEpilogueFwdINS6_IJSA_SC_SB_EEES9_NS_10bfloat16_tESG_Li384ELb1ELb1ELb1ELb1EEENS1_36VarlenDynamicPersistentTileSchedulerILi192ELi160ELi384ELi128ELb1ELb1ELb1ELb1ELb0ELb1EEEEEEEEEvNT_6ParamsE)
        /*005c*/ 	.word	0x00000078


	//----- nvinfo : EIATTR_REGCOUNT
	.align		4
.L_35:
        /*0060*/ 	.byte	0x04, 0x2f
        /*0062*/ 	.short	(.L_37 - .L_36)
	.align		4
.L_36:
        /*0064*/ 	.word	index@(_ZN7cutlass13device_kernelIN5flash11enable_sm90INS1_16FlashAttnFwdSm90INS1_25CollectiveMainloopFwdSm90ILi2EN4cute5tupleIJNS5_1CILi1EEES8_S8_EEENS6_IJNS7_ILi192EEENS7_ILi160EEENS7_ILi64EEEEEELi64ENS_12float_e4m3_tEfNS_4arch4Sm90ELb0ELb1ELb0ELb1ELb1ELb0ELb0ELb1ELb1ELb1ELb1ELb0EEENS1_21CollectiveEpilogueFwdINS6_IJSA_SC_SB_EEES9_NS_10bfloat16_tESG_Li384ELb1ELb1ELb1ELb1EEENS1_36VarlenDynamicPersistentTileSchedulerILi192ELi160ELi384ELi128ELb1ELb1ELb1ELb1ELb0ELb1EEEEEEEEEvNT_6ParamsE)
        /*0068*/ 	.word	0x00000080


	//----- nvinfo : EIATTR_FRAME_SIZE
	.align		4
.L_37:
        /*006c*/ 	.byte	0x04, 0x11
        /*006e*/ 	.short	(.L_39 - .L_38)
	.align		4
.L_38:
        /*0070*/ 	.word	index@(_ZN7cutlass13device_kernelIN5flash11enable_sm90INS1_16FlashAttnFwdSm90INS1_25CollectiveMainloopFwdSm90ILi2EN4cute5tupleIJNS5_1CILi1EEES8_S8_EEENS6_IJNS7_ILi192EEENS7_ILi160EEENS7_ILi64EEEEEELi64ENS_12float_e4m3_tEfNS_4arch4Sm90ELb0ELb1ELb0ELb1ELb1ELb0ELb0ELb1ELb1ELb1ELb1ELb0EEENS1_21CollectiveEpilogueFwdINS6_IJSA_SC_SB_EEES9_NS_10bfloat16_tESG_Li384ELb1ELb1ELb1ELb1EEENS1_36VarlenDynamicPersistentTileSchedulerILi192ELi160ELi384ELi128ELb1ELb1ELb1ELb1ELb0ELb1EEEEEEEEEvNT_6ParamsE)
        /*0074*/ 	.word	0x00000038


	//----- nvinfo : EIATTR_REGCOUNT
	.align		4
.L_39:
        /*0078*/ 	.byte	0x04, 0x2f
        /*007a*/ 	.short	(.L_41 - .L_40)
	.align		4
.L_40:
        /*007c*/ 	.word	index@(_ZN7cutlass13device_kernelIN5flash11enable_sm90INS1_16FlashAttnFwdSm90INS1_25CollectiveMainloopFwdSm90ILi2EN4cute5tupleIJNS5_1CILi1EEES8_S8_EEENS6_IJNS7_ILi192EEENS7_ILi160EEENS7_ILi64EEEEEELi64ENS_12float_e4m3_tEfNS_4arch4Sm90ELb0ELb1ELb0ELb0ELb1ELb0ELb0ELb1ELb1ELb1ELb1ELb0EEENS1_21CollectiveEpilogueFwdINS6_IJSA_SC_SB_EEES9_NS_10bfloat16_tESG_Li384ELb0ELb1ELb1ELb1EEENS1_19SingleTileSchedulerILb0ELb1ELb1ELi192EEEEEEEEEvNT_6ParamsE)
        /*0080*/ 	.word	0x00000080


	//----- nvinfo : EIATTR_FRAME_SIZE
	.align		4
.L_41:
        /*0084*/ 	.byte	0x04, 0x11
        /*0086*/ 	.short	(.L_43 - .L_42)
	.align		4
.L_42:
        /*0088*/ 	.word	index@(_ZN7cutlass13device_kernelIN5flash11enable_sm90INS1_16FlashAttnFwdSm90INS1_25CollectiveMainloopFwdSm90ILi2EN4cute5tupleIJNS5_1CILi1EEES8_S8_EEENS6_IJNS7_ILi192EEENS7_ILi160EEENS7_ILi64EEEEEELi64ENS_12float_e4m3_tEfNS_4arch4Sm90ELb0ELb1ELb0ELb0ELb1ELb0ELb0ELb1ELb1ELb1ELb1ELb0EEENS1_21CollectiveEpilogueFwdINS6_IJSA_SC_SB_EEES9_NS_10bfloat16_tESG_Li384ELb0ELb1ELb1ELb1EEENS1_19SingleTileSchedulerILb0ELb1ELb1ELi192EEEEEEEEEvNT_6ParamsE)
        /*008c*/ 	.word	0x00000020


	//----- nvinfo : EIATTR_REGCOUNT
	.align		4
.L_43:
        /*0090*/ 	.byte	0x04, 0x2f
        /*0092*/ 	.short	(.L_45 - .L_44)
	.align		4
.L_44:
        /*0094*/ 	.word	index@(_ZN7cutlass13device_kernelIN5flash11enable_sm90INS1_16FlashAttnFwdSm90INS1_25CollectiveMainloopFwdSm90ILi2EN4cute5tupleIJNS5_1CILi1EEES8_S8_EEENS6_IJNS7_ILi192EEENS7_ILi160EEENS7_ILi64EEEEEELi64ENS_12float_e4m3_tEfNS_4arch4Sm90ELb0ELb0ELb0ELb1ELb1ELb1ELb0ELb1ELb1ELb1ELb1ELb0EEENS1_21CollectiveEpilogueFwdINS6_IJSA_SC_SB_EEES9_NS_10bfloat16_tESG_Li384ELb1ELb1ELb1ELb1EEENS1_36VarlenDynamicPersistentTileSchedulerILi192ELi160ELi384ELi128ELb1ELb1ELb1ELb0ELb1ELb1EEEEEEEEEvNT_6ParamsE)
        /*0098*/ 	.word	0x00000080


	//----- nvinfo : EIATTR_FRAME_SIZE
	.align		4
.L_45:
        /*009c*/ 	.byte	0x04, 0x11
        /*009e*/ 	.short	(.L_47 - .L_46)
	.align		4
.L_46:
        /*00a0*/ 	.word	index@(_ZN7cutlass13device_kernelIN5flash11enable_sm90INS1_16FlashAttnFwdSm90INS1_25CollectiveMainloopFwdSm90ILi2EN4cute5tupleIJNS5_1CILi1EEES8_S8_EEENS6_IJNS7_ILi192EEENS7_ILi160EEENS7_ILi64EEEEEELi64ENS_12float_e4m3_tEfNS_4arch4Sm90ELb0ELb0ELb0ELb1ELb1ELb1ELb0ELb1ELb1ELb1ELb1ELb0EEENS1_21CollectiveEpilogueFwdINS6_IJSA_SC_SB_EEES9_NS_10bfloat16_tESG_Li384ELb1ELb1ELb1ELb1EEENS1_36VarlenDynamicPersistentTileSchedulerILi192ELi160ELi384ELi128ELb1ELb1ELb1ELb0ELb1ELb1EEEEEEEEEvNT_6ParamsE)
        /*00a4*/ 	.word	0x000000a0


	//----- nvinfo : EIATTR_REGCOUNT
	.align		4
.L_47:
        /*00a8*/ 	.byte	0x04, 0x2f
        /*00aa*/ 	.short	(.L_49 - .L_48)
	.align		4
.L_48:
        /*00ac*/ 	.word	index@(_ZN7cutlass13device_kernelIN5flash11enable_sm90INS1_16FlashAttnFwdSm90INS1_25CollectiveMainloopFwdSm90ILi2EN4cute5tupleIJNS5_1CILi1EEES8_S8_EEENS6_IJNS7_ILi192EEENS7_ILi160EEENS7_ILi64EEEEEELi64ENS_12float_e4m3_tEfNS_4arch4Sm90ELb0ELb0ELb0ELb1ELb1ELb0ELb0ELb1ELb1ELb1ELb1ELb0EEENS1_21CollectiveEpilogueFwdINS6_IJSA_SC_SB_EEES9_NS_10bfloat16_tESG_Li384ELb1ELb1ELb1ELb1EEENS1_36VarlenDynamicPersistentTileSchedulerILi192ELi160ELi384ELi128ELb1ELb1ELb1ELb0ELb1ELb1EEEEEEEEEvNT_6ParamsE)
        /*00b0*/ 	.word	0x00000080


	//----- nvinfo : EIATTR_FRAME_SIZE
	.align		4
.L_49:
        /*00b4*/ 	.byte	0x04, 0x11
        /*00b6*/ 	.short	(.L_51 - .L_50)
	.align		4
.L_50:
        /*00b8*/ 	.word	index@(_ZN7cutlass13device_kernelIN5flash11enable_sm90INS1_16FlashAttnFwdSm90INS1_25CollectiveMainloopFwdSm90ILi2EN4cute5tupleIJNS5_1CILi1EEES8_S8_EEENS6_IJNS7_ILi192EEENS7_ILi160EEENS7_ILi64EEEEEELi64ENS_12float_e4m3_tEfNS_4arch4Sm90ELb0ELb0ELb0ELb1ELb1ELb0ELb0ELb1ELb1ELb1ELb1ELb0EEENS1_21CollectiveEpilogueFwdINS6_IJSA_SC_SB_EEES9_NS_10bfloat16_tESG_Li384ELb1ELb1ELb1ELb1EEENS1_36VarlenDynamicPersistentTileSchedulerILi192ELi160ELi384ELi128ELb1ELb1ELb1ELb0ELb1ELb1EEEEEEEEEvNT_6ParamsE)
        /*00bc*/ 	.word	0x00000040


	//----- nvinfo : EIATTR_REGCOUNT
	.align		4
.L_51:
        /*00c0*/ 	.byte	0x04, 0x2f
        /*00c2*/ 	.short	(.L_53 - .L_52)
	.align		4
.L_52:
        /*00c4*/ 	.word	index@(_ZN7cutlass13device_kernelIN5flash11enable_sm90INS1_16FlashAttnFwdSm90INS1_25CollectiveMainloopFwdSm90ILi2EN4cute5tupleIJNS5_1CILi1EEES8_S8_EEENS6_IJNS7_ILi192EEENS7_ILi160EEENS7_ILi64EEEEEELi64ENS_12float_e4m3_tEfNS_4arch4Sm90ELb0ELb0ELb0ELb0ELb1ELb0ELb0ELb1ELb1ELb1ELb1ELb0EEENS1_21CollectiveEpilogueFwdINS6_IJSA_SC_SB_EEES9_NS_10bfloat16_tESG_Li384ELb0ELb1ELb1ELb1EEENS1_19SingleTileSchedulerILb0ELb1ELb1ELi192EEEEEEEEEvNT_6ParamsE)
        /*00c8*/ 	.word	0x00000080


	//----- nvinfo : EIATTR_FRAME_SIZE
	.align		4
.L_53:
        /*00cc*/ 	.byte	0x04, 0x11
        /*00ce*/ 	.short	(.L_55 - .L_54)
	.align		4
.L_54:
        /*00d0*/ 	.word	index@(_ZN7cutlass13device_kernelIN5flash11enable_sm90INS1_16FlashAttnFwdSm90INS1_25CollectiveMainloopFwdSm90ILi2EN4cute5tupleIJNS5_1CILi1EEES8_S8_EEENS6_IJNS7_ILi192EEENS7_ILi160EEENS7_ILi64EEEEEELi64ENS_12float_e4m3_tEfNS_4arch4Sm90ELb0ELb0ELb0ELb0ELb1ELb0ELb0ELb1ELb1ELb1ELb1ELb0EEENS1_21CollectiveEpilogueFwdINS6_IJSA_SC_SB_EEES9_NS_10bfloat16_tESG_Li384ELb0ELb1ELb1ELb1EEENS1_19SingleTileSchedulerILb0ELb1ELb1ELi192EEEEEEEEEvNT_6ParamsE)
        /*00d4*/ 	.word	0x00000020


	//----- nvinfo : EIATTR_MIN_STACK_SIZE
	.align		4
.L_55:
        /*00d8*/ 	.byte	0x04, 0x12
        /*00da*/ 	.short	(.L_57 - .L_56)
	.align		4
.L_56:
        /*00dc*/ 	.word	index@(_ZN7cutlass13device_kernelIN5flash11enable_sm90INS1_16FlashAttnFwdSm90INS1_25CollectiveMainloopFwdSm90ILi2EN4cute5tupleIJNS5_1CILi1EEES8_S8_EEENS6_IJNS7_ILi192EEENS7_ILi160EEENS7_ILi64EEEEEELi64ENS_12float_e4m3_tEfNS_4arch4Sm90ELb0ELb0ELb0ELb0ELb1ELb0ELb0ELb1ELb1ELb1ELb1ELb0EEENS1_21CollectiveEpilogueFwdINS6_IJSA_SC_SB_EEES9_NS_10bfloat16_tESG_Li384ELb0ELb1ELb1ELb1EEENS1_19SingleTileSchedulerILb0ELb1ELb1ELi192EEEEEEEEEvNT_6ParamsE)
        /*00e0*/ 	.word	0x00000020


	//----- nvinfo : EIATTR_MIN_STACK_SIZE
	.align		4
.L_57:
        /*00e4*/ 	.byte	0x04, 0x12
        /*00e6*/ 	.short	(.L_59 - .L_58)
	.align		4
.L_58:
        /*00e8*/ 	.word	index@(_ZN7cutlass13device_kernelIN5flash11enable_sm90INS1_16FlashAttnFwdSm90INS1_25CollectiveMainloopFwdSm90ILi2EN4cute5tupleIJNS5_1CILi1EEES8_S8_EEENS6_IJNS7_ILi192EEENS7_ILi160EEENS7_ILi64EEEEEELi64ENS_12float_e4m3_tEfNS_4arch4Sm90ELb0ELb0ELb0ELb1ELb1ELb0ELb0ELb1ELb1ELb1ELb1ELb0EEENS1_21CollectiveEpilogueFwdINS6_IJSA_SC_SB_EEES9_NS_10bfloat16_tESG_Li384ELb1ELb1ELb1ELb1EEENS1_36VarlenDynamicPersistentTileSchedulerILi192ELi160ELi384ELi128ELb1ELb1ELb1ELb0ELb1ELb1EEEEEEEEEvNT_6ParamsE)
        /*00ec*/ 	.word	0x00000040


	//----- nvinfo : EIATTR_MIN_STACK_SIZE
	.align		4
.L_59:
        /*00f0*/ 	.byte	0x04, 0x12
        /*00f2*/ 	.short	(.L_61 - .L_60)
	.align		4
.L_60:
        /*00f4*/ 	.word	index@(_ZN7cutlass13device_kernelIN5flash11enable_sm90INS1_16FlashAttnFwdSm90INS1_25CollectiveMainloopFwdSm90ILi2EN4cute5tupleIJNS5_1CILi1EEES8_S8_EEENS6_IJNS7_ILi192EEENS7_ILi160EEENS7_ILi64EEEEEELi64ENS_12float_e4m3_tEfNS_4arch4Sm90ELb0ELb0ELb0ELb1ELb1ELb1ELb0ELb1ELb1ELb1ELb1ELb0EEENS1_21CollectiveEpilogueFwdINS6_IJSA_SC_SB_EEES9_NS_10bfloat16_tESG_Li384ELb1ELb1ELb1ELb1EEENS1_36VarlenDynamicPersistentTileSchedulerILi192ELi160ELi384ELi128ELb1ELb1ELb1ELb0ELb1ELb1EEEEEEEEEvNT_6ParamsE)
        /*00f8*/ 	.word	0x000000a0


	//----- nvinfo : EIATTR_MIN_STACK_SIZE
	.align		4
.L_61:
        /*00fc*/ 	.byte	0x04, 0x12
        /*00fe*/ 	.short	(.L_63 - .L_62)
	.align		4
.L_62:
        /*0100*/ 	.word	index@(_ZN7cutlass13device_kernelIN5flash11enable_sm90INS1_16FlashAttnFwdSm90INS1_25CollectiveMainloopFwdSm90ILi2EN4cute5tupleIJNS5_1CILi1EEES8_S8_EEENS6_IJNS7_ILi192EEENS7_ILi160EEENS7_ILi64EEEEEELi64ENS_12float_e4m3_tEfNS_4arch4Sm90ELb0ELb1ELb0ELb0ELb1ELb0ELb0ELb1ELb1ELb1ELb1ELb0EEENS1_21CollectiveEpilogueFwdINS6_IJSA_SC_SB_EEES9_NS_10bfloat16_tESG_Li384ELb0ELb1ELb1ELb1EEENS1_19SingleTileSchedulerILb0ELb1ELb1ELi192EEEEEEEEEvNT_6ParamsE)
        /*0104*/ 	.word	0x00000020


	//----- nvinfo : EIATTR_MIN_STACK_SIZE
	.align		4
.L_63:
        /*0108*/ 	.byte	0x04, 0x12
        /*010a*/ 	.short	(.L_65 - .L_64)
	.align		4
.L_64:
        /*010c*/ 	.word	index@(_ZN7cutlass13device_kernelIN5flash11enable_sm90INS1_16FlashAttnFwdSm90INS1_25CollectiveMainloopFwdSm90ILi2EN4cute5tupleIJNS5_1CILi1EEES8_S8_EEENS6_IJNS7_ILi192EEENS7_ILi160EEENS7_ILi64EEEEEELi64ENS_12float_e4m3_tEfNS_4arch4Sm90ELb0ELb1ELb0ELb1ELb1ELb0ELb0ELb1ELb1ELb1ELb1ELb0EEENS1_21CollectiveEpilogueFwdINS6_IJSA_SC_SB_EEES9_NS_10bfloat16_tESG_Li384ELb1ELb1ELb1ELb1EEENS1_36VarlenDynamicPersistentTileSchedulerILi192ELi160ELi384ELi128ELb1ELb1ELb1ELb1ELb0ELb1EEEEEEEEEvNT_6ParamsE)
        /*0110*/ 	.word	0x00000038


	//----- nvinfo : EIATTR_MIN_STACK_SIZE
	.align		4
.L_65:
        /*0114*/ 	.byte	0x04, 0x12
        /*0116*/ 	.short	(.L_67 - .L_66)
	.align		4
.L_66:
        /*0118*/ 	.word	index@(_ZN7cutlass13device_kernelIN5flash11enable_sm90INS1_16FlashAttnFwdSm90INS1_25CollectiveMainloopFwdSm90ILi2EN4cute5tupleIJNS5_1CILi1EEES8_S8_EEENS6_IJNS7_ILi192EEENS7_ILi160EEENS7_ILi64EEEEEELi64ENS_12float_e4m3_tEfNS_4arch4Sm90ELb0ELb1ELb0ELb1ELb1ELb1ELb0ELb1ELb1ELb1ELb1ELb0EEENS1_21CollectiveEpilogueFwdINS6_IJSA_SC_SB_EEES9_NS_10bfloat16_tESG_Li384ELb1ELb1ELb1ELb1EEENS1_36VarlenDynamicPersistentTileSchedulerILi192ELi160ELi384ELi128ELb1ELb1ELb1ELb1ELb0ELb1EEEEEEEEEvNT_6ParamsE)
        /*011c*/ 	.word	0x00000078


	//----- nvinfo : EIATTR_MIN_STACK_SIZE
	.align		4
.L_67:
        /*0120*/ 	.byte	0x04, 0x12
        /*0122*/ 	.short	(.L_69 - .L_68)
	.align		4
.L_68:
        /*0124*/ 	.word	index@(_ZN7cutlass13device_kernelIN5flash11enable_sm90INS1_16FlashAttnFwdSm90INS1_25CollectiveMainloopFwdSm90ILi2EN4cute5tupleIJNS5_1CILi1EEES8_S8_EEENS6_IJNS7_ILi192EEENS7_ILi160EEENS7_ILi64EEEEEELi64ENS_12float_e4m3_tEfNS_4arch4Sm90ELb1ELb0ELb0ELb0ELb1ELb0ELb0ELb1ELb1ELb1ELb1ELb0EEENS1_21CollectiveEpilogueFwdINS6_IJSA_SC_SB_EEES9_NS_10bfloat16_tESG_Li384ELb0ELb1ELb1ELb1EEENS1_19SingleTileSchedulerILb0ELb1ELb1ELi192EEEEEEEEEvNT_6ParamsE)
        /*0128*/ 	.word	0x00000020


	//----- nvinfo : EIATTR_MIN_STACK_SIZE
	.align		4
.L_69:
        /*012c*/ 	.byte	0x04, 0x12
        /*012e*/ 	.short	(.L_71 - .L_70)
	.align		4
.L_70:
        /*0130*/ 	.word	index@(_ZN7cutlass13device_kernelIN5flash11enable_sm90INS1_16FlashAttnFwdSm90INS1_25CollectiveMainloopFwdSm90ILi2EN4cute5tupleIJNS5_1CILi1EEES8_S8_EEENS6_IJNS7_ILi192EEENS7_ILi160EEENS7_ILi64EEEEEELi64ENS_12float_e4m3_tEfNS_4arch4Sm90ELb1ELb0ELb0ELb1ELb1ELb0ELb0ELb1ELb1ELb1ELb1ELb0EEENS1_21CollectiveEpilogueFwdINS6_IJSA_SC_SB_EEES9_NS_10bfloat16_tESG_Li384ELb1ELb1ELb1ELb1EEENS1_36VarlenDynamicPersistentTileSchedulerILi192ELi160ELi384ELi128ELb1ELb1ELb1ELb1ELb1ELb1EEEEEEEEEvNT_6ParamsE)
        /*0134*/ 	.word	0x00000040


	//----- nvinfo : EIATTR_MIN_STACK_SIZE
	.align		4
.L_71:
        /*0138*/ 	.byte	0x04, 0x12
        /*013a*/ 	.short	(.L_73 - .L_72)
	.align		4
.L_72:
        /*013c*/ 	.word	index@(_ZN7cutlass13device_kernelIN5flash11enable_sm90INS1_16FlashAttnFwdSm90INS1_25CollectiveMainloopFwdSm90ILi2EN4cute5tupleIJNS5_1CILi1EEES8_S8_EEENS6_IJNS7_ILi192EEENS7_ILi160EEENS7_ILi64EEEEEELi64ENS_12float_e4m3_tEfNS_4arch4Sm90ELb1ELb0ELb0ELb1ELb1ELb1ELb0ELb1ELb1ELb1ELb1ELb0EEENS1_21CollectiveEpilogueFwdINS6_IJSA_SC_SB_EEES9_NS_10bfloat16_tESG_Li384ELb1ELb1ELb1ELb1EEENS1_36VarlenDynamicPersistentTileSchedulerILi192ELi160ELi384ELi128ELb1ELb1ELb1ELb1ELb1ELb1EEEEEEEEEvNT_6ParamsE)
        /*0140*/ 	.word	0x000000a8
.L_73:


//--------------------- .nv.compat                --------------------------
	.section	.nv.compat,"",@"SHT_CUDA_COMPAT_INFO"
	.align	4
        /*0000*/ 	.byte	0x02, 0x09, 0x01, 0x00, 0x02, 0x02, 0x04, 0x00, 0x02, 0x05, 0x05, 0x00, 0x03, 0x07, 0x01, 0x01
        /*0010*/ 	.byte	0x02, 0x03, 0x01, 0x00, 0x02, 0x06, 0x01, 0x00, 0x04, 0x0b, 0x08, 0x00, 0x00, 0x00, 0x00, 0x00
        /*0020*/ 	.byte	0x00, 0x00, 0x00, 0x00


//--------------------- .nv.info._ZN7cutlass13device_kernelIN5flash11enable_sm90INS1_16FlashAttnFwdSm90INS1_25CollectiveMainloopFwdSm90ILi2EN4cute5tupleIJNS5_1CILi1EEES8_S8_EEENS6_IJNS7_ILi192EEENS7_ILi160EEENS7_ILi64EEEEEELi64ENS_12float_e4m3_tEfNS_4arch4Sm90ELb0ELb0ELb0ELb0ELb1ELb0ELb0ELb1ELb1ELb1ELb1ELb0EEENS1_21CollectiveEpilogueFwdINS6_IJSA_SC_SB_EEES9_NS_10bfloat16_tESG_Li384ELb0ELb1ELb1ELb1EEENS1_19SingleTileSchedulerILb0ELb1ELb1ELi192EEEEEEEEEvNT_6ParamsE --------------------------
	.section	.nv.info._ZN7cutlass13device_kernelIN5flash11enable_sm90INS1_16FlashAttnFwdSm90INS1_25CollectiveMainloopFwdSm90ILi2EN4cute5tupleIJNS5_1CILi1EEES8_S8_EEENS6_IJNS7_ILi192EEENS7_ILi160EEENS7_ILi64EEEEEELi64ENS_12float_e4m3_tEfNS_4arch4Sm90ELb0ELb0ELb0ELb0ELb1ELb0ELb0ELb1ELb1ELb1ELb1ELb0EEENS1_21CollectiveEpilogueFwdINS6_IJSA_SC_SB_EEES9_NS_10bfloat16_tESG_Li384ELb0ELb1ELb1ELb1EEENS1_19SingleTileSchedulerILb0ELb1ELb1ELi192EEEEEEEEEvNT_6ParamsE,"",@"SHT_CUDA_INFO"
	.sectionflags	@""
	.align	4


	//----- nvinfo : EIATTR_CUDA_API_VERSION
	.align		4
        /*0000*/ 	.byte	0x04, 0x37
        /*0002*/ 	.short	(.L_75 - .L_74)
.L_74:
        /*0004*/ 	.word	0x00000082


	//----- nvinfo : EIATTR_KPARAM_INFO
	.align		4
.L_75:
        /*0008*/ 	.byte	0x04, 0x17
        /*000a*/ 	.short	(.L_77 - .L_76)
.L_76:
        /*000c*/ 	.word	0x00000000
        /*0010*/ 	.short	0x0000
        /*0012*/ 	.short	0x0070
        /*0014*/ 	.byte	0x00, 0xf0, 0x01, 0x28


	//----- nvinfo : EIATTR_SPARSE_MMA_MASK
	.align		4
.L_77:
        /*0018*/ 	.byte	0x03, 0x50
        /*001a*/ 	.short	0x0000


	//----- nvinfo : EIATTR_MAXREG_COUNT
	.align		4
        /*001c*/ 	.byte	0x03, 0x1b
        /*001e*/ 	.short	0x0080


	//----- nvinfo : EIATTR_NUM_BARRIERS
	.align		4
        /*0020*/ 	.byte	0x02, 0x4c
        /*0022*/ 	.byte	0x09
	.zero		1


	//----- nvinfo : EIATTR_EXTERNS
	.align		4
        /*0024*/ 	.byte	0x04, 0x0f
        /*0026*/ 	.short	(.L_79 - .L_78)


	//   ....[0]....
	.align		4
.L_78:
        /*0028*/ 	.word	index@(__assertfail)


	//----- nvinfo : EIATTR_ANNOTATIONS
	.align		4
.L_79:
        /*002c*/ 	.byte	0x04, 0x55
        /*002e*/ 	.short	(.L_81 - .L_80)


	//   ....[0]....
.L_80:
        /*0030*/ 	.word	0x00000001
        /*0034*/ 	.byte	0x20, 0x8f, 0x00, 0x00, 0x01, 0x00, 0x00, 0x00, 0x80, 0x8f, 0x00, 0x00, 0x01, 0x00, 0x00, 0x00
        /* <DEDUP_REMOVED lines=10> */
        /*00e4*/ 	.byte	0x00, 0xe6, 0x00, 0x00


	//----- nvinfo : EIATTR_MERCURY_ISA_VERSION
	.align		4
.L_81:
        /*00e8*/ 	.byte	0x03, 0x5f
        /*00ea*/ 	.short	0x0101


	//----- nvinfo : EIATTR_INT_WARP_WIDE_INSTR_OFFSETS
	.align		4
        /*00ec*/ 	.byte	0x04, 0x31
        /*00ee*/ 	.short	(.L_83 - .L_82)


	//   ....[0]....
.L_82:
        /*00f0*/ 	.word	0x000000c0


	//   ....[1]....
        /*00f4*/ 	.word	0x000000d0


	//   ....[2]....
        /*00f8*/ 	.word	0x00000170


	//----- nvinfo : EIATTR_COOP_GROUP_MASK_REGIDS
	.align		4
.L_83:
        /*00fc*/ 	.byte	0x04, 0x29
        /*00fe*/ 	.short	(.L_85 - .L_84)


	//   ....[0]....
.L_84:
        /*0100*/ 	.word	0xffffffff


	//   ....[1]....
        /*0104*/ 	.word	0xffffffff


	//   ....[2]....
        /*0108*/ 	.word	0xffffffff


	//   ....[3]....
        /*010c*/ 	.word	0xffffffff


	//   ....[4]....
        /*0110*/ 	.word	0xffffffff


	//   ....[5]....
        /*0114*/ 	.word	0xffffffff


	//   ....[6]....
        /*0118*/ 	.word	0xffffffff


	//   ....[7]....
        /*011c*/ 	.word	0xffffffff


	//   ....[8]....
        /*0120*/ 	.word	0xffffffff


	//   ....[9]....
        /*0124*/ 	.word	0xffffffff


	//   ....[10]....
        /*0128*/ 	.word	0xffffffff


	//   ....[11]....
        /*012c*/ 	.word	0xffffffff


	//   ....[12]....
        /*0130*/ 	.word	0xffffffff


	//   ....[13]....
        /*0134*/ 	.word	0xffffffff


	//   ....[14]....
        /*0138*/ 	.word	0xffffffff


	//   ....[15]....
        /*013c*/ 	.word	0xffffffff


	//   ....[16]....
        /*0140*/ 	.word	0xffffffff


	//   ....[17]....
        /*0144*/ 	.word	0xffffffff


	//   ....[18]....
        /*0148*/ 	.word	0xffffffff


	//   ....[19]....
        /*014c*/ 	.word	0xffffffff


	//   ....[20]....
        /*0150*/ 	.word	0xffffffff


	//   ....[21]....
        /*0154*/ 	.word	0xffffffff


	//   ....[22]....
        /*0158*/ 	.word	0xffffffff


	//   ....[23]....
        /*015c*/ 	.word	0xffffffff


	//   ....[24]....
        /*0160*/ 	.word	0xffffffff


	//   ....[25]....
        /*0164*/ 	.word	0xffffffff


	//   ....[26]....
        /*0168*/ 	.word	0xffffffff


	//   ....[27]....
        /*016c*/ 	.word	0xffffffff


	//   ....[28]....
        /*0170*/ 	.word	0xffffffff


	//   ....[29]....
        /*0174*/ 	.word	0xffffffff


	//   ....[30]....
        /*0178*/ 	.word	0xffffffff


	//   ....[31]....
        /*017c*/ 	.word	0xffffffff


	//   ....[32]....
        /*0180*/ 	.word	0xffffffff


	//   ....[33]....
        /*0184*/ 	.word	0xffffffff


	//   ....[34]....
        /*0188*/ 	.word	0xffffffff


	//   ....[35]....
        /*018c*/ 	.word	0xffffffff


	//   ....[36]....
        /*0190*/ 	.word	0xffffffff


	//   ....[37]....
        /*0194*/ 	.word	0xffffffff


	//   ....[38]....
        /*0198*/ 	.word	0xffffffff


	//   ....[39]....
        /*019c*/ 	.word	0xffffffff


	//   ....[40]....
        /*01a0*/ 	.word	0xffffffff


	//   ....[41]....
        /*01a4*/ 	.word	0xffffffff


	//   ....[42]....
        /*01a8*/ 	.word	0xffffffff


	//   ....[43]....
        /*01ac*/ 	.word	0xffffffff


	//   ....[44]....
        /*01b0*/ 	.word	0xffffffff


	//   ....[45]....
        /*01b4*/ 	.word	0xffffffff


	//   ....[46]....
        /*01b8*/ 	.word	0xffffffff


	//   ....[47]....
        /*01bc*/ 	.word	0xffffffff


	//   ....[48]....
        /*01c0*/ 	.word	0xffffffff


	//   ....[49]....
        /*01c4*/ 	.word	0xffffffff


	//   ....[50]....
        /*01c8*/ 	.word	0xffffffff


	//   ....[51]....
        /*01cc*/ 	.word	0xffffffff


	//   ....[52]....
        /*01d0*/ 	.word	0xffffffff


	//   ....[53]....
        /*01d4*/ 	.word	0xffffffff


	//   ....[54]....
        /*01d8*/ 	.word	0xffffffff


	//   ....[55]....
        /*01dc*/ 	.word	0xffffffff


	//   ....[56]....
        /*01e0*/ 	.word	0xffffffff


	//   ....[57]....
        /*01e4*/ 	.word	0xffffffff


	//   ....[58]....
        /*01e8*/ 	.word	0xffffffff


	//   ....[59]....
        /*01ec*/ 	.word	0xffffffff


	//   ....[60]....
        /*01f0*/ 	.word	0xffffffff


	//   ....[61]....
        /*01f4*/ 	.word	0xffffffff


	//   ....[62]....
        /*01f8*/ 	.word	0xffffffff


	//   ....[63]....
        /*01fc*/ 	.word	0xffffffff


	//   ....[64]....
        /*0200*/ 	.word	0xffffffff


	//   ....[65]....
        /*0204*/ 	.word	0xffffffff


	//   ....[66]....
        /*0208*/ 	.word	0xffffffff


	//   ....[67]....
        /*020c*/ 	.word	0xffffffff


	//   ....[68]....
        /*0210*/ 	.word	0xffffffff


	//   ....[69]....
        /*0214*/ 	.word	0xffffffff


	//   ....[70]....
        /*0218*/ 	.word	0xffffffff


	//   ....[71]....
        /*021c*/ 	.word	0xffffffff


	//   ....[72]....
        /*0220*/ 	.word	0xffffffff


	//   ....[73]....
        /*0224*/ 	.word	0xffffffff


	//   ....[74]....
        /*0228*/ 	.word	0xffffffff


	//   ....[75]....
        /*022c*/ 	.word	0xffffffff


	//   ....[76]....
        /*0230*/ 	.word	0xffffffff


	//   ....[77]....
        /*0234*/ 	.word	0xffffffff


	//   ....[78]....
        /*0238*/ 	.word	0xffffffff


	//   ....[79]....
        /*023c*/ 	.word	0xffffffff


	//   ....[80]....
        /*0240*/ 	.word	0xffffffff


	//   ....[81]....
        /*0244*/ 	.word	0xffffffff


	//   ....[82]....
        /*0248*/ 	.word	0xffffffff


	//   ....[83]....
        /*024c*/ 	.word	0xffffffff


	//   ....[84]....
        /*0250*/ 	.word	0xffffffff


	//   ....[85]....
        /*0254*/ 	.word	0xffffffff


	//   ....[86]....
        /*0258*/ 	.word	0xffffffff


	//   ....[87]....
        /*025c*/ 	.word	0xffffffff


	//   ....[88]....
        /*0260*/ 	.word	0xffffffff


	//   ....[89]....
        /*0264*/ 	.word	0xffffffff


	//   ....[90]....
        /*0268*/ 	.word	0xffffffff


	//   ....[91]....
        /*026c*/ 	.word	0xffffffff


	//   ....[92]....
        /*0270*/ 	.word	0xffffffff


	//   ....[93]....
        /*0274*/ 	.word	0xffffffff


	//   ....[94]....
        /*0278*/ 	.word	0xffffffff


	//   ....[95]....
        /*027c*/ 	.word	0xffffffff


	//   ....[96]....
        /*0280*/ 	.word	0xffffffff


	//   ....[97]....
        /*0284*/ 	.word	0xffffffff


	//   ....[98]....
        /*0288*/ 	.word	0xffffffff


	//   ....[99]....
        /*028c*/ 	.word	0xffffffff


	//   ....[100]....
        /*0290*/ 	.word	0xffffffff


	//   ....[101]....
        /*0294*/ 	.word	0xffffffff


	//   ....[102]....
        /*0298*/ 	.word	0xffffffff


	//   ....[103]....
        /*029c*/ 	.word	0xffffffff


	//   ....[104]....
        /*02a0*/ 	.word	0xffffffff


	//   ....[105]....
        /*02a4*/ 	.word	0xffffffff


	//   ....[106]....
        /*02a8*/ 	.word	0xffffffff


	//   ....[107]....
        /*02ac*/ 	.word	0xffffffff


	//   ....[108]....
        /*02b0*/ 	.word	0xffffffff


	//   ....[109]....
        /*02b4*/ 	.word	0xffffffff


	//   ....[110]....
        /*02b8*/ 	.word	0xffffffff


	//   ....[111]....
        /*02bc*/ 	.word	0xffffffff


	//   ....[112]....
        /*02c0*/ 	.word	0xffffffff


	//   ....[113]....
        /*02c4*/ 	.word	0x0500000f


	//   ....[114]....
        /*02c8*/ 	.word	0x0500000f


	//   ....[115]....
        /*02cc*/ 	.word	0x0500000f


	//   ....[116]....
        /*02d0*/ 	.word	0x0500000f


	//   ....[117]....
        /*02d4*/ 	.word	0x0500000f


	//   ....[118]....
        /*02d8*/ 	.word	0x0500000f


	//   ....[119]....
        /*02dc*/ 	.word	0x0500000f


	//   ....[120]....
        /*02e0*/ 	.word	0x0500000f


	//   ....[121]....
        /*02e4*/ 	.word	0x0500000f


	//   ....[122]....
        /*02e8*/ 	.word	0x0500000f


	//   ....[123]....
        /*02ec*/ 	.word	0x0500000f


	//   ....[124]....
        /*02f0*/ 	.word	0x0500000f


	//   ....[125]....
        /*02f4*/ 	.word	0x0500000f


	//   ....[126]....
        /*02f8*/ 	.word	0x0500000f


	//   ....[127]....
        /*02fc*/ 	.word	0x0500000f


	//   ....[128]....
        /*0300*/ 	.word	0x0500000f


	//   ....[129]....
        /*0304*/ 	.word	0x0500000f


	//   ....[130]....
        /*0308*/ 	.word	0x0500000f


	//   ....[131]....
        /*030c*/ 	.word	0x0500000f


	//   ....[132]....
        /*0310*/ 	.word	0x0500000f


	//   ....[133]....
        /*0314*/ 	.word	0x0500000f


	//   ....[134]....
        /*0318*/ 	.word	0x0500000f


	//   ....[135]....
        /*031c*/ 	.word	0x0500000f


	//   ....[136]....
        /*0320*/ 	.word	0x0500000f


	//   ....[137]....
        /*0324*/ 	.word	0x0500000f


	//   ....[138]....
        /*0328*/ 	.word	0x0500000f


	//   ....[139]....
        /*032c*/ 	.word	0x0500000f


	//   ....[140]....
        /*0330*/ 	.word	0x0500000f


	//   ....[141]....
        /*0334*/ 	.word	0x0500000f


	//   ....[142]....
        /*0338*/ 	.word	0x0500000f


	//   ....[143]....
        /*033c*/ 	.word	0x0500000f


	//   ....[144]....
        /*0340*/ 	.word	0x0500000f


	//   ....[145]....
        /*0344*/ 	.word	0x0500000f


	//   ....[146]....
        /*0348*/ 	.word	0x0500000f


	//   ....[147]....
        /*034c*/ 	.word	0x0500000f


	//   ....[148]....
        /*0350*/ 	.word	0x0500000f


	//   ....[149]....
        /*0354*/ 	.word	0x0500000f


	//   ....[150]....
        /*0358*/ 	.word	0x0500000f


	//   ....[151]....
        /*035c*/ 	.word	0x0500000f


	//   ....[152]....
        /*0360*/ 	.word	0x0500000f


	//   ....[153]....
        /*0364*/ 	.word	0x0500000f


	//   ....[154]....
        /*0368*/ 	.word	0x0500000f


	//   ....[155]....
        /*036c*/ 	.word	0x0500000f


	//   ....[156]....
        /*0370*/ 	.word	0x0500000f


	//   ....[157]....
        /*0374*/ 	.word	0x0500000f


	//   ....[158]....
        /*0378*/ 	.word	0x0500000f


	//   ....[159]....
        /*037c*/ 	.word	0x0500000f


	//   ....[160]....
        /*0380*/ 	.word	0x0500000f


	//   ....[161]....
        /*0384*/ 	.word	0x0500000f


	//   ....[162]....
        /*0388*/ 	.word	0x0500000f


	//   ....[163]....
        /*038c*/ 	.word	0x0500000f


	//   ....[164]....
        /*0390*/ 	.word	0x0500000f


	//   ....[165]....
        /*0394*/ 	.word	0x0500000f


	//----- nvinfo : EIATTR_COOP_GROUP_INSTR_OFFSETS
	.align		4
.L_85:
        /*0398*/ 	.byte	0x04, 0x28
        /*039a*/ 	.short	(.L_87 - .L_86)


	//   ....[0]....
.L_86:
        /*039c*/ 	.word	0x00000070


	//   ....[1]....
        /*03a0*/ 	.word	0x000000b0


	//   ....[2]....
        /*03a4*/ 	.word	0x000002d0


	//   ....[3]....
        /*03a8*/ 	.word	0x00000430


	//   ....[4]....
        /*03ac*/ 	.word	0x00000550


	//   ....[5]....
        /*03b0*/ 	.word	0x000006b0


	//   ....[6]....
        /*03b4*/ 	.word	0x00001240


	//   ....[7]....
        /*03b8*/ 	.word	0x00002520


	//   ....[8]....
        /*03bc*/ 	.word	0x00002620


	//   ....[9]....
        /*03c0*/ 	.word	0x00002bb0


	//   ....[10]....
        /*03c4*/ 	.word	0x00002c40


	//   ....[11]....
        /*03c8*/ 	.word	0x00004b10


	//   ....[12]....
        /*03cc*/ 	.word	0x00004b20


	//   ....[13]....
        /*03d0*/ 	.word	0x00004b50


	//   ....[14]....
        /*03d4*/ 	.word	0x00004b60


	//   ....[15]....
        /*03d8*/ 	.word	0x00006400


	//   ....[16]....
        /*03dc*/ 	.word	0x00006410


	//   ....[17]....
        /*03e0*/ 	.word	0x00006490


	//   ....[18]....
        /*03e4*/ 	.word	0x000064b0


	//   ....[19]....
        /*03e8*/ 	.word	0x00006fd0


	//   ....[20]....
        /*03ec*/ 	.word	0x00006fe0


	//   ....[21]....
        /*03f0*/ 	.word	0x00006ff0


	//   ....[22]....
        /*03f4*/ 	.word	0x00007010


	//   ....[23]....
        /*03f8*/ 	.word	0x00007020


	//   ....[24]....
        /*03fc*/ 	.word	0x00007040


	//   ....[25]....
        /*0400*/ 	.word	0x00007050


	//   ....[26]....
        /*0404*/ 	.word	0x00007070


	//   ....[27]....
        /*0408*/ 	.word	0x000070a0


	//   ....[28]....
        /*040c*/ 	.word	0x000070d0


	//   ....[29]....
        /*0410*/ 	.word	0x000070e0


	//   ....[30]....
        /*0414*/ 	.word	0x00007120


	//   ....[31]....
        /*0418*/ 	.word	0x00007140


	//   ....[32]....
        /*041c*/ 	.word	0x00007180


	//   ....[33]....
        /*0420*/ 	.word	0x000071a0


	//   ....[34]....
        /*0424*/ 	.word	0x000071d0


	//   ....[35]....
        /*0428*/ 	.word	0x000071e0


	//   ....[36]....
        /*042c*/ 	.word	0x00007210


	//   ....[37]....
        /*0430*/ 	.word	0x00007240


	//   ....[38]....
        /*0434*/ 	.word	0x00007250


	//   ....[39]....
        /*0438*/ 	.word	0x00007260


	//   ....[40]....
        /*043c*/ 	.word	0x00007270


	//   ....[41]....
        /*0440*/ 	.word	0x00007280


	//   ....[42]....
        /*0444*/ 	.word	0x00007290


	//   ....[43]....
        /*0448*/ 	.word	0x000072a0


	//   ....[44]....
        /*044c*/ 	.word	0x000072b0


	//   ....[45]....
        /*0450*/ 	.word	0x000072c0


	//   ....[46]....
        /*0454*/ 	.word	0x000072d0


	//   ....[47]....
        /*0458*/ 	.word	0x000072e0


	//   ....[48]....
        /*045c*/ 	.word	0x000072f0


	//   ....[49]....
        /*0460*/ 	.word	0x00007300


	//   ....[50]....
        /*0464*/ 	.word	0x00007310


	//   ....[51]....
        /*0468*/ 	.word	0x000075b0


	//   ....[52]....
        /*046c*/ 	.word	0x000075f0


	//   ....[53]....
        /*0470*/ 	.word	0x00007620


	//   ....[54]....
        /*0474*/ 	.word	0x00007660


	//   ....[55]....
        /*0478*/ 	.word	0x00007690


	//   ....[56]....
        /*047c*/ 	.word	0x000076c0


	//   ....[57]....
        /*0480*/ 	.word	0x00007a90


	//   ....[58]....
        /*0484*/ 	.word	0x00007ac0


	//   ....[59]....
        /*0488*/ 	.word	0x000082b0


	//   ....[60]....
        /*048c*/ 	.word	0x00009840


	//   ....[61]....
        /*0490*/ 	.word	0x00009850


	//   ....[62]....
        /*0494*/ 	.word	0x00009860


	//   ....[63]....
        /*0498*/ 	.word	0x000098f0


	//   ....[64]....
        /*049c*/ 	.word	0x00009900


	//   ....[65]....
        /*04a0*/ 	.word	0x00009950


	//   ....[66]....
        /*04a4*/ 	.word	0x00009960


	//   ....[67]....
        /*04a8*/ 	.word	0x00009970


	//   ....[68]....
        /*04ac*/ 	.word	0x000099c0


	//   ....[69]....
        /*04b0*/ 	.word	0x00009a20


	//   ....[70]....
        /*04b4*/ 	.word	0x00009e40


	//   ....[71]....
        /*04b8*/ 	.word	0x00009e50


	//   ....[72]....
        /*04bc*/ 	.word	0x00009e60


	//   ....[73]....
        /*04c0*/ 	.word	0x00009ea0


	//   ....[74]....
        /*04c4*/ 	.word	0x00009ec0


	//   ....[75]....
        /*04c8*/ 	.word	0x00009f00


	//   ....[76]....
        /*04cc*/ 	.word	0x00009f20


	//   ....[77]....
        /*04d0*/ 	.word	0x00009f30


	//   ....[78]....
        /*04d4*/ 	.word	0x00009f50


	//   ....[79]....
        /*04d8*/ 	.word	0x00009fe0


	//   ....[80]....
        /*04dc*/ 	.word	0x0000a690


	//   ....[81]....
        /*04e0*/ 	.word	0x0000a6c0


	//   ....[82]....
        /*04e4*/ 	.word	0x0000a6f0


	//   ....[83]....
        /*04e8*/ 	.word	0x0000a710


	//   ....[84]....
        /*04ec*/ 	.word	0x0000a720


	//   ....[85]....
        /*04f0*/ 	.word	0x0000a730


	//   ....[86]....
        /*04f4*/ 	.word	0x0000a750


	//   ....[87]....
        /*04f8*/ 	.word	0x0000a790


	//   ....[88]....
        /*04fc*/ 	.word	0x0000a850


	//   ....[89]....
        /*0500*/ 	.word	0x0000a870


	//   ....[90]....
        /*0504*/ 	.word	0x0000a880


	//   ....[91]....
        /*0508*/ 	.word	0x0000a8a0


	//   ....[92]....
        /*050c*/ 	.word	0x0000b1e0


	//   ....[93]....
        /*0510*/ 	.word	0x0000b1f0


	//   ....[94]....
        /*0514*/ 	.word	0x0000b200


	//   ....[95]....
        /*0518*/ 	.word	0x0000b260


	//   ....[96]....
        /*051c*/ 	.word	0x0000b270


	//   ....[97]....
        /*0520*/ 	.word	0x0000b2b0


	//   ....[98]....
        /*0524*/ 	.word	0x0000b2c0


	//   ....[99]....
        /*0528*/ 	.word	0x0000b2d0


	//   ....[100]....
        /*052c*/ 	.word	0x0000b310


	//   ....[101]....
        /*0530*/ 	.word	0x0000b350


	//   ....[102]....
        /*0534*/ 	.word	0x0000b760


	//   ....[103]....
        /*0538*/ 	.word	0x0000b770


	//   ....[104]....
        /*053c*/ 	.word	0x0000b780


	//   ....[105]....
        /*0540*/ 	.word	0x0000b7a0


	//   ....[106]....
        /*0544*/ 	.word	0x0000b7f0


	//   ....[107]....
        /*0548*/ 	.word	0x0000b810


	//   ....[108]....
        /*054c*/ 	.word	0x0000b840


	//   ....[109]....
        /*0550*/ 	.word	0x0000b850


	//   ....[110]....
        /*0554*/ 	.word	0x0000b860


	//   ....[111]....
        /*0558*/ 	.word	0x0000b870


	//   ....[112]....
        /*055c*/ 	.word	0x0000c4b0


	//   ....[113]....
        /*0560*/ 	.word	0x0000c9b0


	//   ....[114]....
        /*0564*/ 	.word	0x0000caa0


	//   ....[115]....
        /*0568*/ 	.word	0x0000cb80


	//   ....[116]....
        /*056c*/ 	.word	0x0000cc50


	//   ....[117]....
        /*0570*/ 	.word	0x0000cd00


	//   ....[118]....
        /*0574*/ 	.word	0x0000cdc0


	//   ....[119]....
        /*0578*/ 	.word	0x0000ce60


	//   ....[120]....
        /*057c*/ 	.word	0x0000cf20


	//   ....[121]....
        /*0580*/ 	.word	0x0000cfd0


	//   ....[122]....
        /*0584*/ 	.word	0x0000d040


	//   ....[123]....
        /*0588*/ 	.word	0x0000d120


	//   ....[124]....
        /*058c*/ 	.word	0x0000d220


	//   ....[125]....
        /*0590*/ 	.word	0x0000d2b0


	//   ....[126]....
        /*0594*/ 	.word	0x0000d330


	//   ....[127]....
        /*0598*/ 	.word	0x0000d3c0


	//   ....[128]....
        /*059c*/ 	.word	0x0000d440


	//   ....[129]....
        /*05a0*/ 	.word	0x0000d4d0


	//   ....[130]....
        /*05a4*/ 	.word	0x0000d530


	//   ....[131]....
        /*05a8*/ 	.word	0x0000d5f0


	//   ....[132]....
        /*05ac*/ 	.word	0x0000d660


	//   ....[133]....
        /*05b0*/ 	.word	0x0000d710


	//   ....[134]....
        /*05b4*/ 	.word	0x0000d7a0


	//   ....[135]....
        /*05b8*/ 	.word	0x0000d7f0


	//   ....[136]....
        /*05bc*/ 	.word	0x0000d8c0


	//   ....[137]....
        /*05c0*/ 	.word	0x0000d950


	//   ....[138]....
        /*05c4*/ 	.word	0x0000d9e0


	//   ....[139]....
        /*05c8*/ 	.word	0x0000da90


	//   ....[140]....
        /*05cc*/ 	.word	0x0000db10


	//   ....[141]....
        /*05d0*/ 	.word	0x0000dbc0


	//   ....[142]....
        /*05d4*/ 	.word	0x0000dc20


	//   ....[143]....
        /*05d8*/ 	.word	0x0000dcd0


	//   ....[144]....
        /*05dc*/ 	.word	0x0000dd40


	//   ....[145]....
        /*05e0*/ 	.word	0x0000de10


	//   ....[146]....
        /*05e4*/ 	.word	0x0000df50


	//   ....[147]....
        /*05e8*/ 	.word	0x0000dfe0


	//   ....[148]....
        /*05ec*/ 	.word	0x0000e040


	//   ....[149]....
        /*05f0*/ 	.word	0x0000e100


	//   ....[150]....
        /*05f4*/ 	.word	0x0000e1c0


	//   ....[151]....
        /*05f8*/ 	.word	0x0000e250


	//   ....[152]....
        /*05fc*/ 	.word	0x0000e310


	//   ....[153]....
        /*0600*/ 	.word	0x0000e3b0


	//   ....[154]....
        /*0604*/ 	.word	0x0000e420


	//   ....[155]....
        /*0608*/ 	.word	0x0000e4e0


	//   ....[156]....
        /*060c*/ 	.word	0x0000e5d0


	//   ....[157]....
        /*0610*/ 	.word	0x0000e670


	//   ....[158]....
        /*0614*/ 	.word	0x0000e6d0


	//   ....[159]....
        /*0618*/ 	.word	0x0000e790


	//   ....[160]....
        /*061c*/ 	.word	0x0000e7f0


	//   ....[161]....
        /*0620*/ 	.word	0x0000e890


	//   ....[162]....
        /*0624*/ 	.word	0x0000e8f0


	//   ....[163]....
        /*0628*/ 	.word	0x0000e9a0


	//   ....[164]....
        /*062c*/ 	.word	0x0000ea00


	//   ....[165]....
        /*0630*/ 	.word	0x0000eab0


	//----- nvinfo : EIATTR_REG_RECONFIG
	.align		4
.L_87:
        /*0634*/ 	.byte	0x01, 0x54
	.zero		2


	//----- nvinfo : EIATTR_SYSCALL_OFFSETS
	.align		4
        /*0638*/ 	.byte	0x04, 0x46
        /*063a*/ 	.short	(.L_89 - .L_88)


	//   ....[0]....
.L_88:
        /*063c*/ 	.word	0x00001400


	//   ....[1]....
        /*0640*/ 	.word	0x00008a00


	//   ....[2]....
        /*0644*/ 	.word	0x00008b40


	//   ....[3]....
        /*0648*/ 	.word	0x00008c80


	//   ....[4]....
        /*064c*/ 	.word	0x00008da0


	//   ....[5]....
        /*0650*/ 	.word	0x0000a300


	//----- nvinfo : EIATTR_MBARRIER_INSTR_OFFSETS
	.align		4
.L_89:
        /*0654*/ 	.byte	0x04, 0x39
        /*0656*/ 	.short	(.L_91 - .L_90)


	//   ....[0]....
.L_90:
        /*0658*/ 	.word	0x00000180
        /*065c*/ 	.word	0x000000ff
        /*0660*/ 	.word	0x00012400
        /*0664*/ 	.short	0x0100
        /*0666*/ 	.byte	0x08
	.zero		1


	//   ....[1]....
        /*0668*/ 	.word	0x00000190
        /*066c*/ 	.word	0x000000ff
        /*0670*/ 	.word	0x00012420
        /*0674*/ 	.short	0x0100
        /*0676*/ 	.byte	0x08
	.zero		1


	//   ....[2]....
        /*0678*/ 	.word	0x00000280
        /*067c*/ 	.word	0x000000ff
        /*0680*/ 	.word	0x00012430
        /*0684*/ 	.short	0x0100
        /*0686*/ 	.byte	0x08
	.zero		1


	//   ....[3]....
        /*0688*/ 	.word	0x00000290
        /*068c*/ 	.word	0x000000ff
        /*0690*/ 	.word	0x00012440
        /*0694*/ 	.short	0x0100
        /*0696*/ 	.byte	0x08
	.zero		1


	//   ....[4]....
        /*0698*/ 	.word	0x000002a0
        /*069c*/ 	.word	0x000000ff
        /*06a0*/ 	.word	0x00012438
        /*06a4*/ 	.short	0x0100
        /*06a6*/ 	.byte	0x08
	.zero		1


	//   ....[5]....
        /*06a8*/ 	.word	0x000002b0
        /*06ac*/ 	.word	0x000000ff
        /*06b0*/ 	.word	0x00012448
        /*06b4*/ 	.short	0x0100
        /*06b6*/ 	.byte	0x08
	.zero		1


	//   ....[6]....
        /*06b8*/ 	.word	0x000003e0
        /*06bc*/ 	.word	0x000000ff
        /*06c0*/ 	.word	0x00012450
        /*06c4*/ 	.short	0x0100
        /*06c6*/ 	.byte	0x08
	.zero		1


	//   ....[7]....
        /*06c8*/ 	.word	0x000003f0
        /*06cc*/ 	.word	0x000000ff
        /*06d0*/ 	.word	0x00012460
        /*06d4*/ 	.short	0x0100
        /*06d6*/ 	.byte	0x08
	.zero		1


	//   ....[8]....
        /*06d8*/ 	.word	0x00000400
        /*06dc*/ 	.word	0x000000ff
        /*06e0*/ 	.word	0x00012458
        /*06e4*/ 	.short	0x0100
        /*06e6*/ 	.byte	0x08
	.zero		1


	//   ....[9]....
        /*06e8*/ 	.word	0x00000410
        /*06ec*/ 	.word	0x000000ff
        /*06f0*/ 	.word	0x00012468
        /*06f4*/ 	.short	0x0100
        /*06f6*/ 	.byte	0x08
	.zero		1


	//   ....[10]....
        /*06f8*/ 	.word	0x00000500
        /*06fc*/ 	.word	0x000000ff
        /*0700*/ 	.word	0x00012470
        /*0704*/ 	.short	0x0100
        /*0706*/ 	.byte	0x06
	.zero		1


	//   ....[11]....
        /*0708*/ 	.word	0x00000510
        /*070c*/ 	.word	0x000000ff
        /*0710*/ 	.word	0x00012480
        /*0714*/ 	.short	0x0100
        /*0716*/ 	.byte	0x06
	.zero		1


	//   ....[12]....
        /*0718*/ 	.word	0x00000520
        /*071c*/ 	.word	0x000000ff
        /*0720*/ 	.word	0x00012478
        /*0724*/ 	.short	0x0100
        /*0726*/ 	.byte	0x06
	.zero		1


	//   ....[13]....
        /*0728*/ 	.word	0x00000530
        /*072c*/ 	.word	0x000000ff
        /*0730*/ 	.word	0x00012488
        /*0734*/ 	.short	0x0100
        /*0736*/ 	.byte	0x06
	.zero		1


	//   ....[14]....
        /*0738*/ 	.word	0x00000660
        /*073c*/ 	.word	0x000000ff
        /*0740*/ 	.word	0x00012490
        /*0744*/ 	.short	0x0100
        /*0746*/ 	.byte	0x08
	.zero		1


	//   ....[15]....
        /*0748*/ 	.word	0x00000670
        /*074c*/ 	.word	0x000000ff
        /*0750*/ 	.word	0x000124a0
        /*0754*/ 	.short	0x0100
        /*0756*/ 	.byte	0x08
	.zero		1


	//   ....[16]....
        /*0758*/ 	.word	0x00000680
        /*075c*/ 	.word	0x000000ff
        /*0760*/ 	.word	0x00012498
        /*0764*/ 	.short	0x0100
        /*0766*/ 	.byte	0x08
	.zero		1


	//   ....[17]....
        /*0768*/ 	.word	0x00000690
        /*076c*/ 	.word	0x000000ff
        /*0770*/ 	.word	0x000124a8
        /*0774*/ 	.short	0x0100
        /*0776*/ 	.byte	0x08
	.zero		1


	//   ....[18]....
        /*0778*/ 	.word	0x000007d0
        /*077c*/ 	.word	0x000000ff
        /*0780*/ 	.word	0x000124b0
        /*0784*/ 	.short	0x0100
        /*0786*/ 	.byte	0x08
	.zero		1


	//   ....[19]....
        /*0788*/ 	.word	0x000007e0
        /*078c*/ 	.word	0x000000ff
        /*0790*/ 	.word	0x000124c0
        /*0794*/ 	.short	0x0100
        /*0796*/ 	.byte	0x08
	.zero		1


	//   ....[20]....
        /*0798*/ 	.word	0x000007f0
        /*079c*/ 	.word	0x000000ff
        /*07a0*/ 	.word	0x000124b8
        /*07a4*/ 	.short	0x0100
        /*07a6*/ 	.byte	0x08
	.zero		1


	//   ....[21]....
        /*07a8*/ 	.word	0x00000800
        /*07ac*/ 	.word	0x000000ff
        /*07b0*/ 	.word	0x000124c8
        /*07b4*/ 	.short	0x0100
        /*07b6*/ 	.byte	0x08
	.zero		1


	//   ....[22]....
        /*07b8*/ 	.word	0x00001420
        /*07bc*/ 	.word	0x000000ff
        /*07c0*/ 	.word	0x00012400
        /*07c4*/ 	.short	0x010a
        /*07c6*/ 	.byte	0x2c
	.zero		1


	//   ....[23]....
        /*07c8*/ 	.word	0x00001490
        /*07cc*/ 	.word	0x000000ff
        /*07d0*/ 	.word	0x00012430
        /*07d4*/ 	.short	0x010a
        /*07d6*/ 	.byte	0x2c
	.zero		1


	//   ....[24]....
        /*07d8*/ 	.word	0x00001500
        /*07dc*/ 	.word	0x000000ff
        /*07e0*/ 	.word	0x00012430
        /*07e4*/ 	.short	0x010a
        /*07e6*/ 	.byte	0x2c
	.zero		1


	//   ....[25]....
        /*07e8*/ 	.word	0x00001ad0
        /*07ec*/ 	.word	0x000000ff
        /*07f0*/ 	.word	0x00000000
        /*07f4*/ 	.short	0x0101
        /*07f6*/ 	.byte	0x06
	.zero		1


	//   ....[26]....
        /*07f8*/ 	.word	0x00003ea0
        /*07fc*/ 	.word	0x000000ff
        /*0800*/ 	.word	0x00012430
        /*0804*/ 	.short	0x010a
        /*0806*/ 	.byte	0x20
	.zero		1


	//   ....[27]....
        /*0808*/ 	.word	0x00003ee0
        /*080c*/ 	.word	0x000000ff
        /*0810*/ 	.word	0x00012430
        /*0814*/ 	.short	0x010a
        /*0816*/ 	.byte	0x20
	.zero		1


	//   ....[28]....
        /*0818*/ 	.word	0x00004370
        /*081c*/ 	.word	0x000000ff
        /*0820*/ 	.word	0x00012450
        /*0824*/ 	.short	0x010a
        /*0826*/ 	.byte	0x09
	.zero		1


	//   ....[29]....
        /*0828*/ 	.word	0x000043b0
        /*082c*/ 	.word	0x000000ff
        /*0830*/ 	.word	0x00012450
        /*0834*/ 	.short	0x010a
        /*0836*/ 	.byte	0x09
	.zero		1


	//   ....[30]....
        /*0838*/ 	.word	0x00004690
        /*083c*/ 	.word	0x000000ff
        /*0840*/ 	.word	0x00000000
        /*0844*/ 	.short	0x0101
        /*0846*/ 	.byte	0x20
	.zero		1


	//   ....[31]....
        /*0848*/ 	.word	0x00005c40
        /*084c*/ 	.word	0x000000ff
        /*0850*/ 	.word	0x00000000
        /*0854*/ 	.short	0x0101
        /*0856*/ 	.byte	0x06
	.zero		1


	//   ....[32]....
        /*0858*/ 	.word	0x000060d0
        /*085c*/ 	.word	0x000000ff
        /*0860*/ 	.word	0x00012450
        /*0864*/ 	.short	0x010a
        /*0866*/ 	.byte	0x10
	.zero		1


	//   ....[33]....
        /*0868*/ 	.word	0x00006110
        /*086c*/ 	.word	0x000000ff
        /*0870*/ 	.word	0x00012450
        /*0874*/ 	.short	0x010a
        /*0876*/ 	.byte	0x10
	.zero		1


	//   ....[34]....
        /*0878*/ 	.word	0x00006790
        /*087c*/ 	.word	0x000000ff
        /*0880*/ 	.word	0x00000000
        /*0884*/ 	.short	0x0101
        /*0886*/ 	.byte	0x04
	.zero		1


	//   ....[35]....
        /*0888*/ 	.word	0x000076b0
        /*088c*/ 	.word	0x000000ff
        /*0890*/ 	.word	0x00000000
        /*0894*/ 	.short	0x0101
        /*0896*/ 	.byte	0x04
	.zero		1


	//   ....[36]....
        /*0898*/ 	.word	0x00009480
        /*089c*/ 	.word	0x000000ff
        /*08a0*/ 	.word	0x00012480
        /*08a4*/ 	.short	0x010a
        /*08a6*/ 	.byte	0x2a
	.zero		1


	//   ....[37]....
        /*08a8*/ 	.word	0x00009ad0
        /*08ac*/ 	.word	0x000000ff
        /*08b0*/ 	.word	0x00012470
        /*08b4*/ 	.short	0x0107
        /*08b6*/ 	.byte	0x2a
	.zero		1


	//   ....[38]....
        /*08b8*/ 	.word	0x00009b60
        /*08bc*/ 	.word	0x000000ff
        /*08c0*/ 	.word	0x00012470
        /*08c4*/ 	.short	0x0101
        /*08c6*/ 	.byte	0x2a
	.zero		1


	//   ....[39]....
        /*08c8*/ 	.word	0x00009b90
        /*08cc*/ 	.word	0x000000ff
        /*08d0*/ 	.word	0x00012440
        /*08d4*/ 	.short	0x010a
        /*08d6*/ 	.byte	0x2a
	.zero		1


	//   ....[40]....
        /*08d8*/ 	.word	0x0000a0a0
        /*08dc*/ 	.word	0x000000ff
        /*08e0*/ 	.word	0x00012430
        /*08e4*/ 	.short	0x0107
        /*08e6*/ 	.byte	0x2a
	.zero		1


	//   ....[41]....
        /*08e8*/ 	.word	0x0000a130
        /*08ec*/ 	.word	0x000000ff
        /*08f0*/ 	.word	0x00012430
        /*08f4*/ 	.short	0x0101
        /*08f6*/ 	.byte	0x2a
	.zero		1


	//   ....[42]....
        /*08f8*/ 	.word	0x0000a9d0
        /*08fc*/ 	.word	0x000000ff
        /*0900*/ 	.word	0x00012400
        /*0904*/ 	.short	0x0107
        /*0906*/ 	.byte	0x2a
	.zero		1


	//   ....[43]....
        /*0908*/ 	.word	0x0000aa10
        /*090c*/ 	.word	0x000000ff
        /*0910*/ 	.word	0x00012400
        /*0914*/ 	.short	0x0101
        /*0916*/ 	.byte	0x2a
	.zero		1


	//   ....[44]....
        /*0918*/ 	.word	0x0000aa20
        /*091c*/ 	.word	0x000000ff
        /*0920*/ 	.word	0x00012420
        /*0924*/ 	.short	0x010a
        /*0926*/ 	.byte	0x2a
	.zero		1


	//   ....[45]....
        /*0928*/ 	.word	0x0000aea0
        /*092c*/ 	.word	0x00000005
        /*0930*/ 	.word	0x00012480
        /*0934*/ 	.short	0x010a
        /*0936*/ 	.byte	0x3f
	.zero		1


	//   ....[46]....
        /*0938*/ 	.word	0x0000b400
        /*093c*/ 	.word	0x00000005
        /*0940*/ 	.word	0x00012470
        /*0944*/ 	.short	0x0107
        /*0946*/ 	.byte	0x3f
	.zero		1


	//   ....[47]....
        /*0948*/ 	.word	0x0000b490
        /*094c*/ 	.word	0x00000005
        /*0950*/ 	.word	0x00012470
        /*0954*/ 	.short	0x0101
        /*0956*/ 	.byte	0x3f
	.zero		1


	//   ....[48]....
        /*0958*/ 	.word	0x0000b4c0
        /*095c*/ 	.word	0x00000005
        /*0960*/ 	.word	0x00012440
        /*0964*/ 	.short	0x010a
        /*0966*/ 	.byte	0x3f
	.zero		1


	//   ....[49]....
        /*0968*/ 	.word	0x0000b950
        /*096c*/ 	.word	0x00000005
        /*0970*/ 	.word	0x00012430
        /*0974*/ 	.short	0x0107
        /*0976*/ 	.byte	0x3f
	.zero		1


	//   ....[50]....
        /*0978*/ 	.word	0x0000b9f0
        /*097c*/ 	.word	0x00000005
        /*0980*/ 	.word	0x00012430
        /*0984*/ 	.short	0x0101
        /*0986*/ 	.byte	0x3f
	.zero		1


	//   ....[51]....
        /*0988*/ 	.word	0x0000ba70
        /*098c*/ 	.word	0x00000003
        /*0990*/ 	.word	0x00012470
        /*0994*/ 	.short	0x010a
        /*0996*/ 	.byte	0x3f
	.zero		1


	//   ....[52]....
        /*0998*/ 	.word	0x0000bb00
        /*099c*/ 	.word	0x00000003
        /*09a0*/ 	.word	0x00012460
        /*09a4*/ 	.short	0x010a
        /*09a6*/ 	.byte	0x3f
	.zero		1


	//   ....[53]....
        /*09a8*/ 	.word	0x0000be10
        /*09ac*/ 	.word	0x00000003
        /*09b0*/ 	.word	0x00012450
        /*09b4*/ 	.short	0x0101
        /*09b6*/ 	.byte	0x3f
	.zero		1


	//   ....[54]....
        /*09b8*/ 	.word	0x0000beb0
        /*09bc*/ 	.word	0x00000003
        /*09c0*/ 	.word	0x00000000
        /*09c4*/ 	.short	0x0101
        /*09c6*/ 	.byte	0x3f
	.zero		1


	//   ....[55]....
        /*09c8*/ 	.word	0x0000bf90
        /*09cc*/ 	.word	0x00000002
        /*09d0*/ 	.word	0x00012470
        /*09d4*/ 	.short	0x010a
        /*09d6*/ 	.byte	0x3f
	.zero		1


	//   ....[56]....
        /*09d8*/ 	.word	0x0000c040
        /*09dc*/ 	.word	0x00000002
        /*09e0*/ 	.word	0x00012460
        /*09e4*/ 	.short	0x010a
        /*09e6*/ 	.byte	0x3f
	.zero		1


	//   ....[57]....
        /*09e8*/ 	.word	0x0000c340
        /*09ec*/ 	.word	0x00000002
        /*09f0*/ 	.word	0x00012450
        /*09f4*/ 	.short	0x0101
        /*09f6*/ 	.byte	0x3f
	.zero		1


	//   ....[58]....
        /*09f8*/ 	.word	0x0000c3c0
        /*09fc*/ 	.word	0x00000002
        /*0a00*/ 	.word	0x00000000
        /*0a04*/ 	.short	0x0101
        /*0a06*/ 	.byte	0x3f
	.zero		1


	//   ....[59]....
        /*0a08*/ 	.word	0x0000c460
        /*0a0c*/ 	.word	0x00000007
        /*0a10*/ 	.word	0x00012420
        /*0a14*/ 	.short	0x010a
        /*0a16*/ 	.byte	0x3f
	.zero		1


	//   ....[60]....
        /*0a18*/ 	.word	0x0000c580
        /*0a1c*/ 	.word	0x00000005
        /*0a20*/ 	.word	0x00012440
        /*0a24*/ 	.short	0x010a
        /*0a26*/ 	.byte	0x3f
	.zero		1


	//   ....[61]....
        /*0a28*/ 	.word	0x0000c620
        /*0a2c*/ 	.word	0x00000007
        /*0a30*/ 	.word	0x00012440
        /*0a34*/ 	.short	0x010a
        /*0a36*/ 	.byte	0x3f
	.zero		1


	//   ....[62]....
        /*0a38*/ 	.word	0x0000c660
        /*0a3c*/ 	.word	0x00000005
        /*0a40*/ 	.word	0x00012460
        /*0a44*/ 	.short	0x010a
        /*0a46*/ 	.byte	0x3f
	.zero		1


	//   ....[63]....
        /*0a48*/ 	.word	0x0000c6a0
        /*0a4c*/ 	.word	0x00000007
        /*0a50*/ 	.word	0x00012460
        /*0a54*/ 	.short	0x010a
        /*0a56*/ 	.byte	0x3f
	.zero		1


	//   ....[64]....
        /*0a58*/ 	.word	0x0000c6e0
        /*0a5c*/ 	.word	0x00000005
        /*0a60*/ 	.word	0x00012480
        /*0a64*/ 	.short	0x010a
        /*0a66*/ 	.byte	0x3f
	.zero		1


	//   ....[65]....
        /*0a68*/ 	.word	0x0000c720
        /*0a6c*/ 	.word	0x00000007
        /*0a70*/ 	.word	0x00012480
        /*0a74*/ 	.short	0x010a
        /*0a76*/ 	.byte	0x3f
	.zero		1


	//   ....[66]....
        /*0a78*/ 	.word	0x0000c790
        /*0a7c*/ 	.word	0x00000003
        /*0a80*/ 	.word	0x00012400
        /*0a84*/ 	.short	0x010a
        /*0a86*/ 	.byte	0x3f
	.zero		1


	//   ....[67]....
        /*0a88*/ 	.word	0x0000c7f0
        /*0a8c*/ 	.word	0x00000005
        /*0a90*/ 	.word	0x00012430
        /*0a94*/ 	.short	0x010a
        /*0a96*/ 	.byte	0x3f
	.zero		1


	//   ....[68]....
        /*0a98*/ 	.word	0x0000c850
        /*0a9c*/ 	.word	0x0000000b
        /*0aa0*/ 	.word	0x00012430
        /*0aa4*/ 	.short	0x010a
        /*0aa6*/ 	.byte	0x3f
	.zero		1


	//   ....[69]....
        /*0aa8*/ 	.word	0x0000c8b0
        /*0aac*/ 	.word	0x0000000b
        /*0ab0*/ 	.word	0x00012450
        /*0ab4*/ 	.short	0x010a
        /*0ab6*/ 	.byte	0x3f
	.zero		1


	//   ....[70]....
        /*0ab8*/ 	.word	0x0000c910
        /*0abc*/ 	.word	0x00000003
        /*0ac0*/ 	.word	0x00012450
        /*0ac4*/ 	.short	0x010a
        /*0ac6*/ 	.byte	0x3f
	.zero		1


	//   ....[71]....
        /*0ac8*/ 	.word	0x0000c9f0
        /*0acc*/ 	.word	0x00000003
        /*0ad0*/ 	.word	0x00012480
        /*0ad4*/ 	.short	0x010a
        /*0ad6*/ 	.byte	0x3f
	.zero		1


	//   ....[72]....
        /*0ad8*/ 	.word	0x0000d170
        /*0adc*/ 	.word	0x00000003
        /*0ae0*/ 	.word	0x00012440
        /*0ae4*/ 	.short	0x010a
        /*0ae6*/ 	.byte	0x3f
	.zero		1


	//   ....[73]....
        /*0ae8*/ 	.word	0x0000de50
        /*0aec*/ 	.word	0x00000003
        /*0af0*/ 	.word	0x00012420
        /*0af4*/ 	.short	0x010a
        /*0af6*/ 	.byte	0x3f
	.zero		1


	//   ....[74]....
        /*0af8*/ 	.word	0x0000dea0
        /*0afc*/ 	.word	0x00000005
        /*0b00*/ 	.word	0x00012480
        /*0b04*/ 	.short	0x010a
        /*0b06*/ 	.byte	0x3f
	.zero		1


	//   ....[75]....
        /*0b08*/ 	.word	0x0000e520
        /*0b0c*/ 	.word	0x00000005
        /*0b10*/ 	.word	0x00012440
        /*0b14*/ 	.short	0x010a
        /*0b16*/ 	.byte	0x3f
	.zero		1


	//   ....[76]....
        /*0b18*/ 	.word	0x0000eae0
        /*0b1c*/ 	.word	0x00000003
        /*0b20*/ 	.word	0x00012470
        /*0b24*/ 	.short	0x010a
        /*0b26*/ 	.byte	0x3f
	.zero		1


	//   ....[77]....
        /*0b28*/ 	.word	0x0000eb30
        /*0b2c*/ 	.word	0x00000003
        /*0b30*/ 	.word	0x00012460
        /*0b34*/ 	.short	0x010a
        /*0b36*/ 	.byte	0x3f
	.zero		1


	//   ....[78]....
        /*0b38*/ 	.word	0x0000eb80
        /*0b3c*/ 	.word	0x00000002
        /*0b40*/ 	.word	0x00012470
        /*0b44*/ 	.short	0x010a
        /*0b46*/ 	.byte	0x3f
	.zero		1


	//   ....[79]....
        /*0b48*/ 	.word	0x0000ebd0
        /*0b4c*/ 	.word	0x00000002
        /*0b50*/ 	.word	0x00012460
        /*0b54*/ 	.short	0x010a
        /*0b56*/ 	.byte	0x3f
	.zero		1


	//   ....[80]....
        /*0b58*/ 	.word	0x0000ec20
        /*0b5c*/ 	.word	0x00000007
        /*0b60*/ 	.word	0x00012420
        /*0b64*/ 	.short	0x010a
        /*0b66*/ 	.byte	0x3f
	.zero		1


	//   ....[81]....
        /*0b68*/ 	.word	0x0000ec70
        /*0b6c*/ 	.word	0x00000005
        /*0b70*/ 	.word	0x00012440
        /*0b74*/ 	.short	0x010a
        /*0b76*/ 	.byte	0x3f
	.zero		1


	//   ....[82]....
        /*0b78*/ 	.word	0x0000ecc0
        /*0b7c*/ 	.word	0x00000007
        /*0b80*/ 	.word	0x00012440
        /*0b84*/ 	.short	0x010a
        /*0b86*/ 	.byte	0x3f
	.zero		1


	//   ....[83]....
        /*0b88*/ 	.word	0x0000ed10
        /*0b8c*/ 	.word	0x00000005
        /*0b90*/ 	.word	0x00012460
        /*0b94*/ 	.short	0x010a
        /*0b96*/ 	.byte	0x3f
	.zero		1


	//   ....[84]....
        /*0b98*/ 	.word	0x0000ed60
        /*0b9c*/ 	.word	0x00000007
        /*0ba0*/ 	.word	0x00012460
        /*0ba4*/ 	.short	0x010a
        /*0ba6*/ 	.byte	0x3f
	.zero		1


	//   ....[85]....
        /*0ba8*/ 	.word	0x0000edb0
        /*0bac*/ 	.word	0x00000005
        /*0bb0*/ 	.word	0x00012480
        /*0bb4*/ 	.short	0x010a
        /*0bb6*/ 	.byte	0x3f
	.zero		1


	//----- nvinfo : EIATTR_NUM_MBARRIERS
	.align		4
.L_91:
        /*0bb8*/ 	.byte	0x03, 0x38
        /*0bba*/ 	.short	0x0016


	//----- nvinfo : EIATTR_EXIT_INSTR_OFFSETS
	.align		4
        /*0bbc*/ 	.byte	0x04, 0x1c
        /*0bbe*/ 	.short	(.L_93 - .L_92)


	//   ....[0]....
.L_92:
        /*0bc0*/ 	.word	0x0000c770


	//----- nvinfo : EIATTR_MAX_THREADS
	.align		4
.L_93:
        /*0bc4*/ 	.byte	0x04, 0x05
        /*0bc6*/ 	.short	(.L_95 - .L_94)
.L_94:
        /*0bc8*/ 	.word	0x00000200
        /*0bcc*/ 	.word	0x00000001
        /*0bd0*/ 	.word	0x00000001


	//----- nvinfo : EIATTR_CRS_STACK_SIZE
	.align		4
.L_95:
        /*0bd4*/ 	.byte	0x04, 0x1e
        /*0bd6*/ 	.short	(.L_97 - .L_96)
.L_96:
        /*0bd8*/ 	.word	0x00000000


	//----- nvinfo : EIATTR_CBANK_PARAM_SIZE
	.align		4
.L_97:
        /*0bdc*/ 	.byte	0x03, 0x19
        /*0bde*/ 	.short	0x0a70


	//----- nvinfo : EIATTR_PARAM_CBANK
	.align		4
        /*0be0*/ 	.byte	0x04, 0x0a
        /*0be2*/ 	.short	(.L_99 - .L_98)
	.align		4
.L_98:
        /*0be4*/ 	.word	index@(.nv.constant0._ZN7cutlass13device_kernelIN5flash11enable_sm90INS1_16FlashAttnFwdSm90INS1_25CollectiveMainloopFwdSm90ILi2EN4cute5tupleIJNS5_1CILi1EEES8_S8_EEENS6_IJNS7_ILi192EEENS7_ILi160EEENS7_ILi64EEEEEELi64ENS_12float_e4m3_tEfNS_4arch4Sm90ELb0ELb0ELb0ELb0ELb1ELb0ELb0ELb1ELb1ELb1ELb1ELb0EEENS1_21CollectiveEpilogueFwdINS6_IJSA_SC_SB_EEES9_NS_10bfloat16_tESG_Li384ELb0ELb1ELb1ELb1EEENS1_19SingleTileSchedulerILb0ELb1ELb1ELi192EEEEEEEEEvNT_6ParamsE)
        /*0be8*/ 	.short	0x0210
        /*0bea*/ 	.short	0x0a70


	//----- nvinfo : EIATTR_SW_WAR
	.align		4
.L_99:
        /*0bec*/ 	.byte	0x04, 0x36
        /*0bee*/ 	.short	(.L_101 - .L_100)
.L_100:
        /*0bf0*/ 	.word	0x00000008
.L_101:


//--------------------- .nv.info._ZN7cutlass13device_kernelIN5flash11enable_sm90INS1_16FlashAttnFwdSm90INS1_25CollectiveMainloopFwdSm90ILi2EN4cute5tupleIJNS5_1CILi1EEES8_S8_EEENS6_IJNS7_ILi192EEENS7_ILi160EEENS7_ILi64EEEEEELi64ENS_12float_e4m3_tEfNS_4arch4Sm90ELb0ELb0ELb0ELb1ELb1ELb0ELb0ELb1ELb1ELb1ELb1ELb0EEENS1_21CollectiveEpilogueFwdINS6_IJSA_SC_SB_EEES9_NS_10bfloat16_tESG_Li384ELb1ELb1ELb1ELb1EEENS1_36VarlenDynamicPersistentTileSchedulerILi192ELi160ELi384ELi128ELb1ELb1ELb1ELb0ELb1ELb1EEEEEEEEEvNT_6ParamsE --------------------------
	.section	.nv.info._ZN7cutlass13device_kernelIN5flash11enable_sm90INS1_16FlashAttnFwdSm90INS1_25CollectiveMainloopFwdSm90ILi2EN4cute5tupleIJNS5_1CILi1EEES8_S8_EEENS6_IJNS7_ILi192EEENS7_ILi160EEENS7_ILi64EEEEEELi64ENS_12float_e4m3_tEfNS_4arch4Sm90ELb0ELb0ELb0ELb1ELb1ELb0ELb0ELb1ELb1ELb1ELb1ELb0EEENS1_21CollectiveEpilogueFwdINS6_IJSA_SC_SB_EEES9_NS_10bfloat16_tESG_Li384ELb1ELb1ELb1ELb1EEENS1_36VarlenDynamicPersistentTileSchedulerILi192ELi160ELi384ELi128ELb1ELb1ELb1ELb0ELb1ELb1EEEEEEEEEvNT_6ParamsE,"",@"SHT_CUDA_INFO"
	.sectionflags	@""
	.align	4


	//----- nvinfo : EIATTR_CUDA_API_VERSION
	.align		4
        /*0000*/ 	.byte	0x04, 0x37
        /*0002*/ 	.short	(.L_103 - .L_102)
.L_102:
        /*0004*/ 	.word	0x00000082


	//----- nvinfo : EIATTR_KPARAM_INFO
	.align		4
.L_103:
        /*0008*/ 	.byte	0x04, 0x17
        /*000a*/ 	.short	(.L_105 - .L_104)
.L_104:
        /*000c*/ 	.word	0x00000000
        /*0010*/ 	.short	0x0000
        /*0012*/ 	.short	0x0070
        /*0014*/ 	.byte	0x00, 0xf0, 0x01, 0x2a


	//----- nvinfo : EIATTR_SPARSE_MMA_MASK
	.align		4
.L_105:
        /*0018*/ 	.byte	0x03, 0x50
        /*001a*/ 	.short	0x0000


	//----- nvinfo : EIATTR_MAXREG_COUNT
	.align		4
        /*001c*/ 	.byte	0x03, 0x1b
        /*001e*/ 	.short	0x0080


	//----- nvinfo : EIATTR_NUM_BARRIERS
	.align		4
        /*0020*/ 	.byte	0x02, 0x4c
        /*0022*/ 	.byte	0x09
	.zero		1


	//----- nvinfo : EIATTR_EXTERNS
	.align		4
        /*0024*/ 	.byte	0x04, 0x0f
        /*0026*/ 	.short	(.L_107 - .L_106)


	//   ....[0]....
	.align		4
.L_106:
        /*0028*/ 	.word	index@(__assertfail)


	//----- nvinfo : EIATTR_ANNOTATIONS
	.align		4
.L_107:
        /*002c*/ 	.byte	0x04, 0x55
        /*002e*/ 	.short	(.L_109 - .L_108)


	//   ....[0]....
.L_108:
        /* <DEDUP_REMOVED lines=47> */


	//----- nvinfo : EIATTR_MERCURY_ISA_VERSION
	.align		4
.L_109:
        /*0308*/ 	.byte	0x03, 0x5f
        /*030a*/ 	.short	0x0101


	//----- nvinfo : EIATTR_UNUSED_LOAD_BYTE_OFFSET
	.align		4
        /*030c*/ 	.byte	0x04, 0x44
        /*030e*/ 	.short	(.L_111 - .L_110)


	//   ....[0]....
.L_110:
        /*0310*/ 	.word	0x00000940
        /*0314*/ 	.word	0x0000fff0


	//   ....[1]....
        /*0318*/ 	.word	0x00006f60
        /*031c*/ 	.word	0x0000fff0


	//----- nvinfo : EIATTR_INT_WARP_WIDE_INSTR_OFFSETS
	.align		4
.L_111:
        /*0320*/ 	.byte	0x04, 0x31
        /*0322*/ 	.short	(.L_113 - .L_112)


	//   ....[0]....
.L_112:
        /*0324*/ 	.word	0x000000c0


	//   ....[1]....
        /*0328*/ 	.word	0x000000d0


	//   ....[2]....
        /*032c*/ 	.word	0x00000170


	//   ....[3]....
        /*0330*/ 	.word	0x0000b210


	//   ....[4]....
        /*0334*/ 	.word	0x0000b2a0


	//   ....[5]....
        /*0338*/ 	.word	0x0000ecb0


	//   ....[6]....
        /*033c*/ 	.word	0x0000ed40


	//----- nvinfo : EIATTR_COOP_GROUP_MASK_REGIDS
	.align		4
.L_113:
        /*0340*/ 	.byte	0x04, 0x29
        /*0342*/ 	.short	(.L_115 - .L_114)


	//   ....[0]....
.L_114:
        /*0344*/ 	.word	0xffffffff


	//   ....[1]....
        /*0348*/ 	.word	0xffffffff


	//   ....[2]....
        /*034c*/ 	.word	0xffffffff


	//   ....[3]....
        /*0350*/ 	.word	0xffffffff


	//   ....[4]....
        /*0354*/ 	.word	0xffffffff


	//   ....[5]....
        /*0358*/ 	.word	0xffffffff


	//   ....[6]....
        /*035c*/ 	.word	0xffffffff


	//   ....[7]....
        /*0360*/ 	.word	0xffffffff


	//   ....[8]....
        /*0364*/ 	.word	0xffffffff


	//   ....[9]....
        /*0368*/ 	.word	0xffffffff


	//   ....[10]....
        /*036c*/ 	.word	0xffffffff


	//   ....[11]....
        /*0370*/ 	.word	0xffffffff


	//   ....[12]....
        /*0374*/ 	.word	0xffffffff


	//   ....[13]....
        /*0378*/ 	.word	0xffffffff


	//   ....[14]....
        /*037c*/ 	.word	0xffffffff


	//   ....[15]....
        /*0380*/ 	.word	0xffffffff


	//   ....[16]....
        /*0384*/ 	.word	0xffffffff


	//   ....[17]....
        /*0388*/ 	.word	0xffffffff


	//   ....[18]....
        /*038c*/ 	.word	0xffffffff


	//   ....[19]....
        /*0390*/ 	.word	0xffffffff


	//   ....[20]....
        /*0394*/ 	.word	0xffffffff


	//   ....[21]....
        /*0398*/ 	.word	0xffffffff


	//   ....[22]....
        /*039c*/ 	.word	0xffffffff


	//   ....[23]....
        /*03a0*/ 	.word	0xffffffff


	//   ....[24]....
        /*03a4*/ 	.word	0xffffffff


	//   ....[25]....
        /*03a8*/ 	.word	0xffffffff


	//   ....[26]....
        /*03ac*/ 	.word	0xffffffff


	//   ....[27]....
        /*03b0*/ 	.word	0xffffffff


	//   ....[28]....
        /*03b4*/ 	.word	0xffffffff


	//   ....[29]....
        /*03b8*/ 	.word	0xffffffff


	//   ....[30]....
        /*03bc*/ 	.word	0xffffffff


	//   ....[31]....
        /*03c0*/ 	.word	0xffffffff


	//   ....[32]....
        /*03c4*/ 	.word	0xffffffff


	//   ....[33]....
        /*03c8*/ 	.word	0xffffffff


	//   ....[34]....
        /*03cc*/ 	.word	0xffffffff


	//   ....[35]....
        /*03d0*/ 	.word	0xffffffff


	//   ....[36]....
        /*03d4*/ 	.word	0xffffffff


	//   ....[37]....
        /*03d8*/ 	.word	0xffffffff


	//   ....[38]....
        /*03dc*/ 	.word	0xffffffff


	//   ....[39]....
        /*03e0*/ 	.word	0xffffffff


	//   ....[40]....
        /*03e4*/ 	.word	0xffffffff


	//   ....[41]....
        /*03e8*/ 	.word	0xffffffff


	//   ....[42]....
        /*03ec*/ 	.word	0xffffffff


	//   ....[43]....
        /*03f0*/ 	.word	0xffffffff


	//   ....[44]....
        /*03f4*/ 	.word	0xffffffff


	//   ....[45]....
        /*03f8*/ 	.word	0xffffffff


	//   ....[46]....
        /*03fc*/ 	.word	0xffffffff


	//   ....[47]....
        /*0400*/ 	.word	0xffffffff


	//   ....[48]....
        /*0404*/ 	.word	0xffffffff


	//   ....[49]....
        /*0408*/ 	.word	0xffffffff


	//   ....[50]....
        /*040c*/ 	.word	0xffffffff


	//   ....[51]....
        /*0410*/ 	.word	0xffffffff


	//   ....[52]....
        /*0414*/ 	.word	0xffffffff


	//   ....[53]....
        /*0418*/ 	.word	0xffffffff


	//   ....[54]....
        /*041c*/ 	.word	0xffffffff


	//   ....[55]....
        /*0420*/ 	.word	0xffffffff


	//   ....[56]....
        /*0424*/ 	.word	0xffffffff


	//   ....[57]....
        /*0428*/ 	.word	0xffffffff


	//   ....[58]....
        /*042c*/ 	.word	0xffffffff


	//   ....[59]....
        /*0430*/ 	.word	0xffffffff


	//   ....[60]....
        /*0434*/ 	.word	0xffffffff


	//   ....[61]....
        /*0438*/ 	.word	0xffffffff


	//   ....[62]....
        /*043c*/ 	.word	0xffffffff


	//   ....[63]....
        /*0440*/ 	.word	0xffffffff


	//   ....[64]....
        /*0444*/ 	.word	0xffffffff


	//   ....[65]....
        /*0448*/ 	.word	0xffffffff


	//   ....[66]....
        /*044c*/ 	.word	0xffffffff


	//   ....[67]....
        /*0450*/ 	.word	0xffffffff


	//   ....[68]....
        /*0454*/ 	.word	0xffffffff


	//   ....[69]....
        /*0458*/ 	.word	0xffffffff


	//   ....[70]....
        /*045c*/ 	.word	0xffffffff


	//   ....[71]....
        /*0460*/ 	.word	0xffffffff


	//   ....[72]....
        /*0464*/ 	.word	0xffffffff


	//   ....[73]....
        /*0468*/ 	.word	0xffffffff


	//   ....[74]....
        /*046c*/ 	.word	0xffffffff


	//   ....[75]....
        /*0470*/ 	.word	0xffffffff


	//   ....[76]....
        /*0474*/ 	.word	0xffffffff


	//   ....[77]....
        /*0478*/ 	.word	0xffffffff


	//   ....[78]....
        /*047c*/ 	.word	0xffffffff


	//   ....[79]....
        /*0480*/ 	.word	0xffffffff


	//   ....[80]....
        /*0484*/ 	.word	0xffffffff


	//   ....[81]....
        /*0488*/ 	.word	0xffffffff


	//   ....[82]....
        /*048c*/ 	.word	0xffffffff


	//   ....[83]....
        /*0490*/ 	.word	0xffffffff


	//   ....[84]....
        /*0494*/ 	.word	0xffffffff


	//   ....[85]....
        /*0498*/ 	.word	0xffffffff


	//   ....[86]....
        /*049c*/ 	.word	0xffffffff


	//   ....[87]....
        /*04a0*/ 	.word	0xffffffff


	//   ....[88]....
        /*04a4*/ 	.word	0xffffffff


	//   ....[89]....
        /*04a8*/ 	.word	0xffffffff


	//   ....[90]....
        /*04ac*/ 	.word	0xffffffff


	//   ....[91]....
        /*04b0*/ 	.word	0xffffffff


	//   ....[92]....
        /*04b4*/ 	.word	0xffffffff


	//   ....[93]....
        /*04b8*/ 	.word	0xffffffff


	//   ....[94]....
        /*04bc*/ 	.word	0xffffffff


	//   ....[95]....
        /*04c0*/ 	.word	0xffffffff


	//   ....[96]....
        /*04c4*/ 	.word	0xffffffff


	//   ....[97]....
        /*04c8*/ 	.word	0xffffffff


	//   ....[98]....
        /*04cc*/ 	.word	0xffffffff


	//   ....[99]....
        /*04d0*/ 	.word	0xffffffff


	//   ....[100]....
        /*04d4*/ 	.word	0xffffffff


	//   ....[101]....
        /*04d8*/ 	.word	0xffffffff


	//   ....[102]....
        /*04dc*/ 	.word	0xffffffff


	//   ....[103]....
        /*04e0*/ 	.word	0xffffffff


	//   ....[104]....
        /*04e4*/ 	.word	0xffffffff


	//   ....[105]....
        /*04e8*/ 	.word	0xffffffff


	//   ....[106]....
        /*04ec*/ 	.word	0xffffffff


	//   ....[107]....
        /*04f0*/ 	.word	0xffffffff


	//   ....[108]....
        /*04f4*/ 	.word	0xffffffff


	//   ....[109]....
        /*04f8*/ 	.word	0xffffffff


	//   ....[110]....
        /*04fc*/ 	.word	0xffffffff


	//   ....[111]....
        /*0500*/ 	.word	0xffffffff


	//   ....[112]....
        /*0504*/ 	.word	0xffffffff


	//   ....[113]....
        /*0508*/ 	.word	0xffffffff


	//   ....[114]....
        /*050c*/ 	.word	0xffffffff


	//   ....[115]....
        /*0510*/ 	.word	0xffffffff


	//   ....[116]....
        /*0514*/ 	.word	0xffffffff


	//   ....[117]....
        /*0518*/ 	.word	0xffffffff


	//   ....[118]....
        /*051c*/ 	.word	0xffffffff


	//   ....[119]....
        /*0520*/ 	.word	0xffffffff


	//   ....[120]....
        /*0524*/ 	.word	0xffffffff


	//   ....[121]....
        /*0528*/ 	.word	0xffffffff


	//   ....[122]....
        /*052c*/ 	.word	0xffffffff


	//   ....[123]....
        /*0530*/ 	.word	0xffffffff


	//   ....[124]....
        /*0534*/ 	.word	0xffffffff


	//   ....[125]....
        /*0538*/ 	.word	0xffffffff


	//   ....[126]....
        /*053c*/ 	.word	0xffffffff


	//   ....[127]....
        /*0540*/ 	.word	0xffffffff


	//   ....[128]....
        /*0544*/ 	.word	0xffffffff


	//   ....[129]....
        /*0548*/ 	.word	0xffffffff


	//   ....[130]....
        /*054c*/ 	.word	0xffffffff


	//   ....[131]....
        /*0550*/ 	.word	0xffffffff


	//   ....[132]....
        /*0554*/ 	.word	0xffffffff


	//   ....[133]....
        /*0558*/ 	.word	0xffffffff


	//   ....[134]....
        /*055c*/ 	.word	0xffffffff


	//   ....[135]....
        /*0560*/ 	.word	0xffffffff


	//   ....[136]....
        /*0564*/ 	.word	0xffffffff


	//   ....[137]....
        /*0568*/ 	.word	0xffffffff


	//   ....[138]....
        /*056c*/ 	.word	0xffffffff


	//   ....[139]....
        /*0570*/ 	.word	0xffffffff


	//   ....[140]....
        /*0574*/ 	.word	0xffffffff


	//   ....[141]....
        /*0578*/ 	.word	0xffffffff


	//   ....[142]....
        /*057c*/ 	.word	0xffffffff


	//   ....[143]....
        /*0580*/ 	.word	0xffffffff


	//   ....[144]....
        /*0584*/ 	.word	0xffffffff


	//   ....[145]....
        /*0588*/ 	.word	0xffffffff


	//   ....[146]....
        /*058c*/ 	.word	0xffffffff


	//   ....[147]....
        /*0590*/ 	.word	0xffffffff


	//   ....[148]....
        /*0594*/ 	.word	0xffffffff


	//   ....[149]....
        /*0598*/ 	.word	0xffffffff


	//   ....[150]....
        /*059c*/ 	.word	0xffffffff


	//   ....[151]....
        /*05a0*/ 	.word	0xffffffff


	//   ....[152]....
        /*05a4*/ 	.word	0xffffffff


	//   ....[153]....
        /*05a8*/ 	.word	0xffffffff


	//   ....[154]....
        /*05ac*/ 	.word	0xffffffff


	//   ....[155]....
        /*05b0*/ 	.word	0xffffffff


	//   ....[156]....
        /*05b4*/ 	.word	0xffffffff


	//   ....[157]....
        /*05b8*/ 	.word	0xffffffff


	//   ....[158]....
        /*05bc*/ 	.word	0xffffffff


	//   ....[159]....
        /*05c0*/ 	.word	0xffffffff


	//   ....[160]....
        /*05c4*/ 	.word	0xffffffff


	//   ....[161]....
        /*05c8*/ 	.word	0xffffffff


	//   ....[162]....
        /*05cc*/ 	.word	0xffffffff


	//   ....[163]....
        /*05d0*/ 	.word	0x0500000f


	//   ....[164]....
        /*05d4*/ 	.word	0x0500000f


	//   ....[165]....
        /*05d8*/ 	.word	0x0500000f


	//   ....[166]....
        /*05dc*/ 	.word	0x0500000f


	//   ....[167]....
        /*05e0*/ 	.word	0x0500000f


	//   ....[168]....
        /*05e4*/ 	.word	0x0500000f


	//   ....[169]....
        /*05e8*/ 	.word	0x0500000f


	//   ....[170]....
        /*05ec*/ 	.word	0x0500000f


	//   ....[171]....
        /*05f0*/ 	.word	0x0500000f


	//   ....[172]....
        /*05f4*/ 	.word	0x0500000f


	//   ....[173]....
        /*05f8*/ 	.word	0x0500000f


	//   ....[174]....
        /*05fc*/ 	.word	0x0500000f


	//   ....[175]....
        /*0600*/ 	.word	0x0500000f


	//   ....[176]....
        /*0604*/ 	.word	0x0500000f


	//   ....[177]....
        /*0608*/ 	.word	0x0500000f


	//   ....[178]....
        /*060c*/ 	.word	0x0500000f


	//   ....[179]....
        /*0610*/ 	.word	0x0500000f


	//   ....[180]....
        /*0614*/ 	.word	0x0500000f


	//   ....[181]....
        /*0618*/ 	.word	0x0500000f


	//   ....[182]....
        /*061c*/ 	.word	0x0500000f


	//   ....[183]....
        /*0620*/ 	.word	0x0500000f


	//   ....[184]....
        /*0624*/ 	.word	0x0500000f


	//   ....[185]....
        /*0628*/ 	.word	0x0500000f


	//   ....[186]....
        /*062c*/ 	.word	0x0500000f


	//   ....[187]....
        /*0630*/ 	.word	0x0500000f


	//   ....[188]....
        /*0634*/ 	.word	0x0500000f


	//   ....[189]....
        /*0638*/ 	.word	0x0500000f


	//   ....[190]....
        /*063c*/ 	.word	0x0500000f


	//   ....[191]....
        /*0640*/ 	.word	0x0500000f


	//   ....[192]....
        /*0644*/ 	.word	0x0500000f


	//   ....[193]....
        /*0648*/ 	.word	0x0500000f


	//   ....[194]....
        /*064c*/ 	.word	0x0500000f


	//   ....[195]....
        /*0650*/ 	.word	0x0500000f


	//   ....[196]....
        /*0654*/ 	.word	0x0500000f


	//   ....[197]....
        /*0658*/ 	.word	0x0500000f


	//   ....[198]....
        /*065c*/ 	.word	0x0500000f


	//   ....[199]....
        /*0660*/ 	.word	0x0500000f


	//   ....[200]....
        /*0664*/ 	.word	0x0500000f


	//   ....[201]....
        /*0668*/ 	.word	0x0500000f


	//   ....[202]....
        /*066c*/ 	.word	0x0500000f


	//   ....[203]....
        /*0670*/ 	.word	0x0500000f


	//   ....[204]....
        /*0674*/ 	.word	0x0500000f


	//   ....[205]....
        /*0678*/ 	.word	0x0500000f


	//   ....[206]....
        /*067c*/ 	.word	0x0500000f


	//   ....[207]....
        /*0680*/ 	.word	0x0500000f


	//   ....[208]....
        /*0684*/ 	.word	0x0500000f


	//   ....[209]....
        /*0688*/ 	.word	0x0500000f


	//   ....[210]....
        /*068c*/ 	.word	0x0500000f


	//   ....[211]....
        /*0690*/ 	.word	0x0500000f


	//   ....[212]....
        /*0694*/ 	.word	0x0500000f


	//   ....[213]....
        /*0698*/ 	.word	0x0500000f


	//   ....[214]....
        /*069c*/ 	.word	0x0500000f


	//   ....[215]....
        /*06a0*/ 	.word	0x0500000f


	//   ....[216]....
        /*06a4*/ 	.word	0x0500000f


	//----- nvinfo : EIATTR_COOP_GROUP_INSTR_OFFSETS
	.align		4
.L_115:
        /*06a8*/ 	.byte	0x04, 0x28
        /*06aa*/ 	.short	(.L_117 - .L_116)


	//   ....[0]....
.L_116:
        /*06ac*/ 	.word	0x00000070


	//   ....[1]....
        /*06b0*/ 	.word	0x000000b0


	//   ....[2]....
        /*06b4*/ 	.word	0x000002d0


	//   ....[3]....
        /*06b8*/ 	.word	0x00000430


	//   ....[4]....
        /*06bc*/ 	.word	0x00000550


	//   ....[5]....
        /*06c0*/ 	.word	0x000006b0


	//   ....[6]....
        /*06c4*/ 	.word	0x000018c0


	//   ....[7]....
        /*06c8*/ 	.word	0x00002aa0


	//   ....[8]....
        /*06cc*/ 	.word	0x00002ba0


	//   ....[9]....
        /*06d0*/ 	.word	0x00003200


	//   ....[10]....
        /*06d4*/ 	.word	0x00003290


	//   ....[11]....
        /*06d8*/ 	.word	0x000050f0


	//   ....[12]....
        /*06dc*/ 	.word	0x00005100


	//   ....[13]....
        /*06e0*/ 	.word	0x00005130


	//   ....[14]....
        /*06e4*/ 	.word	0x00005150


	//   ....[15]....
        /*06e8*/ 	.word	0x00006990


	//   ....[16]....
        /*06ec*/ 	.word	0x000069a0


	//   ....[17]....
        /*06f0*/ 	.word	0x00006a20


	//   ....[18]....
        /*06f4*/ 	.word	0x00006a40


	//   ....[19]....
        /*06f8*/ 	.word	0x00007460


	//   ....[20]....
        /*06fc*/ 	.word	0x00007480


	//   ....[21]....
        /*0700*/ 	.word	0x00007490


	//   ....[22]....
        /*0704*/ 	.word	0x000074a0


	//   ....[23]....
        /*0708*/ 	.word	0x000074b0


	//   ....[24]....
        /*070c*/ 	.word	0x000074c0


	//   ....[25]....
        /*0710*/ 	.word	0x000074d0


	//   ....[26]....
        /*0714*/ 	.word	0x000074e0


	//   ....[27]....
        /*0718*/ 	.word	0x000074f0


	//   ....[28]....
        /*071c*/ 	.word	0x00007500


	//   ....[29]....
        /*0720*/ 	.word	0x00007510


	//   ....[30]....
        /*0724*/ 	.word	0x00007520


	//   ....[31]....
        /*0728*/ 	.word	0x00007530


	//   ....[32]....
        /*072c*/ 	.word	0x00007540


	//   ....[33]....
        /*0730*/ 	.word	0x00007550


	//   ....[34]....
        /*0734*/ 	.word	0x00007560


	//   ....[35]....
        /*0738*/ 	.word	0x00007570


	//   ....[36]....
        /*073c*/ 	.word	0x00007580


	//   ....[37]....
        /*0740*/ 	.word	0x00007590


	//   ....[38]....
        /*0744*/ 	.word	0x000075a0


	//   ....[39]....
        /*0748*/ 	.word	0x000075b0


	//   ....[40]....
        /*074c*/ 	.word	0x000075c0


	//   ....[41]....
        /*0750*/ 	.word	0x000075d0


	//   ....[42]....
        /*0754*/ 	.word	0x000075e0


	//   ....[43]....
        /*0758*/ 	.word	0x000075f0


	//   ....[44]....
        /*075c*/ 	.word	0x00007600


	//   ....[45]....
        /*0760*/ 	.word	0x00007610


	//   ....[46]....
        /*0764*/ 	.word	0x00007620


	//   ....[47]....
        /*0768*/ 	.word	0x00007630


	//   ....[48]....
        /*076c*/ 	.word	0x00007640


	//   ....[49]....
        /*0770*/ 	.word	0x00007650


	//   ....[50]....
        /*0774*/ 	.word	0x00007660


	//   ....[51]....
        /*0778*/ 	.word	0x00007ea0


	//   ....[52]....
        /*077c*/ 	.word	0x00007eb0


	//   ....[53]....
        /*0780*/ 	.word	0x00007ec0


	//   ....[54]....
        /*0784*/ 	.word	0x00007f10


	//   ....[55]....
        /*0788*/ 	.word	0x00008550


	//   ....[56]....
        /*078c*/ 	.word	0x00008590


	//   ....[57]....
        /*0790*/ 	.word	0x000085b0


	//   ....[58]....
        /*0794*/ 	.word	0x000085e0


	//   ....[59]....
        /*0798*/ 	.word	0x00008600


	//   ....[60]....
        /*079c*/ 	.word	0x00008610


	//   ....[61]....
        /*07a0*/ 	.word	0x00008630


	//   ....[62]....
        /*07a4*/ 	.word	0x00008650


	//   ....[63]....
        /*07a8*/ 	.word	0x00008a90


	//   ....[64]....
        /*07ac*/ 	.word	0x00008aa0


	//   ....[65]....
        /*07b0*/ 	.word	0x00008cd0


	//   ....[66]....
        /*07b4*/ 	.word	0x00008ce0


	//   ....[67]....
        /*07b8*/ 	.word	0x00009800


	//   ....[68]....
        /*07bc*/ 	.word	0x00009830


	//   ....[69]....
        /*07c0*/ 	.word	0x00009870


	//   ....[70]....
        /*07c4*/ 	.word	0x000098a0


	//   ....[71]....
        /*07c8*/ 	.word	0x000098d0


	//   ....[72]....
        /*07cc*/ 	.word	0x000098e0


	//   ....[73]....
        /*07d0*/ 	.word	0x000098f0


	//   ....[74]....
        /*07d4*/ 	.word	0x00009910


	//   ....[75]....
        /*07d8*/ 	.word	0x00009a60


	//   ....[76]....
        /*07dc*/ 	.word	0x00009c90


	//   ....[77]....
        /*07e0*/ 	.word	0x00009cc0


	//   ....[78]....
        /*07e4*/ 	.word	0x00009cf0


	//   ....[79]....
        /*07e8*/ 	.word	0x00009d20


	//   ....[80]....
        /*07ec*/ 	.word	0x00009d50


	//   ....[81]....
        /*07f0*/ 	.word	0x00009da0


	//   ....[82]....
        /*07f4*/ 	.word	0x00009f10


	//   ....[83]....
        /*07f8*/ 	.word	0x00009f40


	//   ....[84]....
        /*07fc*/ 	.word	0x00009f70


	//   ....[85]....
        /*0800*/ 	.word	0x00009fa0


	//   ....[86]....
        /*0804*/ 	.word	0x00009fd0


	//   ....[87]....
        /*0808*/ 	.word	0x0000a010


	//   ....[88]....
        /*080c*/ 	.word	0x0000a090


	//   ....[89]....
        /*0810*/ 	.word	0x0000a0e0


	//   ....[90]....
        /*0814*/ 	.word	0x0000a0f0


	//   ....[91]....
        /*0818*/ 	.word	0x0000a1a0


	//   ....[92]....
        /*081c*/ 	.word	0x0000c1c0


	//   ....[93]....
        /*0820*/ 	.word	0x0000c1d0


	//   ....[94]....
        /*0824*/ 	.word	0x0000c240


	//   ....[95]....
        /*0828*/ 	.word	0x0000c260


	//   ....[96]....
        /*082c*/ 	.word	0x0000c2a0


	//   ....[97]....
        /*0830*/ 	.word	0x0000c2c0


	//   ....[98]....
        /*0834*/ 	.word	0x0000c2d0


	//   ....[99]....
        /*0838*/ 	.word	0x0000c2e0


	//   ....[100]....
        /*083c*/ 	.word	0x0000c370


	//   ....[101]....
        /*0840*/ 	.word	0x0000c390


	//   ....[102]....
        /*0844*/ 	.word	0x0000c7d0


	//   ....[103]....
        /*0848*/ 	.word	0x0000c7e0


	//   ....[104]....
        /*084c*/ 	.word	0x0000c800


	//   ....[105]....
        /*0850*/ 	.word	0x0000c890


	//   ....[106]....
        /*0854*/ 	.word	0x0000c8a0


	//   ....[107]....
        /*0858*/ 	.word	0x0000c910


	//   ....[108]....
        /*085c*/ 	.word	0x0000c920


	//   ....[109]....
        /*0860*/ 	.word	0x0000c930


	//   ....[110]....
        /*0864*/ 	.word	0x0000c940


	//   ....[111]....
        /*0868*/ 	.word	0x0000ca00


	//   ....[112]....
        /*086c*/ 	.word	0x0000d270


	//   ....[113]....
        /*0870*/ 	.word	0x0000d2a0


	//   ....[114]....
        /*0874*/ 	.word	0x0000d340


	//   ....[115]....
        /*0878*/ 	.word	0x0000d360


	//   ....[116]....
        /*087c*/ 	.word	0x0000d3e0


	//   ....[117]....
        /*0880*/ 	.word	0x0000d400


	//   ....[118]....
        /*0884*/ 	.word	0x0000d410


	//   ....[119]....
        /*0888*/ 	.word	0x0000d420


	//   ....[120]....
        /*088c*/ 	.word	0x0000d520


	//   ....[121]....
        /*0890*/ 	.word	0x0000d530


	//   ....[122]....
        /*0894*/ 	.word	0x0000d540


	//   ....[123]....
        /*0898*/ 	.word	0x0000d590


	//   ....[124]....
        /*089c*/ 	.word	0x0000df30


	//   ....[125]....
        /*08a0*/ 	.word	0x0000df40


	//   ....[126]....
        /*08a4*/ 	.word	0x0000dfb0


	//   ....[127]....
        /*08a8*/ 	.word	0x0000dfc0


	//   ....[128]....
        /*08ac*/ 	.word	0x0000e000


	//   ....[129]....
        /*08b0*/ 	.word	0x0000e010


	//   ....[130]....
        /*08b4*/ 	.word	0x0000e050


	//   ....[131]....
        /*08b8*/ 	.word	0x0000e060


	//   ....[132]....
        /*08bc*/ 	.word	0x0000e0a0


	//   ....[133]....
        /*08c0*/ 	.word	0x0000e0b0


	//   ....[134]....
        /*08c4*/ 	.word	0x0000e4c0


	//   ....[135]....
        /*08c8*/ 	.word	0x0000e4d0


	//   ....[136]....
        /*08cc*/ 	.word	0x0000e4e0


	//   ....[137]....
        /*08d0*/ 	.word	0x0000e520


	//   ....[138]....
        /*08d4*/ 	.word	0x0000e530


	//   ....[139]....
        /*08d8*/ 	.word	0x0000e570


	//   ....[140]....
        /*08dc*/ 	.word	0x0000e580


	//   ....[141]....
        /*08e0*/ 	.word	0x0000e590


	//   ....[142]....
        /*08e4*/ 	.word	0x0000e5d0


	//   ....[143]....
        /*08e8*/ 	.word	0x0000e610


	//   ....[144]....
        /*08ec*/ 	.word	0x0000f510


	//   ....[145]....
        /*08f0*/ 	.word	0x0000f540


	//   ....[146]....
        /*08f4*/ 	.word	0x0000f570


	//   ....[147]....
        /*08f8*/ 	.word	0x0000f580


	//   ....[148]....
        /*08fc*/ 	.word	0x0000f5b0


	//   ....[149]....
        /*0900*/ 	.word	0x0000f5c0


	//   ....[150]....
        /*0904*/ 	.word	0x0000f5f0


	//   ....[151]....
        /*0908*/ 	.word	0x0000f640


	//   ....[152]....
        /*090c*/ 	.word	0x0000f7a0


	//   ....[153]....
        /*0910*/ 	.word	0x0000f7d0


	//   ....[154]....
        /*0914*/ 	.word	0x0000f800


	//   ....[155]....
        /*0918*/ 	.word	0x0000f830


	//   ....[156]....
        /*091c*/ 	.word	0x0000f860


	//   ....[157]....
        /*0920*/ 	.word	0x0000f8a0


	//   ....[158]....
        /*0924*/ 	.word	0x0000f930


	//   ....[159]....
        /*0928*/ 	.word	0x0000f980


	//   ....[160]....
        /*092c*/ 	.word	0x0000f990


	//   ....[161]....
        /*0930*/ 	.word	0x0000fa20


	//   ....[162]....
        /*0934*/ 	.word	0x00010090


	//   ....[163]....
        /*0938*/ 	.word	0x000105f0


	//   ....[164]....
        /*093c*/ 	.word	0x000106d0


	//   ....[165]....
        /*0940*/ 	.word	0x00010760


	//   ....[166]....
        /*0944*/ 	.word	0x00010830


	//   ....[167]....
        /*0948*/ 	.word	0x000108e0


	//   ....[168]....
        /*094c*/ 	.word	0x00010990


	//   ....[169]....
        /*0950*/ 	.word	0x00010a30


	//   ....[170]....
        /*0954*/ 	.word	0x00010ad0


	//   ....[171]....
        /*0958*/ 	.word	0x00010b80


	//   ....[172]....
        /*095c*/ 	.word	0x00010c00


	//   ....[173]....
        /*0960*/ 	.word	0x00010cd0


	//   ....[174]....
        /*0964*/ 	.word	0x00010df0


	//   ....[175]....
        /*0968*/ 	.word	0x00010ea0


	//   ....[176]....
        /*096c*/ 	.word	0x00010f20


	//   ....[177]....
        /*0970*/ 	.word	0x00011010


	//   ....[178]....
        /*0974*/ 	.word	0x00011070


	//   ....[179]....
        /*0978*/ 	.word	0x00011150


	//   ....[180]....
        /*097c*/ 	.word	0x000111b0


	//   ....[181]....
        /*0980*/ 	.word	0x00011250


	//   ....[182]....
        /*0984*/ 	.word	0x000112f0


	//   ....[183]....
        /*0988*/ 	.word	0x000113c0


	//   ....[184]....
        /*098c*/ 	.word	0x00011470


	//   ....[185]....
        /*0990*/ 	.word	0x000114e0


	//   ....[186]....
        /*0994*/ 	.word	0x00011540


	//   ....[187]....
        /*0998*/ 	.word	0x00011630


	//   ....[188]....
        /*099c*/ 	.word	0x00011690


	//   ....[189]....
        /*09a0*/ 	.word	0x00011790


	//   ....[190]....
        /*09a4*/ 	.word	0x000117f0


	//   ....[191]....
        /*09a8*/ 	.word	0x00011890


	//   ....[192]....
        /*09ac*/ 	.word	0x00011950


	//   ....[193]....
        /*09b0*/ 	.word	0x00011a20


	//   ....[194]....
        /*09b4*/ 	.word	0x00011aa0


	//   ....[195]....
        /*09b8*/ 	.word	0x00011b60


	//   ....[196]....
        /*09bc*/ 	.word	0x00011ca0


	//   ....[197]....
        /*09c0*/ 	.word	0x00011d50


	//   ....[198]....
        /*09c4*/ 	.word	0x00011e00


	//   ....[199]....
        /*09c8*/ 	.word	0x00011ea0


	//   ....[200]....
        /*09cc*/ 	.word	0x00011f50


	//   ....[201]....
        /*09d0*/ 	.word	0x00011ff0


	//   ....[202]....
        /*09d4*/ 	.word	0x000120a0


	//   ....[203]....
        /*09d8*/ 	.word	0x00012140


	//   ....[204]....
        /*09dc*/ 	.word	0x000121b0


	//   ....[205]....
        /*09e0*/ 	.word	0x00012270


	//   ....[206]....
        /*09e4*/ 	.word	0x00012360


	//   ....[207]....
        /*09e8*/ 	.word	0x000123f0


	//   ....[208]....
        /*09ec*/ 	.word	0x00012450


	//   ....[209]....
        /*09f0*/ 	.word	0x00012500


	//   ....[210]....
        /*09f4*/ 	.word	0x00012560


	//   ....[211]....
        /*09f8*/ 	.word	0x00012610


	//   ....[212]....
        /*09fc*/ 	.word	0x00012670


	//   ....[213]....
        /*0a00*/ 	.word	0x00012720


	//   ....[214]....
        /*0a04*/ 	.word	0x00012780


	//   ....[215]....
        /*0a08*/ 	.word	0x00012830


	//   ....[216]....
        /*0a0c*/ 	.word	0x00012a90


	//----- nvinfo : EIATTR_REG_RECONFIG
	.align		4
.L_117:
        /*0a10*/ 	.byte	0x01, 0x54
	.zero		2


	//----- nvinfo : EIATTR_SYSCALL_OFFSETS
	.align		4
        /*0a14*/ 	.byte	0x04, 0x46
        /*0a16*/ 	.short	(.L_119 - .L_118)


	//   ....[0]....
.L_118:
        /*0a18*/ 	.word	0x00001a70


	//   ....[1]....
        /*0a1c*/ 	.word	0x0000b410


	//   ....[2]....
        /*0a20*/ 	.word	0x0000b5a0


	//   ....[3]....
        /*0a24*/ 	.word	0x0000b6f0


	//   ....[4]....
        /*0a28*/ 	.word	0x0000b840


	//   ....[5]....
        /*0a2c*/ 	.word	0x0000cdd0


	//----- nvinfo : EIATTR_MBARRIER_INSTR_OFFSETS
	.align		4
.L_119:
        /*0a30*/ 	.byte	0x04, 0x39
        /*0a32*/ 	.short	(.L_121 - .L_120)


	//   ....[0]....
.L_120:
        /*0a34*/ 	.word	0x00000180
        /*0a38*/ 	.word	0x000000ff
        /*0a3c*/ 	.word	0x00013200
        /*0a40*/ 	.short	0x0100
        /*0a42*/ 	.byte	0x08
	.zero		1


	//   ....[1]....
        /*0a44*/ 	.word	0x00000190
        /*0a48*/ 	.word	0x000000ff
        /*0a4c*/ 	.word	0x00013220
        /*0a50*/ 	.short	0x0100
        /*0a52*/ 	.byte	0x08
	.zero		1


	//   ....[2]....
        /*0a54*/ 	.word	0x00000280
        /*0a58*/ 	.word	0x000000ff
        /*0a5c*/ 	.word	0x00013230
        /*0a60*/ 	.short	0x0100
        /*0a62*/ 	.byte	0x08
	.zero		1


	//   ....[3]....
        /*0a64*/ 	.word	0x00000290
        /*0a68*/ 	.word	0x000000ff
        /*0a6c*/ 	.word	0x00013240
        /*0a70*/ 	.short	0x0100
        /*0a72*/ 	.byte	0x08
	.zero		1


	//   ....[4]....
        /*0a74*/ 	.word	0x000002a0
        /*0a78*/ 	.word	0x000000ff
        /*0a7c*/ 	.word	0x00013238
        /*0a80*/ 	.short	0x0100
        /*0a82*/ 	.byte	0x08
	.zero		1


	//   ....[5]....
        /*0a84*/ 	.word	0x000002b0
        /*0a88*/ 	.word	0x000000ff
        /*0a8c*/ 	.word	0x00013248
        /*0a90*/ 	.short	0x0100
        /*0a92*/ 	.byte	0x08
	.zero		1


	//   ....[6]....
        /*0a94*/ 	.word	0x000003e0
        /*0a98*/ 	.word	0x000000ff
        /*0a9c*/ 	.word	0x00013250
        /*0aa0*/ 	.short	0x0100
        /*0aa2*/ 	.byte	0x08
	.zero		1


	//   ....[7]....
        /*0aa4*/ 	.word	0x000003f0
        /*0aa8*/ 	.word	0x000000ff
        /*0aac*/ 	.word	0x00013260
        /*0ab0*/ 	.short	0x0100
        /*0ab2*/ 	.byte	0x08
	.zero		1


	//   ....[8]....
        /*0ab4*/ 	.word	0x00000400
        /*0ab8*/ 	.word	0x000000ff
        /*0abc*/ 	.word	0x00013258
        /*0ac0*/ 	.short	0x0100
        /*0ac2*/ 	.byte	0x08
	.zero		1


	//   ....[9]....
        /*0ac4*/ 	.word	0x00000410
        /*0ac8*/ 	.word	0x000000ff
        /*0acc*/ 	.word	0x00013268
        /*0ad0*/ 	.short	0x0100
        /*0ad2*/ 	.byte	0x08
	.zero		1


	//   ....[10]....
        /*0ad4*/ 	.word	0x00000500
        /*0ad8*/ 	.word	0x000000ff
        /*0adc*/ 	.word	0x00013270
        /*0ae0*/ 	.short	0x0100
        /*0ae2*/ 	.byte	0x06
	.zero		1


	//   ....[11]....
        /*0ae4*/ 	.word	0x00000510
        /*0ae8*/ 	.word	0x000000ff
        /*0aec*/ 	.word	0x00013280
        /*0af0*/ 	.short	0x0100
        /*0af2*/ 	.byte	0x06
	.zero		1


	//   ....[12]....
        /*0af4*/ 	.word	0x00000520
        /*0af8*/ 	.word	0x000000ff
        /*0afc*/ 	.word	0x00013278
        /*0b00*/ 	.short	0x0100
        /*0b02*/ 	.byte	0x06
	.zero		1


	//   ....[13]....
        /*0b04*/ 	.word	0x00000530
        /*0b08*/ 	.word	0x000000ff
        /*0b0c*/ 	.word	0x00013288
        /*0b10*/ 	.short	0x0100
        /*0b12*/ 	.byte	0x06
	.zero		1


	//   ....[14]....
        /*0b14*/ 	.word	0x00000660
        /*0b18*/ 	.word	0x000000ff
        /*0b1c*/ 	.word	0x00013290
        /*0b20*/ 	.short	0x0100
        /*0b22*/ 	.byte	0x08
	.zero		1


	//   ....[15]....
        /*0b24*/ 	.word	0x00000670
        /*0b28*/ 	.word	0x000000ff
        /*0b2c*/ 	.word	0x000132a0
        /*0b30*/ 	.short	0x0100
        /*0b32*/ 	.byte	0x08
	.zero		1


	//   ....[16]....
        /*0b34*/ 	.word	0x00000680
        /*0b38*/ 	.word	0x000000ff
        /*0b3c*/ 	.word	0x00013298
        /*0b40*/ 	.short	0x0100
        /*0b42*/ 	.byte	0x08
	.zero		1


	//   ....[17]....
        /*0b44*/ 	.word	0x00000690
        /*0b48*/ 	.word	0x000000ff
        /*0b4c*/ 	.word	0x000132a8
        /*0b50*/ 	.short	0x0100
        /*0b52*/ 	.byte	0x08
	.zero		1


	//   ....[18]....
        /*0b54*/ 	.word	0x000007e0
        /*0b58*/ 	.word	0x000000ff
        /*0b5c*/ 	.word	0x000132b0
        /*0b60*/ 	.short	0x0100
        /*0b62*/ 	.byte	0x08
	.zero		1


	//   ....[19]....
        /*0b64*/ 	.word	0x000007f0
        /*0b68*/ 	.word	0x000000ff
        /*0b6c*/ 	.word	0x000132c0
        /*0b70*/ 	.short	0x0100
        /*0b72*/ 	.byte	0x08
	.zero		1


	//   ....[20]....
        /*0b74*/ 	.word	0x00000800
        /*0b78*/ 	.word	0x000000ff
        /*0b7c*/ 	.word	0x000132b8
        /*0b80*/ 	.short	0x0100
        /*0b82*/ 	.byte	0x08
	.zero		1


	//   ....[21]....
        /*0b84*/ 	.word	0x00000810
        /*0b88*/ 	.word	0x000000ff
        /*0b8c*/ 	.word	0x000132c8
        /*0b90*/ 	.short	0x0100
        /*0b92*/ 	.byte	0x08
	.zero		1


	//   ....[22]....
        /*0b94*/ 	.word	0x00001af0
        /*0b98*/ 	.word	0x00000019
        /*0b9c*/ 	.word	0x00013200
        /*0ba0*/ 	.short	0x010a
        /*0ba2*/ 	.byte	0x3f
	.zero		1


	//   ....[23]....
        /*0ba4*/ 	.word	0x00001b70
        /*0ba8*/ 	.word	0x00000005
        /*0bac*/ 	.word	0x00013230
        /*0bb0*/ 	.short	0x010a
        /*0bb2*/ 	.byte	0x3f
	.zero		1


	//   ....[24]....
        /*0bb4*/ 	.word	0x00001bf0
        /*0bb8*/ 	.word	0x00000005
        /*0bbc*/ 	.word	0x00013230
        /*0bc0*/ 	.short	0x010a
        /*0bc2*/ 	.byte	0x3f
	.zero		1


	//   ....[25]....
        /*0bc4*/ 	.word	0x000020f0
        /*0bc8*/ 	.word	0x00000018
        /*0bcc*/ 	.word	0x00000000
        /*0bd0*/ 	.short	0x0101
        /*0bd2*/ 	.byte	0x3f
	.zero		1


	//   ....[26]....
        /*0bd4*/ 	.word	0x000044d0
        /*0bd8*/ 	.word	0x000000ff
        /*0bdc*/ 	.word	0x00013230
        /*0be0*/ 	.short	0x010a
        /*0be2*/ 	.byte	0x15
	.zero		1


	//   ....[27]....
        /*0be4*/ 	.word	0x00004510
        /*0be8*/ 	.word	0x000000ff
        /*0bec*/ 	.word	0x00013230
        /*0bf0*/ 	.short	0x010a
        /*0bf2*/ 	.byte	0x15
	.zero		1


	//   ....[28]....
        /*0bf4*/ 	.word	0x00004960
        /*0bf8*/ 	.word	0x000000ff
        /*0bfc*/ 	.word	0x00013250
        /*0c00*/ 	.short	0x010a
        /*0c02*/ 	.byte	0x0b
	.zero		1


	//   ....[29]....
        /*0c04*/ 	.word	0x000049a0
        /*0c08*/ 	.word	0x000000ff
        /*0c0c*/ 	.word	0x00013250
        /*0c10*/ 	.short	0x010a
        /*0c12*/ 	.byte	0x0b
	.zero		1


	//   ....[30]....
        /*0c14*/ 	.word	0x00004c60
        /*0c18*/ 	.word	0x000000ff
        /*0c1c*/ 	.word	0x00000000
        /*0c20*/ 	.short	0x0101
        /*0c22*/ 	.byte	0x15
	.zero		1


	//   ....[31]....
        /*0c24*/ 	.word	0x00006230
        /*0c28*/ 	.word	0x000000ff
        /*0c2c*/ 	.word	0x00000000
        /*0c30*/ 	.short	0x0101
        /*0c32*/ 	.byte	0x06
	.zero		1


	//   ....[32]....
        /*0c34*/ 	.word	0x000066f0
        /*0c38*/ 	.word	0x000000ff
        /*0c3c*/ 	.word	0x00013250
        /*0c40*/ 	.short	0x010a
        /*0c42*/ 	.byte	0x05
	.zero		1


	//   ....[33]....
        /*0c44*/ 	.word	0x00006730
        /*0c48*/ 	.word	0x000000ff
        /*0c4c*/ 	.word	0x00013250
        /*0c50*/ 	.short	0x010a
        /*0c52*/ 	.byte	0x05
	.zero		1


	//   ....[34]....
        /*0c54*/ 	.word	0x00006d20
        /*0c58*/ 	.word	0x000000ff
        /*0c5c*/ 	.word	0x00000000
        /*0c60*/ 	.short	0x0101
        /*0c62*/ 	.byte	0x04
	.zero		1


	//   ....[35]....
        /*0c64*/ 	.word	0x00008430
        /*0c68*/ 	.word	0x00000000
        /*0c6c*/ 	.word	0x00000000
        /*0c70*/ 	.short	0x0101
        /*0c72*/ 	.byte	0x3f
	.zero		1


	//   ....[36]....
        /*0c74*/ 	.word	0x00008a80
        /*0c78*/ 	.word	0x00000006
        /*0c7c*/ 	.word	0x00000000
        /*0c80*/ 	.short	0x0101
        /*0c82*/ 	.byte	0x3f
	.zero		1


	//   ....[37]....
        /*0c84*/ 	.word	0x0000be40
        /*0c88*/ 	.word	0x00000007
        /*0c8c*/ 	.word	0x00013280
        /*0c90*/ 	.short	0x010a
        /*0c92*/ 	.byte	0x3f
	.zero		1


	//   ....[38]....
        /*0c94*/ 	.word	0x0000c4b0
        /*0c98*/ 	.word	0x00000007
        /*0c9c*/ 	.word	0x00013270
        /*0ca0*/ 	.short	0x0107
        /*0ca2*/ 	.byte	0x3f
	.zero		1


	//   ....[39]....
        /*0ca4*/ 	.word	0x0000c570
        /*0ca8*/ 	.word	0x00000007
        /*0cac*/ 	.word	0x00013270
        /*0cb0*/ 	.short	0x0101
        /*0cb2*/ 	.byte	0x3f
	.zero		1


	//   ....[40]....
        /*0cb4*/ 	.word	0x0000c5a0
        /*0cb8*/ 	.word	0x00000007
        /*0cbc*/ 	.word	0x00013240
        /*0cc0*/ 	.short	0x010a
        /*0cc2*/ 	.byte	0x3f
	.zero		1


	//   ....[41]....
        /*0cc4*/ 	.word	0x0000cb10
        /*0cc8*/ 	.word	0x00000007
        /*0ccc*/ 	.word	0x00013230
        /*0cd0*/ 	.short	0x0107
        /*0cd2*/ 	.byte	0x3f
	.zero		1


	//   ....[42]....
        /*0cd4*/ 	.word	0x0000cbe0
        /*0cd8*/ 	.word	0x00000007
        /*0cdc*/ 	.word	0x00013230
        /*0ce0*/ 	.short	0x0101
        /*0ce2*/ 	.byte	0x3f
	.zero		1


	//   ....[43]....
        /*0ce4*/ 	.word	0x0000d630
        /*0ce8*/ 	.word	0x00000010
        /*0cec*/ 	.word	0x00013200
        /*0cf0*/ 	.short	0x0107
        /*0cf2*/ 	.byte	0x3f
	.zero		1


	//   ....[44]....
        /*0cf4*/ 	.word	0x0000d720
        /*0cf8*/ 	.word	0x00000010
        /*0cfc*/ 	.word	0x00013200
        /*0d00*/ 	.short	0x0101
        /*0d02*/ 	.byte	0x3f
	.zero		1


	//   ....[45]....
        /*0d04*/ 	.word	0x0000d740
        /*0d08*/ 	.word	0x00000010
        /*0d0c*/ 	.word	0x00013220
        /*0d10*/ 	.short	0x010a
        /*0d12*/ 	.byte	0x3f
	.zero		1


	//   ....[46]....
        /*0d14*/ 	.word	0x0000dc70
        /*0d18*/ 	.word	0x00000000
        /*0d1c*/ 	.word	0x00013280
        /*0d20*/ 	.short	0x010a
        /*0d22*/ 	.byte	0x3f
	.zero		1


	//   ....[47]....
        /*0d24*/ 	.word	0x0000e160
        /*0d28*/ 	.word	0x00000000
        /*0d2c*/ 	.word	0x00013270
        /*0d30*/ 	.short	0x0107
        /*0d32*/ 	.byte	0x3f
	.zero		1


	//   ....[48]....
        /*0d34*/ 	.word	0x0000e220
        /*0d38*/ 	.word	0x00000000
        /*0d3c*/ 	.word	0x00013270
        /*0d40*/ 	.short	0x0101
        /*0d42*/ 	.byte	0x3f
	.zero		1


	//   ....[49]....
        /*0d44*/ 	.word	0x0000e250
        /*0d48*/ 	.word	0x00000000
        /*0d4c*/ 	.word	0x00013240
        /*0d50*/ 	.short	0x010a
        /*0d52*/ 	.byte	0x3f
	.zero		1


	//   ....[50]....
        /*0d54*/ 	.word	0x0000e690
        /*0d58*/ 	.word	0x00000000
        /*0d5c*/ 	.word	0x00013230
        /*0d60*/ 	.short	0x0107
        /*0d62*/ 	.byte	0x3f
	.zero		1


	//   ....[51]....
        /*0d64*/ 	.word	0x0000e750
        /*0d68*/ 	.word	0x00000000
        /*0d6c*/ 	.word	0x00013230
        /*0d70*/ 	.short	0x0101
        /*0d72*/ 	.byte	0x3f
	.zero		1


	//   ....[52]....
        /*0d74*/ 	.word	0x0000e7e0
        /*0d78*/ 	.word	0x00000002
        /*0d7c*/ 	.word	0x00013270
        /*0d80*/ 	.short	0x010a
        /*0d82*/ 	.byte	0x3f
	.zero		1


	//   ....[53]....
        /*0d84*/ 	.word	0x0000e870
        /*0d88*/ 	.word	0x00000002
        /*0d8c*/ 	.word	0x00013260
        /*0d90*/ 	.short	0x010a
        /*0d92*/ 	.byte	0x3f
	.zero		1


	//   ....[54]....
        /*0d94*/ 	.word	0x0000eb80
        /*0d98*/ 	.word	0x00000002
        /*0d9c*/ 	.word	0x00013250
        /*0da0*/ 	.short	0x0101
        /*0da2*/ 	.byte	0x3f
	.zero		1


	//   ....[55]....
        /*0da4*/ 	.word	0x0000ec10
        /*0da8*/ 	.word	0x00000002
        /*0dac*/ 	.word	0x00000000
        /*0db0*/ 	.short	0x0101
        /*0db2*/ 	.byte	0x3f
	.zero		1


	//   ....[56]....
        /*0db4*/ 	.word	0x0000edf0
        /*0db8*/ 	.word	0x00000003
        /*0dbc*/ 	.word	0x00013270
        /*0dc0*/ 	.short	0x010a
        /*0dc2*/ 	.byte	0x3f
	.zero		1


	//   ....[57]....
        /*0dc4*/ 	.word	0x0000ee80
        /*0dc8*/ 	.word	0x00000003
        /*0dcc*/ 	.word	0x00013260
        /*0dd0*/ 	.short	0x010a
        /*0dd2*/ 	.byte	0x3f
	.zero		1


	//   ....[58]....
        /*0dd4*/ 	.word	0x0000f1a0
        /*0dd8*/ 	.word	0x00000003
        /*0ddc*/ 	.word	0x00013250
        /*0de0*/ 	.short	0x0101
        /*0de2*/ 	.byte	0x3f
	.zero		1


	//   ....[59]....
        /*0de4*/ 	.word	0x0000f260
        /*0de8*/ 	.word	0x00000003
        /*0dec*/ 	.word	0x00000000
        /*0df0*/ 	.short	0x0101
        /*0df2*/ 	.byte	0x3f
	.zero		1


	//   ....[60]....
        /*0df4*/ 	.word	0x00010010
        /*0df8*/ 	.word	0x00000005
        /*0dfc*/ 	.word	0x00013220
        /*0e00*/ 	.short	0x010a
        /*0e02*/ 	.byte	0x3f
	.zero		1


	//   ....[61]....
        /*0e04*/ 	.word	0x000101c0
        /*0e08*/ 	.word	0x00000003
        /*0e0c*/ 	.word	0x00013240
        /*0e10*/ 	.short	0x010a
        /*0e12*/ 	.byte	0x3f
	.zero		1


	//   ....[62]....
        /*0e14*/ 	.word	0x00010250
        /*0e18*/ 	.word	0x0000001b
        /*0e1c*/ 	.word	0x00013240
        /*0e20*/ 	.short	0x010a
        /*0e22*/ 	.byte	0x3f
	.zero		1


	//   ....[63]....
        /*0e24*/ 	.word	0x00010290
        /*0e28*/ 	.word	0x00000003
        /*0e2c*/ 	.word	0x00013260
        /*0e30*/ 	.short	0x010a
        /*0e32*/ 	.byte	0x3f
	.zero		1


	//   ....[64]....
        /*0e34*/ 	.word	0x000102d0
        /*0e38*/ 	.word	0x0000001b
        /*0e3c*/ 	.word	0x00013260
        /*0e40*/ 	.short	0x010a
        /*0e42*/ 	.byte	0x3f
	.zero		1


	//   ....[65]....
        /*0e44*/ 	.word	0x00010310
        /*0e48*/ 	.word	0x00000003
        /*0e4c*/ 	.word	0x00013280
        /*0e50*/ 	.short	0x010a
        /*0e52*/ 	.byte	0x3f
	.zero		1


	//   ....[66]....
        /*0e54*/ 	.word	0x00010350
        /*0e58*/ 	.word	0x0000001b
        /*0e5c*/ 	.word	0x00013280
        /*0e60*/ 	.short	0x010a
        /*0e62*/ 	.byte	0x3f
	.zero		1


	//   ....[67]....
        /*0e64*/ 	.word	0x000103b0
        /*0e68*/ 	.word	0x00000019
        /*0e6c*/ 	.word	0x00013200
        /*0e70*/ 	.short	0x010a
        /*0e72*/ 	.byte	0x3f
	.zero		1


	//   ....[68]....
        /*0e74*/ 	.word	0x00010400
        /*0e78*/ 	.word	0x00000005
        /*0e7c*/ 	.word	0x00013230
        /*0e80*/ 	.short	0x010a
        /*0e82*/ 	.byte	0x3f
	.zero		1


	//   ....[69]....
        /*0e84*/ 	.word	0x00010460
        /*0e88*/ 	.word	0x00000004
        /*0e8c*/ 	.word	0x00013230
        /*0e90*/ 	.short	0x010a
        /*0e92*/ 	.byte	0x3f
	.zero		1


	//   ....[70]....
        /*0e94*/ 	.word	0x000104c0
        /*0e98*/ 	.word	0x00000004
        /*0e9c*/ 	.word	0x00013250
        /*0ea0*/ 	.short	0x010a
        /*0ea2*/ 	.byte	0x3f
	.zero		1


	//   ....[71]....
        /*0ea4*/ 	.word	0x00010520
        /*0ea8*/ 	.word	0x00000007
        /*0eac*/ 	.word	0x00013250
        /*0eb0*/ 	.short	0x010a
        /*0eb2*/ 	.byte	0x3f
	.zero		1


	//   ....[72]....
        /*0eb4*/ 	.word	0x00010620
        /*0eb8*/ 	.word	0x00000007
        /*0ebc*/ 	.word	0x00013280
        /*0ec0*/ 	.short	0x010a
        /*0ec2*/ 	.byte	0x3f
	.zero		1


	//   ....[73]....
        /*0ec4*/ 	.word	0x00010d40
        /*0ec8*/ 	.word	0x00000007
        /*0ecc*/ 	.word	0x00013240
        /*0ed0*/ 	.short	0x010a
        /*0ed2*/ 	.byte	0x3f
	.zero		1


	//   ....[74]....
        /*0ed4*/ 	.word	0x00011ba0
        /*0ed8*/ 	.word	0x00000010
        /*0edc*/ 	.word	0x00013220
        /*0ee0*/ 	.short	0x010a
        /*0ee2*/ 	.byte	0x3f
	.zero		1


	//   ....[75]....
        /*0ee4*/ 	.word	0x00011bf0
        /*0ee8*/ 	.word	0x00000000
        /*0eec*/ 	.word	0x00013280
        /*0ef0*/ 	.short	0x010a
        /*0ef2*/ 	.byte	0x3f
	.zero		1


	//   ....[76]....
        /*0ef4*/ 	.word	0x000122b0
        /*0ef8*/ 	.word	0x00000000
        /*0efc*/ 	.word	0x00013240
        /*0f00*/ 	.short	0x010a
        /*0f02*/ 	.byte	0x3f
	.zero		1


	//   ....[77]....
        /*0f04*/ 	.word	0x00012870
        /*0f08*/ 	.word	0x00000002
        /*0f0c*/ 	.word	0x00013270
        /*0f10*/ 	.short	0x010a
        /*0f12*/ 	.byte	0x3f
	.zero		1


	//   ....[78]....
        /*0f14*/ 	.word	0x000128c0
        /*0f18*/ 	.word	0x00000002
        /*0f1c*/ 	.word	0x00013260
        /*0f20*/ 	.short	0x010a
        /*0f22*/ 	.byte	0x3f
	.zero		1


	//   ....[79]....
        /*0f24*/ 	.word	0x00012910
        /*0f28*/ 	.word	0x00000003
        /*0f2c*/ 	.word	0x00013270
        /*0f30*/ 	.short	0x010a
        /*0f32*/ 	.byte	0x3f
	.zero		1


	//   ....[80]....
        /*0f34*/ 	.word	0x00012960
        /*0f38*/ 	.word	0x00000003
        /*0f3c*/ 	.word	0x00013260
        /*0f40*/ 	.short	0x010a
        /*0f42*/ 	.byte	0x3f
	.zero		1


	//   ....[81]....
        /*0f44*/ 	.word	0x000129b0
        /*0f48*/ 	.word	0x00000005
        /*0f4c*/ 	.word	0x00013220
        /*0f50*/ 	.short	0x010a
        /*0f52*/ 	.byte	0x3f
	.zero		1


	//   ....[82]....
        /*0f54*/ 	.word	0x00012b50
        /*0f58*/ 	.word	0x00000003
        /*0f5c*/ 	.word	0x00013240
        /*0f60*/ 	.short	0x010a
        /*0f62*/ 	.byte	0x3f
	.zero		1


	//   ....[83]....
        /*0f64*/ 	.word	0x00012ba0
        /*0f68*/ 	.word	0x0000001b
        /*0f6c*/ 	.word	0x00013240
        /*0f70*/ 	.short	0x010a
        /*0f72*/ 	.byte	0x3f
	.zero		1


	//   ....[84]....
        /*0f74*/ 	.word	0x00012bf0
        /*0f78*/ 	.word	0x00000003
        /*0f7c*/ 	.word	0x00013260
        /*0f80*/ 	.short	0x010a
        /*0f82*/ 	.byte	0x3f
	.zero		1


	//   ....[85]....
        /*0f84*/ 	.word	0x00012c40
        /*0f88*/ 	.word	0x0000001b
        /*0f8c*/ 	.word	0x00013260
        /*0f90*/ 	.short	0x010a
        /*0f92*/ 	.byte	0x3f
	.zero		1


	//   ....[86]....
        /*0f94*/ 	.word	0x00012c90
        /*0f98*/ 	.word	0x00000003
        /*0f9c*/ 	.word	0x00013280
        /*0fa0*/ 	.short	0x010a
        /*0fa2*/ 	.byte	0x3f
	.zero		1


	//----- nvinfo : EIATTR_NUM_MBARRIERS
	.align		4
.L_121:
        /*0fa4*/ 	.byte	0x03, 0x38
        /*0fa6*/ 	.short	0x0016


	//----- nvinfo : EIATTR_EXIT_INSTR_OFFSETS
	.align		4
        /*0fa8*/ 	.byte	0x04, 0x1c
        /*0faa*/ 	.short	(.L_123 - .L_122)


	//   ....[0]....
.L_122:
        /*0fac*/ 	.word	0x00000980


	//   ....[1]....
        /*0fb0*/ 	.word	0x00009a10


	//   ....[2]....
        /*0fb4*/ 	.word	0x000103a0


	//----- nvinfo : EIATTR_MAX_THREADS
	.align		4
.L_123:
        /*0fb8*/ 	.byte	0x04, 0x05
        /*0fba*/ 	.short	(.L_125 - .L_124)
.L_124:
        /*0fbc*/ 	.word	0x00000200
        /*0fc0*/ 	.word	0x00000001
        /*0fc4*/ 	.word	0x00000001


	//----- nvinfo : EIATTR_CRS_STACK_SIZE
	.align		4
.L_125:
        /*0fc8*/ 	.byte	0x04, 0x1e
        /*0fca*/ 	.short	(.L_127 - .L_126)
.L_126:
        /*0fcc*/ 	.word	0x00000000


	//----- nvinfo : EIATTR_CBANK_PARAM_SIZE
	.align		4
.L_127:
        /*0fd0*/ 	.byte	0x03, 0x19
        /*0fd2*/ 	.short	0x0af0


	//----- nvinfo : EIATTR_PARAM_CBANK
	.align		4
        /*0fd4*/ 	.byte	0x04, 0x0a
        /*0fd6*/ 	.short	(.L_129 - .L_128)
	.align		4
.L_128:
        /*0fd8*/ 	.word	index@(.nv.constant0._ZN7cutlass13device_kernelIN5flash11enable_sm90INS1_16FlashAttnFwdSm90INS1_25CollectiveMainloopFwdSm90ILi2EN4cute5tupleIJNS5_1CILi1EEES8_S8_EEENS6_IJNS7_ILi192EEENS7_ILi160EEENS7_ILi64EEEEEELi64ENS_12float_e4m3_tEfNS_4arch4Sm90ELb0ELb0ELb0ELb1ELb1ELb0ELb0ELb1ELb1ELb1ELb1ELb0EEENS1_21CollectiveEpilogueFwdINS6_IJSA_SC_SB_EEES9_NS_10bfloat16_tESG_Li384ELb1ELb1ELb1ELb1EEENS1_36VarlenDynamicPersistentTileSchedulerILi192ELi160ELi384ELi128ELb1ELb1ELb1ELb0ELb1ELb1EEEEEEEEEvNT_6ParamsE)
        /*0fdc*/ 	.short	0x0210
        /*0fde*/ 	.short	0x0af0


	//----- nvinfo : EIATTR_SW_WAR
	.align		4
.L_129:
        /*0fe0*/ 	.byte	0x04, 0x36
        /*0fe2*/ 	.short	(.L_131 - .L_130)
.L_130:
        /*0fe4*/ 	.word	0x00000008
.L_131:


//--------------------- .nv.info._ZN7cutlass13device_kernelIN5flash11enable_sm90INS1_16FlashAttnFwdSm90INS1_25CollectiveMainloopFwdSm90ILi2EN4cute5tupleIJNS5_1CILi1EEES8_S8_EEENS6_IJNS7_ILi192EEENS7_ILi160EEENS7_ILi64EEEEEELi64ENS_12float_e4m3_tEfNS_4arch4Sm90ELb0ELb0ELb0ELb1ELb1ELb1ELb0ELb1ELb1ELb1ELb1ELb0EEENS1_21CollectiveEpilogueFwdINS6_IJSA_SC_SB_EEES9_NS_10bfloat16_tESG_Li384ELb1ELb1ELb1ELb1EEENS1_36VarlenDynamicPersistentTileSchedulerILi192ELi160ELi384ELi128ELb1ELb1ELb1ELb0ELb1ELb1EEEEEEEEEvNT_6ParamsE --------------------------
	.section	.nv.info._ZN7cutlass13device_kernelIN5flash11enable_sm90INS1_16FlashAttnFwdSm90INS1_25CollectiveMainloopFwdSm90ILi2EN4cute5tupleIJNS5_1CILi1EEES8_S8_EEENS6_IJNS7_ILi192EEENS7_ILi160EEENS7_ILi64EEEEEELi64ENS_12float_e4m3_tEfNS_4arch4Sm90ELb0ELb0ELb0ELb1ELb1ELb1ELb0ELb1ELb1ELb1ELb1ELb0EEENS1_21CollectiveEpilogueFwdINS6_IJSA_SC_SB_EEES9_NS_10bfloat16_tESG_Li384ELb1ELb1ELb1ELb1EEENS1_36VarlenDynamicPersistentTileSchedulerILi192ELi160ELi384ELi128ELb1ELb1ELb1ELb0ELb1ELb1EEEEEEEEEvNT_6ParamsE,"",@"SHT_CUDA_INFO"
	.sectionflags	@""
	.align	4


	//----- nvinfo : EIATTR_CUDA_API_VERSION
	.align		4
        /*0000*/ 	.byte	0x04, 0x37
        /*0002*/ 	.short	(.L_133 - .L_132)
.L_132:
        /*0004*/ 	.word	0x00000082


	//----- nvinfo : EIATTR_KPARAM_INFO
	.align		4
.L_133:
        /*0008*/ 	.byte	0x04, 0x17
        /*000a*/ 	.short	(.L_135 - .L_134)
.L_134:
        /*000c*/ 	.word	0x00000000
        /*0010*/ 	.short	0x0000
        /*0012*/ 	.short	0x0070
        /*0014*/ 	.byte	0x00, 0xf0, 0x01, 0x2a


	//----- nvinfo : EIATTR_SPARSE_MMA_MASK
	.align		4
.L_135:
        /*0018*/ 	.byte	0x03, 0x50
        /*001a*/ 	.short	0x0000


	//----- nvinfo : EIATTR_MAXREG_COUNT
	.align		4
        /*001c*/ 	.byte	0x03, 0x1b
        /*001e*/ 	.short	0x0080


	//----- nvinfo : EIATTR_NUM_BARRIERS
	.align		4
        /*0020*/ 	.byte	0x02, 0x4c
        /*0022*/ 	.byte	0x10
	.zero		1


	//----- nvinfo : EIATTR_EXTERNS
	.align		4
        /*0024*/ 	.byte	0x04, 0x0f
        /*0026*/ 	.short	(.L_137 - .L_136)


	//   ....[0]....
	.align		4
.L_136:
        /*0028*/ 	.word	index@(__assertfail)


	//----- nvinfo : EIATTR_ANNOTATIONS
	.align		4
.L_137:
        /*002c*/ 	.byte	0x04, 0x55
        /*002e*/ 	.short	(.L_139 - .L_138)


	//   ....[0]....
.L_138:
        /* <DEDUP_REMOVED lines=127> */


	//----- nvinfo : EIATTR_MERCURY_ISA_VERSION
	.align		4
.L_139:
        /*0808*/ 	.byte	0x03, 0x5f
        /*080a*/ 	.short	0x0101


	//----- nvinfo : EIATTR_UNUSED_LOAD_BYTE_OFFSET
	.align		4
        /*080c*/ 	.byte	0x04, 0x44
        /*080e*/ 	.short	(.L_141 - .L_140)


	//   ....[0]....
.L_140:
        /*0810*/ 	.word	0x00000a40
        /*0814*/ 	.word	0x0000fff0


	//   ....[1]....
        /*0818*/ 	.word	0x0000df40
        /*081c*/ 	.word	0x0000fff0


	//----- nvinfo : EIATTR_INT_WARP_WIDE_INSTR_OFFSETS
	.align		4
.L_141:
        /*0820*/ 	.byte	0x04, 0x31
        /*0822*/ 	.short	(.L_143 - .L_142)


	//   ....[0]....
.L_142:
        /*0824*/ 	.word	0x00000120


	//   ....[1]....
        /*0828*/ 	.word	0x000001c0


	//   ....[2]....
        /*082c*/ 	.word	0x00000230


	//   ....[3]....
        /*0830*/ 	.word	0x00013070


	//   ....[4]....
        /*0834*/ 	.word	0x00013100


	//   ....[5]....
        /*0838*/ 	.word	0x00016b50


	//   ....[6]....
        /*083c*/ 	.word	0x00016be0


	//----- nvinfo : EIATTR_COOP_GROUP_MASK_REGIDS
	.align		4
.L_143:
        /*0840*/ 	.byte	0x04, 0x29
        /*0842*/ 	.short	(.L_145 - .L_144)


	//   ....[0]....
.L_144:
        /*0844*/ 	.word	0xffffffff


	//   ....[1]....
        /*0848*/ 	.word	0xffffffff


	//   ....[2]....
        /*084c*/ 	.word	0xffffffff


	//   ....[3]....
        /*0850*/ 	.word	0xffffffff


	//   ....[4]....
        /*0854*/ 	.word	0xffffffff


	//   ....[5]....
        /*0858*/ 	.word	0xffffffff


	//   ....[6]....
        /*085c*/ 	.word	0xffffffff


	//   ....[7]....
        /*0860*/ 	.word	0xffffffff


	//   ....[8]....
        /*0864*/ 	.word	0xffffffff


	//   ....[9]....
        /*0868*/ 	.word	0xffffffff


	//   ....[10]....
        /*086c*/ 	.word	0xffffffff


	//   ....[11]....
        /*0870*/ 	.word	0xffffffff


	//   ....[12]....
        /*0874*/ 	.word	0xffffffff


	//   ....[13]....
        /*0878*/ 	.word	0xffffffff


	//   ....[14]....
        /*087c*/ 	.word	0xffffffff


	//   ....[15]....
        /*0880*/ 	.word	0xffffffff


	//   ....[16]....
        /*0884*/ 	.word	0xffffffff


	//   ....[17]....
        /*0888*/ 	.word	0xffffffff


	//   ....[18]....
        /*088c*/ 	.word	0xffffffff


	//   ....[19]....
        /*0890*/ 	.word	0xffffffff


	//   ....[20]....
        /*0894*/ 	.word	0xffffffff


	//   ....[21]....
        /*0898*/ 	.word	0xffffffff


	//   ....[22]....
        /*089c*/ 	.word	0xffffffff


	//   ....[23]....
        /*08a0*/ 	.word	0xffffffff


	//   ....[24]....
        /*08a4*/ 	.word	0xffffffff


	//   ....[25]....
        /*08a8*/ 	.word	0xffffffff


	//   ....[26]....
        /*08ac*/ 	.word	0xffffffff


	//   ....[27]....
        /*08b0*/ 	.word	0xffffffff


	//   ....[28]....
        /*08b4*/ 	.word	0xffffffff


	//   ....[29]....
        /*08b8*/ 	.word	0xffffffff


	//   ....[30]....
        /*08bc*/ 	.word	0xffffffff


	//   ....[31]....
        /*08c0*/ 	.word	0xffffffff


	//   ....[32]....
        /*08c4*/ 	.word	0xffffffff


	//   ....[33]....
        /*08c8*/ 	.word	0xffffffff


	//   ....[34]....
        /*08cc*/ 	.word	0xffffffff


	//   ....[35]....
        /*08d0*/ 	.word	0xffffffff


	//   ....[36]....
        /*08d4*/ 	.word	0xffffffff


	//   ....[37]....
        /*08d8*/ 	.word	0xffffffff


	//   ....[38]....
        /*08dc*/ 	.word	0xffffffff


	//   ....[39]....
        /*08e0*/ 	.word	0xffffffff


	//   ....[40]....
        /*08e4*/ 	.word	0xffffffff


	//   ....[41]....
        /*08e8*/ 	.word	0xffffffff


	//   ....[42]....
        /*08ec*/ 	.word	0xffffffff


	//   ....[43]....
        /*08f0*/ 	.word	0xffffffff


	//   ....[44]....
        /*08f4*/ 	.word	0xffffffff


	//   ....[45]....
        /*08f8*/ 	.word	0xffffffff


	//   ....[46]....
        /*08fc*/ 	.word	0xffffffff


	//   ....[47]....
        /*0900*/ 	.word	0xffffffff


	//   ....[48]....
        /*0904*/ 	.word	0xffffffff


	//   ....[49]....
        /*0908*/ 	.word	0xffffffff


	//   ....[50]....
        /*090c*/ 	.word	0xffffffff


	//   ....[51]....
        /*0910*/ 	.word	0xffffffff


	//   ....[52]....
        /*0914*/ 	.word	0xffffffff


	//   ....[53]....
        /*0918*/ 	.word	0xffffffff


	//   ....[54]....
        /*091c*/ 	.word	0xffffffff


	//   ....[55]....
        /*0920*/ 	.word	0xffffffff


	//   ....[56]....
        /*0924*/ 	.word	0xffffffff


	//   ....[57]....
        /*0928*/ 	.word	0xffffffff


	//   ....[58]....
        /*092c*/ 	.word	0xffffffff


	//   ....[59]....
        /*0930*/ 	.word	0xffffffff


	//   ....[60]....
        /*0934*/ 	.word	0xffffffff


	//   ....[61]....
        /*0938*/ 	.word	0xffffffff


	//   ....[62]....
        /*093c*/ 	.word	0xffffffff


	//   ....[63]....
        /*0940*/ 	.word	0xffffffff


	//   ....[64]....
        /*0944*/ 	.word	0xffffffff


	//   ....[65]....
        /*0948*/ 	.word	0xffffffff


	//   ....[66]....
        /*094c*/ 	.word	0xffffffff


	//   ....[67]....
        /*0950*/ 	.word	0xffffffff


	//   ....[68]....
        /*0954*/ 	.word	0xffffffff


	//   ....[69]....
        /*0958*/ 	.word	0xffffffff


	//   ....[70]....
        /*095c*/ 	.word	0xffffffff


	//   ....[71]....
        /*0960*/ 	.word	0xffffffff


	//   ....[72]....
        /*0964*/ 	.word	0xffffffff


	//   ....[73]....
        /*0968*/ 	.word	0xffffffff


	//   ....[74]....
        /*096c*/ 	.word	0xffffffff


	//   ....[75]....
        /*0970*/ 	.word	0xffffffff


	//   ....[76]....
        /*0974*/ 	.word	0xffffffff


	//   ....[77]....
        /*0978*/ 	.word	0xffffffff


	//   ....[78]....
        /*097c*/ 	.word	0xffffffff


	//   ....[79]....
        /*0980*/ 	.word	0xffffffff


	//   ....[80]....
        /*0984*/ 	.word	0xffffffff


	//   ....[81]....
        /*0988*/ 	.word	0xffffffff


	//   ....[82]....
        /*098c*/ 	.word	0xffffffff


	//   ....[83]....
        /*0990*/ 	.word	0xffffffff


	//   ....[84]....
        /*0994*/ 	.word	0xffffffff


	//   ....[85]....
        /*0998*/ 	.word	0xffffffff


	//   ....[86]....
        /*099c*/ 	.word	0xffffffff


	//   ....[87]....
        /*09a0*/ 	.word	0xffffffff


	//   ....[88]....
        /*09a4*/ 	.word	0xffffffff


	//   ....[89]....
        /*09a8*/ 	.word	0xffffffff


	//   ....[90]....
        /*09ac*/ 	.word	0xffffffff


	//   ....[91]....
        /*09b0*/ 	.word	0xffffffff


	//   ....[92]....
        /*09b4*/ 	.word	0xffffffff


	//   ....[93]....
        /*09b8*/ 	.word	0xffffffff


	//   ....[94]....
        /*09bc*/ 	.word	0xffffffff


	//   ....[95]....
        /*09c0*/ 	.word	0xffffffff


	//   ....[96]....
        /*09c4*/ 	.word	0xffffffff


	//   ....[97]....
        /*09c8*/ 	.word	0xffffffff


	//   ....[98]....
        /*09cc*/ 	.word	0xffffffff


	//   ....[99]....
        /*09d0*/ 	.word	0xffffffff


	//   ....[100]....
        /*09d4*/ 	.word	0xffffffff


	//   ....[101]....
        /*09d8*/ 	.word	0xffffffff


	//   ....[102]....
        /*09dc*/ 	.word	0xffffffff


	//   ....[103]....
        /*09e0*/ 	.word	0xffffffff


	//   ....[104]....
        /*09e4*/ 	.word	0xffffffff


	//   ....[105]....
        /*09e8*/ 	.word	0xffffffff


	//   ....[106]....
        /*09ec*/ 	.word	0xffffffff


	//   ....[107]....
        /*09f0*/ 	.word	0xffffffff


	//   ....[108]....
        /*09f4*/ 	.word	0xffffffff


	//   ....[109]....
        /*09f8*/ 	.word	0xffffffff


	//   ....[110]....
        /*09fc*/ 	.word	0xffffffff


	//   ....[111]....
        /*0a00*/ 	.word	0xffffffff


	//   ....[112]....
        /*0a04*/ 	.word	0xffffffff


	//   ....[113]....
        /*0a08*/ 	.word	0xffffffff


	//   ....[114]....
        /*0a0c*/ 	.word	0xffffffff


	//   ....[115]....
        /*0a10*/ 	.word	0xffffffff


	//   ....[116]....
        /*0a14*/ 	.word	0xffffffff


	//   ....[117]....
        /*0a18*/ 	.word	0xffffffff


	//   ....[118]....
        /*0a1c*/ 	.word	0xffffffff


	//   ....[119]....
        /*0a20*/ 	.word	0xffffffff


	//   ....[120]....
        /*0a24*/ 	.word	0xffffffff


	//   ....[121]....
        /*0a28*/ 	.word	0xffffffff


	//   ....[122]....
        /*0a2c*/ 	.word	0xffffffff


	//   ....[123]....
        /*0a30*/ 	.word	0xffffffff


	//   ....[124]....
        /*0a34*/ 	.word	0xffffffff


	//   ....[125]....
        /*0a38*/ 	.word	0xffffffff


	//   ....[126]....
        /*0a3c*/ 	.word	0xffffffff


	//   ....[127]....
        /*0a40*/ 	.word	0xffffffff


	//   ....[128]....
        /*0a44*/ 	.word	0xffffffff


	//   ....[129]....
        /*0a48*/ 	.word	0xffffffff


	//   ....[130]....
        /*0a4c*/ 	.word	0xffffffff


	//   ....[131]....
        /*0a50*/ 	.word	0xffffffff


	//   ....[132]....
        /*0a54*/ 	.word	0xffffffff


	//   ....[133]....
        /*0a58*/ 	.word	0xffffffff


	//   ....[134]....
        /*0a5c*/ 	.word	0xffffffff


	//   ....[135]....
        /*0a60*/ 	.word	0xffffffff


	//   ....[136]....
        /*0a64*/ 	.word	0xffffffff


	//   ....[137]....
        /*0a68*/ 	.word	0xffffffff


	//   ....[138]....
        /*0a6c*/ 	.word	0xffffffff


	//   ....[139]....
        /*0a70*/ 	.word	0xffffffff


	//   ....[140]....
        /*0a74*/ 	.word	0xffffffff


	//   ....[141]....
        /*0a78*/ 	.word	0xffffffff


	//   ....[142]....
        /*0a7c*/ 	.word	0xffffffff


	//   ....[143]....
        /*0a80*/ 	.word	0xffffffff


	//   ....[144]....
        /*0a84*/ 	.word	0xffffffff


	//   ....[145]....
        /*0a88*/ 	.word	0xffffffff


	//   ....[146]....
        /*0a8c*/ 	.word	0xffffffff


	//   ....[147]....
        /*0a90*/ 	.word	0xffffffff


	//   ....[148]....
        /*0a94*/ 	.word	0xffffffff


	//   ....[149]....
        /*0a98*/ 	.word	0xffffffff


	//   ....[150]....
        /*0a9c*/ 	.word	0xffffffff


	//   ....[151]....
        /*0aa0*/ 	.word	0xffffffff


	//   ....[152]....
        /*0aa4*/ 	.word	0xffffffff


	//   ....[153]....
        /*0aa8*/ 	.word	0xffffffff


	//   ....[154]....
        /*0aac*/ 	.word	0xffffffff


	//   ....[155]....
        /*0ab0*/ 	.word	0xffffffff


	//   ....[156]....
        /*0ab4*/ 	.word	0xffffffff


	//   ....[157]....
        /*0ab8*/ 	.word	0xffffffff


	//   ....[158]....
        /*0abc*/ 	.word	0xffffffff


	//   ....[159]....
        /*0ac0*/ 	.word	0xffffffff


	//   ....[160]....
        /*0ac4*/ 	.word	0xffffffff


	//   ....[161]....
        /*0ac8*/ 	.word	0xffffffff


	//   ....[162]....
        /*0acc*/ 	.word	0xffffffff


	//   ....[163]....
        /*0ad0*/ 	.word	0xffffffff


	//   ....[164]....
        /*0ad4*/ 	.word	0xffffffff


	//   ....[165]....
        /*0ad8*/ 	.word	0xffffffff


	//   ....[166]....
        /*0adc*/ 	.word	0xffffffff


	//   ....[167]....
        /*0ae0*/ 	.word	0xffffffff


	//   ....[168]....
        /*0ae4*/ 	.word	0xffffffff


	//   ....[169]....
        /*0ae8*/ 	.word	0xffffffff


	//   ....[170]....
        /*0aec*/ 	.word	0xffffffff


	//   ....[171]....
        /*0af0*/ 	.word	0xffffffff


	//   ....[172]....
        /*0af4*/ 	.word	0xffffffff


	//   ....[173]....
        /*0af8*/ 	.word	0xffffffff


	//   ....[174]....
        /*0afc*/ 	.word	0xffffffff


	//   ....[175]....
        /*0b00*/ 	.word	0xffffffff


	//   ....[176]....
        /*0b04*/ 	.word	0xffffffff


	//   ....[177]....
        /*0b08*/ 	.word	0xffffffff


	//   ....[178]....
        /*0b0c*/ 	.word	0xffffffff


	//   ....[179]....
        /*0b10*/ 	.word	0xffffffff


	//   ....[180]....
        /*0b14*/ 	.word	0xffffffff


	//   ....[181]....
        /*0b18*/ 	.word	0x0500000f


	//   ....[182]....
        /*0b1c*/ 	.word	0x0500000f


	//   ....[183]....
        /*0b20*/ 	.word	0x0500000f


	//   ....[184]....
        /*0b24*/ 	.word	0x0500000f


	//   ....[185]....
        /*0b28*/ 	.word	0x0500000f


	//   ....[186]....
        /*0b2c*/ 	.word	0x0500000f


	//   ....[187]....
        /*0b30*/ 	.word	0x0500000f


	//   ....[188]....
        /*0b34*/ 	.word	0x0500000f


	//   ....[189]....
        /*0b38*/ 	.word	0x0500000f


	//   ....[190]....
        /*0b3c*/ 	.word	0x0500000f


	//   ....[191]....
        /*0b40*/ 	.word	0x0500000f


	//   ....[192]....
        /*0b44*/ 	.word	0x0500000f


	//   ....[193]....
        /*0b48*/ 	.word	0x0500000f


	//   ....[194]....
        /*0b4c*/ 	.word	0x0500000f


	//   ....[195]....
        /*0b50*/ 	.word	0x0500000f


	//   ....[196]....
        /*0b54*/ 	.word	0x0500000f


	//   ....[197]....
        /*0b58*/ 	.word	0x0500000f


	//   ....[198]....
        /*0b5c*/ 	.word	0x0500000f


	//   ....[199]....
        /*0b60*/ 	.word	0x0500000f


	//   ....[200]....
        /*0b64*/ 	.word	0x0500000f


	//   ....[201]....
        /*0b68*/ 	.word	0x0500000f


	//   ....[202]....
        /*0b6c*/ 	.word	0x0500000f


	//   ....[203]....
        /*0b70*/ 	.word	0x0500000f


	//   ....[204]....
        /*0b74*/ 	.word	0x0500000f


	//   ....[205]....
        /*0b78*/ 	.word	0x0500000f


	//   ....[206]....
        /*0b7c*/ 	.word	0x0500000f


	//   ....[207]....
        /*0b80*/ 	.word	0x0500000f


	//   ....[208]....
        /*0b84*/ 	.word	0x0500000f


	//   ....[209]....
        /*0b88*/ 	.word	0x0500000f


	//   ....[210]....
        /*0b8c*/ 	.word	0x0500000f


	//   ....[211]....
        /*0b90*/ 	.word	0x0500000f


	//   ....[212]....
        /*0b94*/ 	.word	0x0500000f


	//   ....[213]....
        /*0b98*/ 	.word	0x0500000f


	//   ....[214]....
        /*0b9c*/ 	.word	0x0500000f


	//   ....[215]....
        /*0ba0*/ 	.word	0x0500000f


	//   ....[216]....
        /*0ba4*/ 	.word	0x0500000f


	//   ....[217]....
        /*0ba8*/ 	.word	0x0500000f


	//   ....[218]....
        /*0bac*/ 	.word	0x0500000f


	//   ....[219]....
        /*0bb0*/ 	.word	0x0500000f


	//   ....[220]....
        /*0bb4*/ 	.word	0x0500000f


	//   ....[221]....
        /*0bb8*/ 	.word	0x0500000f


	//   ....[222]....
        /*0bbc*/ 	.word	0x0500000f


	//   ....[223]....
        /*0bc0*/ 	.word	0x0500000f


	//   ....[224]....
        /*0bc4*/ 	.word	0x0500000f


	//   ....[225]....
        /*0bc8*/ 	.word	0x0500000f


	//   ....[226]....
        /*0bcc*/ 	.word	0x0500000f


	//   ....[227]....
        /*0bd0*/ 	.word	0x0500000f


	//   ....[228]....
        /*0bd4*/ 	.word	0x0500000f


	//   ....[229]....
        /*0bd8*/ 	.word	0x0500000f


	//   ....[230]....
        /*0bdc*/ 	.word	0x0500000f


	//   ....[231]....
        /*0be0*/ 	.word	0x0500000f


	//   ....[232]....
        /*0be4*/ 	.word	0x0500000f


	//   ....[233]....
        /*0be8*/ 	.word	0x0500000f


	//   ....[234]....
        /*0bec*/ 	.word	0x0500000f


	//   ....[235]....
        /*0bf0*/ 	.word	0x0500000f


	//   ....[236]....
        /*0bf4*/ 	.word	0x0500000f


	//   ....[237]....
        /*0bf8*/ 	.word	0x0500000f


	//   ....[238]....
        /*0bfc*/ 	.word	0x0500000f


	//   ....[239]....
        /*0c00*/ 	.word	0x0500000f


	//   ....[240]....
        /*0c04*/ 	.word	0x0500000f


	//   ....[241]....
        /*0c08*/ 	.word	0x0500000f


	//   ....[242]....
        /*0c0c*/ 	.word	0x0500000f


	//   ....[243]....
        /*0c10*/ 	.word	0x0500000f


	//   ....[244]....
        /*0c14*/ 	.word	0x0500000f


	//   ....[245]....
        /*0c18*/ 	.word	0x0500000f


	//   ....[246]....
        /*0c1c*/ 	.word	0x0500000f


	//   ....[247]....
        /*0c20*/ 	.word	0x0500000f


	//   ....[248]....
        /*0c24*/ 	.word	0x0500000f


	//   ....[249]....
        /*0c28*/ 	.word	0x0500000f


	//   ....[250]....
        /*0c2c*/ 	.word	0x0500000f


	//   ....[251]....
        /*0c30*/ 	.word	0x0500000f


	//   ....[252]....
        /*0c34*/ 	.word	0x0500000f


	//   ....[253]....
        /*0c38*/ 	.word	0x0500000f


	//   ....[254]....
        /*0c3c*/ 	.word	0x0500000f


	//   ....[255]....
        /*0c40*/ 	.word	0x0500000f


	//   ....[0]....
        /*0c44*/ 	.word	0x0500000f


	//   ....[1]....
        /*0c48*/ 	.word	0x0500000f


	//   ....[2]....
        /*0c4c*/ 	.word	0x0500000f


	//   ....[3]....
        /*0c50*/ 	.word	0x0500000f


	//   ....[4]....
        /*0c54*/ 	.word	0x0500000f


	//   ....[5]....
        /*0c58*/ 	.word	0x0500000f


	//   ....[6]....
        /*0c5c*/ 	.word	0x0500000f


	//   ....[7]....
        /*0c60*/ 	.word	0x0500000f


	//   ....[8]....
        /*0c64*/ 	.word	0x0500000f


	//   ....[9]....
        /*0c68*/ 	.word	0x0500000f


	//   ....[10]....
        /*0c6c*/ 	.word	0x0500000f


	//   ....[11]....
        /*0c70*/ 	.word	0x0500000f


	//----- nvinfo : EIATTR_COOP_GROUP_INSTR_OFFSETS
	.align		4
.L_145:
        /*0c74*/ 	.byte	0x04, 0x28
        /*0c76*/ 	.short	(.L_147 - .L_146)


	//   ....[0]....
.L_146:
        /*0c78*/ 	.word	0x00000060


	//   ....[1]....
        /*0c7c*/ 	.word	0x00000130


	//   ....[2]....
        /*0c80*/ 	.word	0x000001e0


	//   ....[3]....
        /*0c84*/ 	.word	0x000003a0


	//   ....[4]....
        /*0c88*/ 	.word	0x00000500


	//   ....[5]....
        /*0c8c*/ 	.word	0x00000620


	//   ....[6]....
        /*0c90*/ 	.word	0x00000780


	//   ....[7]....
        /*0c94*/ 	.word	0x000029d0


	//   ....[8]....
        /*0c98*/ 	.word	0x000029e0


	//   ....[9]....
        /*0c9c*/ 	.word	0x00003b50


	//   ....[10]....
        /*0ca0*/ 	.word	0x00003b60


	//   ....[11]....
        /*0ca4*/ 	.word	0x00004cd0


	//   ....[12]....
        /*0ca8*/ 	.word	0x00004ce0


	//   ....[13]....
        /*0cac*/ 	.word	0x00005060


	//   ....[14]....
        /*0cb0*/ 	.word	0x00005090


	//   ....[15]....
        /*0cb4*/ 	.word	0x00005990


	//   ....[16]....
        /*0cb8*/ 	.word	0x00005f10


	//   ....[17]....
        /*0cbc*/ 	.word	0x00005f20


	//   ....[18]....
        /*0cc0*/ 	.word	0x00005f30


	//   ....[19]....
        /*0cc4*/ 	.word	0x00005f40


	//   ....[20]....
        /*0cc8*/ 	.word	0x00007220


	//   ....[21]....
        /*0ccc*/ 	.word	0x00007230


	//   ....[22]....
        /*0cd0*/ 	.word	0x00007240


	//   ....[23]....
        /*0cd4*/ 	.word	0x00007250


	//   ....[24]....
        /*0cd8*/ 	.word	0x00009600


	//   ....[25]....
        /*0cdc*/ 	.word	0x00009620


	//   ....[26]....
        /*0ce0*/ 	.word	0x00009aa0


	//   ....[27]....
        /*0ce4*/ 	.word	0x00009ac0


	//   ....[28]....
        /*0ce8*/ 	.word	0x0000bca0


	//   ....[29]....
        /*0cec*/ 	.word	0x0000bcc0


	//   ....[30]....
        /*0cf0*/ 	.word	0x0000c2f0


	//   ....[31]....
        /*0cf4*/ 	.word	0x0000c340


	//   ....[32]....
        /*0cf8*/ 	.word	0x0000d8a0


	//   ....[33]....
        /*0cfc*/ 	.word	0x0000d8b0


	//   ....[34]....
        /*0d00*/ 	.word	0x0000d940


	//   ....[35]....
        /*0d04*/ 	.word	0x0000d960


	//   ....[36]....
        /*0d08*/ 	.word	0x0000e460


	//   ....[37]....
        /*0d0c*/ 	.word	0x0000e490


	//   ....[38]....
        /*0d10*/ 	.word	0x0000e4b0


	//   ....[39]....
        /*0d14*/ 	.word	0x0000e4c0


	//   ....[40]....
        /*0d18*/ 	.word	0x0000e4e0


	//   ....[41]....
        /*0d1c*/ 	.word	0x0000e500


	//   ....[42]....
        /*0d20*/ 	.word	0x0000e510


	//   ....[43]....
        /*0d24*/ 	.word	0x0000e520


	//   ....[44]....
        /*0d28*/ 	.word	0x0000e530


	//   ....[45]....
        /*0d2c*/ 	.word	0x0000e540


	//   ....[46]....
        /*0d30*/ 	.word	0x0000e550


	//   ....[47]....
        /*0d34*/ 	.word	0x0000e560


	//   ....[48]....
        /*0d38*/ 	.word	0x0000e570


	//   ....[49]....
        /*0d3c*/ 	.word	0x0000e580


	//   ....[50]....
        /*0d40*/ 	.word	0x0000e590


	//   ....[51]....
        /*0d44*/ 	.word	0x0000e5a0


	//   ....[52]....
        /*0d48*/ 	.word	0x0000e5b0


	//   ....[53]....
        /*0d4c*/ 	.word	0x0000e5c0


	//   ....[54]....
        /*0d50*/ 	.word	0x0000e5d0


	//   ....[55]....
        /*0d54*/ 	.word	0x0000e5e0


	//   ....[56]....
        /*0d58*/ 	.word	0x0000e5f0


	//   ....[57]....
        /*0d5c*/ 	.word	0x0000e600


	//   ....[58]....
        /*0d60*/ 	.word	0x0000e610


	//   ....[59]....
        /*0d64*/ 	.word	0x0000e620


	//   ....[60]....
        /*0d68*/ 	.word	0x0000e630


	//   ....[61]....
        /*0d6c*/ 	.word	0x0000e640


	//   ....[62]....
        /*0d70*/ 	.word	0x0000e650


	//   ....[63]....
        /*0d74*/ 	.word	0x0000e660


	//   ....[64]....
        /*0d78*/ 	.word	0x0000e670


	//   ....[65]....
        /*0d7c*/ 	.word	0x0000e680


	//   ....[66]....
        /*0d80*/ 	.word	0x0000e690


	//   ....[67]....
        /*0d84*/ 	.word	0x0000e6a0


	//   ....[68]....
        /*0d88*/ 	.word	0x0000ee40


	//   ....[69]....
        /*0d8c*/ 	.word	0x0000ee50


	//   ....[70]....
        /*0d90*/ 	.word	0x0000ee60


	//   ....[71]....
        /*0d94*/ 	.word	0x0000eea0


	//   ....[72]....
        /*0d98*/ 	.word	0x0000f400


	//   ....[73]....
        /*0d9c*/ 	.word	0x0000f440


	//   ....[74]....
        /*0da0*/ 	.word	0x0000f460


	//   ....[75]....
        /*0da4*/ 	.word	0x0000f4a0


	//   ....[76]....
        /*0da8*/ 	.word	0x0000f4c0


	//   ....[77]....
        /*0dac*/ 	.word	0x0000f4e0


	//   ....[78]....
        /*0db0*/ 	.word	0x0000f510


	//   ....[79]....
        /*0db4*/ 	.word	0x0000f540


	//   ....[80]....
        /*0db8*/ 	.word	0x0000f990


	//   ....[81]....
        /*0dbc*/ 	.word	0x0000f9a0


	//   ....[82]....
        /*0dc0*/ 	.word	0x0000fc10


	//   ....[83]....
        /*0dc4*/ 	.word	0x0000fc20


	//   ....[84]....
        /*0dc8*/ 	.word	0x000106a0


	//   ....[85]....
        /*0dcc*/ 	.word	0x000106e0


	//   ....[86]....
        /*0dd0*/ 	.word	0x00010720


	//   ....[87]....
        /*0dd4*/ 	.word	0x00010750


	//   ....[88]....
        /*0dd8*/ 	.word	0x00010760


	//   ....[89]....
        /*0ddc*/ 	.word	0x00010770


	//   ....[90]....
        /*0de0*/ 	.word	0x00010780


	//   ....[91]....
        /*0de4*/ 	.word	0x000107a0


	//   ....[92]....
        /*0de8*/ 	.word	0x000108f0


	//   ....[93]....
        /*0dec*/ 	.word	0x00010af0


	//   ....[94]....
        /*0df0*/ 	.word	0x00010b20


	//   ....[95]....
        /*0df4*/ 	.word	0x00010b50


	//   ....[96]....
        /*0df8*/ 	.word	0x00010b80


	//   ....[97]....
        /*0dfc*/ 	.word	0x00010bb0


	//   ....[98]....
        /*0e00*/ 	.word	0x00010be0


	//   ....[99]....
        /*0e04*/ 	.word	0x00010d60


	//   ....[100]....
        /*0e08*/ 	.word	0x00010d90


	//   ....[101]....
        /*0e0c*/ 	.word	0x00010dc0


	//   ....[102]....
        /*0e10*/ 	.word	0x00010df0


	//   ....[103]....
        /*0e14*/ 	.word	0x00010e20


	//   ....[104]....
        /*0e18*/ 	.word	0x00010e50


	//   ....[105]....
        /*0e1c*/ 	.word	0x00010ee0


	//   ....[106]....
        /*0e20*/ 	.word	0x00010f10


	//   ....[107]....
        /*0e24*/ 	.word	0x00010f20


	//   ....[108]....
        /*0e28*/ 	.word	0x00010fc0


	//   ....[109]....
        /*0e2c*/ 	.word	0x000120d0


	//   ....[110]....
        /*0e30*/ 	.word	0x00014020


	//   ....[111]....
        /*0e34*/ 	.word	0x00014030


	//   ....[112]....
        /*0e38*/ 	.word	0x00014080


	//   ....[113]....
        /*0e3c*/ 	.word	0x000140a0


	//   ....[114]....
        /*0e40*/ 	.word	0x00014100


	//   ....[115]....
        /*0e44*/ 	.word	0x00014120


	//   ....[116]....
        /*0e48*/ 	.word	0x00014130


	//   ....[117]....
        /*0e4c*/ 	.word	0x00014140


	//   ....[118]....
        /*0e50*/ 	.word	0x000141d0


	//   ....[119]....
        /*0e54*/ 	.word	0x000141f0


	//   ....[120]....
        /*0e58*/ 	.word	0x00014670


	//   ....[121]....
        /*0e5c*/ 	.word	0x00014690


	//   ....[122]....
        /*0e60*/ 	.word	0x00014730


	//   ....[123]....
        /*0e64*/ 	.word	0x00014740


	//   ....[124]....
        /*0e68*/ 	.word	0x000147b0


	//   ....[125]....
        /*0e6c*/ 	.word	0x000147c0


	//   ....[126]....
        /*0e70*/ 	.word	0x000147d0


	//   ....[127]....
        /*0e74*/ 	.word	0x000147e0


	//   ....[128]....
        /*0e78*/ 	.word	0x00014890


	//   ....[129]....
        /*0e7c*/ 	.word	0x000148b0


	//   ....[130]....
        /*0e80*/ 	.word	0x00015130


	//   ....[131]....
        /*0e84*/ 	.word	0x00015160


	//   ....[132]....
        /*0e88*/ 	.word	0x000151d0


	//   ....[133]....
        /*0e8c*/ 	.word	0x000151f0


	//   ....[134]....
        /*0e90*/ 	.word	0x00015270


	//   ....[135]....
        /*0e94*/ 	.word	0x00015290


	//   ....[136]....
        /*0e98*/ 	.word	0x000152a0


	//   ....[137]....
        /*0e9c*/ 	.word	0x00015310


	//   ....[138]....
        /*0ea0*/ 	.word	0x00015360


	//   ....[139]....
        /*0ea4*/ 	.word	0x00015390


	//   ....[140]....
        /*0ea8*/ 	.word	0x000153d0


	//   ....[141]....
        /*0eac*/ 	.word	0x000153e0


	//   ....[142]....
        /*0eb0*/ 	.word	0x00015de0


	//   ....[143]....
        /*0eb4*/ 	.word	0x00015df0


	//   ....[144]....
        /*0eb8*/ 	.word	0x00015e10


	//   ....[145]....
        /*0ebc*/ 	.word	0x00015e60


	//   ....[146]....
        /*0ec0*/ 	.word	0x00015e70


	//   ....[147]....
        /*0ec4*/ 	.word	0x00015eb0


	//   ....[148]....
        /*0ec8*/ 	.word	0x00015ec0


	//   ....[149]....
        /*0ecc*/ 	.word	0x00015ed0


	//   ....[150]....
        /*0ed0*/ 	.word	0x00015f10


	//   ....[151]....
        /*0ed4*/ 	.word	0x00015f50


	//   ....[152]....
        /*0ed8*/ 	.word	0x00016360


	//   ....[153]....
        /*0edc*/ 	.word	0x00016370


	//   ....[154]....
        /*0ee0*/ 	.word	0x00016380


	//   ....[155]....
        /*0ee4*/ 	.word	0x000163c0


	//   ....[156]....
        /*0ee8*/ 	.word	0x000163d0


	//   ....[157]....
        /*0eec*/ 	.word	0x00016410


	//   ....[158]....
        /*0ef0*/ 	.word	0x00016420


	//   ....[159]....
        /*0ef4*/ 	.word	0x00016430


	//   ....[160]....
        /*0ef8*/ 	.word	0x00016470


	//   ....[161]....
        /*0efc*/ 	.word	0x000164b0


	//   ....[162]....
        /*0f00*/ 	.word	0x00017300


	//   ....[163]....
        /*0f04*/ 	.word	0x00017330


	//   ....[164]....
        /*0f08*/ 	.word	0x000173a0


	//   ....[165]....
        /*0f0c*/ 	.word	0x000173d0


	//   ....[166]....
        /*0f10*/ 	.word	0x00017400


	//   ....[167]....
        /*0f14*/ 	.word	0x00017430


	//   ....[168]....
        /*0f18*/ 	.word	0x00017460


	//   ....[169]....
        /*0f1c*/ 	.word	0x00017490


	//   ....[170]....
        /*0f20*/ 	.word	0x00017630


	//   ....[171]....
        /*0f24*/ 	.word	0x00017660


	//   ....[172]....
        /*0f28*/ 	.word	0x00017690


	//   ....[173]....
        /*0f2c*/ 	.word	0x000176c0


	//   ....[174]....
        /*0f30*/ 	.word	0x000176f0


	//   ....[175]....
        /*0f34*/ 	.word	0x00017720


	//   ....[176]....
        /*0f38*/ 	.word	0x000177e0


	//   ....[177]....
        /*0f3c*/ 	.word	0x00017800


	//   ....[178]....
        /*0f40*/ 	.word	0x00017810


	//   ....[179]....
        /*0f44*/ 	.word	0x00017870


	//   ....[180]....
        /*0f48*/ 	.word	0x00017ec0


	//   ....[181]....
        /*0f4c*/ 	.word	0x00018270


	//   ....[182]....
        /*0f50*/ 	.word	0x00018300


	//   ....[183]....
        /*0f54*/ 	.word	0x000183d0


	//   ....[184]....
        /*0f58*/ 	.word	0x00018460


	//   ....[185]....
        /*0f5c*/ 	.word	0x00018540


	//   ....[186]....
        /*0f60*/ 	.word	0x000185d0


	//   ....[187]....
        /*0f64*/ 	.word	0x000186b0


	//   ....[188]....
        /*0f68*/ 	.word	0x00018740


	//   ....[189]....
        /*0f6c*/ 	.word	0x00018790


	//   ....[190]....
        /*0f70*/ 	.word	0x000187e0


	//   ....[191]....
        /*0f74*/ 	.word	0x000188c0


	//   ....[192]....
        /*0f78*/ 	.word	0x00018950


	//   ....[193]....
        /*0f7c*/ 	.word	0x000189a0


	//   ....[194]....
        /*0f80*/ 	.word	0x000189f0


	//   ....[195]....
        /*0f84*/ 	.word	0x00018c40


	//   ....[196]....
        /*0f88*/ 	.word	0x00018f20


	//   ....[197]....
        /*0f8c*/ 	.word	0x00019020


	//   ....[198]....
        /*0f90*/ 	.word	0x000190b0


	//   ....[199]....
        /*0f94*/ 	.word	0x00019110


	//   ....[200]....
        /*0f98*/ 	.word	0x000191f0


	//   ....[201]....
        /*0f9c*/ 	.word	0x00019270


	//   ....[202]....
        /*0fa0*/ 	.word	0x00019340


	//   ....[203]....
        /*0fa4*/ 	.word	0x00019430


	//   ....[204]....
        /*0fa8*/ 	.word	0x000194d0


	//   ....[205]....
        /*0fac*/ 	.word	0x00019550


	//   ....[206]....
        /*0fb0*/ 	.word	0x00019620


	//   ....[207]....
        /*0fb4*/ 	.word	0x00019750


	//   ....[208]....
        /*0fb8*/ 	.word	0x00019800


	//   ....[209]....
        /*0fbc*/ 	.word	0x00019880


	//   ....[210]....
        /*0fc0*/ 	.word	0x00019970


	//   ....[211]....
        /*0fc4*/ 	.word	0x000199d0


	//   ....[212]....
        /*0fc8*/ 	.word	0x00019ab0


	//   ....[213]....
        /*0fcc*/ 	.word	0x00019b10


	//   ....[214]....
        /*0fd0*/ 	.word	0x00019bb0


	//   ....[215]....
        /*0fd4*/ 	.word	0x00019c50


	//   ....[216]....
        /*0fd8*/ 	.word	0x00019d20


	//   ....[217]....
        /*0fdc*/ 	.word	0x00019dd0


	//   ....[218]....
        /*0fe0*/ 	.word	0x00019e40


	//   ....[219]....
        /*0fe4*/ 	.word	0x00019ea0


	//   ....[220]....
        /*0fe8*/ 	.word	0x00019f60


	//   ....[221]....
        /*0fec*/ 	.word	0x00019fc0


	//   ....[222]....
        /*0ff0*/ 	.word	0x0001a0c0


	//   ....[223]....
        /*0ff4*/ 	.word	0x0001a120


	//   ....[224]....
        /*0ff8*/ 	.word	0x0001a220


	//   ....[225]....
        /*0ffc*/ 	.word	0x0001a280


	//   ....[226]....
        /*1000*/ 	.word	0x0001a340


	//   ....[227]....
        /*1004*/ 	.word	0x0001a3b0


	//   ....[228]....
        /*1008*/ 	.word	0x0001a480


	//   ....[229]....
        /*100c*/ 	.word	0x0001a5c0


	//   ....[230]....
        /*1010*/ 	.word	0x0001a670


	//   ....[231]....
        /*1014*/ 	.word	0x0001a720


	//   ....[232]....
        /*1018*/ 	.word	0x0001a7c0


	//   ....[233]....
        /*101c*/ 	.word	0x0001a870


	//   ....[234]....
        /*1020*/ 	.word	0x0001a910


	//   ....[235]....
        /*1024*/ 	.word	0x0001a9c0


	//   ....[236]....
        /*1028*/ 	.word	0x0001aa60


	//   ....[237]....
        /*102c*/ 	.word	0x0001aad0


	//   ....[238]....
        /*1030*/ 	.word	0x0001ab90


	//   ....[239]....
        /*1034*/ 	.word	0x0001ac80


	//   ....[240]....
        /*1038*/ 	.word	0x0001ad10


	//   ....[241]....
        /*103c*/ 	.word	0x0001ad70


	//   ....[242]....
        /*1040*/ 	.word	0x0001ae20


	//   ....[243]....
        /*1044*/ 	.word	0x0001ae80


	//   ....[244]....
        /*1048*/ 	.word	0x0001af30


	//   ....[245]....
        /*104c*/ 	.word	0x0001af90


	//   ....[246]....
        /*1050*/ 	.word	0x0001b040


	//   ....[247]....
        /*1054*/ 	.word	0x0001b0a0


	//   ....[248]....
        /*1058*/ 	.word	0x0001b150


	//   ....[249]....
        /*105c*/ 	.word	0x0001b330


	//   ....[250]....
        /*1060*/ 	.word	0x0001b3d0


	//   ....[251]....
        /*1064*/ 	.word	0x0001b560


	//   ....[252]....
        /*1068*/ 	.word	0x0001b5e0


	//   ....[253]....
        /*106c*/ 	.word	0x0001b660


	//   ....[254]....
        /*1070*/ 	.word	0x0001b6e0


	//   ....[255]....
        /*1074*/ 	.word	0x0001b760


	//   ....[0]....
        /*1078*/ 	.word	0x0001b7f0


	//   ....[1]....
        /*107c*/ 	.word	0x0001b890


	//   ....[2]....
        /*1080*/ 	.word	0x0001b940


	//   ....[3]....
        /*1084*/ 	.word	0x0001b9c0


	//   ....[4]....
        /*1088*/ 	.word	0x0001ba40


	//   ....[5]....
        /*108c*/ 	.word	0x0001bac0


	//   ....[6]....
        /*1090*/ 	.word	0x0001bb50


	//   ....[7]....
        /*1094*/ 	.word	0x0001bbd0


	//   ....[8]....
        /*1098*/ 	.word	0x0001bc70


	//   ....[9]....
        /*109c*/ 	.word	0x0001bcc0


	//   ....[10]....
        /*10a0*/ 	.word	0x0001bd50


	//   ....[11]....
        /*10a4*/ 	.word	0x0001be80


	//----- nvinfo : EIATTR_REG_RECONFIG
	.align		4
.L_147:
        /*10a8*/ 	.byte	0x01, 0x54
	.zero		2


	//----- nvinfo : EIATTR_SYSCALL_OFFSETS
	.align		4
        /*10ac*/ 	.byte	0x04, 0x46
        /*10ae*/ 	.short	(.L_149 - .L_148)


	//   ....[0]....
.L_148:
        /*10b0*/ 	.word	0x00001c70


	//   ....[1]....
        /*10b4*/ 	.word	0x00001dc0


	//   ....[2]....
        /*10b8*/ 	.word	0x00005b00


	//   ....[3]....
        /*10bc*/ 	.word	0x00005e40


	//   ....[4]....
        /*10c0*/ 	.word	0x00013260


	//   ....[5]....
        /*10c4*/ 	.word	0x000133f0


	//   ....[6]....
        /*10c8*/ 	.word	0x00013540


	//   ....[7]....
        /*10cc*/ 	.word	0x00013690


	//   ....[8]....
        /*10d0*/ 	.word	0x00014cc0


	//----- nvinfo : EIATTR_MBARRIER_INSTR_OFFSETS
	.align		4
.L_149:
        /*10d4*/ 	.byte	0x04, 0x39
        /*10d6*/ 	.short	(.L_151 - .L_150)


	//   ....[0]....
.L_150:
        /*10d8*/ 	.word	0x00000250
        /*10dc*/ 	.word	0x000000ff
        /*10e0*/ 	.word	0x00013200
        /*10e4*/ 	.short	0x0100
        /*10e6*/ 	.byte	0x08
	.zero		1


	//   ....[1]....
        /*10e8*/ 	.word	0x00000260
        /*10ec*/ 	.word	0x000000ff
        /*10f0*/ 	.word	0x00013220
        /*10f4*/ 	.short	0x0100
        /*10f6*/ 	.byte	0x08
	.zero		1


	//   ....[2]....
        /*10f8*/ 	.word	0x00000350
        /*10fc*/ 	.word	0x000000ff
        /*1100*/ 	.word	0x00013230
        /*1104*/ 	.short	0x0100
        /*1106*/ 	.byte	0x08
	.zero		1


	//   ....[3]....
        /*1108*/ 	.word	0x00000360
        /*110c*/ 	.word	0x000000ff
        /*1110*/ 	.word	0x00013240
        /*1114*/ 	.short	0x0100
        /*1116*/ 	.byte	0x08
	.zero		1


	//   ....[4]....
        /*1118*/ 	.word	0x00000370
        /*111c*/ 	.word	0x000000ff
        /*1120*/ 	.word	0x00013238
        /*1124*/ 	.short	0x0100
        /*1126*/ 	.byte	0x08
	.zero		1


	//   ....[5]....
        /*1128*/ 	.word	0x00000380
        /*112c*/ 	.word	0x000000ff
        /*1130*/ 	.word	0x00013248
        /*1134*/ 	.short	0x0100
        /*1136*/ 	.byte	0x08
	.zero		1


	//   ....[6]....
        /*1138*/ 	.word	0x000004b0
        /*113c*/ 	.word	0x000000ff
        /*1140*/ 	.word	0x00013250
        /*1144*/ 	.short	0x0100
        /*1146*/ 	.byte	0x08
	.zero		1


	//   ....[7]....
        /*1148*/ 	.word	0x000004c0
        /*114c*/ 	.word	0x000000ff
        /*1150*/ 	.word	0x00013260
        /*1154*/ 	.short	0x0100
        /*1156*/ 	.byte	0x08
	.zero		1


	//   ....[8]....
        /*1158*/ 	.word	0x000004d0
        /*115c*/ 	.word	0x000000ff
        /*1160*/ 	.word	0x00013258
        /*1164*/ 	.short	0x0100
        /*1166*/ 	.byte	0x08
	.zero		1


	//   ....[9]....
        /*1168*/ 	.word	0x000004e0
        /*116c*/ 	.word	0x000000ff
        /*1170*/ 	.word	0x00013268
        /*1174*/ 	.short	0x0100
        /*1176*/ 	.byte	0x08
	.zero		1


	//   ....[10]....
        /*1178*/ 	.word	0x000005d0
        /*117c*/ 	.word	0x000000ff
        /*1180*/ 	.word	0x00013270
        /*1184*/ 	.short	0x0100
        /*1186*/ 	.byte	0x06
	.zero		1


	//   ....[11]....
        /*1188*/ 	.word	0x000005e0
        /*118c*/ 	.word	0x000000ff
        /*1190*/ 	.word	0x00013280
        /*1194*/ 	.short	0x0100
        /*1196*/ 	.byte	0x06
	.zero		1


	//   ....[12]....
        /*1198*/ 	.word	0x000005f0
        /*119c*/ 	.word	0x000000ff
        /*11a0*/ 	.word	0x00013278
        /*11a4*/ 	.short	0x0100
        /*11a6*/ 	.byte	0x06
	.zero		1


	//   ....[13]....
        /*11a8*/ 	.word	0x00000600
        /*11ac*/ 	.word	0x000000ff
        /*11b0*/ 	.word	0x00013288
        /*11b4*/ 	.short	0x0100
        /*11b6*/ 	.byte	0x06
	.zero		1


	//   ....[14]....
        /*11b8*/ 	.word	0x00000730
        /*11bc*/ 	.word	0x000000ff
        /*11c0*/ 	.word	0x00013290
        /*11c4*/ 	.short	0x0100
        /*11c6*/ 	.byte	0x08
	.zero		1


	//   ....[15]....
        /*11c8*/ 	.word	0x00000740
        /*11cc*/ 	.word	0x000000ff
        /*11d0*/ 	.word	0x000132a0
        /*11d4*/ 	.short	0x0100
        /*11d6*/ 	.byte	0x08
	.zero		1


	//   ....[16]....
        /*11d8*/ 	.word	0x00000750
        /*11dc*/ 	.word	0x000000ff
        /*11e0*/ 	.word	0x00013298
        /*11e4*/ 	.short	0x0100
        /*11e6*/ 	.byte	0x08
	.zero		1


	//   ....[17]....
        /*11e8*/ 	.word	0x00000760
        /*11ec*/ 	.word	0x000000ff
        /*11f0*/ 	.word	0x000132a8
        /*11f4*/ 	.short	0x0100
        /*11f6*/ 	.byte	0x08
	.zero		1


	//   ....[18]....
        /*11f8*/ 	.word	0x000008a0
        /*11fc*/ 	.word	0x000000ff
        /*1200*/ 	.word	0x000132b0
        /*1204*/ 	.short	0x0100
        /*1206*/ 	.byte	0x08
	.zero		1


	//   ....[19]....
        /*1208*/ 	.word	0x000008b0
        /*120c*/ 	.word	0x000000ff
        /*1210*/ 	.word	0x000132c0
        /*1214*/ 	.short	0x0100
        /*1216*/ 	.byte	0x08
	.zero		1


	//   ....[20]....
        /*1218*/ 	.word	0x000008c0
        /*121c*/ 	.word	0x000000ff
        /*1220*/ 	.word	0x000132b8
        /*1224*/ 	.short	0x0100
        /*1226*/ 	.byte	0x08
	.zero		1


	//   ....[21]....
        /*1228*/ 	.word	0x000008d0
        /*122c*/ 	.word	0x000000ff
        /*1230*/ 	.word	0x000132c8
        /*1234*/ 	.short	0x0100
        /*1236*/ 	.byte	0x08
	.zero		1


	//   ....[22]....
        /*1238*/ 	.word	0x00002980
        /*123c*/ 	.word	0x00000043
        /*1240*/ 	.word	0x00013290
        /*1244*/ 	.short	0x010a
        /*1246*/ 	.byte	0x3f
	.zero		1


	//   ....[23]....
        /*1248*/ 	.word	0x00003b00
        /*124c*/ 	.word	0x00000043
        /*1250*/ 	.word	0x00013290
        /*1254*/ 	.short	0x010a
        /*1256*/ 	.byte	0x3f
	.zero		1


	//   ....[24]....
        /*1258*/ 	.word	0x00004b00
        /*125c*/ 	.word	0x00000043
        /*1260*/ 	.word	0x00013290
        /*1264*/ 	.short	0x010a
        /*1266*/ 	.byte	0x3f
	.zero		1


	//   ....[25]....
        /*1268*/ 	.word	0x00004ea0
        /*126c*/ 	.word	0x00000004
        /*1270*/ 	.word	0x00000000
        /*1274*/ 	.short	0x0101
        /*1276*/ 	.byte	0x3f
	.zero		1


	//   ....[26]....
        /*1278*/ 	.word	0x00004ee0
        /*127c*/ 	.word	0x00000043
        /*1280*/ 	.word	0x000132b0
        /*1284*/ 	.short	0x010a
        /*1286*/ 	.byte	0x3f
	.zero		1


	//   ....[27]....
        /*1288*/ 	.word	0x00005230
        /*128c*/ 	.word	0x00000043
        /*1290*/ 	.word	0x00000000
        /*1294*/ 	.short	0x0101
        /*1296*/ 	.byte	0x3f
	.zero		1


	//   ....[28]....
        /*1298*/ 	.word	0x00005ba0
        /*129c*/ 	.word	0x00000012
        /*12a0*/ 	.word	0x00013200
        /*12a4*/ 	.short	0x010a
        /*12a6*/ 	.byte	0x3f
	.zero		1


	//   ....[29]....
        /*12a8*/ 	.word	0x00005bf0
        /*12ac*/ 	.word	0x00000012
        /*12b0*/ 	.word	0x00013200
        /*12b4*/ 	.short	0x010a
        /*12b6*/ 	.byte	0x3f
	.zero		1


	//   ....[30]....
        /*12b8*/ 	.word	0x00006180
        /*12bc*/ 	.word	0x00000012
        /*12c0*/ 	.word	0x00013200
        /*12c4*/ 	.short	0x010a
        /*12c6*/ 	.byte	0x3f
	.zero		1


	//   ....[31]....
        /*12c8*/ 	.word	0x00007410
        /*12cc*/ 	.word	0x00000012
        /*12d0*/ 	.word	0x00013200
        /*12d4*/ 	.short	0x010a
        /*12d6*/ 	.byte	0x3f
	.zero		1


	//   ....[32]....
        /*12d8*/ 	.word	0x000085a0
        /*12dc*/ 	.word	0x00000003
        /*12e0*/ 	.word	0x00013230
        /*12e4*/ 	.short	0x010a
        /*12e6*/ 	.byte	0x3f
	.zero		1


	//   ....[33]....
        /*12e8*/ 	.word	0x00008630
        /*12ec*/ 	.word	0x00000003
        /*12f0*/ 	.word	0x00013230
        /*12f4*/ 	.short	0x010a
        /*12f6*/ 	.byte	0x3f
	.zero		1


	//   ....[34]....
        /*12f8*/ 	.word	0x0000a420
        /*12fc*/ 	.word	0x00000043
        /*1300*/ 	.word	0x00000000
        /*1304*/ 	.short	0x0101
        /*1306*/ 	.byte	0x3f
	.zero		1


	//   ....[35]....
        /*1308*/ 	.word	0x0000b090
        /*130c*/ 	.word	0x00000000
        /*1310*/ 	.word	0x00013230
        /*1314*/ 	.short	0x010a
        /*1316*/ 	.byte	0x3f
	.zero		1


	//   ....[36]....
        /*1318*/ 	.word	0x0000b110
        /*131c*/ 	.word	0x00000000
        /*1320*/ 	.word	0x00013230
        /*1324*/ 	.short	0x010a
        /*1326*/ 	.byte	0x3f
	.zero		1


	//   ....[37]....
        /*1328*/ 	.word	0x0000b6d0
        /*132c*/ 	.word	0x0000000e
        /*1330*/ 	.word	0x00013250
        /*1334*/ 	.short	0x010a
        /*1336*/ 	.byte	0x3f
	.zero		1


	//   ....[38]....
        /*1338*/ 	.word	0x0000b720
        /*133c*/ 	.word	0x0000000e
        /*1340*/ 	.word	0x00013250
        /*1344*/ 	.short	0x010a
        /*1346*/ 	.byte	0x3f
	.zero		1


	//   ....[39]....
        /*1348*/ 	.word	0x0000ba10
        /*134c*/ 	.word	0x00000000
        /*1350*/ 	.word	0x00000000
        /*1354*/ 	.short	0x0101
        /*1356*/ 	.byte	0x3f
	.zero		1


	//   ....[40]....
        /*1358*/ 	.word	0x0000d100
        /*135c*/ 	.word	0x0000000e
        /*1360*/ 	.word	0x00000000
        /*1364*/ 	.short	0x0101
        /*1366*/ 	.byte	0x3f
	.zero		1


	//   ....[41]....
        /*1368*/ 	.word	0x0000d540
        /*136c*/ 	.word	0x00000003
        /*1370*/ 	.word	0x00013250
        /*1374*/ 	.short	0x010a
        /*1376*/ 	.byte	0x3f
	.zero		1


	//   ....[42]....
        /*1378*/ 	.word	0x0000d590
        /*137c*/ 	.word	0x00000003
        /*1380*/ 	.word	0x00013250
        /*1384*/ 	.short	0x010a
        /*1386*/ 	.byte	0x3f
	.zero		1


	//   ....[43]....
        /*1388*/ 	.word	0x0000ddc0
        /*138c*/ 	.word	0x00000003
        /*1390*/ 	.word	0x00000000
        /*1394*/ 	.short	0x0101
        /*1396*/ 	.byte	0x3f
	.zero		1


	//   ....[44]....
        /*1398*/ 	.word	0x0000f4d0
        /*139c*/ 	.word	0x00000015
        /*13a0*/ 	.word	0x00000000
        /*13a4*/ 	.short	0x0101
        /*13a6*/ 	.byte	0x3f
	.zero		1


	//   ....[45]....
        /*13a8*/ 	.word	0x0000f980
        /*13ac*/ 	.word	0x00000004
        /*13b0*/ 	.word	0x00000000
        /*13b4*/ 	.short	0x0101
        /*13b6*/ 	.byte	0x3f
	.zero		1


	//   ....[46]....
        /*13b8*/ 	.word	0x000121b0
        /*13bc*/ 	.word	0x00000011
        /*13c0*/ 	.word	0x00013220
        /*13c4*/ 	.short	0x010a
        /*13c6*/ 	.byte	0x3f
	.zero		1


	//   ....[47]....
        /*13c8*/ 	.word	0x00012280
        /*13cc*/ 	.word	0x00000006
        /*13d0*/ 	.word	0x000132a0
        /*13d4*/ 	.short	0x010a
        /*13d6*/ 	.byte	0x3f
	.zero		1


	//   ....[48]....
        /*13d8*/ 	.word	0x000124c0
        /*13dc*/ 	.word	0x00000006
        /*13e0*/ 	.word	0x000132c0
        /*13e4*/ 	.short	0x010a
        /*13e6*/ 	.byte	0x3f
	.zero		1


	//   ....[49]....
        /*13e8*/ 	.word	0x00012870
        /*13ec*/ 	.word	0x00000006
        /*13f0*/ 	.word	0x000132a0
        /*13f4*/ 	.short	0x010a
        /*13f6*/ 	.byte	0x3f
	.zero		1


	//   ....[50]....
        /*13f8*/ 	.word	0x00012aa0
        /*13fc*/ 	.word	0x00000006
        /*1400*/ 	.word	0x000132c0
        /*1404*/ 	.short	0x010a
        /*1406*/ 	.byte	0x3f
	.zero		1


	//   ....[51]....
        /*1408*/ 	.word	0x00013c60
        /*140c*/ 	.word	0x00000006
        /*1410*/ 	.word	0x00013280
        /*1414*/ 	.short	0x010a
        /*1416*/ 	.byte	0x3f
	.zero		1


	//   ....[52]....
        /*1418*/ 	.word	0x00014310
        /*141c*/ 	.word	0x00000006
        /*1420*/ 	.word	0x00013270
        /*1424*/ 	.short	0x0107
        /*1426*/ 	.byte	0x3f
	.zero		1


	//   ....[53]....
        /*1428*/ 	.word	0x000143d0
        /*142c*/ 	.word	0x00000006
        /*1430*/ 	.word	0x00013270
        /*1434*/ 	.short	0x0101
        /*1436*/ 	.byte	0x3f
	.zero		1


	//   ....[54]....
        /*1438*/ 	.word	0x00014420
        /*143c*/ 	.word	0x00000006
        /*1440*/ 	.word	0x00013240
        /*1444*/ 	.short	0x010a
        /*1446*/ 	.byte	0x3f
	.zero		1


	//   ....[55]....
        /*1448*/ 	.word	0x000149c0
        /*144c*/ 	.word	0x00000006
        /*1450*/ 	.word	0x00013230
        /*1454*/ 	.short	0x0107
        /*1456*/ 	.byte	0x3f
	.zero		1


	//   ....[56]....
        /*1458*/ 	.word	0x00014aa0
        /*145c*/ 	.word	0x00000006
        /*1460*/ 	.word	0x00013230
        /*1464*/ 	.short	0x0101
        /*1466*/ 	.byte	0x3f
	.zero		1


	//   ....[57]....
        /*1468*/ 	.word	0x000154b0
        /*146c*/ 	.word	0x00000011
        /*1470*/ 	.word	0x00013200
        /*1474*/ 	.short	0x0107
        /*1476*/ 	.byte	0x3f
	.zero		1


	//   ....[58]....
        /*1478*/ 	.word	0x000155a0
        /*147c*/ 	.word	0x00000011
        /*1480*/ 	.word	0x00013200
        /*1484*/ 	.short	0x0101
        /*1486*/ 	.byte	0x3f
	.zero		1


	//   ....[59]....
        /*1488*/ 	.word	0x000155c0
        /*148c*/ 	.word	0x00000011
        /*1490*/ 	.word	0x00013220
        /*1494*/ 	.short	0x010a
        /*1496*/ 	.byte	0x3f
	.zero		1


	//   ....[60]....
        /*1498*/ 	.word	0x00015b20
        /*149c*/ 	.word	0x00000006
        /*14a0*/ 	.word	0x00013280
        /*14a4*/ 	.short	0x010a
        /*14a6*/ 	.byte	0x3f
	.zero		1


	//   ....[61]....
        /*14a8*/ 	.word	0x00016000
        /*14ac*/ 	.word	0x00000006
        /*14b0*/ 	.word	0x00013270
        /*14b4*/ 	.short	0x0107
        /*14b6*/ 	.byte	0x3f
	.zero		1


	//   ....[62]....
        /*14b8*/ 	.word	0x000160c0
        /*14bc*/ 	.word	0x00000006
        /*14c0*/ 	.word	0x00013270
        /*14c4*/ 	.short	0x0101
        /*14c6*/ 	.byte	0x3f
	.zero		1


	//   ....[63]....
        /*14c8*/ 	.word	0x000160f0
        /*14cc*/ 	.word	0x00000006
        /*14d0*/ 	.word	0x00013240
        /*14d4*/ 	.short	0x010a
        /*14d6*/ 	.byte	0x3f
	.zero		1


	//   ....[64]....
        /*14d8*/ 	.word	0x00016530
        /*14dc*/ 	.word	0x00000006
        /*14e0*/ 	.word	0x00013230
        /*14e4*/ 	.short	0x0107
        /*14e6*/ 	.byte	0x3f
	.zero		1


	//   ....[65]....
        /*14e8*/ 	.word	0x00016600
        /*14ec*/ 	.word	0x00000006
        /*14f0*/ 	.word	0x00013230
        /*14f4*/ 	.short	0x0101
        /*14f6*/ 	.byte	0x3f
	.zero		1


	//   ....[66]....
        /*14f8*/ 	.word	0x00016680
        /*14fc*/ 	.word	0x00000002
        /*1500*/ 	.word	0x00013270
        /*1504*/ 	.short	0x010a
        /*1506*/ 	.byte	0x3f
	.zero		1


	//   ....[67]....
        /*1508*/ 	.word	0x00016710
        /*150c*/ 	.word	0x00000002
        /*1510*/ 	.word	0x00013260
        /*1514*/ 	.short	0x010a
        /*1516*/ 	.byte	0x3f
	.zero		1


	//   ....[68]....
        /*1518*/ 	.word	0x00016a20
        /*151c*/ 	.word	0x00000002
        /*1520*/ 	.word	0x00013250
        /*1524*/ 	.short	0x0101
        /*1526*/ 	.byte	0x3f
	.zero		1


	//   ....[69]....
        /*1528*/ 	.word	0x00016ab0
        /*152c*/ 	.word	0x00000002
        /*1530*/ 	.word	0x00000000
        /*1534*/ 	.short	0x0101
        /*1536*/ 	.byte	0x3f
	.zero		1


	//   ....[70]....
        /*1538*/ 	.word	0x00016c80
        /*153c*/ 	.word	0x00000003
        /*1540*/ 	.word	0x00013270
        /*1544*/ 	.short	0x010a
        /*1546*/ 	.byte	0x3f
	.zero		1


	//   ....[71]....
        /*1548*/ 	.word	0x00016d10
        /*154c*/ 	.word	0x00000003
        /*1550*/ 	.word	0x00013260
        /*1554*/ 	.short	0x010a
        /*1556*/ 	.byte	0x3f
	.zero		1


	//   ....[72]....
        /*1558*/ 	.word	0x00017030
        /*155c*/ 	.word	0x00000003
        /*1560*/ 	.word	0x00013250
        /*1564*/ 	.short	0x0101
        /*1566*/ 	.byte	0x3f
	.zero		1


	//   ....[73]....
        /*1568*/ 	.word	0x000170f0
        /*156c*/ 	.word	0x00000003
        /*1570*/ 	.word	0x00000000
        /*1574*/ 	.short	0x0101
        /*1576*/ 	.byte	0x3f
	.zero		1


	//   ....[74]....
        /*1578*/ 	.word	0x00017e40
        /*157c*/ 	.word	0x00000005
        /*1580*/ 	.word	0x00013220
        /*1584*/ 	.short	0x010a
        /*1586*/ 	.byte	0x3f
	.zero		1


	//   ....[75]....
        /*1588*/ 	.word	0x00017fe0
        /*158c*/ 	.word	0x00000003
        /*1590*/ 	.word	0x00013240
        /*1594*/ 	.short	0x010a
        /*1596*/ 	.byte	0x3f
	.zero		1


	//   ....[76]....
        /*1598*/ 	.word	0x00018070
        /*159c*/ 	.word	0x0000001d
        /*15a0*/ 	.word	0x00013240
        /*15a4*/ 	.short	0x010a
        /*15a6*/ 	.byte	0x3f
	.zero		1


	//   ....[77]....
        /*15a8*/ 	.word	0x000180b0
        /*15ac*/ 	.word	0x00000003
        /*15b0*/ 	.word	0x00013260
        /*15b4*/ 	.short	0x010a
        /*15b6*/ 	.byte	0x3f
	.zero		1


	//   ....[78]....
        /*15b8*/ 	.word	0x000180f0
        /*15bc*/ 	.word	0x0000001d
        /*15c0*/ 	.word	0x00013260
        /*15c4*/ 	.short	0x010a
        /*15c6*/ 	.byte	0x3f
	.zero		1


	//   ....[79]....
        /*15c8*/ 	.word	0x00018130
        /*15cc*/ 	.word	0x00000003
        /*15d0*/ 	.word	0x00013280
        /*15d4*/ 	.short	0x010a
        /*15d6*/ 	.byte	0x3f
	.zero		1


	//   ....[80]....
        /*15d8*/ 	.word	0x00018170
        /*15dc*/ 	.word	0x0000001d
        /*15e0*/ 	.word	0x00013280
        /*15e4*/ 	.short	0x010a
        /*15e6*/ 	.byte	0x3f
	.zero		1


	//   ....[81]....
        /*15e8*/ 	.word	0x000181d0
        /*15ec*/ 	.word	0x00000043
        /*15f0*/ 	.word	0x00013290
        /*15f4*/ 	.short	0x010a
        /*15f6*/ 	.byte	0x3f
	.zero		1


	//   ....[82]....
        /*15f8*/ 	.word	0x00018330
        /*15fc*/ 	.word	0x00000043
        /*1600*/ 	.word	0x00013290
        /*1604*/ 	.short	0x010a
        /*1606*/ 	.byte	0x3f
	.zero		1


	//   ....[83]....
        /*1608*/ 	.word	0x000184a0
        /*160c*/ 	.word	0x00000043
        /*1610*/ 	.word	0x00013290
        /*1614*/ 	.short	0x010a
        /*1616*/ 	.byte	0x3f
	.zero		1


	//   ....[84]....
        /*1618*/ 	.word	0x00018600
        /*161c*/ 	.word	0x00000043
        /*1620*/ 	.word	0x000132b0
        /*1624*/ 	.short	0x010a
        /*1626*/ 	.byte	0x3f
	.zero		1


	//   ....[85]....
        /*1628*/ 	.word	0x00018810
        /*162c*/ 	.word	0x00000012
        /*1630*/ 	.word	0x00013200
        /*1634*/ 	.short	0x010a
        /*1636*/ 	.byte	0x3f
	.zero		1


	//   ....[86]....
        /*1638*/ 	.word	0x00018a20
        /*163c*/ 	.word	0x00000012
        /*1640*/ 	.word	0x00013200
        /*1644*/ 	.short	0x010a
        /*1646*/ 	.byte	0x3f
	.zero		1


	//   ....[87]....
        /*1648*/ 	.word	0x00018a70
        /*164c*/ 	.word	0x00000003
        /*1650*/ 	.word	0x00013230
        /*1654*/ 	.short	0x010a
        /*1656*/ 	.byte	0x3f
	.zero		1


	//   ....[88]....
        /*1658*/ 	.word	0x00018ac0
        /*165c*/ 	.word	0x00000000
        /*1660*/ 	.word	0x00013230
        /*1664*/ 	.short	0x010a
        /*1666*/ 	.byte	0x3f
	.zero		1


	//   ....[89]....
        /*1668*/ 	.word	0x00018b10
        /*166c*/ 	.word	0x0000000e
        /*1670*/ 	.word	0x00013250
        /*1674*/ 	.short	0x010a
        /*1676*/ 	.byte	0x3f
	.zero		1


	//   ....[90]....
        /*1678*/ 	.word	0x00018b60
        /*167c*/ 	.word	0x00000003
        /*1680*/ 	.word	0x00013250
        /*1684*/ 	.short	0x010a
        /*1686*/ 	.byte	0x3f
	.zero		1


	//   ....[91]....
        /*1688*/ 	.word	0x00018d00
        /*168c*/ 	.word	0x00000011
        /*1690*/ 	.word	0x00013220
        /*1694*/ 	.short	0x010a
        /*1696*/ 	.byte	0x3f
	.zero		1


	//   ....[92]....
        /*1698*/ 	.word	0x00018d50
        /*169c*/ 	.word	0x00000006
        /*16a0*/ 	.word	0x000132a0
        /*16a4*/ 	.short	0x010a
        /*16a6*/ 	.byte	0x3f
	.zero		1


	//   ....[93]....
        /*16a8*/ 	.word	0x00018da0
        /*16ac*/ 	.word	0x00000006
        /*16b0*/ 	.word	0x000132c0
        /*16b4*/ 	.short	0x010a
        /*16b6*/ 	.byte	0x3f
	.zero		1


	//   ....[94]....
        /*16b8*/ 	.word	0x00018df0
        /*16bc*/ 	.word	0x00000006
        /*16c0*/ 	.word	0x000132a0
        /*16c4*/ 	.short	0x010a
        /*16c6*/ 	.byte	0x3f
	.zero		1


	//   ....[95]....
        /*16c8*/ 	.word	0x00018e40
        /*16cc*/ 	.word	0x00000006
        /*16d0*/ 	.word	0x000132c0
        /*16d4*/ 	.short	0x010a
        /*16d6*/ 	.byte	0x3f
	.zero		1


	//   ....[96]....
        /*16d8*/ 	.word	0x00018f70
        /*16dc*/ 	.word	0x00000006
        /*16e0*/ 	.word	0x00013280
        /*16e4*/ 	.short	0x010a
        /*16e6*/ 	.byte	0x3f
	.zero		1


	//   ....[97]....
        /*16e8*/ 	.word	0x000196a0
        /*16ec*/ 	.word	0x00000006
        /*16f0*/ 	.word	0x00013240
        /*16f4*/ 	.short	0x010a
        /*16f6*/ 	.byte	0x3f
	.zero		1


	//   ....[98]....
        /*16f8*/ 	.word	0x0001a4c0
        /*16fc*/ 	.word	0x00000011
        /*1700*/ 	.word	0x00013220
        /*1704*/ 	.short	0x010a
        /*1706*/ 	.byte	0x3f
	.zero		1


	//   ....[99]....
        /*1708*/ 	.word	0x0001a510
        /*170c*/ 	.word	0x00000006
        /*1710*/ 	.word	0x00013280
        /*1714*/ 	.short	0x010a
        /*1716*/ 	.byte	0x3f
	.zero		1


	//   ....[100]....
        /*1718*/ 	.word	0x0001abd0
        /*171c*/ 	.word	0x00000006
        /*1720*/ 	.word	0x00013240
        /*1724*/ 	.short	0x010a
        /*1726*/ 	.byte	0x3f
	.zero		1


	//   ....[101]....
        /*1728*/ 	.word	0x0001b190
        /*172c*/ 	.word	0x00000002
        /*1730*/ 	.word	0x00013270
        /*1734*/ 	.short	0x010a
        /*1736*/ 	.byte	0x3f
	.zero		1


	//   ....[102]....
        /*1738*/ 	.word	0x0001b1e0
        /*173c*/ 	.word	0x00000002
        /*1740*/ 	.word	0x00013260
        /*1744*/ 	.short	0x010a
        /*1746*/ 	.byte	0x3f
	.zero		1


	//   ....[103]....
        /*1748*/ 	.word	0x0001b230
        /*174c*/ 	.word	0x00000003
        /*1750*/ 	.word	0x00013270
        /*1754*/ 	.short	0x010a
        /*1756*/ 	.byte	0x3f
	.zero		1


	//   ....[104]....
        /*1758*/ 	.word	0x0001b280
        /*175c*/ 	.word	0x00000003
        /*1760*/ 	.word	0x00013260
        /*1764*/ 	.short	0x010a
        /*1766*/ 	.byte	0x3f
	.zero		1


	//   ....[105]....
        /*1768*/ 	.word	0x0001bda0
        /*176c*/ 	.word	0x00000005
        /*1770*/ 	.word	0x00013220
        /*1774*/ 	.short	0x010a
        /*1776*/ 	.byte	0x3f
	.zero		1


	//   ....[106]....
        /*1778*/ 	.word	0x0001bf40
        /*177c*/ 	.word	0x00000003
        /*1780*/ 	.word	0x00013240
        /*1784*/ 	.short	0x010a
        /*1786*/ 	.byte	0x3f
	.zero		1


	//   ....[107]....
        /*1788*/ 	.word	0x0001bf90
        /*178c*/ 	.word	0x0000001d
        /*1790*/ 	.word	0x00013240
        /*1794*/ 	.short	0x010a
        /*1796*/ 	.byte	0x3f
	.zero		1


	//   ....[108]....
        /*1798*/ 	.word	0x0001bfe0
        /*179c*/ 	.word	0x00000003
        /*17a0*/ 	.word	0x00013260
        /*17a4*/ 	.short	0x010a
        /*17a6*/ 	.byte	0x3f
	.zero		1


	//   ....[109]....
        /*17a8*/ 	.word	0x0001c030
        /*17ac*/ 	.word	0x0000001d
        /*17b0*/ 	.word	0x00013260
        /*17b4*/ 	.short	0x010a
        /*17b6*/ 	.byte	0x3f
	.zero		1


	//   ....[110]....
        /*17b8*/ 	.word	0x0001c080
        /*17bc*/ 	.word	0x00000003
        /*17c0*/ 	.word	0x00013280
        /*17c4*/ 	.short	0x010a
        /*17c6*/ 	.byte	0x3f
	.zero		1


	//----- nvinfo : EIATTR_NUM_MBARRIERS
	.align		4
.L_151:
        /*17c8*/ 	.byte	0x03, 0x38
        /*17ca*/ 	.short	0x0016


	//----- nvinfo : EIATTR_EXIT_INSTR_OFFSETS
	.align		4
        /*17cc*/ 	.byte	0x04, 0x1c
        /*17ce*/ 	.short	(.L_153 - .L_152)


	//   ....[0]....
.L_152:
        /*17d0*/ 	.word	0x000181c0


	//----- nvinfo : EIATTR_MAX_THREADS
	.align		4
.L_153:
        /*17d4*/ 	.byte	0x04, 0x05
        /*17d6*/ 	.short	(.L_155 - .L_154)
.L_154:
        /*17d8*/ 	.word	0x00000200
        /*17dc*/ 	.word	0x00000001
        /*17e0*/ 	.word	0x00000001


	//----- nvinfo : EIATTR_CRS_STACK_SIZE
	.align		4
.L_155:
        /*17e4*/ 	.byte	0x04, 0x1e
        /*17e6*/ 	.short	(.L_157 - .L_156)
.L_156:
        /*17e8*/ 	.word	0x00000000


	//----- nvinfo : EIATTR_CBANK_PARAM_SIZE
	.align		4
.L_157:
        /*17ec*/ 	.byte	0x03, 0x19
        /*17ee*/ 	.short	0x0af0


	//----- nvinfo : EIATTR_PARAM_CBANK
	.align		4
        /*17f0*/ 	.byte	0x04, 0x0a
        /*17f2*/ 	.short	(.L_159 - .L_158)
	.align		4
.L_158:
        /*17f4*/ 	.word	index@(.nv.constant0._ZN7cutlass13device_kernelIN5flash11enable_sm90INS1_16FlashAttnFwdSm90INS1_25CollectiveMainloopFwdSm90ILi2EN4cute5tupleIJNS5_1CILi1EEES8_S8_EEENS6_IJNS7_ILi192EEENS7_ILi160EEENS7_ILi64EEEEEELi64ENS_12float_e4m3_tEfNS_4arch4Sm90ELb0ELb0ELb0ELb1ELb1ELb1ELb0ELb1ELb1ELb1ELb1ELb0EEENS1_21CollectiveEpilogueFwdINS6_IJSA_SC_SB_EEES9_NS_10bfloat16_tESG_Li384ELb1ELb1ELb1ELb1EEENS1_36VarlenDynamicPersistentTileSchedulerILi192ELi160ELi384ELi128ELb1ELb1ELb1ELb0ELb1ELb1EEEEEEEEEvNT_6ParamsE)
        /*17f8*/ 	.short	0x0210
        /*17fa*/ 	.short	0x0af0


	//----- nvinfo : EIATTR_SW_WAR
	.align		4
.L_159:
        /*17fc*/ 	.byte	0x04, 0x36
        /*17fe*/ 	.short	(.L_161 - .L_160)
.L_160:
        /*1800*/ 	.word	0x00000008
.L_161:


//--------------------- .nv.info._ZN7cutlass13device_kernelIN5flash11enable_sm90INS1_16FlashAttnFwdSm90INS1_25CollectiveMainloopFwdSm90ILi2EN4cute5tupleIJNS5_1CILi1EEES8_S8_EEENS6_IJNS7_ILi192EEENS7_ILi160EEENS7_ILi64EEEEEELi64ENS_12float_e4m3_tEfNS_4arch4Sm90ELb0ELb1ELb0ELb0ELb1ELb0ELb0ELb1ELb1ELb1ELb1ELb0EEENS1_21CollectiveEpilogueFwdINS6_IJSA_SC_SB_EEES9_NS_10bfloat16_tESG_Li384ELb0ELb1ELb1ELb1EEENS1_19SingleTileSchedulerILb0ELb1ELb1ELi192EEEEEEEEEvNT_6ParamsE --------------------------
	.section	.nv.info._ZN7cutlass13device_kernelIN5flash11enable_sm90INS1_16FlashAttnFwdSm90INS1_25CollectiveMainloopFwdSm90ILi2EN4cute5tupleIJNS5_1CILi1EEES8_S8_EEENS6_IJNS7_ILi192EEENS7_ILi160EEENS7_ILi64EEEEEELi64ENS_12float_e4m3_tEfNS_4arch4Sm90ELb0ELb1ELb0ELb0ELb1ELb0ELb0ELb1ELb1ELb1ELb1ELb0EEENS1_21CollectiveEpilogueFwdINS6_IJSA_SC_SB_EEES9_NS_10bfloat16_tESG_Li384ELb0ELb1ELb1ELb1EEENS1_19SingleTileSchedulerILb0ELb1ELb1ELi192EEEEEEEEEvNT_6ParamsE,"",@"SHT_CUDA_INFO"
	.sectionflags	@""
	.align	4


	//----- nvinfo : EIATTR_CUDA_API_VERSION
	.align		4
        /*0000*/ 	.byte	0x04, 0x37
        /*0002*/ 	.short	(.L_163 - .L_162)
.L_162:
        /*0004*/ 	.word	0x00000082


	//----- nvinfo : EIATTR_KPARAM_INFO
	.align		4
.L_163:
        /*0008*/ 	.byte	0x04, 0x17
        /*000a*/ 	.short	(.L_165 - .L_164)
.L_164:
        /*000c*/ 	.word	0x00000000
        /*0010*/ 	.short	0x0000
        /*0012*/ 	.short	0x0070
        /*0014*/ 	.byte	0x00, 0xf0, 0x01, 0x28


	//----- nvinfo : EIATTR_SPARSE_MMA_MASK
	.align		4
.L_165:
        /*0018*/ 	.byte	0x03, 0x50
        /*001a*/ 	.short	0x0000


	//----- nvinfo : EIATTR_MAXREG_COUNT
	.align		4
        /*001c*/ 	.byte	0x03, 0x1b
        /*001e*/ 	.short	0x0080


	//----- nvinfo : EIATTR_NUM_BARRIERS
	.align		4
        /*0020*/ 	.byte	0x02, 0x4c
        /*0022*/ 	.byte	0x09
	.zero		1


	//----- nvinfo : EIATTR_EXTERNS
	.align		4
        /*0024*/ 	.byte	0x04, 0x0f
        /*0026*/ 	.short	(.L_167 - .L_166)


	//   ....[0]....
	.align		4
.L_166:
        /*0028*/ 	.word	index@(__assertfail)


	//----- nvinfo : EIATTR_ANNOTATIONS
	.align		4
.L_167:
        /*002c*/ 	.byte	0x04, 0x55
        /*002e*/ 	.short	(.L_169 - .L_168)


	//   ....[0]....
.L_168:
        /* <DEDUP_REMOVED lines=13> */


	//----- nvinfo : EIATTR_MERCURY_ISA_VERSION
	.align		4
.L_169:
        /*00e8*/ 	.byte	0x03, 0x5f
        /*00ea*/ 	.short	0x0101


	//----- nvinfo : EIATTR_INT_WARP_WIDE_INSTR_OFFSETS
	.align		4
        /*00ec*/ 	.byte	0x04, 0x31
        /*00ee*/ 	.short	(.L_171 - .L_170)


	//   ....[0]....
.L_170:
        /*00f0*/ 	.word	0x000000c0


	//   ....[1]....
        /*00f4*/ 	.word	0x000000d0


	//   ....[2]....
        /*00f8*/ 	.word	0x00000170


	//----- nvinfo : EIATTR_COOP_GROUP_MASK_REGIDS
	.align		4
.L_171:
        /*00fc*/ 	.byte	0x04, 0x29
        /*00fe*/ 	.short	(.L_173 - .L_172)


	//   ....[0]....
.L_172:
        /*0100*/ 	.word	0xffffffff


	//   ....[1]....
        /*0104*/ 	.word	0xffffffff


	//   ....[2]....
        /*0108*/ 	.word	0xffffffff


	//   ....[3]....
        /*010c*/ 	.word	0xffffffff


	//   ....[4]....
        /*0110*/ 	.word	0xffffffff


	//   ....[5]....
        /*0114*/ 	.word	0xffffffff


	//   ....[6]....
        /*0118*/ 	.word	0xffffffff


	//   ....[7]....
        /*011c*/ 	.word	0xffffffff


	//   ....[8]....
        /*0120*/ 	.word	0xffffffff


	//   ....[9]....
        /*0124*/ 	.word	0xffffffff


	//   ....[10]....
        /*0128*/ 	.word	0xffffffff


	//   ....[11]....
        /*012c*/ 	.word	0xffffffff


	//   ....[12]....
        /*0130*/ 	.word	0xffffffff


	//   ....[13]....
        /*0134*/ 	.word	0xffffffff


	//   ....[14]....
        /*0138*/ 	.word	0xffffffff


	//   ....[15]....
        /*013c*/ 	.word	0xffffffff


	//   ....[16]....
        /*0140*/ 	.word	0xffffffff


	//   ....[17]....
        /*0144*/ 	.word	0xffffffff


	//   ....[18]....
        /*0148*/ 	.word	0xffffffff


	//   ....[19]....
        /*014c*/ 	.word	0xffffffff


	//   ....[20]....
        /*0150*/ 	.word	0xffffffff


	//   ....[21]....
        /*0154*/ 	.word	0xffffffff


	//   ....[22]....
        /*0158*/ 	.word	0xffffffff


	//   ....[23]....
        /*015c*/ 	.word	0xffffffff


	//   ....[24]....
        /*0160*/ 	.word	0xffffffff


	//   ....[25]....
        /*0164*/ 	.word	0xffffffff


	//   ....[26]....
        /*0168*/ 	.word	0xffffffff


	//   ....[27]....
        /*016c*/ 	.word	0xffffffff


	//   ....[28]....
        /*0170*/ 	.word	0xffffffff


	//   ....[29]....
        /*0174*/ 	.word	0xffffffff


	//   ....[30]....
        /*0178*/ 	.word	0xffffffff


	//   ....[31]....
        /*017c*/ 	.word	0xffffffff


	//   ....[32]....
        /*0180*/ 	.word	0xffffffff


	//   ....[33]....
        /*0184*/ 	.word	0xffffffff


	//   ....[34]....
        /*0188*/ 	.word	0xffffffff


	//   ....[35]....
        /*018c*/ 	.word	0xffffffff


	//   ....[36]....
        /*0190*/ 	.word	0xffffffff


	//   ....[37]....
        /*0194*/ 	.word	0xffffffff


	//   ....[38]....
        /*0198*/ 	.word	0xffffffff


	//   ....[39]....
        /*019c*/ 	.word	0xffffffff


	//   ....[40]....
        /*01a0*/ 	.word	0xffffffff


	//   ....[41]....
        /*01a4*/ 	.word	0xffffffff


	//   ....[42]....
        /*01a8*/ 	.word	0xffffffff


	//   ....[43]....
        /*01ac*/ 	.word	0xffffffff


	//   ....[44]....
        /*01b0*/ 	.word	0xffffffff


	//   ....[45]....
        /*01b4*/ 	.word	0xffffffff


	//   ....[46]....
        /*01b8*/ 	.word	0xffffffff


	//   ....[47]....
        /*01bc*/ 	.word	0xffffffff


	//   ....[48]....
        /*01c0*/ 	.word	0xffffffff


	//   ....[49]....
        /*01c4*/ 	.word	0xffffffff


	//   ....[50]....
        /*01c8*/ 	.word	0xffffffff


	//   ....[51]....
        /*01cc*/ 	.word	0xffffffff


	//   ....[52]....
        /*01d0*/ 	.word	0xffffffff


	//   ....[53]....
        /*01d4*/ 	.word	0xffffffff


	//   ....[54]....
        /*01d8*/ 	.word	0xffffffff


	//   ....[55]....
        /*01dc*/ 	.word	0xffffffff


	//   ....[56]....
        /*01e0*/ 	.word	0xffffffff


	//   ....[57]....
        /*01e4*/ 	.word	0xffffffff


	//   ....[58]....
        /*01e8*/ 	.word	0xffffffff


	//   ....[59]....
        /*01ec*/ 	.word	0xffffffff


	//   ....[60]....
        /*01f0*/ 	.word	0xffffffff


	//   ....[61]....
        /*01f4*/ 	.word	0xffffffff


	//   ....[62]....
        /*01f8*/ 	.word	0xffffffff


	//   ....[63]....
        /*01fc*/ 	.word	0xffffffff


	//   ....[64]....
        /*0200*/ 	.word	0xffffffff


	//   ....[65]....
        /*0204*/ 	.word	0xffffffff


	//   ....[66]....
        /*0208*/ 	.word	0xffffffff


	//   ....[67]....
        /*020c*/ 	.word	0xffffffff


	//   ....[68]....
        /*0210*/ 	.word	0xffffffff


	//   ....[69]....
        /*0214*/ 	.word	0xffffffff


	//   ....[70]....
        /*0218*/ 	.word	0xffffffff


	//   ....[71]....
        /*021c*/ 	.word	0xffffffff


	//   ....[72]....
        /*0220*/ 	.word	0xffffffff


	//   ....[73]....
        /*0224*/ 	.word	0xffffffff


	//   ....[74]....
        /*0228*/ 	.word	0xffffffff


	//   ....[75]....
        /*022c*/ 	.word	0xffffffff


	//   ....[76]....
        /*0230*/ 	.word	0xffffffff


	//   ....[77]....
        /*0234*/ 	.word	0xffffffff


	//   ....[78]....
        /*0238*/ 	.word	0xffffffff


	//   ....[79]....
        /*023c*/ 	.word	0xffffffff


	//   ....[80]....
        /*0240*/ 	.word	0xffffffff


	//   ....[81]....
        /*0244*/ 	.word	0xffffffff


	//   ....[82]....
        /*0248*/ 	.word	0xffffffff


	//   ....[83]....
        /*024c*/ 	.word	0xffffffff


	//   ....[84]....
        /*0250*/ 	.word	0xffffffff


	//   ....[85]....
        /*0254*/ 	.word	0xffffffff


	//   ....[86]....
        /*0258*/ 	.word	0xffffffff


	//   ....[87]....
        /*025c*/ 	.word	0xffffffff


	//   ....[88]....
        /*0260*/ 	.word	0xffffffff


	//   ....[89]....
        /*0264*/ 	.word	0xffffffff


	//   ....[90]....
        /*0268*/ 	.word	0xffffffff


	//   ....[91]....
        /*026c*/ 	.word	0xffffffff


	//   ....[92]....
        /*0270*/ 	.word	0xffffffff


	//   ....[93]....
        /*0274*/ 	.word	0xffffffff


	//   ....[94]....
        /*0278*/ 	.word	0xffffffff


	//   ....[95]....
        /*027c*/ 	.word	0xffffffff


	//   ....[96]....
        /*0280*/ 	.word	0xffffffff


	//   ....[97]....
        /*0284*/ 	.word	0xffffffff


	//   ....[98]....
        /*0288*/ 	.word	0xffffffff


	//   ....[99]....
        /*028c*/ 	.word	0xffffffff


	//   ....[100]....
        /*0290*/ 	.word	0xffffffff


	//   ....[101]....
        /*0294*/ 	.word	0xffffffff


	//   ....[102]....
        /*0298*/ 	.word	0xffffffff


	//   ....[103]....
        /*029c*/ 	.word	0xffffffff


	//   ....[104]....
        /*02a0*/ 	.word	0xffffffff


	//   ....[105]....
        /*02a4*/ 	.word	0xffffffff


	//   ....[106]....
        /*02a8*/ 	.word	0xffffffff


	//   ....[107]....
        /*02ac*/ 	.word	0xffffffff


	//   ....[108]....
        /*02b0*/ 	.word	0xffffffff


	//   ....[109]....
        /*02b4*/ 	.word	0xffffffff


	//   ....[110]....
        /*02b8*/ 	.word	0xffffffff


	//   ....[111]....
        /*02bc*/ 	.word	0xffffffff


	//   ....[112]....
        /*02c0*/ 	.word	0xffffffff


	//   ....[113]....
        /*02c4*/ 	.word	0xffffffff


	//   ....[114]....
        /*02c8*/ 	.word	0xffffffff


	//   ....[115]....
        /*02cc*/ 	.word	0xffffffff


	//   ....[116]....
        /*02d0*/ 	.word	0xffffffff


	//   ....[117]....
        /*02d4*/ 	.word	0xffffffff


	//   ....[118]....
        /*02d8*/ 	.word	0xffffffff


	//   ....[119]....
        /*02dc*/ 	.word	0xffffffff


	//   ....[120]....
        /*02e0*/ 	.word	0xffffffff


	//   ....[121]....
        /*02e4*/ 	.word	0xffffffff


	//   ....[122]....
        /*02e8*/ 	.word	0xffffffff


	//   ....[123]....
        /*02ec*/ 	.word	0xffffffff


	//   ....[124]....
        /*02f0*/ 	.word	0xffffffff


	//   ....[125]....
        /*02f4*/ 	.word	0xffffffff


	//   ....[126]....
        /*02f8*/ 	.word	0xffffffff


	//   ....[127]....
        /*02fc*/ 	.word	0x0500000f


	//   ....[128]....
        /*0300*/ 	.word	0x0500000f


	//   ....[129]....
        /*0304*/ 	.word	0x0500000f


	//   ....[130]....
        /*0308*/ 	.word	0x0500000f


	//   ....[131]....
        /*030c*/ 	.word	0x0500000f


	//   ....[132]....
        /*0310*/ 	.word	0x0500000f


	//   ....[133]....
        /*0314*/ 	.word	0x0500000f


	//   ....[134]....
        /*0318*/ 	.word	0x0500000f


	//   ....[135]....
        /*031c*/ 	.word	0x0500000f


	//   ....[136]....
        /*0320*/ 	.word	0x0500000f


	//   ....[137]....
        /*0324*/ 	.word	0x0500000f


	//   ....[138]....
        /*0328*/ 	.word	0x0500000f


	//   ....[139]....
        /*032c*/ 	.word	0x0500000f


	//   ....[140]....
        /*0330*/ 	.word	0x0500000f


	//   ....[141]....
        /*0334*/ 	.word	0x0500000f


	//   ....[142]....
        /*0338*/ 	.word	0x0500000f


	//   ....[143]....
        /*033c*/ 	.word	0x0500000f


	//   ....[144]....
        /*0340*/ 	.word	0x0500000f


	//   ....[145]....
        /*0344*/ 	.word	0x0500000f


	//   ....[146]....
        /*0348*/ 	.word	0x0500000f


	//   ....[147]....
        /*034c*/ 	.word	0x0500000f


	//   ....[148]....
        /*0350*/ 	.word	0x0500000f


	//   ....[149]....
        /*0354*/ 	.word	0x0500000f


	//   ....[150]....
        /*0358*/ 	.word	0x0500000f


	//   ....[151]....
        /*035c*/ 	.word	0x0500000f


	//   ....[152]....
        /*0360*/ 	.word	0x0500000f


	//   ....[153]....
        /*0364*/ 	.word	0x0500000f


	//   ....[154]....
        /*0368*/ 	.word	0x0500000f


	//   ....[155]....
        /*036c*/ 	.word	0x0500000f


	//   ....[156]....
        /*0370*/ 	.word	0x0500000f


	//   ....[157]....
        /*0374*/ 	.word	0x0500000f


	//   ....[158]....
        /*0378*/ 	.word	0x0500000f


	//   ....[159]....
        /*037c*/ 	.word	0x0500000f


	//   ....[160]....
        /*0380*/ 	.word	0x0500000f


	//   ....[161]....
        /*0384*/ 	.word	0x0500000f


	//   ....[162]....
        /*0388*/ 	.word	0x0500000f


	//   ....[163]....
        /*038c*/ 	.word	0x0500000f


	//   ....[164]....
        /*0390*/ 	.word	0x0500000f


	//   ....[165]....
        /*0394*/ 	.word	0x0500000f


	//   ....[166]....
        /*0398*/ 	.word	0x0500000f


	//   ....[167]....
        /*039c*/ 	.word	0x0500000f


	//   ....[168]....
        /*03a0*/ 	.word	0x0500000f


	//   ....[169]....
        /*03a4*/ 	.word	0x0500000f


	//   ....[170]....
        /*03a8*/ 	.word	0x0500000f


	//   ....[171]....
        /*03ac*/ 	.word	0x0500000f


	//   ....[172]....
        /*03b0*/ 	.word	0x0500000f


	//   ....[173]....
        /*03b4*/ 	.word	0x0500000f


	//   ....[174]....
        /*03b8*/ 	.word	0x0500000f


	//   ....[175]....
        /*03bc*/ 	.word	0x0500000f


	//   ....[176]....
        /*03c0*/ 	.word	0x0500000f


	//   ....[177]....
        /*03c4*/ 	.word	0x0500000f


	//   ....[178]....
        /*03c8*/ 	.word	0x0500000f


	//   ....[179]....
        /*03cc*/ 	.word	0x0500000f


	//----- nvinfo : EIATTR_COOP_GROUP_INSTR_OFFSETS
	.align		4
.L_173:
        /*03d0*/ 	.byte	0x04, 0x28
        /*03d2*/ 	.short	(.L_175 - .L_174)


	//   ....[0]....
.L_174:
        /*03d4*/ 	.word	0x00000070


	//   ....[1]....
        /*03d8*/ 	.word	0x000000b0


	//   ....[2]....
        /*03dc*/ 	.word	0x000002d0


	//   ....[3]....
        /*03e0*/ 	.word	0x00000430


	//   ....[4]....
        /*03e4*/ 	.word	0x00000550


	//   ....[5]....
        /*03e8*/ 	.word	0x000006b0


	//   ....[6]....
        /*03ec*/ 	.word	0x00001700


	//   ....[7]....
        /*03f0*/ 	.word	0x000020d0


	//   ....[8]....
        /*03f4*/ 	.word	0x00002330


	//   ....[9]....
        /*03f8*/ 	.word	0x000039e0


	//   ....[10]....
        /*03fc*/ 	.word	0x00003af0


	//   ....[11]....
        /*0400*/ 	.word	0x000046e0


	//   ....[12]....
        /*0404*/ 	.word	0x00004750


	//   ....[13]....
        /*0408*/ 	.word	0x000061b0


	//   ....[14]....
        /*040c*/ 	.word	0x000063c0


	//   ....[15]....
        /*0410*/ 	.word	0x00007a20


	//   ....[16]....
        /*0414*/ 	.word	0x00007b30


	//   ....[17]....
        /*0418*/ 	.word	0x00008690


	//   ....[18]....
        /*041c*/ 	.word	0x000086f0


	//   ....[19]....
        /*0420*/ 	.word	0x0000a840


	//   ....[20]....
        /*0424*/ 	.word	0x0000a850


	//   ....[21]....
        /*0428*/ 	.word	0x0000a880


	//   ....[22]....
        /*042c*/ 	.word	0x0000a890


	//   ....[23]....
        /*0430*/ 	.word	0x0000c660


	//   ....[24]....
        /*0434*/ 	.word	0x0000d680


	//   ....[25]....
        /*0438*/ 	.word	0x0000dec0


	//   ....[26]....
        /*043c*/ 	.word	0x0000dfd0


	//   ....[27]....
        /*0440*/ 	.word	0x0000eb30


	//   ....[28]....
        /*0444*/ 	.word	0x0000eb90


	//   ....[29]....
        /*0448*/ 	.word	0x00010080


	//   ....[30]....
        /*044c*/ 	.word	0x00010090


	//   ....[31]....
        /*0450*/ 	.word	0x00010110


	//   ....[32]....
        /*0454*/ 	.word	0x00010120


	//   ....[33]....
        /*0458*/ 	.word	0x00010c40


	//   ....[34]....
        /*045c*/ 	.word	0x00010c50


	//   ....[35]....
        /*0460*/ 	.word	0x00010c60


	//   ....[36]....
        /*0464*/ 	.word	0x00010c70


	//   ....[37]....
        /*0468*/ 	.word	0x00010c80


	//   ....[38]....
        /*046c*/ 	.word	0x00010c90


	//   ....[39]....
        /*0470*/ 	.word	0x00010cb0


	//   ....[40]....
        /*0474*/ 	.word	0x00010cc0


	//   ....[41]....
        /*0478*/ 	.word	0x00010cf0


	//   ....[42]....
        /*047c*/ 	.word	0x00010d00


	//   ....[43]....
        /*0480*/ 	.word	0x00010d20


	//   ....[44]....
        /*0484*/ 	.word	0x00010d50


	//   ....[45]....
        /*0488*/ 	.word	0x00010d60


	//   ....[46]....
        /*048c*/ 	.word	0x00010d70


	//   ....[47]....
        /*0490*/ 	.word	0x00010d90


	//   ....[48]....
        /*0494*/ 	.word	0x00010db0


	//   ....[49]....
        /*0498*/ 	.word	0x00010dd0


	//   ....[50]....
        /*049c*/ 	.word	0x00010de0


	//   ....[51]....
        /*04a0*/ 	.word	0x00010df0


	//   ....[52]....
        /*04a4*/ 	.word	0x00010e00


	//   ....[53]....
        /*04a8*/ 	.word	0x00010e30


	//   ....[54]....
        /*04ac*/ 	.word	0x00010e90


	//   ....[55]....
        /*04b0*/ 	.word	0x00010ec0


	//   ....[56]....
        /*04b4*/ 	.word	0x00010ee0


	//   ....[57]....
        /*04b8*/ 	.word	0x00010f10


	//   ....[58]....
        /*04bc*/ 	.word	0x00010f20


	//   ....[59]....
        /*04c0*/ 	.word	0x00010f30


	//   ....[60]....
        /*04c4*/ 	.word	0x00010f40


	//   ....[61]....
        /*04c8*/ 	.word	0x00010f50


	//   ....[62]....
        /*04cc*/ 	.word	0x00010f60


	//   ....[63]....
        /*04d0*/ 	.word	0x00010f80


	//   ....[64]....
        /*04d4*/ 	.word	0x00010f90


	//   ....[65]....
        /*04d8*/ 	.word	0x00011230


	//   ....[66]....
        /*04dc*/ 	.word	0x00011270


	//   ....[67]....
        /*04e0*/ 	.word	0x000112a0


	//   ....[68]....
        /*04e4*/ 	.word	0x000112e0


	//   ....[69]....
        /*04e8*/ 	.word	0x00011310


	//   ....[70]....
        /*04ec*/ 	.word	0x00011340


	//   ....[71]....
        /*04f0*/ 	.word	0x00011700


	//   ....[72]....
        /*04f4*/ 	.word	0x00011730


	//   ....[73]....
        /*04f8*/ 	.word	0x00011f20


	//   ....[74]....
        /*04fc*/ 	.word	0x00013960


	//   ....[75]....
        /*0500*/ 	.word	0x00013970


	//   ....[76]....
        /*0504*/ 	.word	0x00013980


	//   ....[77]....
        /*0508*/ 	.word	0x00013a10


	//   ....[78]....
        /*050c*/ 	.word	0x00013a20


	//   ....[79]....
        /*0510*/ 	.word	0x00013a70


	//   ....[80]....
        /*0514*/ 	.word	0x00013a80


	//   ....[81]....
        /*0518*/ 	.word	0x00013a90


	//   ....[82]....
        /*051c*/ 	.word	0x00013ae0


	//   ....[83]....
        /*0520*/ 	.word	0x00013b40


	//   ....[84]....
        /*0524*/ 	.word	0x00013f60


	//   ....[85]....
        /*0528*/ 	.word	0x00013f70


	//   ....[86]....
        /*052c*/ 	.word	0x00013f80


	//   ....[87]....
        /*0530*/ 	.word	0x00013fc0


	//   ....[88]....
        /*0534*/ 	.word	0x00013fe0


	//   ....[89]....
        /*0538*/ 	.word	0x00014020


	//   ....[90]....
        /*053c*/ 	.word	0x00014040


	//   ....[91]....
        /*0540*/ 	.word	0x00014050


	//   ....[92]....
        /*0544*/ 	.word	0x00014070


	//   ....[93]....
        /*0548*/ 	.word	0x00014100


	//   ....[94]....
        /*054c*/ 	.word	0x000147f0


	//   ....[95]....
        /*0550*/ 	.word	0x00014820


	//   ....[96]....
        /*0554*/ 	.word	0x00014850


	//   ....[97]....
        /*0558*/ 	.word	0x00014870


	//   ....[98]....
        /*055c*/ 	.word	0x00014880


	//   ....[99]....
        /*0560*/ 	.word	0x000148d0


	//   ....[100]....
        /*0564*/ 	.word	0x00014900


	//   ....[101]....
        /*0568*/ 	.word	0x00014940


	//   ....[102]....
        /*056c*/ 	.word	0x00014950


	//   ....[103]....
        /*0570*/ 	.word	0x00014980


	//   ....[104]....
        /*0574*/ 	.word	0x000149d0


	//   ....[105]....
        /*0578*/ 	.word	0x00014a00


	//   ....[106]....
        /*057c*/ 	.word	0x00015330


	//   ....[107]....
        /*0580*/ 	.word	0x00015340


	//   ....[108]....
        /*0584*/ 	.word	0x00015350


	//   ....[109]....
        /*0588*/ 	.word	0x000153b0


	//   ....[110]....
        /*058c*/ 	.word	0x000153c0


	//   ....[111]....
        /*0590*/ 	.word	0x00015400


	//   ....[112]....
        /*0594*/ 	.word	0x00015410


	//   ....[113]....
        /*0598*/ 	.word	0x00015420


	//   ....[114]....
        /*059c*/ 	.word	0x00015460


	//   ....[115]....
        /*05a0*/ 	.word	0x000154a0


	//   ....[116]....
        /*05a4*/ 	.word	0x000158b0


	//   ....[117]....
        /*05a8*/ 	.word	0x000158c0


	//   ....[118]....
        /*05ac*/ 	.word	0x000158d0


	//   ....[119]....
        /*05b0*/ 	.word	0x000158f0


	//   ....[120]....
        /*05b4*/ 	.word	0x00015940


	//   ....[121]....
        /*05b8*/ 	.word	0x00015960


	//   ....[122]....
        /*05bc*/ 	.word	0x00015990


	//   ....[123]....
        /*05c0*/ 	.word	0x000159a0


	//   ....[124]....
        /*05c4*/ 	.word	0x000159b0


	//   ....[125]....
        /*05c8*/ 	.word	0x000159c0


	//   ....[126]....
        /*05cc*/ 	.word	0x00016600


	//   ....[127]....
        /*05d0*/ 	.word	0x00016c80


	//   ....[128]....
        /*05d4*/ 	.word	0x00016d70


	//   ....[129]....
        /*05d8*/ 	.word	0x00016e50


	//   ....[130]....
        /*05dc*/ 	.word	0x00016f20


	//   ....[131]....
        /*05e0*/ 	.word	0x00016fd0


	//   ....[132]....
        /*05e4*/ 	.word	0x00017090


	//   ....[133]....
        /*05e8*/ 	.word	0x00017130


	//   ....[134]....
        /*05ec*/ 	.word	0x000171f0


	//   ....[135]....
        /*05f0*/ 	.word	0x000172a0


	//   ....[136]....
        /*05f4*/ 	.word	0x00017310


	//   ....[137]....
        /*05f8*/ 	.word	0x000173f0


	//   ....[138]....
        /*05fc*/ 	.word	0x000174f0


	//   ....[139]....
        /*0600*/ 	.word	0x00017580


	//   ....[140]....
        /*0604*/ 	.word	0x00017600


	//   ....[141]....
        /*0608*/ 	.word	0x00017690


	//   ....[142]....
        /*060c*/ 	.word	0x00017710


	//   ....[143]....
        /*0610*/ 	.word	0x000177a0


	//   ....[144]....
        /*0614*/ 	.word	0x00017800


	//   ....[145]....
        /*0618*/ 	.word	0x000178c0


	//   ....[146]....
        /*061c*/ 	.word	0x00017930


	//   ....[147]....
        /*0620*/ 	.word	0x000179e0


	//   ....[148]....
        /*0624*/ 	.word	0x00017a70


	//   ....[149]....
        /*0628*/ 	.word	0x00017ad0


	//   ....[150]....
        /*062c*/ 	.word	0x00017b90


	//   ....[151]....
        /*0630*/ 	.word	0x00017c30


	//   ....[152]....
        /*0634*/ 	.word	0x00017cc0


	//   ....[153]....
        /*0638*/ 	.word	0x00017d60


	//   ....[154]....
        /*063c*/ 	.word	0x00017de0


	//   ....[155]....
        /*0640*/ 	.word	0x00017ea0


	//   ....[156]....
        /*0644*/ 	.word	0x00017f00


	//   ....[157]....
        /*0648*/ 	.word	0x00017fb0


	//   ....[158]....
        /*064c*/ 	.word	0x00018010


	//   ....[159]....
        /*0650*/ 	.word	0x000180e0


	//   ....[160]....
        /*0654*/ 	.word	0x00018220


	//   ....[161]....
        /*0658*/ 	.word	0x000182b0


	//   ....[162]....
        /*065c*/ 	.word	0x00018310


	//   ....[163]....
        /*0660*/ 	.word	0x000183d0


	//   ....[164]....
        /*0664*/ 	.word	0x00018490


	//   ....[165]....
        /*0668*/ 	.word	0x00018520


	//   ....[166]....
        /*066c*/ 	.word	0x000185e0


	//   ....[167]....
        /*0670*/ 	.word	0x00018680


	//   ....[168]....
        /*0674*/ 	.word	0x000186f0


	//   ....[169]....
        /*0678*/ 	.word	0x000187b0


	//   ....[170]....
        /*067c*/ 	.word	0x000188a0


	//   ....[171]....
        /*0680*/ 	.word	0x00018940


	//   ....[172]....
        /*0684*/ 	.word	0x000189a0


	//   ....[173]....
        /*0688*/ 	.word	0x00018a60


	//   ....[174]....
        /*068c*/ 	.word	0x00018ac0


	//   ....[175]....
        /*0690*/ 	.word	0x00018b60


	//   ....[176]....
        /*0694*/ 	.word	0x00018bc0


	//   ....[177]....
        /*0698*/ 	.word	0x00018c70


	//   ....[178]....
        /*069c*/ 	.word	0x00018cd0


	//   ....[179]....
        /*06a0*/ 	.word	0x00018d80


	//----- nvinfo : EIATTR_REG_RECONFIG
	.align		4
.L_175:
        /*06a4*/ 	.byte	0x01, 0x54
	.zero		2


	//----- nvinfo : EIATTR_SYSCALL_OFFSETS
	.align		4
        /*06a8*/ 	.byte	0x04, 0x46
        /*06aa*/ 	.short	(.L_177 - .L_176)


	//   ....[0]....
.L_176:
        /*06ac*/ 	.word	0x000018e0


	//   ....[1]....
        /*06b0*/ 	.word	0x00012b10


	//   ....[2]....
        /*06b4*/ 	.word	0x00012c50


	//   ....[3]....
        /*06b8*/ 	.word	0x00012d90


	//   ....[4]....
        /*06bc*/ 	.word	0x00012eb0


	//   ....[5]....
        /*06c0*/ 	.word	0x00014420


	//----- nvinfo : EIATTR_MBARRIER_INSTR_OFFSETS
	.align		4
.L_177:
        /*06c4*/ 	.byte	0x04, 0x39
        /*06c6*/ 	.short	(.L_179 - .L_178)


	//   ....[0]....
.L_178:
        /*06c8*/ 	.word	0x00000180
        /*06cc*/ 	.word	0x000000ff
        /*06d0*/ 	.word	0x00012400
        /*06d4*/ 	.short	0x0100
        /*06d6*/ 	.byte	0x08
	.zero		1


	//   ....[1]....
        /*06d8*/ 	.word	0x00000190
        /*06dc*/ 	.word	0x000000ff
        /*06e0*/ 	.word	0x00012420
        /*06e4*/ 	.short	0x0100
        /*06e6*/ 	.byte	0x08
	.zero		1


	//   ....[2]....
        /*06e8*/ 	.word	0x00000280
        /*06ec*/ 	.word	0x000000ff
        /*06f0*/ 	.word	0x00012430
        /*06f4*/ 	.short	0x0100
        /*06f6*/ 	.byte	0x08
	.zero		1


	//   ....[3]....
        /*06f8*/ 	.word	0x00000290
        /*06fc*/ 	.word	0x000000ff
        /*0700*/ 	.word	0x00012440
        /*0704*/ 	.short	0x0100
        /*0706*/ 	.byte	0x08
	.zero		1


	//   ....[4]....
        /*0708*/ 	.word	0x000002a0
        /*070c*/ 	.word	0x000000ff
        /*0710*/ 	.word	0x00012438
        /*0714*/ 	.short	0x0100
        /*0716*/ 	.byte	0x08
	.zero		1


	//   ....[5]....
        /*0718*/ 	.word	0x000002b0
        /*071c*/ 	.word	0x000000ff
        /*0720*/ 	.word	0x00012448
        /*0724*/ 	.short	0x0100
        /*0726*/ 	.byte	0x08
	.zero		1


	//   ....[6]....
        /*0728*/ 	.word	0x000003e0
        /*072c*/ 	.word	0x000000ff
        /*0730*/ 	.word	0x00012450
        /*0734*/ 	.short	0x0100
        /*0736*/ 	.byte	0x08
	.zero		1


	//   ....[7]....
        /*0738*/ 	.word	0x000003f0
        /*073c*/ 	.word	0x000000ff
        /*0740*/ 	.word	0x00012460
        /*0744*/ 	.short	0x0100
        /*0746*/ 	.byte	0x08
	.zero		1


	//   ....[8]....
        /*0748*/ 	.word	0x00000400
        /*074c*/ 	.word	0x000000ff
        /*0750*/ 	.word	0x00012458
        /*0754*/ 	.short	0x0100
        /*0756*/ 	.byte	0x08
	.zero		1


	//   ....[9]....
        /*0758*/ 	.word	0x00000410
        /*075c*/ 	.word	0x000000ff
        /*0760*/ 	.word	0x00012468
        /*0764*/ 	.short	0x0100
        /*0766*/ 	.byte	0x08
	.zero		1


	//   ....[10]....
        /*0768*/ 	.word	0x00000500
        /*076c*/ 	.word	0x000000ff
        /*0770*/ 	.word	0x00012470
        /*0774*/ 	.short	0x0100
        /*0776*/ 	.byte	0x06
	.zero		1


	//   ....[11]....
        /*0778*/ 	.word	0x00000510
        /*077c*/ 	.word	0x000000ff
        /*0780*/ 	.word	0x00012480
        /*0784*/ 	.short	0x0100
        /*0786*/ 	.byte	0x06
	.zero		1


	//   ....[12]....
        /*0788*/ 	.word	0x00000520
        /*078c*/ 	.word	0x000000ff
        /*0790*/ 	.word	0x00012478
        /*0794*/ 	.short	0x0100
        /*0796*/ 	.byte	0x06
	.zero		1


	//   ....[13]....
        /*0798*/ 	.word	0x00000530
        /*079c*/ 	.word	0x000000ff
        /*07a0*/ 	.word	0x00012488
        /*07a4*/ 	.short	0x0100
        /*07a6*/ 	.byte	0x06
	.zero		1


	//   ....[14]....
        /*07a8*/ 	.word	0x00000660
        /*07ac*/ 	.word	0x000000ff
        /*07b0*/ 	.word	0x00012490
        /*07b4*/ 	.short	0x0100
        /*07b6*/ 	.byte	0x08
	.zero		1


	//   ....[15]....
        /*07b8*/ 	.word	0x00000670
        /*07bc*/ 	.word	0x000000ff
        /*07c0*/ 	.word	0x000124a0
        /*07c4*/ 	.short	0x0100
        /*07c6*/ 	.byte	0x08
	.zero		1


	//   ....[16]....
        /*07c8*/ 	.word	0x00000680
        /*07cc*/ 	.word	0x000000ff
        /*07d0*/ 	.word	0x00012498
        /*07d4*/ 	.short	0x0100
        /*07d6*/ 	.byte	0x08
	.zero		1


	//   ....[17]....
        /*07d8*/ 	.word	0x00000690
        /*07dc*/ 	.word	0x000000ff
        /*07e0*/ 	.word	0x000124a8
        /*07e4*/ 	.short	0x0100
        /*07e6*/ 	.byte	0x08
	.zero		1


	//   ....[18]....
        /*07e8*/ 	.word	0x000007d0
        /*07ec*/ 	.word	0x000000ff
        /*07f0*/ 	.word	0x000124b0
        /*07f4*/ 	.short	0x0100
        /*07f6*/ 	.byte	0x08
	.zero		1


	//   ....[19]....
        /*07f8*/ 	.word	0x000007e0
        /*07fc*/ 	.word	0x000000ff
        /*0800*/ 	.word	0x000124c0
        /*0804*/ 	.short	0x0100
        /*0806*/ 	.byte	0x08
	.zero		1


	//   ....[20]....
        /*0808*/ 	.word	0x000007f0
        /*080c*/ 	.word	0x000000ff
        /*0810*/ 	.word	0x000124b8
        /*0814*/ 	.short	0x0100
        /*0816*/ 	.byte	0x08
	.zero		1


	//   ....[21]....
        /*0818*/ 	.word	0x00000800
        /*081c*/ 	.word	0x000000ff
        /*0820*/ 	.word	0x000124c8
        /*0824*/ 	.short	0x0100
        /*0826*/ 	.byte	0x08
	.zero		1


	//   ....[22]....
        /*0828*/ 	.word	0x00001900
        /*082c*/ 	.word	0x000000ff
        /*0830*/ 	.word	0x00012400
        /*0834*/ 	.short	0x010a
        /*0836*/ 	.byte	0x2f
	.zero		1


	//   ....[23]....
        /*0838*/ 	.word	0x00001970
        /*083c*/ 	.word	0x000000ff
        /*0840*/ 	.word	0x00012430
        /*0844*/ 	.short	0x010a
        /*0846*/ 	.byte	0x2f
	.zero		1


	//   ....[24]....
        /*0848*/ 	.word	0x000019b0
        /*084c*/ 	.word	0x000000ff
        /*0850*/ 	.word	0x00012430
        /*0854*/ 	.short	0x010a
        /*0856*/ 	.byte	0x2f
	.zero		1


	//   ....[25]....
        /*0858*/ 	.word	0x00002110
        /*085c*/ 	.word	0x000000ff
        /*0860*/ 	.word	0x00000000
        /*0864*/ 	.short	0x0101
        /*0866*/ 	.byte	0x04
	.zero		1


	//   ....[26]....
        /*0868*/ 	.word	0x000059d0
        /*086c*/ 	.word	0x000000ff
        /*0870*/ 	.word	0x00012430
        /*0874*/ 	.short	0x010a
        /*0876*/ 	.byte	0x15
	.zero		1


	//   ....[27]....
        /*0878*/ 	.word	0x00005a10
        /*087c*/ 	.word	0x000000ff
        /*0880*/ 	.word	0x00012430
        /*0884*/ 	.short	0x010a
        /*0886*/ 	.byte	0x15
	.zero		1


	//   ....[28]....
        /*0888*/ 	.word	0x00005e60
        /*088c*/ 	.word	0x000000ff
        /*0890*/ 	.word	0x00012450
        /*0894*/ 	.short	0x010a
        /*0896*/ 	.byte	0x0d
	.zero		1


	//   ....[29]....
        /*0898*/ 	.word	0x00005ea0
        /*089c*/ 	.word	0x000000ff
        /*08a0*/ 	.word	0x00012450
        /*08a4*/ 	.short	0x010a
        /*08a6*/ 	.byte	0x0d
	.zero		1


	//   ....[30]....
        /*08a8*/ 	.word	0x00006150
        /*08ac*/ 	.word	0x000000ff
        /*08b0*/ 	.word	0x00000000
        /*08b4*/ 	.short	0x0101
        /*08b6*/ 	.byte	0x15
	.zero		1


	//   ....[31]....
        /*08b8*/ 	.word	0x00009400
        /*08bc*/ 	.word	0x000000ff
        /*08c0*/ 	.word	0x00000000
        /*08c4*/ 	.short	0x0101
        /*08c6*/ 	.byte	0x0a
	.zero		1


	//   ....[32]....
        /*08c8*/ 	.word	0x00009c10
        /*08cc*/ 	.word	0x000000ff
        /*08d0*/ 	.word	0x00012430
        /*08d4*/ 	.short	0x010a
        /*08d6*/ 	.byte	0x0a
	.zero		1


	//   ....[33]....
        /*08d8*/ 	.word	0x00009c50
        /*08dc*/ 	.word	0x000000ff
        /*08e0*/ 	.word	0x00012430
        /*08e4*/ 	.short	0x010a
        /*08e6*/ 	.byte	0x0a
	.zero		1


	//   ....[34]....
        /*08e8*/ 	.word	0x0000a090
        /*08ec*/ 	.word	0x000000ff
        /*08f0*/ 	.word	0x00012450
        /*08f4*/ 	.short	0x010a
        /*08f6*/ 	.byte	0x0d
	.zero		1


	//   ....[35]....
        /*08f8*/ 	.word	0x0000a0d0
        /*08fc*/ 	.word	0x000000ff
        /*0900*/ 	.word	0x00012450
        /*0904*/ 	.short	0x010a
        /*0906*/ 	.byte	0x0d
	.zero		1


	//   ....[36]....
        /*0908*/ 	.word	0x0000a3e0
        /*090c*/ 	.word	0x000000ff
        /*0910*/ 	.word	0x00000000
        /*0914*/ 	.short	0x0101
        /*0916*/ 	.byte	0x0a
	.zero		1


	//   ....[37]....
        /*0918*/ 	.word	0x0000b950
        /*091c*/ 	.word	0x000000ff
        /*0920*/ 	.word	0x00000000
        /*0924*/ 	.short	0x0101
        /*0926*/ 	.byte	0x0a
	.zero		1


	//   ....[38]....
        /*0928*/ 	.word	0x0000be90
        /*092c*/ 	.word	0x000000ff
        /*0930*/ 	.word	0x00012430
        /*0934*/ 	.short	0x010a
        /*0936*/ 	.byte	0x19
	.zero		1


	//   ....[39]....
        /*0938*/ 	.word	0x0000bed0
        /*093c*/ 	.word	0x000000ff
        /*0940*/ 	.word	0x00012430
        /*0944*/ 	.short	0x010a
        /*0946*/ 	.byte	0x19
	.zero		1


	//   ....[40]....
        /*0948*/ 	.word	0x0000c310
        /*094c*/ 	.word	0x000000ff
        /*0950*/ 	.word	0x00012450
        /*0954*/ 	.short	0x010a
        /*0956*/ 	.byte	0x0c
	.zero		1


	//   ....[41]....
        /*0958*/ 	.word	0x0000c350
        /*095c*/ 	.word	0x000000ff
        /*0960*/ 	.word	0x00012450
        /*0964*/ 	.short	0x010a
        /*0966*/ 	.byte	0x0c
	.zero		1


	//   ....[42]....
        /*0968*/ 	.word	0x0000c600
        /*096c*/ 	.word	0x000000ff
        /*0970*/ 	.word	0x00000000
        /*0974*/ 	.short	0x0101
        /*0976*/ 	.byte	0x19
	.zero		1


	//   ....[43]....
        /*0978*/ 	.word	0x0000f8a0
        /*097c*/ 	.word	0x000000ff
        /*0980*/ 	.word	0x00000000
        /*0984*/ 	.short	0x0101
        /*0986*/ 	.byte	0x05
	.zero		1


	//   ....[44]....
        /*0988*/ 	.word	0x0000fd80
        /*098c*/ 	.word	0x000000ff
        /*0990*/ 	.word	0x00012450
        /*0994*/ 	.short	0x010a
        /*0996*/ 	.byte	0x10
	.zero		1


	//   ....[45]....
        /*0998*/ 	.word	0x0000fdc0
        /*099c*/ 	.word	0x000000ff
        /*09a0*/ 	.word	0x00012450
        /*09a4*/ 	.short	0x010a
        /*09a6*/ 	.byte	0x10
	.zero		1


	//   ....[46]....
        /*09a8*/ 	.word	0x00010400
        /*09ac*/ 	.word	0x000000ff
        /*09b0*/ 	.word	0x00000000
        /*09b4*/ 	.short	0x0101
        /*09b6*/ 	.byte	0x05
	.zero		1


	//   ....[47]....
        /*09b8*/ 	.word	0x00011330
        /*09bc*/ 	.word	0x000000ff
        /*09c0*/ 	.word	0x00000000
        /*09c4*/ 	.short	0x0101
        /*09c6*/ 	.byte	0x04
	.zero		1


	//   ....[48]....
        /*09c8*/ 	.word	0x000135a0
        /*09cc*/ 	.word	0x000000ff
        /*09d0*/ 	.word	0x00012480
        /*09d4*/ 	.short	0x010a
        /*09d6*/ 	.byte	0x2e
	.zero		1


	//   ....[49]....
        /*09d8*/ 	.word	0x00013bf0
        /*09dc*/ 	.word	0x000000ff
        /*09e0*/ 	.word	0x00012470
        /*09e4*/ 	.short	0x0107
        /*09e6*/ 	.byte	0x2e
	.zero		1


	//   ....[50]....
        /*09e8*/ 	.word	0x00013c80
        /*09ec*/ 	.word	0x000000ff
        /*09f0*/ 	.word	0x00012470
        /*09f4*/ 	.short	0x0101
        /*09f6*/ 	.byte	0x2e
	.zero		1


	//   ....[51]....
        /*09f8*/ 	.word	0x00013cb0
        /*09fc*/ 	.word	0x000000ff
        /*0a00*/ 	.word	0x00012440
        /*0a04*/ 	.short	0x010a
        /*0a06*/ 	.byte	0x2e
	.zero		1


	//   ....[52]....
        /*0a08*/ 	.word	0x000141c0
        /*0a0c*/ 	.word	0x000000ff
        /*0a10*/ 	.word	0x00012430
        /*0a14*/ 	.short	0x0107
        /*0a16*/ 	.byte	0x2e
	.zero		1


	//   ....[53]....
        /*0a18*/ 	.word	0x00014250
        /*0a1c*/ 	.word	0x000000ff
        /*0a20*/ 	.word	0x00012430
        /*0a24*/ 	.short	0x0101
        /*0a26*/ 	.byte	0x2e
	.zero		1


	//   ....[54]....
        /*0a28*/ 	.word	0x00014b30
        /*0a2c*/ 	.word	0x000000ff
        /*0a30*/ 	.word	0x00012400
        /*0a34*/ 	.short	0x0107
        /*0a36*/ 	.byte	0x2e
	.zero		1


	//   ....[55]....
        /*0a38*/ 	.word	0x00014b70
        /*0a3c*/ 	.word	0x000000ff
        /*0a40*/ 	.word	0x00012400
        /*0a44*/ 	.short	0x0101
        /*0a46*/ 	.byte	0x2e
	.zero		1


	//   ....[56]....
        /*0a48*/ 	.word	0x00014b80
        /*0a4c*/ 	.word	0x000000ff
        /*0a50*/ 	.word	0x00012420
        /*0a54*/ 	.short	0x010a
        /*0a56*/ 	.byte	0x2e
	.zero		1


	//   ....[57]....
        /*0a58*/ 	.word	0x00014ff0
        /*0a5c*/ 	.word	0x00000005
        /*0a60*/ 	.word	0x00012480
        /*0a64*/ 	.short	0x010a
        /*0a66*/ 	.byte	0x3f
	.zero		1


	//   ....[58]....
        /*0a68*/ 	.word	0x00015550
        /*0a6c*/ 	.word	0x00000005
        /*0a70*/ 	.word	0x00012470
        /*0a74*/ 	.short	0x0107
        /*0a76*/ 	.byte	0x3f
	.zero		1


	//   ....[59]....
        /*0a78*/ 	.word	0x000155e0
        /*0a7c*/ 	.word	0x00000005
        /*0a80*/ 	.word	0x00012470
        /*0a84*/ 	.short	0x0101
        /*0a86*/ 	.byte	0x3f
	.zero		1


	//   ....[60]....
        /*0a88*/ 	.word	0x00015610
        /*0a8c*/ 	.word	0x00000005
        /*0a90*/ 	.word	0x00012440
        /*0a94*/ 	.short	0x010a
        /*0a96*/ 	.byte	0x3f
	.zero		1


	//   ....[61]....
        /*0a98*/ 	.word	0x00015aa0
        /*0a9c*/ 	.word	0x00000005
        /*0aa0*/ 	.word	0x00012430
        /*0aa4*/ 	.short	0x0107
        /*0aa6*/ 	.byte	0x3f
	.zero		1


	//   ....[62]....
        /*0aa8*/ 	.word	0x00015b40
        /*0aac*/ 	.word	0x00000005
        /*0ab0*/ 	.word	0x00012430
        /*0ab4*/ 	.short	0x0101
        /*0ab6*/ 	.byte	0x3f
	.zero		1


	//   ....[63]....
        /*0ab8*/ 	.word	0x00015bc0
        /*0abc*/ 	.word	0x00000003
        /*0ac0*/ 	.word	0x00012470
        /*0ac4*/ 	.short	0x010a
        /*0ac6*/ 	.byte	0x3f
	.zero		1


	//   ....[64]....
        /*0ac8*/ 	.word	0x00015c50
        /*0acc*/ 	.word	0x00000003
        /*0ad0*/ 	.word	0x00012460
        /*0ad4*/ 	.short	0x010a
        /*0ad6*/ 	.byte	0x3f
	.zero		1


	//   ....[65]....
        /*0ad8*/ 	.word	0x00015f60
        /*0adc*/ 	.word	0x00000003
        /*0ae0*/ 	.word	0x00012450
        /*0ae4*/ 	.short	0x0101
        /*0ae6*/ 	.byte	0x3f
	.zero		1


	//   ....[66]....
        /*0ae8*/ 	.word	0x00016000
        /*0aec*/ 	.word	0x00000003
        /*0af0*/ 	.word	0x00000000
        /*0af4*/ 	.short	0x0101
        /*0af6*/ 	.byte	0x3f
	.zero		1


	//   ....[67]....
        /*0af8*/ 	.word	0x000160e0
        /*0afc*/ 	.word	0x00000002
        /*0b00*/ 	.word	0x00012470
        /*0b04*/ 	.short	0x010a
        /*0b06*/ 	.byte	0x3f
	.zero		1


	//   ....[68]....
        /*0b08*/ 	.word	0x00016190
        /*0b0c*/ 	.word	0x00000002
        /*0b10*/ 	.word	0x00012460
        /*0b14*/ 	.short	0x010a
        /*0b16*/ 	.byte	0x3f
	.zero		1


	//   ....[69]....
        /*0b18*/ 	.word	0x00016490
        /*0b1c*/ 	.word	0x00000002
        /*0b20*/ 	.word	0x00012450
        /*0b24*/ 	.short	0x0101
        /*0b26*/ 	.byte	0x3f
	.zero		1


	//   ....[70]....
        /*0b28*/ 	.word	0x00016510
        /*0b2c*/ 	.word	0x00000002
        /*0b30*/ 	.word	0x00000000
        /*0b34*/ 	.short	0x0101
        /*0b36*/ 	.byte	0x3f
	.zero		1


	//   ....[71]....
        /*0b38*/ 	.word	0x000165b0
        /*0b3c*/ 	.word	0x00000007
        /*0b40*/ 	.word	0x00012420
        /*0b44*/ 	.short	0x010a
        /*0b46*/ 	.byte	0x3f
	.zero		1


	//   ....[72]....
        /*0b48*/ 	.word	0x000166d0
        /*0b4c*/ 	.word	0x00000005
        /*0b50*/ 	.word	0x00012440
        /*0b54*/ 	.short	0x010a
        /*0b56*/ 	.byte	0x3f
	.zero		1


	//   ....[73]....
        /*0b58*/ 	.word	0x00016770
        /*0b5c*/ 	.word	0x00000007
        /*0b60*/ 	.word	0x00012440
        /*0b64*/ 	.short	0x010a
        /*0b66*/ 	.byte	0x3f
	.zero		1


	//   ....[74]....
        /*0b68*/ 	.word	0x000167b0
        /*0b6c*/ 	.word	0x00000005
        /*0b70*/ 	.word	0x00012460
        /*0b74*/ 	.short	0x010a
        /*0b76*/ 	.byte	0x3f
	.zero		1


	//   ....[75]....
        /*0b78*/ 	.word	0x000167f0
        /*0b7c*/ 	.word	0x00000007
        /*0b80*/ 	.word	0x00012460
        /*0b84*/ 	.short	0x010a
        /*0b86*/ 	.byte	0x3f
	.zero		1


	//   ....[76]....
        /*0b88*/ 	.word	0x00016830
        /*0b8c*/ 	.word	0x00000005
        /*0b90*/ 	.word	0x00012480
        /*0b94*/ 	.short	0x010a
        /*0b96*/ 	.byte	0x3f
	.zero		1


	//   ....[77]....
        /*0b98*/ 	.word	0x00016870
        /*0b9c*/ 	.word	0x00000007
        /*0ba0*/ 	.word	0x00012480
        /*0ba4*/ 	.short	0x010a
        /*0ba6*/ 	.byte	0x3f
	.zero		1


	//   ....[78]....
        /*0ba8*/ 	.word	0x000168e0
        /*0bac*/ 	.word	0x00000003
        /*0bb0*/ 	.word	0x00012400
        /*0bb4*/ 	.short	0x010a
        /*0bb6*/ 	.byte	0x3f
	.zero		1


	//   ....[79]....
        /*0bb8*/ 	.word	0x00016940
        /*0bbc*/ 	.word	0x00000003
        /*0bc0*/ 	.word	0x00012430
        /*0bc4*/ 	.short	0x010a
        /*0bc6*/ 	.byte	0x3f
	.zero		1


	//   ....[80]....
        /*0bc8*/ 	.word	0x000169a0
        /*0bcc*/ 	.word	0x00000009
        /*0bd0*/ 	.word	0x00012430
        /*0bd4*/ 	.short	0x010a
        /*0bd6*/ 	.byte	0x3f
	.zero		1


	//   ....[81]....
        /*0bd8*/ 	.word	0x00016a00
        /*0bdc*/ 	.word	0x00000009
        /*0be0*/ 	.word	0x00012450
        /*0be4*/ 	.short	0x010a
        /*0be6*/ 	.byte	0x3f
	.zero		1


	//   ....[82]....
        /*0be8*/ 	.word	0x00016a60
        /*0bec*/ 	.word	0x00000005
        /*0bf0*/ 	.word	0x00012430
        /*0bf4*/ 	.short	0x010a
        /*0bf6*/ 	.byte	0x3f
	.zero		1


	//   ....[83]....
        /*0bf8*/ 	.word	0x00016ac0
        /*0bfc*/ 	.word	0x00000005
        /*0c00*/ 	.word	0x00012450
        /*0c04*/ 	.short	0x010a
        /*0c06*/ 	.byte	0x3f
	.zero		1


	//   ....[84]....
        /*0c08*/ 	.word	0x00016b20
        /*0c0c*/ 	.word	0x00000009
        /*0c10*/ 	.word	0x00012430
        /*0c14*/ 	.short	0x010a
        /*0c16*/ 	.byte	0x3f
	.zero		1


	//   ....[85]....
        /*0c18*/ 	.word	0x00016b80
        /*0c1c*/ 	.word	0x00000009
        /*0c20*/ 	.word	0x00012450
        /*0c24*/ 	.short	0x010a
        /*0c26*/ 	.byte	0x3f
	.zero		1


	//   ....[86]....
        /*0c28*/ 	.word	0x00016be0
        /*0c2c*/ 	.word	0x00000003
        /*0c30*/ 	.word	0x00012450
        /*0c34*/ 	.short	0x010a
        /*0c36*/ 	.byte	0x3f
	.zero		1


	//   ....[87]....
        /*0c38*/ 	.word	0x00016cc0
        /*0c3c*/ 	.word	0x00000003
        /*0c40*/ 	.word	0x00012480
        /*0c44*/ 	.short	0x010a
        /*0c46*/ 	.byte	0x3f
	.zero		1


	//   ....[88]....
        /*0c48*/ 	.word	0x00017440
        /*0c4c*/ 	.word	0x00000003
        /*0c50*/ 	.word	0x00012440
        /*0c54*/ 	.short	0x010a
        /*0c56*/ 	.byte	0x3f
	.zero		1


	//   ....[89]....
        /*0c58*/ 	.word	0x00018120
        /*0c5c*/ 	.word	0x00000003
        /*0c60*/ 	.word	0x00012420
        /*0c64*/ 	.short	0x010a
        /*0c66*/ 	.byte	0x3f
	.zero		1


	//   ....[90]....
        /*0c68*/ 	.word	0x00018170
        /*0c6c*/ 	.word	0x00000005
        /*0c70*/ 	.word	0x00012480
        /*0c74*/ 	.short	0x010a
        /*0c76*/ 	.byte	0x3f
	.zero		1


	//   ....[91]....
        /*0c78*/ 	.word	0x000187f0
        /*0c7c*/ 	.word	0x00000005
        /*0c80*/ 	.word	0x00012440
        /*0c84*/ 	.short	0x010a
        /*0c86*/ 	.byte	0x3f
	.zero		1


	//   ....[92]....
        /*0c88*/ 	.word	0x00018db0
        /*0c8c*/ 	.word	0x00000003
        /*0c90*/ 	.word	0x00012470
        /*0c94*/ 	.short	0x010a
        /*0c96*/ 	.byte	0x3f
	.zero		1


	//   ....[93]....
        /*0c98*/ 	.word	0x00018e00
        /*0c9c*/ 	.word	0x00000003
        /*0ca0*/ 	.word	0x00012460
        /*0ca4*/ 	.short	0x010a
        /*0ca6*/ 	.byte	0x3f
	.zero		1


	//   ....[94]....
        /*0ca8*/ 	.word	0x00018e50
        /*0cac*/ 	.word	0x00000002
        /*0cb0*/ 	.word	0x00012470
        /*0cb4*/ 	.short	0x010a
        /*0cb6*/ 	.byte	0x3f
	.zero		1


	//   ....[95]....
        /*0cb8*/ 	.word	0x00018ea0
        /*0cbc*/ 	.word	0x00000002
        /*0cc0*/ 	.word	0x00012460
        /*0cc4*/ 	.short	0x010a
        /*0cc6*/ 	.byte	0x3f
	.zero		1


	//   ....[96]....
        /*0cc8*/ 	.word	0x00018ef0
        /*0ccc*/ 	.word	0x00000007
        /*0cd0*/ 	.word	0x00012420
        /*0cd4*/ 	.short	0x010a
        /*0cd6*/ 	.byte	0x3f
	.zero		1


	//   ....[97]....
        /*0cd8*/ 	.word	0x00018f40
        /*0cdc*/ 	.word	0x00000005
        /*0ce0*/ 	.word	0x00012440
        /*0ce4*/ 	.short	0x010a
        /*0ce6*/ 	.byte	0x3f
	.zero		1


	//   ....[98]....
        /*0ce8*/ 	.word	0x00018f90
        /*0cec*/ 	.word	0x00000007
        /*0cf0*/ 	.word	0x00012440
        /*0cf4*/ 	.short	0x010a
        /*0cf6*/ 	.byte	0x3f
	.zero		1


	//   ....[99]....
        /*0cf8*/ 	.word	0x00018fe0
        /*0cfc*/ 	.word	0x00000005
        /*0d00*/ 	.word	0x00012460
        /*0d04*/ 	.short	0x010a
        /*0d06*/ 	.byte	0x3f
	.zero		1


	//   ....[100]....
        /*0d08*/ 	.word	0x00019030
        /*0d0c*/ 	.word	0x00000007
        /*0d10*/ 	.word	0x00012460
        /*0d14*/ 	.short	0x010a
        /*0d16*/ 	.byte	0x3f
	.zero		1


	//   ....[101]....
        /*0d18*/ 	.word	0x00019080
        /*0d1c*/ 	.word	0x00000005
        /*0d20*/ 	.word	0x00012480
        /*0d24*/ 	.short	0x010a
        /*0d26*/ 	.byte	0x3f
	.zero		1


	//----- nvinfo : EIATTR_NUM_MBARRIERS
	.align		4
.L_179:
        /*0d28*/ 	.byte	0x03, 0x38
        /*0d2a*/ 	.short	0x0016


	//----- nvinfo : EIATTR_EXIT_INSTR_OFFSETS
	.align		4
        /*0d2c*/ 	.byte	0x04, 0x1c
        /*0d2e*/ 	.short	(.L_181 - .L_180)


	//   ....[0]....
.L_180:
        /*0d30*/ 	.word	0x000168c0


	//----- nvinfo : EIATTR_MAX_THREADS
	.align		4
.L_181:
        /*0d34*/ 	.byte	0x04, 0x05
        /*0d36*/ 	.short	(.L_183 - .L_182)
.L_182:
        /*0d38*/ 	.word	0x00000200
        /*0d3c*/ 	.word	0x00000001
        /*0d40*/ 	.word	0x00000001


	//----- nvinfo : EIATTR_CRS_STACK_SIZE
	.align		4
.L_183:
        /*0d44*/ 	.byte	0x04, 0x1e
        /*0d46*/ 	.short	(.L_185 - .L_184)
.L_184:
        /*0d48*/ 	.word	0x00000000


	//----- nvinfo : EIATTR_CBANK_PARAM_SIZE
	.align		4
.L_185:
        /*0d4c*/ 	.byte	0x03, 0x19
        /*0d4e*/ 	.short	0x0a70


	//----- nvinfo : EIATTR_PARAM_CBANK
	.align		4
        /*0d50*/ 	.byte	0x04, 0x0a
        /*0d52*/ 	.short	(.L_187 - .L_186)
	.align		4
.L_186:
        /*0d54*/ 	.word	index@(.nv.constant0._ZN7cutlass13device_kernelIN5flash11enable_sm90INS1_16FlashAttnFwdSm90INS1_25CollectiveMainloopFwdSm90ILi2EN4cute5tupleIJNS5_1CILi1EEES8_S8_EEENS6_IJNS7_ILi192EEENS7_ILi160EEENS7_ILi64EEEEEELi64ENS_12float_e4m3_tEfNS_4arch4Sm90ELb0ELb1ELb0ELb0ELb1ELb0ELb0ELb1ELb1ELb1ELb1ELb0EEENS1_21CollectiveEpilogueFwdINS6_IJSA_SC_SB_EEES9_NS_10bfloat16_tESG_Li384ELb0ELb1ELb1ELb1EEENS1_19SingleTileSchedulerILb0ELb1ELb1ELi192EEEEEEEEEvNT_6ParamsE)
        /*0d58*/ 	.short	0x0210
        /*0d5a*/ 	.short	0x0a70


	//----- nvinfo : EIATTR_SW_WAR
	.align		4
.L_187:
        /*0d5c*/ 	.byte	0x04, 0x36
        /*0d5e*/ 	.short	(.L_189 - .L_188)
.L_188:
        /*0d60*/ 	.word	0x00000008
.L_189:


//--------------------- .nv.info._ZN7cutlass13device_kernelIN5flash11enable_sm90INS1_16FlashAttnFwdSm90INS1_25CollectiveMainloopFwdSm90ILi2EN4cute5tupleIJNS5_1CILi1EEES8_S8_EEENS6_IJNS7_ILi192EEENS7_ILi160EEENS7_ILi64EEEEEELi64ENS_12float_e4m3_tEfNS_4arch4Sm90ELb0ELb1ELb0ELb1ELb1ELb0ELb0ELb1ELb1ELb1ELb1ELb0EEENS1_21CollectiveEpilogueFwdINS6_IJSA_SC_SB_EEES9_NS_10bfloat16_tESG_Li384ELb1ELb1ELb1ELb1EEENS1_36VarlenDynamicPersistentTileSchedulerILi192ELi160ELi384ELi128ELb1ELb1ELb1ELb1ELb0ELb1EEEEEEEEEvNT_6ParamsE --------------------------
	.section	.nv.info._ZN7cutlass13device_kernelIN5flash11enable_sm90INS1_16FlashAttnFwdSm90INS1_25CollectiveMainloopFwdSm90ILi2EN4cute5tupleIJNS5_1CILi1EEES8_S8_EEENS6_IJNS7_ILi192EEENS7_ILi160EEENS7_ILi64EEEEEELi64ENS_12float_e4m3_tEfNS_4arch4Sm90ELb0ELb1ELb0ELb1ELb1ELb0ELb0ELb1ELb1ELb1ELb1ELb0EEENS1_21CollectiveEpilogueFwdINS6_IJSA_SC_SB_EEES9_NS_10bfloat16_tESG_Li384ELb1ELb1ELb1ELb1EEENS1_36VarlenDynamicPersistentTileSchedulerILi192ELi160ELi384ELi128ELb1ELb1ELb1ELb1ELb0ELb1EEEEEEEEEvNT_6ParamsE,"",@"SHT_CUDA_INFO"
	.sectionflags	@""
	.align	4


	//----- nvinfo : EIATTR_CUDA_API_VERSION
	.align		4
        /*0000*/ 	.byte	0x04, 0x37
        /*0002*/ 	.short	(.L_191 - .L_190)
.L_190:
        /*0004*/ 	.word	0x00000082


	//----- nvinfo : EIATTR_KPARAM_INFO
	.align		4
.L_191:
        /*0008*/ 	.byte	0x04, 0x17
        /*000a*/ 	.short	(.L_193 - .L_192)
.L_192:
        /*000c*/ 	.word	0x00000000
        /*0010*/ 	.short	0x0000
        /*0012*/ 	.short	0x0070
        /*0014*/ 	.byte	0x00, 0xf0, 0x01, 0x2a


	//----- nvinfo : EIATTR_SPARSE_MMA_MASK
	.align		4
.L_193:
        /*0018*/ 	.byte	0x03, 0x50
        /*001a*/ 	.short	0x0000


	//----- nvinfo : EIATTR_MAXREG_COUNT
	.align		4
        /*001c*/ 	.byte	0x03, 0x1b
        /*001e*/ 	.short	0x0080


	//----- nvinfo : EIATTR_NUM_BARRIERS
	.align		4
        /*0020*/ 	.byte	0x02, 0x4c
        /*0022*/ 	.byte	0x09
	.zero		1


	//----- nvinfo : EIATTR_EXTERNS
	.align		4
        /*0024*/ 	.byte	0x04, 0x0f
        /*0026*/ 	.short	(.L_195 - .L_194)


	//   ....[0]....
	.align		4
.L_194:
        /*0028*/ 	.word	index@(__assertfail)


	//----- nvinfo : EIATTR_ANNOTATIONS
	.align		4
.L_195:
        /*002c*/ 	.byte	0x04, 0x55
        /*002e*/ 	.short	(.L_197 - .L_196)


	//   ....[0]....
.L_196:
        /* <DEDUP_REMOVED lines=38> */


	//----- nvinfo : EIATTR_MERCURY_ISA_VERSION
	.align		4
.L_197:
        /*0278*/ 	.byte	0x03, 0x5f
        /*027a*/ 	.short	0x0101


	//----- nvinfo : EIATTR_UNUSED_LOAD_BYTE_OFFSET
	.align		4
        /*027c*/ 	.byte	0x04, 0x44
        /*027e*/ 	.short	(.L_199 - .L_198)


	//   ....[0]....
.L_198:
        /*0280*/ 	.word	0x00000940
        /*0284*/ 	.word	0x0000fff0


	//   ....[1]....
        /*0288*/ 	.word	0x00010940
        /*028c*/ 	.word	0x0000fff0


	//----- nvinfo : EIATTR_INT_WARP_WIDE_INSTR_OFFSETS
	.align		4
.L_199:
        /*0290*/ 	.byte	0x04, 0x31
        /*0292*/ 	.short	(.L_201 - .L_200)


	//   ....[0]....
.L_200:
        /*0294*/ 	.word	0x000000c0


	//   ....[1]....
        /*0298*/ 	.word	0x000000d0


	//   ....[2]....
        /*029c*/ 	.word	0x00000170


	//   ....[3]....
        /*02a0*/ 	.word	0x00015520


	//   ....[4]....
        /*02a4*/ 	.word	0x000155b0


	//   ....[5]....
        /*02a8*/ 	.word	0x00018fb0


	//   ....[6]....
        /*02ac*/ 	.word	0x00019040


	//----- nvinfo : EIATTR_COOP_GROUP_MASK_REGIDS
	.align		4
.L_201:
        /*02b0*/ 	.byte	0x04, 0x29
        /*02b2*/ 	.short	(.L_203 - .L_202)


	//   ....[0]....
.L_202:
        /*02b4*/ 	.word	0xffffffff


	//   ....[1]....
        /*02b8*/ 	.word	0xffffffff


	//   ....[2]....
        /*02bc*/ 	.word	0xffffffff


	//   ....[3]....
        /*02c0*/ 	.word	0xffffffff


	//   ....[4]....
        /*02c4*/ 	.word	0xffffffff


	//   ....[5]....
        /*02c8*/ 	.word	0xffffffff


	//   ....[6]....
        /*02cc*/ 	.word	0xffffffff


	//   ....[7]....
        /*02d0*/ 	.word	0xffffffff


	//   ....[8]....
        /*02d4*/ 	.word	0xffffffff


	//   ....[9]....
        /*02d8*/ 	.word	0xffffffff


	//   ....[10]....
        /*02dc*/ 	.word	0xffffffff


	//   ....[11]....
        /*02e0*/ 	.word	0xffffffff


	//   ....[12]....
        /*02e4*/ 	.word	0xffffffff


	//   ....[13]....
        /*02e8*/ 	.word	0xffffffff


	//   ....[14]....
        /*02ec*/ 	.word	0xffffffff


	//   ....[15]....
        /*02f0*/ 	.word	0xffffffff


	//   ....[16]....
        /*02f4*/ 	.word	0xffffffff


	//   ....[17]....
        /*02f8*/ 	.word	0xffffffff


	//   ....[18]....
        /*02fc*/ 	.word	0xffffffff


	//   ....[19]....
        /*0300*/ 	.word	0xffffffff


	//   ....[20]....
        /*0304*/ 	.word	0xffffffff


	//   ....[21]....
        /*0308*/ 	.word	0xffffffff


	//   ....[22]....
        /*030c*/ 	.word	0xffffffff


	//   ....[23]....
        /*0310*/ 	.word	0xffffffff


	//   ....[24]....
        /*0314*/ 	.word	0xffffffff


	//   ....[25]....
        /*0318*/ 	.word	0xffffffff


	//   ....[26]....
        /*031c*/ 	.word	0xffffffff


	//   ....[27]....
        /*0320*/ 	.word	0xffffffff


	//   ....[28]....
        /*0324*/ 	.word	0xffffffff


	//   ....[29]....
        /*0328*/ 	.word	0xffffffff


	//   ....[30]....
        /*032c*/ 	.word	0xffffffff


	//   ....[31]....
        /*0330*/ 	.word	0xffffffff


	//   ....[32]....
        /*0334*/ 	.word	0xffffffff


	//   ....[33]....
        /*0338*/ 	.word	0xffffffff


	//   ....[34]....
        /*033c*/ 	.word	0xffffffff


	//   ....[35]....
        /*0340*/ 	.word	0xffffffff


	//   ....[36]....
        /*0344*/ 	.word	0xffffffff


	//   ....[37]....
        /*0348*/ 	.word	0xffffffff


	//   ....[38]....
        /*034c*/ 	.word	0xffffffff


	//   ....[39]....
        /*0350*/ 	.word	0xffffffff


	//   ....[40]....
        /*0354*/ 	.word	0xffffffff


	//   ....[41]....
        /*0358*/ 	.word	0xffffffff


	//   ....[42]....
        /*035c*/ 	.word	0xffffffff


	//   ....[43]....
        /*0360*/ 	.word	0xffffffff


	//   ....[44]....
        /*0364*/ 	.word	0xffffffff


	//   ....[45]....
        /*0368*/ 	.word	0xffffffff


	//   ....[46]....
        /*036c*/ 	.word	0xffffffff


	//   ....[47]....
        /*0370*/ 	.word	0xffffffff


	//   ....[48]....
        /*0374*/ 	.word	0xffffffff


	//   ....[49]....
        /*0378*/ 	.word	0xffffffff


	//   ....[50]....
        /*037c*/ 	.word	0xffffffff


	//   ....[51]....
        /*0380*/ 	.word	0xffffffff


	//   ....[52]....
        /*0384*/ 	.word	0xffffffff


	//   ....[53]....
        /*0388*/ 	.word	0xffffffff


	//   ....[54]....
        /*038c*/ 	.word	0xffffffff


	//   ....[55]....
        /*0390*/ 	.word	0xffffffff


	//   ....[56]....
        /*0394*/ 	.word	0xffffffff


	//   ....[57]....
        /*0398*/ 	.word	0xffffffff


	//   ....[58]....
        /*039c*/ 	.word	0xffffffff


	//   ....[59]....
        /*03a0*/ 	.word	0xffffffff


	//   ....[60]....
        /*03a4*/ 	.word	0xffffffff


	//   ....[61]....
        /*03a8*/ 	.word	0xffffffff


	//   ....[62]....
        /*03ac*/ 	.word	0xffffffff


	//   ....[63]....
        /*03b0*/ 	.word	0xffffffff


	//   ....[64]....
        /*03b4*/ 	.word	0xffffffff


	//   ....[65]....
        /*03b8*/ 	.word	0xffffffff


	//   ....[66]....
        /*03bc*/ 	.word	0xffffffff


	//   ....[67]....
        /*03c0*/ 	.word	0xffffffff


	//   ....[68]....
        /*03c4*/ 	.word	0xffffffff


	//   ....[69]....
        /*03c8*/ 	.word	0xffffffff


	//   ....[70]....
        /*03cc*/ 	.word	0xffffffff


	//   ....[71]....
        /*03d0*/ 	.word	0xffffffff


	//   ....[72]....
        /*03d4*/ 	.word	0xffffffff


	//   ....[73]....
        /*03d8*/ 	.word	0xffffffff


	//   ....[74]....
        /*03dc*/ 	.word	0xffffffff


	//   ....[75]....
        /*03e0*/ 	.word	0xffffffff


	//   ....[76]....
        /*03e4*/ 	.word	0xffffffff


	//   ....[77]....
        /*03e8*/ 	.word	0xffffffff


	//   ....[78]....
        /*03ec*/ 	.word	0xffffffff


	//   ....[79]....
        /*03f0*/ 	.word	0xffffffff


	//   ....[80]....
        /*03f4*/ 	.word	0xffffffff


	//   ....[81]....
        /*03f8*/ 	.word	0xffffffff


	//   ....[82]....
        /*03fc*/ 	.word	0xffffffff


	//   ....[83]....
        /*0400*/ 	.word	0xffffffff


	//   ....[84]....
        /*0404*/ 	.word	0xffffffff


	//   ....[85]....
        /*0408*/ 	.word	0xffffffff


	//   ....[86]....
        /*040c*/ 	.word	0xffffffff


	//   ....[87]....
        /*0410*/ 	.word	0xffffffff


	//   ....[88]....
        /*0414*/ 	.word	0xffffffff


	//   ....[89]....
        /*0418*/ 	.word	0xffffffff


	//   ....[90]....
        /*041c*/ 	.word	0xffffffff


	//   ....[91]....
        /*0420*/ 	.word	0xffffffff


	//   ....[92]....
        /*0424*/ 	.word	0xffffffff


	//   ....[93]....
        /*0428*/ 	.word	0xffffffff


	//   ....[94]....
        /*042c*/ 	.word	0xffffffff


	//   ....[95]....
        /*0430*/ 	.word	0xffffffff


	//   ....[96]....
        /*0434*/ 	.word	0xffffffff


	//   ....[97]....
        /*0438*/ 	.word	0xffffffff


	//   ....[98]....
        /*043c*/ 	.word	0xffffffff


	//   ....[99]....
        /*0440*/ 	.word	0xffffffff


	//   ....[100]....
        /*0444*/ 	.word	0xffffffff


	//   ....[101]....
        /*0448*/ 	.word	0xffffffff


	//   ....[102]....
        /*044c*/ 	.word	0xffffffff


	//   ....[103]....
        /*0450*/ 	.word	0xffffffff


	//   ....[104]....
        /*0454*/ 	.word	0xffffffff


	//   ....[105]....
        /*0458*/ 	.word	0xffffffff


	//   ....[106]....
        /*045c*/ 	.word	0xffffffff


	//   ....[107]....
        /*0460*/ 	.word	0xffffffff


	//   ....[108]....
        /*0464*/ 	.word	0xffffffff


	//   ....[109]....
        /*0468*/ 	.word	0xffffffff


	//   ....[110]....
        /*046c*/ 	.word	0xffffffff


	//   ....[111]....
        /*0470*/ 	.word	0xffffffff


	//   ....[112]....
        /*0474*/ 	.word	0xffffffff


	//   ....[113]....
        /*0478*/ 	.word	0xffffffff


	//   ....[114]....
        /*047c*/ 	.word	0xffffffff


	//   ....[115]....
        /*0480*/ 	.word	0xffffffff


	//   ....[116]....
        /*0484*/ 	.word	0xffffffff


	//   ....[117]....
        /*0488*/ 	.word	0xffffffff


	//   ....[118]....
        /*048c*/ 	.word	0xffffffff


	//   ....[119]....
        /*0490*/ 	.word	0xffffffff


	//   ....[120]....
        /*0494*/ 	.word	0xffffffff


	//   ....[121]....
        /*0498*/ 	.word	0xffffffff


	//   ....[122]....
        /*049c*/ 	.word	0xffffffff


	//   ....[123]....
        /*04a0*/ 	.word	0xffffffff


	//   ....[124]....
        /*04a4*/ 	.word	0xffffffff


	//   ....[125]....
        /*04a8*/ 	.word	0xffffffff


	//   ....[126]....
        /*04ac*/ 	.word	0xffffffff


	//   ....[127]....
        /*04b0*/ 	.word	0xffffffff


	//   ....[128]....
        /*04b4*/ 	.word	0xffffffff


	//   ....[129]....
        /*04b8*/ 	.word	0xffffffff


	//   ....[130]....
        /*04bc*/ 	.word	0xffffffff


	//   ....[131]....
        /*04c0*/ 	.word	0xffffffff


	//   ....[132]....
        /*04c4*/ 	.word	0xffffffff


	//   ....[133]....
        /*04c8*/ 	.word	0xffffffff


	//   ....[134]....
        /*04cc*/ 	.word	0xffffffff


	//   ....[135]....
        /*04d0*/ 	.word	0xffffffff


	//   ....[136]....
        /*04d4*/ 	.word	0xffffffff


	//   ....[137]....
        /*04d8*/ 	.word	0xffffffff


	//   ....[138]....
        /*04dc*/ 	.word	0xffffffff


	//   ....[139]....
        /*04e0*/ 	.word	0xffffffff


	//   ....[140]....
        /*04e4*/ 	.word	0xffffffff


	//   ....[141]....
        /*04e8*/ 	.word	0xffffffff


	//   ....[142]....
        /*04ec*/ 	.word	0xffffffff


	//   ....[143]....
        /*04f0*/ 	.word	0xffffffff


	//   ....[144]....
        /*04f4*/ 	.word	0xffffffff


	//   ....[145]....
        /*04f8*/ 	.word	0xffffffff


	//   ....[146]....
        /*04fc*/ 	.word	0xffffffff


	//   ....[147]....
        /*0500*/ 	.word	0xffffffff


	//   ....[148]....
        /*0504*/ 	.word	0xffffffff


	//   ....[149]....
        /*0508*/ 	.word	0xffffffff


	//   ....[150]....
        /*050c*/ 	.word	0xffffffff


	//   ....[151]....
        /*0510*/ 	.word	0xffffffff


	//   ....[152]....
        /*0514*/ 	.word	0xffffffff


	//   ....[153]....
        /*0518*/ 	.word	0xffffffff


	//   ....[154]....
        /*051c*/ 	.word	0xffffffff


	//   ....[155]....
        /*0520*/ 	.word	0xffffffff


	//   ....[156]....
        /*0524*/ 	.word	0xffffffff


	//   ....[157]....
        /*0528*/ 	.word	0xffffffff


	//   ....[158]....
        /*052c*/ 	.word	0xffffffff


	//   ....[159]....
        /*0530*/ 	.word	0xffffffff


	//   ....[160]....
        /*0534*/ 	.word	0xffffffff


	//   ....[161]....
        /*0538*/ 	.word	0xffffffff


	//   ....[162]....
        /*053c*/ 	.word	0xffffffff


	//   ....[163]....
        /*0540*/ 	.word	0xffffffff


	//   ....[164]....
        /*0544*/ 	.word	0xffffffff


	//   ....[165]....
        /*0548*/ 	.word	0xffffffff


	//   ....[166]....
        /*054c*/ 	.word	0xffffffff


	//   ....[167]....
        /*0550*/ 	.word	0xffffffff


	//   ....[168]....
        /*0554*/ 	.word	0xffffffff


	//   ....[169]....
        /*0558*/ 	.word	0xffffffff


	//   ....[170]....
        /*055c*/ 	.word	0xffffffff


	//   ....[171]....
        /*0560*/ 	.word	0xffffffff


	//   ....[172]....
        /*0564*/ 	.word	0xffffffff


	//   ....[173]....
        /*0568*/ 	.word	0xffffffff


	//   ....[174]....
        /*056c*/ 	.word	0xffffffff


	//   ....[175]....
        /*0570*/ 	.word	0xffffffff


	//   ....[176]....
        /*0574*/ 	.word	0xffffffff


	//   ....[177]....
        /*0578*/ 	.word	0x0500000f


	//   ....[178]....
        /*057c*/ 	.word	0x0500000f


	//   ....[179]....
        /*0580*/ 	.word	0x0500000f


	//   ....[180]....
        /*0584*/ 	.word	0x0500000f


	//   ....[181]....
        /*0588*/ 	.word	0x0500000f


	//   ....[182]....
        /*058c*/ 	.word	0x0500000f


	//   ....[183]....
        /*0590*/ 	.word	0x0500000f


	//   ....[184]....
        /*0594*/ 	.word	0x0500000f


	//   ....[185]....
        /*0598*/ 	.word	0x0500000f


	//   ....[186]....
        /*059c*/ 	.word	0x0500000f


	//   ....[187]....
        /*05a0*/ 	.word	0x0500000f


	//   ....[188]....
        /*05a4*/ 	.word	0x0500000f


	//   ....[189]....
        /*05a8*/ 	.word	0x0500000f


	//   ....[190]....
        /*05ac*/ 	.word	0x0500000f


	//   ....[191]....
        /*05b0*/ 	.word	0x0500000f


	//   ....[192]....
        /*05b4*/ 	.word	0x0500000f


	//   ....[193]....
        /*05b8*/ 	.word	0x0500000f


	//   ....[194]....
        /*05bc*/ 	.word	0x0500000f


	//   ....[195]....
        /*05c0*/ 	.word	0x0500000f


	//   ....[196]....
        /*05c4*/ 	.word	0x0500000f


	//   ....[197]....
        /*05c8*/ 	.word	0x0500000f


	//   ....[198]....
        /*05cc*/ 	.word	0x0500000f


	//   ....[199]....
        /*05d0*/ 	.word	0x0500000f


	//   ....[200]....
        /*05d4*/ 	.word	0x0500000f


	//   ....[201]....
        /*05d8*/ 	.word	0x0500000f


	//   ....[202]....
        /*05dc*/ 	.word	0x0500000f


	//   ....[203]....
        /*05e0*/ 	.word	0x0500000f


	//   ....[204]....
        /*05e4*/ 	.word	0x0500000f


	//   ....[205]....
        /*05e8*/ 	.word	0x0500000f


	//   ....[206]....
        /*05ec*/ 	.word	0x0500000f


	//   ....[207]....
        /*05f0*/ 	.word	0x0500000f


	//   ....[208]....
        /*05f4*/ 	.word	0x0500000f


	//   ....[209]....
        /*05f8*/ 	.word	0x0500000f


	//   ....[210]....
        /*05fc*/ 	.word	0x0500000f


	//   ....[211]....
        /*0600*/ 	.word	0x0500000f


	//   ....[212]....
        /*0604*/ 	.word	0x0500000f


	//   ....[213]....
        /*0608*/ 	.word	0x0500000f


	//   ....[214]....
        /*060c*/ 	.word	0x0500000f


	//   ....[215]....
        /*0610*/ 	.word	0x0500000f


	//   ....[216]....
        /*0614*/ 	.word	0x0500000f


	//   ....[217]....
        /*0618*/ 	.word	0x0500000f


	//   ....[218]....
        /*061c*/ 	.word	0x0500000f


	//   ....[219]....
        /*0620*/ 	.word	0x0500000f


	//   ....[220]....
        /*0624*/ 	.word	0x0500000f


	//   ....[221]....
        /*0628*/ 	.word	0x0500000f


	//   ....[222]....
        /*062c*/ 	.word	0x0500000f


	//   ....[223]....
        /*0630*/ 	.word	0x0500000f


	//   ....[224]....
        /*0634*/ 	.word	0x0500000f


	//   ....[225]....
        /*0638*/ 	.word	0x0500000f


	//   ....[226]....
        /*063c*/ 	.word	0x0500000f


	//   ....[227]....
        /*0640*/ 	.word	0x0500000f


	//   ....[228]....
        /*0644*/ 	.word	0x0500000f


	//   ....[229]....
        /*0648*/ 	.word	0x0500000f


	//   ....[230]....
        /*064c*/ 	.word	0x0500000f


	//----- nvinfo : EIATTR_COOP_GROUP_INSTR_OFFSETS
	.align		4
.L_203:
        /*0650*/ 	.byte	0x04, 0x28
        /*0652*/ 	.short	(.L_205 - .L_204)


	//   ....[0]....
.L_204:
        /*0654*/ 	.word	0x00000070


	//   ....[1]....
        /*0658*/ 	.word	0x000000b0


	//   ....[2]....
        /*065c*/ 	.word	0x000002d0


	//   ....[3]....
        /*0660*/ 	.word	0x00000430


	//   ....[4]....
        /*0664*/ 	.word	0x00000550


	//   ....[5]....
        /*0668*/ 	.word	0x000006b0


	//   ....[6]....
        /*066c*/ 	.word	0x00001b80


	//   ....[7]....
        /*0670*/ 	.word	0x000024c0


	//   ....[8]....
        /*0674*/ 	.word	0x000026c0


	//   ....[9]....
        /*0678*/ 	.word	0x00003d70


	//   ....[10]....
        /*067c*/ 	.word	0x00003e80


	//   ....[11]....
        /*0680*/ 	.word	0x00004a80


	//   ....[12]....
        /*0684*/ 	.word	0x00004b00


	//   ....[13]....
        /*0688*/ 	.word	0x00006500


	//   ....[14]....
        /*068c*/ 	.word	0x00007520


	//   ....[15]....
        /*0690*/ 	.word	0x00007d30


	//   ....[16]....
        /*0694*/ 	.word	0x00007e40


	//   ....[17]....
        /*0698*/ 	.word	0x00008970


	//   ....[18]....
        /*069c*/ 	.word	0x000089f0


	//   ....[19]....
        /*06a0*/ 	.word	0x0000ab30


	//   ....[20]....
        /*06a4*/ 	.word	0x0000ab40


	//   ....[21]....
        /*06a8*/ 	.word	0x0000ab70


	//   ....[22]....
        /*06ac*/ 	.word	0x0000ab80


	//   ....[23]....
        /*06b0*/ 	.word	0x0000c970


	//   ....[24]....
        /*06b4*/ 	.word	0x0000d990


	//   ....[25]....
        /*06b8*/ 	.word	0x0000e1a0


	//   ....[26]....
        /*06bc*/ 	.word	0x0000e2b0


	//   ....[27]....
        /*06c0*/ 	.word	0x0000ede0


	//   ....[28]....
        /*06c4*/ 	.word	0x0000ee60


	//   ....[29]....
        /*06c8*/ 	.word	0x00010340


	//   ....[30]....
        /*06cc*/ 	.word	0x00010350


	//   ....[31]....
        /*06d0*/ 	.word	0x000103d0


	//   ....[32]....
        /*06d4*/ 	.word	0x000103e0


	//   ....[33]....
        /*06d8*/ 	.word	0x00010f20


	//   ....[34]....
        /*06dc*/ 	.word	0x00010f30


	//   ....[35]....
        /*06e0*/ 	.word	0x00010f40


	//   ....[36]....
        /*06e4*/ 	.word	0x00010f50


	//   ....[37]....
        /*06e8*/ 	.word	0x00010f60


	//   ....[38]....
        /*06ec*/ 	.word	0x00010f70


	//   ....[39]....
        /*06f0*/ 	.word	0x00010f80


	//   ....[40]....
        /*06f4*/ 	.word	0x00010f90


	//   ....[41]....
        /*06f8*/ 	.word	0x00010fc0


	//   ....[42]....
        /*06fc*/ 	.word	0x00010fd0


	//   ....[43]....
        /*0700*/ 	.word	0x00011000


	//   ....[44]....
        /*0704*/ 	.word	0x00011030


	//   ....[45]....
        /*0708*/ 	.word	0x00011060


	//   ....[46]....
        /*070c*/ 	.word	0x00011070


	//   ....[47]....
        /*0710*/ 	.word	0x00011080


	//   ....[48]....
        /*0714*/ 	.word	0x000110b0


	//   ....[49]....
        /*0718*/ 	.word	0x000110c0


	//   ....[50]....
        /*071c*/ 	.word	0x000110d0


	//   ....[51]....
        /*0720*/ 	.word	0x000110e0


	//   ....[52]....
        /*0724*/ 	.word	0x00011100


	//   ....[53]....
        /*0728*/ 	.word	0x00011110


	//   ....[54]....
        /*072c*/ 	.word	0x00011120


	//   ....[55]....
        /*0730*/ 	.word	0x00011130


	//   ....[56]....
        /*0734*/ 	.word	0x00011140


	//   ....[57]....
        /*0738*/ 	.word	0x00011160


	//   ....[58]....
        /*073c*/ 	.word	0x00011170


	//   ....[59]....
        /*0740*/ 	.word	0x00011180


	//   ....[60]....
        /*0744*/ 	.word	0x000111a0


	//   ....[61]....
        /*0748*/ 	.word	0x000111c0


	//   ....[62]....
        /*074c*/ 	.word	0x000111e0


	//   ....[63]....
        /*0750*/ 	.word	0x00011200


	//   ....[64]....
        /*0754*/ 	.word	0x00011220


	//   ....[65]....
        /*0758*/ 	.word	0x00011960


	//   ....[66]....
        /*075c*/ 	.word	0x00011980


	//   ....[67]....
        /*0760*/ 	.word	0x00011990


	//   ....[68]....
        /*0764*/ 	.word	0x000119a0


	//   ....[69]....
        /*0768*/ 	.word	0x00011ee0


	//   ....[70]....
        /*076c*/ 	.word	0x00011f20


	//   ....[71]....
        /*0770*/ 	.word	0x00011f40


	//   ....[72]....
        /*0774*/ 	.word	0x00011f80


	//   ....[73]....
        /*0778*/ 	.word	0x00011f90


	//   ....[74]....
        /*077c*/ 	.word	0x00011fa0


	//   ....[75]....
        /*0780*/ 	.word	0x00011fc0


	//   ....[76]....
        /*0784*/ 	.word	0x00011fe0


	//   ....[77]....
        /*0788*/ 	.word	0x000124a0


	//   ....[78]....
        /*078c*/ 	.word	0x000124c0


	//   ....[79]....
        /*0790*/ 	.word	0x000126f0


	//   ....[80]....
        /*0794*/ 	.word	0x00012700


	//   ....[81]....
        /*0798*/ 	.word	0x00013220


	//   ....[82]....
        /*079c*/ 	.word	0x00013250


	//   ....[83]....
        /*07a0*/ 	.word	0x00013290


	//   ....[84]....
        /*07a4*/ 	.word	0x000132c0


	//   ....[85]....
        /*07a8*/ 	.word	0x000132f0


	//   ....[86]....
        /*07ac*/ 	.word	0x00013300


	//   ....[87]....
        /*07b0*/ 	.word	0x00013310


	//   ....[88]....
        /*07b4*/ 	.word	0x00013330


	//   ....[89]....
        /*07b8*/ 	.word	0x00013490


	//   ....[90]....
        /*07bc*/ 	.word	0x00013690


	//   ....[91]....
        /*07c0*/ 	.word	0x000136c0


	//   ....[92]....
        /*07c4*/ 	.word	0x000136f0


	//   ....[93]....
        /*07c8*/ 	.word	0x00013720


	//   ....[94]....
        /*07cc*/ 	.word	0x00013750


	//   ....[95]....
        /*07d0*/ 	.word	0x000137a0


	//   ....[96]....
        /*07d4*/ 	.word	0x00013910


	//   ....[97]....
        /*07d8*/ 	.word	0x00013940


	//   ....[98]....
        /*07dc*/ 	.word	0x00013970


	//   ....[99]....
        /*07e0*/ 	.word	0x000139a0


	//   ....[100]....
        /*07e4*/ 	.word	0x000139d0


	//   ....[101]....
        /*07e8*/ 	.word	0x00013a00


	//   ....[102]....
        /*07ec*/ 	.word	0x00013a90


	//   ....[103]....
        /*07f0*/ 	.word	0x00013af0


	//   ....[104]....
        /*07f4*/ 	.word	0x00013b00


	//   ....[105]....
        /*07f8*/ 	.word	0x00013b50


	//   ....[106]....
        /*07fc*/ 	.word	0x000164a0


	//   ....[107]....
        /*0800*/ 	.word	0x000164d0


	//   ....[108]....
        /*0804*/ 	.word	0x000164e0


	//   ....[109]....
        /*0808*/ 	.word	0x00016580


	//   ....[110]....
        /*080c*/ 	.word	0x000165b0


	//   ....[111]....
        /*0810*/ 	.word	0x000165c0


	//   ....[112]....
        /*0814*/ 	.word	0x000165e0


	//   ....[113]....
        /*0818*/ 	.word	0x00016620


	//   ....[114]....
        /*081c*/ 	.word	0x00016690


	//   ....[115]....
        /*0820*/ 	.word	0x000166a0


	//   ....[116]....
        /*0824*/ 	.word	0x00016aa0


	//   ....[117]....
        /*0828*/ 	.word	0x00016ab0


	//   ....[118]....
        /*082c*/ 	.word	0x00016ac0


	//   ....[119]....
        /*0830*/ 	.word	0x00016ae0


	//   ....[120]....
        /*0834*/ 	.word	0x00016b70


	//   ....[121]....
        /*0838*/ 	.word	0x00016b80


	//   ....[122]....
        /*083c*/ 	.word	0x00016bf0


	//   ....[123]....
        /*0840*/ 	.word	0x00016c00


	//   ....[124]....
        /*0844*/ 	.word	0x00016c10


	//   ....[125]....
        /*0848*/ 	.word	0x00016c20


	//   ....[126]....
        /*084c*/ 	.word	0x00017580


	//   ....[127]....
        /*0850*/ 	.word	0x000175b0


	//   ....[128]....
        /*0854*/ 	.word	0x000175e0


	//   ....[129]....
        /*0858*/ 	.word	0x00017660


	//   ....[130]....
        /*085c*/ 	.word	0x00017680


	//   ....[131]....
        /*0860*/ 	.word	0x00017700


	//   ....[132]....
        /*0864*/ 	.word	0x00017720


	//   ....[133]....
        /*0868*/ 	.word	0x00017730


	//   ....[134]....
        /*086c*/ 	.word	0x00017740


	//   ....[135]....
        /*0870*/ 	.word	0x00017810


	//   ....[136]....
        /*0874*/ 	.word	0x00017840


	//   ....[137]....
        /*0878*/ 	.word	0x00017850


	//   ....[138]....
        /*087c*/ 	.word	0x00018230


	//   ....[139]....
        /*0880*/ 	.word	0x00018240


	//   ....[140]....
        /*0884*/ 	.word	0x000182b0


	//   ....[141]....
        /*0888*/ 	.word	0x000182c0


	//   ....[142]....
        /*088c*/ 	.word	0x00018300


	//   ....[143]....
        /*0890*/ 	.word	0x00018310


	//   ....[144]....
        /*0894*/ 	.word	0x00018350


	//   ....[145]....
        /*0898*/ 	.word	0x00018360


	//   ....[146]....
        /*089c*/ 	.word	0x000183a0


	//   ....[147]....
        /*08a0*/ 	.word	0x000183b0


	//   ....[148]....
        /*08a4*/ 	.word	0x000187c0


	//   ....[149]....
        /*08a8*/ 	.word	0x000187d0


	//   ....[150]....
        /*08ac*/ 	.word	0x000187e0


	//   ....[151]....
        /*08b0*/ 	.word	0x00018820


	//   ....[152]....
        /*08b4*/ 	.word	0x00018830


	//   ....[153]....
        /*08b8*/ 	.word	0x00018870


	//   ....[154]....
        /*08bc*/ 	.word	0x00018880


	//   ....[155]....
        /*08c0*/ 	.word	0x00018890


	//   ....[156]....
        /*08c4*/ 	.word	0x000188d0


	//   ....[157]....
        /*08c8*/ 	.word	0x00018910


	//   ....[158]....
        /*08cc*/ 	.word	0x000197f0


	//   ....[159]....
        /*08d0*/ 	.word	0x00019810


	//   ....[160]....
        /*08d4*/ 	.word	0x00019840


	//   ....[161]....
        /*08d8*/ 	.word	0x00019870


	//   ....[162]....
        /*08dc*/ 	.word	0x000198b0


	//   ....[163]....
        /*08e0*/ 	.word	0x000198c0


	//   ....[164]....
        /*08e4*/ 	.word	0x000198f0


	//   ....[165]....
        /*08e8*/ 	.word	0x00019920


	//   ....[166]....
        /*08ec*/ 	.word	0x00019a90


	//   ....[167]....
        /*08f0*/ 	.word	0x00019ac0


	//   ....[168]....
        /*08f4*/ 	.word	0x00019af0


	//   ....[169]....
        /*08f8*/ 	.word	0x00019b30


	//   ....[170]....
        /*08fc*/ 	.word	0x00019b60


	//   ....[171]....
        /*0900*/ 	.word	0x00019b90


	//   ....[172]....
        /*0904*/ 	.word	0x00019c30


	//   ....[173]....
        /*0908*/ 	.word	0x00019c80


	//   ....[174]....
        /*090c*/ 	.word	0x00019c90


	//   ....[175]....
        /*0910*/ 	.word	0x00019cd0


	//   ....[176]....
        /*0914*/ 	.word	0x0001a7d0


	//   ....[177]....
        /*0918*/ 	.word	0x0001aec0


	//   ....[178]....
        /*091c*/ 	.word	0x0001afb0


	//   ....[179]....
        /*0920*/ 	.word	0x0001b080


	//   ....[180]....
        /*0924*/ 	.word	0x0001b0f0


	//   ....[181]....
        /*0928*/ 	.word	0x0001b1d0


	//   ....[182]....
        /*092c*/ 	.word	0x0001b270


	//   ....[183]....
        /*0930*/ 	.word	0x0001b310


	//   ....[184]....
        /*0934*/ 	.word	0x0001b390


	//   ....[185]....
        /*0938*/ 	.word	0x0001b430


	//   ....[186]....
        /*093c*/ 	.word	0x0001b490


	//   ....[187]....
        /*0940*/ 	.word	0x0001b560


	//   ....[188]....
        /*0944*/ 	.word	0x0001b660


	//   ....[189]....
        /*0948*/ 	.word	0x0001b710


	//   ....[190]....
        /*094c*/ 	.word	0x0001b790


	//   ....[191]....
        /*0950*/ 	.word	0x0001b880


	//   ....[192]....
        /*0954*/ 	.word	0x0001b8e0


	//   ....[193]....
        /*0958*/ 	.word	0x0001b9c0


	//   ....[194]....
        /*095c*/ 	.word	0x0001ba20


	//   ....[195]....
        /*0960*/ 	.word	0x0001bac0


	//   ....[196]....
        /*0964*/ 	.word	0x0001bb60


	//   ....[197]....
        /*0968*/ 	.word	0x0001bc10


	//   ....[198]....
        /*096c*/ 	.word	0x0001bcb0


	//   ....[199]....
        /*0970*/ 	.word	0x0001bd20


	//   ....[200]....
        /*0974*/ 	.word	0x0001bd80


	//   ....[201]....
        /*0978*/ 	.word	0x0001be70


	//   ....[202]....
        /*097c*/ 	.word	0x0001bed0


	//   ....[203]....
        /*0980*/ 	.word	0x0001bfd0


	//   ....[204]....
        /*0984*/ 	.word	0x0001c030


	//   ....[205]....
        /*0988*/ 	.word	0x0001c0d0


	//   ....[206]....
        /*098c*/ 	.word	0x0001c190


	//   ....[207]....
        /*0990*/ 	.word	0x0001c260


	//   ....[208]....
        /*0994*/ 	.word	0x0001c2e0


	//   ....[209]....
        /*0998*/ 	.word	0x0001c3a0


	//   ....[210]....
        /*099c*/ 	.word	0x0001c4d0


	//   ....[211]....
        /*09a0*/ 	.word	0x0001c580


	//   ....[212]....
        /*09a4*/ 	.word	0x0001c630


	//   ....[213]....
        /*09a8*/ 	.word	0x0001c6d0


	//   ....[214]....
        /*09ac*/ 	.word	0x0001c780


	//   ....[215]....
        /*09b0*/ 	.word	0x0001c820


	//   ....[216]....
        /*09b4*/ 	.word	0x0001c8d0


	//   ....[217]....
        /*09b8*/ 	.word	0x0001c970


	//   ....[218]....
        /*09bc*/ 	.word	0x0001c9e0


	//   ....[219]....
        /*09c0*/ 	.word	0x0001caa0


	//   ....[220]....
        /*09c4*/ 	.word	0x0001cb90


	//   ....[221]....
        /*09c8*/ 	.word	0x0001cc20


	//   ....[222]....
        /*09cc*/ 	.word	0x0001cc80


	//   ....[223]....
        /*09d0*/ 	.word	0x0001cd30


	//   ....[224]....
        /*09d4*/ 	.word	0x0001cd90


	//   ....[225]....
        /*09d8*/ 	.word	0x0001ce40


	//   ....[226]....
        /*09dc*/ 	.word	0x0001cea0


	//   ....[227]....
        /*09e0*/ 	.word	0x0001cf50


	//   ....[228]....
        /*09e4*/ 	.word	0x0001cfb0


	//   ....[229]....
        /*09e8*/ 	.word	0x0001d060


	//   ....[230]....
        /*09ec*/ 	.word	0x0001d2c0


	//----- nvinfo : EIATTR_REG_RECONFIG
	.align		4
.L_205:
        /*09f0*/ 	.byte	0x01, 0x54
	.zero		2


	//----- nvinfo : EIATTR_SYSCALL_OFFSETS
	.align		4
        /*09f4*/ 	.byte	0x04, 0x46
        /*09f6*/ 	.short	(.L_207 - .L_206)


	//   ....[0]....
.L_206:
        /*09f8*/ 	.word	0x00001d60


	//   ....[1]....
        /*09fc*/ 	.word	0x00015720


	//   ....[2]....
        /*0a00*/ 	.word	0x00015890


	//   ....[3]....
        /*0a04*/ 	.word	0x000159e0


	//   ....[4]....
        /*0a08*/ 	.word	0x00015b20


	//   ....[5]....
        /*0a0c*/ 	.word	0x00017040


	//----- nvinfo : EIATTR_MBARRIER_INSTR_OFFSETS
	.align		4
.L_207:
        /*0a10*/ 	.byte	0x04, 0x39
        /*0a12*/ 	.short	(.L_209 - .L_208)


	//   ....[0]....
.L_208:
        /*0a14*/ 	.word	0x00000180
        /*0a18*/ 	.word	0x000000ff
        /*0a1c*/ 	.word	0x00013200
        /*0a20*/ 	.short	0x0100
        /*0a22*/ 	.byte	0x08
	.zero		1


	//   ....[1]....
        /*0a24*/ 	.word	0x00000190
        /*0a28*/ 	.word	0x000000ff
        /*0a2c*/ 	.word	0x00013220
        /*0a30*/ 	.short	0x0100
        /*0a32*/ 	.byte	0x08
	.zero		1


	//   ....[2]....
        /*0a34*/ 	.word	0x00000280
        /*0a38*/ 	.word	0x000000ff
        /*0a3c*/ 	.word	0x00013230
        /*0a40*/ 	.short	0x0100
        /*0a42*/ 	.byte	0x08
	.zero		1


	//   ....[3]....
        /*0a44*/ 	.word	0x00000290
        /*0a48*/ 	.word	0x000000ff
        /*0a4c*/ 	.word	0x00013240
        /*0a50*/ 	.short	0x0100
        /*0a52*/ 	.byte	0x08
	.zero		1


	//   ....[4]....
        /*0a54*/ 	.word	0x000002a0
        /*0a58*/ 	.word	0x000000ff
        /*0a5c*/ 	.word	0x00013238
        /*0a60*/ 	.short	0x0100
        /*0a62*/ 	.byte	0x08
	.zero		1


	//   ....[5]....
        /*0a64*/ 	.word	0x000002b0
        /*0a68*/ 	.word	0x000000ff
        /*0a6c*/ 	.word	0x00013248
        /*0a70*/ 	.short	0x0100
        /*0a72*/ 	.byte	0x08
	.zero		1


	//   ....[6]....
        /*0a74*/ 	.word	0x000003e0
        /*0a78*/ 	.word	0x000000ff
        /*0a7c*/ 	.word	0x00013250
        /*0a80*/ 	.short	0x0100
        /*0a82*/ 	.byte	0x08
	.zero		1


	//   ....[7]....
        /*0a84*/ 	.word	0x000003f0
        /*0a88*/ 	.word	0x000000ff
        /*0a8c*/ 	.word	0x00013260
        /*0a90*/ 	.short	0x0100
        /*0a92*/ 	.byte	0x08
	.zero		1


	//   ....[8]....
        /*0a94*/ 	.word	0x00000400
        /*0a98*/ 	.word	0x000000ff
        /*0a9c*/ 	.word	0x00013258
        /*0aa0*/ 	.short	0x0100
        /*0aa2*/ 	.byte	0x08
	.zero		1


	//   ....[9]....
        /*0aa4*/ 	.word	0x00000410
        /*0aa8*/ 	.word	0x000000ff
        /*0aac*/ 	.word	0x00013268
        /*0ab0*/ 	.short	0x0100
        /*0ab2*/ 	.byte	0x08
	.zero		1


	//   ....[10]....
        /*0ab4*/ 	.word	0x00000500
        /*0ab8*/ 	.word	0x000000ff
        /*0abc*/ 	.word	0x00013270
        /*0ac0*/ 	.short	0x0100
        /*0ac2*/ 	.byte	0x06
	.zero		1


	//   ....[11]....
        /*0ac4*/ 	.word	0x00000510
        /*0ac8*/ 	.word	0x000000ff
        /*0acc*/ 	.word	0x00013280
        /*0ad0*/ 	.short	0x0100
        /*0ad2*/ 	.byte	0x06
	.zero		1


	//   ....[12]....
        /*0ad4*/ 	.word	0x00000520
        /*0ad8*/ 	.word	0x000000ff
        /*0adc*/ 	.word	0x00013278
        /*0ae0*/ 	.short	0x0100
        /*0ae2*/ 	.byte	0x06
	.zero		1


	//   ....[13]....
        /*0ae4*/ 	.word	0x00000530
        /*0ae8*/ 	.word	0x000000ff
        /*0aec*/ 	.word	0x00013288
        /*0af0*/ 	.short	0x0100
        /*0af2*/ 	.byte	0x06
	.zero		1


	//   ....[14]....
        /*0af4*/ 	.word	0x00000660
        /*0af8*/ 	.word	0x000000ff
        /*0afc*/ 	.word	0x00013290
        /*0b00*/ 	.short	0x0100
        /*0b02*/ 	.byte	0x08
	.zero		1


	//   ....[15]....
        /*0b04*/ 	.word	0x00000670
        /*0b08*/ 	.word	0x000000ff
        /*0b0c*/ 	.word	0x000132a0
        /*0b10*/ 	.short	0x0100
        /*0b12*/ 	.byte	0x08
	.zero		1


	//   ....[16]....
        /*0b14*/ 	.word	0x00000680
        /*0b18*/ 	.word	0x000000ff
        /*0b1c*/ 	.word	0x00013298
        /*0b20*/ 	.short	0x0100
        /*0b22*/ 	.byte	0x08
	.zero		1


	//   ....[17]....
        /*0b24*/ 	.word	0x00000690
        /*0b28*/ 	.word	0x000000ff
        /*0b2c*/ 	.word	0x000132a8
        /*0b30*/ 	.short	0x0100
        /*0b32*/ 	.byte	0x08
	.zero		1


	//   ....[18]....
        /*0b34*/ 	.word	0x000007e0
        /*0b38*/ 	.word	0x000000ff
        /*0b3c*/ 	.word	0x000132b0
        /*0b40*/ 	.short	0x0100
        /*0b42*/ 	.byte	0x08
	.zero		1


	//   ....[19]....
        /*0b44*/ 	.word	0x000007f0
        /*0b48*/ 	.word	0x000000ff
        /*0b4c*/ 	.word	0x000132c0
        /*0b50*/ 	.short	0x0100
        /*0b52*/ 	.byte	0x08
	.zero		1


	//   ....[20]....
        /*0b54*/ 	.word	0x00000800
        /*0b58*/ 	.word	0x000000ff
        /*0b5c*/ 	.word	0x000132b8
        /*0b60*/ 	.short	0x0100
        /*0b62*/ 	.byte	0x08
	.zero		1


	//   ....[21]....
        /*0b64*/ 	.word	0x00000810
        /*0b68*/ 	.word	0x000000ff
        /*0b6c*/ 	.word	0x000132c8
        /*0b70*/ 	.short	0x0100
        /*0b72*/ 	.byte	0x08
	.zero		1


	//   ....[22]....
        /*0b74*/ 	.word	0x00001de0
        /*0b78*/ 	.word	0x000000ff
        /*0b7c*/ 	.word	0x00013200
        /*0b80*/ 	.short	0x010a
        /*0b82*/ 	.byte	0x2d
	.zero		1


	//   ....[23]....
        /*0b84*/ 	.word	0x00001e60
        /*0b88*/ 	.word	0x00000003
        /*0b8c*/ 	.word	0x00013230
        /*0b90*/ 	.short	0x010a
        /*0b92*/ 	.byte	0x3f
	.zero		1


	//   ....[24]....
        /*0b94*/ 	.word	0x00001ea0
        /*0b98*/ 	.word	0x00000003
        /*0b9c*/ 	.word	0x00013230
        /*0ba0*/ 	.short	0x010a
        /*0ba2*/ 	.byte	0x3f
	.zero		1


	//   ....[25]....
        /*0ba4*/ 	.word	0x000024d0
        /*0ba8*/ 	.word	0x000000ff
        /*0bac*/ 	.word	0x00000000
        /*0bb0*/ 	.short	0x0101
        /*0bb2*/ 	.byte	0x06
	.zero		1


	//   ....[26]....
        /*0bb4*/ 	.word	0x00005d10
        /*0bb8*/ 	.word	0x000000ff
        /*0bbc*/ 	.word	0x00013230
        /*0bc0*/ 	.short	0x010a
        /*0bc2*/ 	.byte	0x17
	.zero		1


	//   ....[27]....
        /*0bc4*/ 	.word	0x00005d50
        /*0bc8*/ 	.word	0x000000ff
        /*0bcc*/ 	.word	0x00013230
        /*0bd0*/ 	.short	0x010a
        /*0bd2*/ 	.byte	0x17
	.zero		1


	//   ....[28]....
        /*0bd4*/ 	.word	0x000061a0
        /*0bd8*/ 	.word	0x000000ff
        /*0bdc*/ 	.word	0x00013250
        /*0be0*/ 	.short	0x010a
        /*0be2*/ 	.byte	0x0b
	.zero		1


	//   ....[29]....
        /*0be4*/ 	.word	0x000061e0
        /*0be8*/ 	.word	0x000000ff
        /*0bec*/ 	.word	0x00013250
        /*0bf0*/ 	.short	0x010a
        /*0bf2*/ 	.byte	0x0b
	.zero		1


	//   ....[30]....
        /*0bf4*/ 	.word	0x00006490
        /*0bf8*/ 	.word	0x000000ff
        /*0bfc*/ 	.word	0x00000000
        /*0c00*/ 	.short	0x0101
        /*0c02*/ 	.byte	0x17
	.zero		1


	//   ....[31]....
        /*0c04*/ 	.word	0x00009710
        /*0c08*/ 	.word	0x000000ff
        /*0c0c*/ 	.word	0x00000000
        /*0c10*/ 	.short	0x0101
        /*0c12*/ 	.byte	0x06
	.zero		1


	//   ....[32]....
        /*0c14*/ 	.word	0x00009f00
        /*0c18*/ 	.word	0x000000ff
        /*0c1c*/ 	.word	0x00013230
        /*0c20*/ 	.short	0x010a
        /*0c22*/ 	.byte	0x14
	.zero		1


	//   ....[33]....
        /*0c24*/ 	.word	0x00009f40
        /*0c28*/ 	.word	0x000000ff
        /*0c2c*/ 	.word	0x00013230
        /*0c30*/ 	.short	0x010a
        /*0c32*/ 	.byte	0x14
	.zero		1


	//   ....[34]....
        /*0c34*/ 	.word	0x0000a390
        /*0c38*/ 	.word	0x000000ff
        /*0c3c*/ 	.word	0x00013250
        /*0c40*/ 	.short	0x010a
        /*0c42*/ 	.byte	0x0b
	.zero		1


	//   ....[35]....
        /*0c44*/ 	.word	0x0000a3d0
        /*0c48*/ 	.word	0x000000ff
        /*0c4c*/ 	.word	0x00013250
        /*0c50*/ 	.short	0x010a
        /*0c52*/ 	.byte	0x0b
	.zero		1


	//   ....[36]....
        /*0c54*/ 	.word	0x0000a6b0
        /*0c58*/ 	.word	0x000000ff
        /*0c5c*/ 	.word	0x00000000
        /*0c60*/ 	.short	0x0101
        /*0c62*/ 	.byte	0x14
	.zero		1


	//   ....[37]....
        /*0c64*/ 	.word	0x0000bc40
        /*0c68*/ 	.word	0x000000ff
        /*0c6c*/ 	.word	0x00000000
        /*0c70*/ 	.short	0x0101
        /*0c72*/ 	.byte	0x06
	.zero		1


	//   ....[38]....
        /*0c74*/ 	.word	0x0000c170
        /*0c78*/ 	.word	0x000000ff
        /*0c7c*/ 	.word	0x00013230
        /*0c80*/ 	.short	0x010a
        /*0c82*/ 	.byte	0x06
	.zero		1


	//   ....[39]....
        /*0c84*/ 	.word	0x0000c1b0
        /*0c88*/ 	.word	0x000000ff
        /*0c8c*/ 	.word	0x00013230
        /*0c90*/ 	.short	0x010a
        /*0c92*/ 	.byte	0x06
	.zero		1


	//   ....[40]....
        /*0c94*/ 	.word	0x0000c600
        /*0c98*/ 	.word	0x000000ff
        /*0c9c*/ 	.word	0x00013250
        /*0ca0*/ 	.short	0x010a
        /*0ca2*/ 	.byte	0x0b
	.zero		1


	//   ....[41]....
        /*0ca4*/ 	.word	0x0000c640
        /*0ca8*/ 	.word	0x000000ff
        /*0cac*/ 	.word	0x00013250
        /*0cb0*/ 	.short	0x010a
        /*0cb2*/ 	.byte	0x0b
	.zero		1


	//   ....[42]....
        /*0cb4*/ 	.word	0x0000c930
        /*0cb8*/ 	.word	0x000000ff
        /*0cbc*/ 	.word	0x00000000
        /*0cc0*/ 	.short	0x0101
        /*0cc2*/ 	.byte	0x06
	.zero		1


	//   ....[43]....
        /*0cc4*/ 	.word	0x0000fb80
        /*0cc8*/ 	.word	0x000000ff
        /*0ccc*/ 	.word	0x00000000
        /*0cd0*/ 	.short	0x0101
        /*0cd2*/ 	.byte	0x06
	.zero		1


	//   ....[44]....
        /*0cd4*/ 	.word	0x00010060
        /*0cd8*/ 	.word	0x000000ff
        /*0cdc*/ 	.word	0x00013250
        /*0ce0*/ 	.short	0x010a
        /*0ce2*/ 	.byte	0x0e
	.zero		1


	//   ....[45]....
        /*0ce4*/ 	.word	0x000100a0
        /*0ce8*/ 	.word	0x000000ff
        /*0cec*/ 	.word	0x00013250
        /*0cf0*/ 	.short	0x010a
        /*0cf2*/ 	.byte	0x0e
	.zero		1


	//   ....[46]....
        /*0cf4*/ 	.word	0x000106c0
        /*0cf8*/ 	.word	0x000000ff
        /*0cfc*/ 	.word	0x00000000
        /*0d00*/ 	.short	0x0101
        /*0d02*/ 	.byte	0x04
	.zero		1


	//   ....[47]....
        /*0d04*/ 	.word	0x00012010
        /*0d08*/ 	.word	0x00000007
        /*0d0c*/ 	.word	0x00000000
        /*0d10*/ 	.short	0x0101
        /*0d12*/ 	.byte	0x3f
	.zero		1


	//   ....[48]....
        /*0d14*/ 	.word	0x00012200
        /*0d18*/ 	.word	0x00000008
        /*0d1c*/ 	.word	0x00000000
        /*0d20*/ 	.short	0x0101
        /*0d22*/ 	.byte	0x3f
	.zero		1


	//   ....[49]....
        /*0d24*/ 	.word	0x00016120
        /*0d28*/ 	.word	0x00000004
        /*0d2c*/ 	.word	0x00013280
        /*0d30*/ 	.short	0x010a
        /*0d32*/ 	.byte	0x3f
	.zero		1


	//   ....[50]....
        /*0d34*/ 	.word	0x00016760
        /*0d38*/ 	.word	0x00000004
        /*0d3c*/ 	.word	0x00013270
        /*0d40*/ 	.short	0x0107
        /*0d42*/ 	.byte	0x3f
	.zero		1


	//   ....[51]....
        /*0d44*/ 	.word	0x00016820
        /*0d48*/ 	.word	0x00000004
        /*0d4c*/ 	.word	0x00013270
        /*0d50*/ 	.short	0x0101
        /*0d52*/ 	.byte	0x3f
	.zero		1


	//   ....[52]....
        /*0d54*/ 	.word	0x00016870
        /*0d58*/ 	.word	0x00000004
        /*0d5c*/ 	.word	0x00013240
        /*0d60*/ 	.short	0x010a
        /*0d62*/ 	.byte	0x3f
	.zero		1


	//   ....[53]....
        /*0d64*/ 	.word	0x00016db0
        /*0d68*/ 	.word	0x00000004
        /*0d6c*/ 	.word	0x00013230
        /*0d70*/ 	.short	0x0107
        /*0d72*/ 	.byte	0x3f
	.zero		1


	//   ....[54]....
        /*0d74*/ 	.word	0x00016e80
        /*0d78*/ 	.word	0x00000004
        /*0d7c*/ 	.word	0x00013230
        /*0d80*/ 	.short	0x0101
        /*0d82*/ 	.byte	0x3f
	.zero		1


	//   ....[55]....
        /*0d84*/ 	.word	0x00017930
        /*0d88*/ 	.word	0x00000011
        /*0d8c*/ 	.word	0x00013200
        /*0d90*/ 	.short	0x0107
        /*0d92*/ 	.byte	0x3f
	.zero		1


	//   ....[56]....
        /*0d94*/ 	.word	0x00017a20
        /*0d98*/ 	.word	0x00000011
        /*0d9c*/ 	.word	0x00013200
        /*0da0*/ 	.short	0x0101
        /*0da2*/ 	.byte	0x3f
	.zero		1


	//   ....[57]....
        /*0da4*/ 	.word	0x00017a40
        /*0da8*/ 	.word	0x00000011
        /*0dac*/ 	.word	0x00013220
        /*0db0*/ 	.short	0x010a
        /*0db2*/ 	.byte	0x3f
	.zero		1


	//   ....[58]....
        /*0db4*/ 	.word	0x00017f70
        /*0db8*/ 	.word	0x00000000
        /*0dbc*/ 	.word	0x00013280
        /*0dc0*/ 	.short	0x010a
        /*0dc2*/ 	.byte	0x3f
	.zero		1


	//   ....[59]....
        /*0dc4*/ 	.word	0x00018460
        /*0dc8*/ 	.word	0x00000000
        /*0dcc*/ 	.word	0x00013270
        /*0dd0*/ 	.short	0x0107
        /*0dd2*/ 	.byte	0x3f
	.zero		1


	//   ....[60]....
        /*0dd4*/ 	.word	0x00018520
        /*0dd8*/ 	.word	0x00000000
        /*0ddc*/ 	.word	0x00013270
        /*0de0*/ 	.short	0x0101
        /*0de2*/ 	.byte	0x3f
	.zero		1


	//   ....[61]....
        /*0de4*/ 	.word	0x00018550
        /*0de8*/ 	.word	0x00000000
        /*0dec*/ 	.word	0x00013240
        /*0df0*/ 	.short	0x010a
        /*0df2*/ 	.byte	0x3f
	.zero		1


	//   ....[62]....
        /*0df4*/ 	.word	0x00018990
        /*0df8*/ 	.word	0x00000000
        /*0dfc*/ 	.word	0x00013230
        /*0e00*/ 	.short	0x0107
        /*0e02*/ 	.byte	0x3f
	.zero		1


	//   ....[63]....
        /*0e04*/ 	.word	0x00018a50
        /*0e08*/ 	.word	0x00000000
        /*0e0c*/ 	.word	0x00013230
        /*0e10*/ 	.short	0x0101
        /*0e12*/ 	.byte	0x3f
	.zero		1


	//   ....[64]....
        /*0e14*/ 	.word	0x00018ae0
        /*0e18*/ 	.word	0x00000002
        /*0e1c*/ 	.word	0x00013270
        /*0e20*/ 	.short	0x010a
        /*0e22*/ 	.byte	0x3f
	.zero		1


	//   ....[65]....
        /*0e24*/ 	.word	0x00018b70
        /*0e28*/ 	.word	0x00000002
        /*0e2c*/ 	.word	0x00013260
        /*0e30*/ 	.short	0x010a
        /*0e32*/ 	.byte	0x3f
	.zero		1


	//   ....[66]....
        /*0e34*/ 	.word	0x00018e80
        /*0e38*/ 	.word	0x00000002
        /*0e3c*/ 	.word	0x00013250
        /*0e40*/ 	.short	0x0101
        /*0e42*/ 	.byte	0x3f
	.zero		1


	//   ....[67]....
        /*0e44*/ 	.word	0x00018f10
        /*0e48*/ 	.word	0x00000002
        /*0e4c*/ 	.word	0x00000000
        /*0e50*/ 	.short	0x0101
        /*0e52*/ 	.byte	0x3f
	.zero		1


	//   ....[68]....
        /*0e54*/ 	.word	0x000190f0
        /*0e58*/ 	.word	0x00000003
        /*0e5c*/ 	.word	0x00013270
        /*0e60*/ 	.short	0x010a
        /*0e62*/ 	.byte	0x3f
	.zero		1


	//   ....[69]....
        /*0e64*/ 	.word	0x00019180
        /*0e68*/ 	.word	0x00000003
        /*0e6c*/ 	.word	0x00013260
        /*0e70*/ 	.short	0x010a
        /*0e72*/ 	.byte	0x3f
	.zero		1


	//   ....[70]....
        /*0e74*/ 	.word	0x000194a0
        /*0e78*/ 	.word	0x00000003
        /*0e7c*/ 	.word	0x00013250
        /*0e80*/ 	.short	0x0101
        /*0e82*/ 	.byte	0x3f
	.zero		1


	//   ....[71]....
        /*0e84*/ 	.word	0x00019560
        /*0e88*/ 	.word	0x00000003
        /*0e8c*/ 	.word	0x00000000
        /*0e90*/ 	.short	0x0101
        /*0e92*/ 	.byte	0x3f
	.zero		1


	//   ....[72]....
        /*0e94*/ 	.word	0x0001a750
        /*0e98*/ 	.word	0x00000005
        /*0e9c*/ 	.word	0x00013220
        /*0ea0*/ 	.short	0x010a
        /*0ea2*/ 	.byte	0x3f
	.zero		1


	//   ....[73]....
        /*0ea4*/ 	.word	0x0001a900
        /*0ea8*/ 	.word	0x00000003
        /*0eac*/ 	.word	0x00013240
        /*0eb0*/ 	.short	0x010a
        /*0eb2*/ 	.byte	0x3f
	.zero		1


	//   ....[74]....
        /*0eb4*/ 	.word	0x0001a990
        /*0eb8*/ 	.word	0x00000005
        /*0ebc*/ 	.word	0x00013240
        /*0ec0*/ 	.short	0x010a
        /*0ec2*/ 	.byte	0x3f
	.zero		1


	//   ....[75]....
        /*0ec4*/ 	.word	0x0001a9d0
        /*0ec8*/ 	.word	0x00000003
        /*0ecc*/ 	.word	0x00013260
        /*0ed0*/ 	.short	0x010a
        /*0ed2*/ 	.byte	0x3f
	.zero		1


	//   ....[76]....
        /*0ed4*/ 	.word	0x0001aa10
        /*0ed8*/ 	.word	0x00000005
        /*0edc*/ 	.word	0x00013260
        /*0ee0*/ 	.short	0x010a
        /*0ee2*/ 	.byte	0x3f
	.zero		1


	//   ....[77]....
        /*0ee4*/ 	.word	0x0001aa50
        /*0ee8*/ 	.word	0x00000003
        /*0eec*/ 	.word	0x00013280
        /*0ef0*/ 	.short	0x010a
        /*0ef2*/ 	.byte	0x3f
	.zero		1


	//   ....[78]....
        /*0ef4*/ 	.word	0x0001aa90
        /*0ef8*/ 	.word	0x00000005
        /*0efc*/ 	.word	0x00013280
        /*0f00*/ 	.short	0x010a
        /*0f02*/ 	.byte	0x3f
	.zero		1


	//   ....[79]....
        /*0f04*/ 	.word	0x0001ab00
        /*0f08*/ 	.word	0x00000003
        /*0f0c*/ 	.word	0x00013200
        /*0f10*/ 	.short	0x010a
        /*0f12*/ 	.byte	0x3f
	.zero		1


	//   ....[80]....
        /*0f14*/ 	.word	0x0001ab50
        /*0f18*/ 	.word	0x00000003
        /*0f1c*/ 	.word	0x00013230
        /*0f20*/ 	.short	0x010a
        /*0f22*/ 	.byte	0x3f
	.zero		1


	//   ....[81]....
        /*0f24*/ 	.word	0x0001abb0
        /*0f28*/ 	.word	0x00000008
        /*0f2c*/ 	.word	0x00013230
        /*0f30*/ 	.short	0x010a
        /*0f32*/ 	.byte	0x3f
	.zero		1


	//   ....[82]....
        /*0f34*/ 	.word	0x0001ac10
        /*0f38*/ 	.word	0x00000008
        /*0f3c*/ 	.word	0x00013250
        /*0f40*/ 	.short	0x010a
        /*0f42*/ 	.byte	0x3f
	.zero		1


	//   ....[83]....
        /*0f44*/ 	.word	0x0001ac70
        /*0f48*/ 	.word	0x00000004
        /*0f4c*/ 	.word	0x00013230
        /*0f50*/ 	.short	0x010a
        /*0f52*/ 	.byte	0x3f
	.zero		1


	//   ....[84]....
        /*0f54*/ 	.word	0x0001acd0
        /*0f58*/ 	.word	0x00000004
        /*0f5c*/ 	.word	0x00013250
        /*0f60*/ 	.short	0x010a
        /*0f62*/ 	.byte	0x3f
	.zero		1


	//   ....[85]....
        /*0f64*/ 	.word	0x0001ad30
        /*0f68*/ 	.word	0x00000008
        /*0f6c*/ 	.word	0x00013230
        /*0f70*/ 	.short	0x010a
        /*0f72*/ 	.byte	0x3f
	.zero		1


	//   ....[86]....
        /*0f74*/ 	.word	0x0001ad90
        /*0f78*/ 	.word	0x00000008
        /*0f7c*/ 	.word	0x00013250
        /*0f80*/ 	.short	0x010a
        /*0f82*/ 	.byte	0x3f
	.zero		1


	//   ....[87]....
        /*0f84*/ 	.word	0x0001adf0
        /*0f88*/ 	.word	0x00000007
        /*0f8c*/ 	.word	0x00013250
        /*0f90*/ 	.short	0x010a
        /*0f92*/ 	.byte	0x3f
	.zero		1


	//   ....[88]....
        /*0f94*/ 	.word	0x0001af00
        /*0f98*/ 	.word	0x00000004
        /*0f9c*/ 	.word	0x00013280
        /*0fa0*/ 	.short	0x010a
        /*0fa2*/ 	.byte	0x3f
	.zero		1


	//   ....[89]....
        /*0fa4*/ 	.word	0x0001b5b0
        /*0fa8*/ 	.word	0x00000004
        /*0fac*/ 	.word	0x00013240
        /*0fb0*/ 	.short	0x010a
        /*0fb2*/ 	.byte	0x3f
	.zero		1


	//   ....[90]....
        /*0fb4*/ 	.word	0x0001c3d0
        /*0fb8*/ 	.word	0x00000011
        /*0fbc*/ 	.word	0x00013220
        /*0fc0*/ 	.short	0x010a
        /*0fc2*/ 	.byte	0x3f
	.zero		1


	//   ....[91]....
        /*0fc4*/ 	.word	0x0001c420
        /*0fc8*/ 	.word	0x00000000
        /*0fcc*/ 	.word	0x00013280
        /*0fd0*/ 	.short	0x010a
        /*0fd2*/ 	.byte	0x3f
	.zero		1


	//   ....[92]....
        /*0fd4*/ 	.word	0x0001cae0
        /*0fd8*/ 	.word	0x00000000
        /*0fdc*/ 	.word	0x00013240
        /*0fe0*/ 	.short	0x010a
        /*0fe2*/ 	.byte	0x3f
	.zero		1


	//   ....[93]....
        /*0fe4*/ 	.word	0x0001d0a0
        /*0fe8*/ 	.word	0x00000002
        /*0fec*/ 	.word	0x00013270
        /*0ff0*/ 	.short	0x010a
        /*0ff2*/ 	.byte	0x3f
	.zero		1


	//   ....[94]....
        /*0ff4*/ 	.word	0x0001d0f0
        /*0ff8*/ 	.word	0x00000002
        /*0ffc*/ 	.word	0x00013260
        /*1000*/ 	.short	0x010a
        /*1002*/ 	.byte	0x3f
	.zero		1


	//   ....[95]....
        /*1004*/ 	.word	0x0001d140
        /*1008*/ 	.word	0x00000003
        /*100c*/ 	.word	0x00013270
        /*1010*/ 	.short	0x010a
        /*1012*/ 	.byte	0x3f
	.zero		1


	//   ....[96]....
        /*1014*/ 	.word	0x0001d190
        /*1018*/ 	.word	0x00000003
        /*101c*/ 	.word	0x00013260
        /*1020*/ 	.short	0x010a
        /*1022*/ 	.byte	0x3f
	.zero		1


	//   ....[97]....
        /*1024*/ 	.word	0x0001d1e0
        /*1028*/ 	.word	0x00000005
        /*102c*/ 	.word	0x00013220
        /*1030*/ 	.short	0x010a
        /*1032*/ 	.byte	0x3f
	.zero		1


	//   ....[98]....
        /*1034*/ 	.word	0x0001d380
        /*1038*/ 	.word	0x00000003
        /*103c*/ 	.word	0x00013240
        /*1040*/ 	.short	0x010a
        /*1042*/ 	.byte	0x3f
	.zero		1


	//   ....[99]....
        /*1044*/ 	.word	0x0001d3d0
        /*1048*/ 	.word	0x00000005
        /*104c*/ 	.word	0x00013240
        /*1050*/ 	.short	0x010a
        /*1052*/ 	.byte	0x3f
	.zero		1


	//   ....[100]....
        /*1054*/ 	.word	0x0001d420
        /*1058*/ 	.word	0x00000003
        /*105c*/ 	.word	0x00013260
        /*1060*/ 	.short	0x010a
        /*1062*/ 	.byte	0x3f
	.zero		1


	//   ....[101]....
        /*1064*/ 	.word	0x0001d470
        /*1068*/ 	.word	0x00000005
        /*106c*/ 	.word	0x00013260
        /*1070*/ 	.short	0x010a
        /*1072*/ 	.byte	0x3f
	.zero		1


	//   ....[102]....
        /*1074*/ 	.word	0x0001d4c0
        /*1078*/ 	.word	0x00000003
        /*107c*/ 	.word	0x00013280
        /*1080*/ 	.short	0x010a
        /*1082*/ 	.byte	0x3f
	.zero		1


	//----- nvinfo : EIATTR_NUM_MBARRIERS
	.align		4
.L_209:
        /*1084*/ 	.byte	0x03, 0x38
        /*1086*/ 	.short	0x0016


	//----- nvinfo : EIATTR_EXIT_INSTR_OFFSETS
	.align		4
        /*1088*/ 	.byte	0x04, 0x1c
        /*108a*/ 	.short	(.L_211 - .L_210)


	//   ....[0]....
.L_210:
        /*108c*/ 	.word	0x00000980


	//   ....[1]....
        /*1090*/ 	.word	0x00013440


	//   ....[2]....
        /*1094*/ 	.word	0x0001aae0


	//----- nvinfo : EIATTR_MAX_THREADS
	.align		4
.L_211:
        /*1098*/ 	.byte	0x04, 0x05
        /*109a*/ 	.short	(.L_213 - .L_212)
.L_212:
        /*109c*/ 	.word	0x00000200
        /*10a0*/ 	.word	0x00000001
        /*10a4*/ 	.word	0x00000001


	//----- nvinfo : EIATTR_CRS_STACK_SIZE
	.align		4
.L_213:
        /*10a8*/ 	.byte	0x04, 0x1e
        /*10aa*/ 	.short	(.L_215 - .L_214)
.L_214:
        /*10ac*/ 	.word	0x00000000


	//----- nvinfo : EIATTR_CBANK_PARAM_SIZE
	.align		4
.L_215:
        /*10b0*/ 	.byte	0x03, 0x19
        /*10b2*/ 	.short	0x0af0


	//----- nvinfo : EIATTR_PARAM_CBANK
	.align		4
        /*10b4*/ 	.byte	0x04, 0x0a
        /*10b6*/ 	.short	(.L_217 - .L_216)
	.align		4
.L_216:
        /*10b8*/ 	.word	index@(.nv.constant0._ZN7cutlass13device_kernelIN5flash11enable_sm90INS1_16FlashAttnFwdSm90INS1_25CollectiveMainloopFwdSm90ILi2EN4cute5tupleIJNS5_1CILi1EEES8_S8_EEENS6_IJNS7_ILi192EEENS7_ILi160EEENS7_ILi64EEEEEELi64ENS_12float_e4m3_tEfNS_4arch4Sm90ELb0ELb1ELb0ELb1ELb1ELb0ELb0ELb1ELb1ELb1ELb1ELb0EEENS1_21CollectiveEpilogueFwdINS6_IJSA_SC_SB_EEES9_NS_10bfloat16_tESG_Li384ELb1ELb1ELb1ELb1EEENS1_36VarlenDynamicPersistentTileSchedulerILi192ELi160ELi384ELi128ELb1ELb1ELb1ELb1ELb0ELb1EEEEEEEEEvNT_6ParamsE)
        /*10bc*/ 	.short	0x0210
        /*10be*/ 	.short	0x0af0


	//----- nvinfo : EIATTR_SW_WAR
	.align		4
.L_217:
        /*10c0*/ 	.byte	0x04, 0x36
        /*10c2*/ 	.short	(.L_219 - .L_218)
.L_218:
        /*10c4*/ 	.word	0x00000008
.L_219:


//--------------------- .nv.info._ZN7cutlass13device_kernelIN5flash11enable_sm90INS1_16FlashAttnFwdSm90INS1_25CollectiveMainloopFwdSm90ILi2EN4cute5tupleIJNS5_1CILi1EEES8_S8_EEENS6_IJNS7_ILi192EEENS7_ILi160EEENS7_ILi64EEEEEELi64ENS_12float_e4m3_tEfNS_4arch4Sm90ELb0ELb1ELb0ELb1ELb1ELb1ELb0ELb1ELb1ELb1ELb1ELb0EEENS1_21CollectiveEpilogueFwdINS6_IJSA_SC_SB_EEES9_NS_10bfloat16_tESG_Li384ELb1ELb1ELb1ELb1EEENS1_36VarlenDynamicPersistentTileSchedulerILi192ELi160ELi384ELi128ELb1ELb1ELb1ELb1ELb0ELb1EEEEEEEEEvNT_6ParamsE --------------------------
	.section	.nv.info._ZN7cutlass13device_kernelIN5flash11enable_sm90INS1_16FlashAttnFwdSm90INS1_25CollectiveMainloopFwdSm90ILi2EN4cute5tupleIJNS5_1CILi1EEES8_S8_EEENS6_IJNS7_ILi192EEENS7_ILi160EEENS7_ILi64EEEEEELi64ENS_12float_e4m3_tEfNS_4arch4Sm90ELb0ELb1ELb0ELb1ELb1ELb1ELb0ELb1ELb1ELb1ELb1ELb0EEENS1_21CollectiveEpilogueFwdINS6_IJSA_SC_SB_EEES9_NS_10bfloat16_tESG_Li384ELb1ELb1ELb1ELb1EEENS1_36VarlenDynamicPersistentTileSchedulerILi192ELi160ELi384ELi128ELb1ELb1ELb1ELb1ELb0ELb1EEEEEEEEEvNT_6ParamsE,"",@"SHT_CUDA_INFO"
	.sectionflags	@""
	.align	4


	//----- nvinfo : EIATTR_CUDA_API_VERSION
	.align		4
        /*0000*/ 	.byte	0x04, 0x37
        /*0002*/ 	.short	(.L_221 - .L_220)
.L_220:
        /*0004*/ 	.word	0x00000082


	//----- nvinfo : EIATTR_KPARAM_INFO
	.align		4
.L_221:
        /*0008*/ 	.byte	0x04, 0x17
        /*000a*/ 	.short	(.L_223 - .L_222)
.L_222:
        /*000c*/ 	.word	0x00000000
        /*0010*/ 	.short	0x0000
        /*0012*/ 	.short	0x0070
        /*0014*/ 	.byte	0x00, 0xf0, 0x01, 0x2a


	//----- nvinfo : EIATTR_SPARSE_MMA_MASK
	.align		4
.L_223:
        /*0018*/ 	.byte	0x03, 0x50
        /*001a*/ 	.short	0x0000


	//----- nvinfo : EIATTR_MAXREG_COUNT
	.align		4
        /*001c*/ 	.byte	0x03, 0x1b
        /*001e*/ 	.short	0x0080


	//----- nvinfo : EIATTR_NUM_BARRIERS
	.align		4
        /*0020*/ 	.byte	0x02, 0x4c
        /*0022*/ 	.byte	0x10
	.zero		1


	//----- nvinfo : EIATTR_EXTERNS
	.align		4
        /*0024*/ 	.byte	0x04, 0x0f
        /*0026*/ 	.short	(.L_225 - .L_224)


	//   ....[0]....
	.align		4
.L_224:
        /*0028*/ 	.word	index@(__assertfail)


	//----- nvinfo : EIATTR_ANNOTATIONS
	.align		4
.L_225:
        /*002c*/ 	.byte	0x04, 0x55
        /*002e*/ 	.short	(.L_227 - .L_226)


	//   ....[0]....
.L_226:
        /* <DEDUP_REMOVED lines=128> */


	//----- nvinfo : EIATTR_MERCURY_ISA_VERSION
	.align		4
.L_227:
        /*0818*/ 	.byte	0x03, 0x5f
        /*081a*/ 	.short	0x0101


	//----- nvinfo : EIATTR_UNUSED_LOAD_BYTE_OFFSET
	.align		4
        /*081c*/ 	.byte	0x04, 0x44
        /*081e*/ 	.short	(.L_229 - .L_228)


	//   ....[0]....
.L_228:
        /*0820*/ 	.word	0x00000a40
        /*0824*/ 	.word	0x0000fff0


	//   ....[1]....
        /*0828*/ 	.word	0x00018a50
        /*082c*/ 	.word	0x0000fff0


	//----- nvinfo : EIATTR_INT_WARP_WIDE_INSTR_OFFSETS
	.align		4
.L_229:
        /*0830*/ 	.byte	0x04, 0x31
        /*0832*/ 	.short	(.L_231 - .L_230)


	//   ....[0]....
.L_230:
        /*0834*/ 	.word	0x00000120


	//   ....[1]....
        /*0838*/ 	.word	0x00000160


	//   ....[2]....
        /*083c*/ 	.word	0x00000220


	//   ....[3]....
        /*0840*/ 	.word	0x0001e850


	//   ....[4]....
        /*0844*/ 	.word	0x0001e8e0


	//   ....[5]....
        /*0848*/ 	.word	0x000222a0


	//   ....[6]....
        /*084c*/ 	.word	0x00022330


	//----- nvinfo : EIATTR_COOP_GROUP_MASK_REGIDS
	.align		4
.L_231:
        /*0850*/ 	.byte	0x04, 0x29
        /*0852*/ 	.short	(.L_233 - .L_232)


	//   ....[0]....
.L_232:
        /*0854*/ 	.word	0xffffffff


	//   ....[1]....
        /*0858*/ 	.word	0xffffffff


	//   ....[2]....
        /*085c*/ 	.word	0xffffffff


	//   ....[3]....
        /*0860*/ 	.word	0xffffffff


	//   ....[4]....
        /*0864*/ 	.word	0xffffffff


	//   ....[5]....
        /*0868*/ 	.word	0xffffffff


	//   ....[6]....
        /*086c*/ 	.word	0xffffffff


	//   ....[7]....
        /*0870*/ 	.word	0xffffffff


	//   ....[8]....
        /*0874*/ 	.word	0xffffffff


	//   ....[9]....
        /*0878*/ 	.word	0xffffffff


	//   ....[10]....
        /*087c*/ 	.word	0xffffffff


	//   ....[11]....
        /*0880*/ 	.word	0xffffffff


	//   ....[12]....
        /*0884*/ 	.word	0xffffffff


	//   ....[13]....
        /*0888*/ 	.word	0xffffffff


	//   ....[14]....
        /*088c*/ 	.word	0xffffffff


	//   ....[15]....
        /*0890*/ 	.word	0xffffffff


	//   ....[16]....
        /*0894*/ 	.word	0xffffffff


	//   ....[17]....
        /*0898*/ 	.word	0xffffffff


	//   ....[18]....
        /*089c*/ 	.word	0xffffffff


	//   ....[19]....
        /*08a0*/ 	.word	0xffffffff


	//   ....[20]....
        /*08a4*/ 	.word	0xffffffff


	//   ....[21]....
        /*08a8*/ 	.word	0xffffffff


	//   ....[22]....
        /*08ac*/ 	.word	0xffffffff


	//   ....[23]....
        /*08b0*/ 	.word	0xffffffff


	//   ....[24]....
        /*08b4*/ 	.word	0xffffffff


	//   ....[25]....
        /*08b8*/ 	.word	0xffffffff


	//   ....[26]....
        /*08bc*/ 	.word	0xffffffff


	//   ....[27]....
        /*08c0*/ 	.word	0xffffffff


	//   ....[28]....
        /*08c4*/ 	.word	0xffffffff


	//   ....[29]....
        /*08c8*/ 	.word	0xffffffff


	//   ....[30]....
        /*08cc*/ 	.word	0xffffffff


	//   ....[31]....
        /*08d0*/ 	.word	0xffffffff


	//   ....[32]....
        /*08d4*/ 	.word	0xffffffff


	//   ....[33]....
        /*08d8*/ 	.word	0xffffffff


	//   ....[34]....
        /*08dc*/ 	.word	0xffffffff


	//   ....[35]....
        /*08e0*/ 	.word	0xffffffff


	//   ....[36]....
        /*08e4*/ 	.word	0xffffffff


	//   ....[37]....
        /*08e8*/ 	.word	0xffffffff


	//   ....[38]....
        /*08ec*/ 	.word	0xffffffff


	//   ....[39]....
        /*08f0*/ 	.word	0xffffffff


	//   ....[40]....
        /*08f4*/ 	.word	0xffffffff


	//   ....[41]....
        /*08f8*/ 	.word	0xffffffff


	//   ....[42]....
        /*08fc*/ 	.word	0xffffffff


	//   ....[43]....
        /*0900*/ 	.word	0xffffffff


	//   ....[44]....
        /*0904*/ 	.word	0xffffffff


	//   ....[45]....
        /*0908*/ 	.word	0xffffffff


	//   ....[46]....
        /*090c*/ 	.word	0xffffffff


	//   ....[47]....
        /*0910*/ 	.word	0xffffffff


	//   ....[48]....
        /*0914*/ 	.word	0xffffffff


	//   ....[49]....
        /*0918*/ 	.word	0xffffffff


	//   ....[50]....
        /*091c*/ 	.word	0xffffffff


	//   ....[51]....
        /*0920*/ 	.word	0xffffffff


	//   ....[52]....
        /*0924*/ 	.word	0xffffffff


	//   ....[53]....
        /*0928*/ 	.word	0xffffffff


	//   ....[54]....
        /*092c*/ 	.word	0xffffffff


	//   ....[55]....
        /*0930*/ 	.word	0xffffffff


	//   ....[56]....
        /*0934*/ 	.word	0xffffffff


	//   ....[57]....
        /*0938*/ 	.word	0xffffffff


	//   ....[58]....
        /*093c*/ 	.word	0xffffffff


	//   ....[59]....
        /*0940*/ 	.word	0xffffffff


	//   ....[60]....
        /*0944*/ 	.word	0xffffffff


	//   ....[61]....
        /*0948*/ 	.word	0xffffffff


	//   ....[62]....
        /*094c*/ 	.word	0xffffffff


	//   ....[63]....
        /*0950*/ 	.word	0xffffffff


	//   ....[64]....
        /*0954*/ 	.word	0xffffffff


	//   ....[65]....
        /*0958*/ 	.word	0xffffffff


	//   ....[66]....
        /*095c*/ 	.word	0xffffffff


	//   ....[67]....
        /*0960*/ 	.word	0xffffffff


	//   ....[68]....
        /*0964*/ 	.word	0xffffffff


	//   ....[69]....
        /*0968*/ 	.word	0xffffffff


	//   ....[70]....
        /*096c*/ 	.word	0xffffffff


	//   ....[71]....
        /*0970*/ 	.word	0xffffffff


	//   ....[72]....
        /*0974*/ 	.word	0xffffffff


	//   ....[73]....
        /*0978*/ 	.word	0xffffffff


	//   ....[74]....
        /*097c*/ 	.word	0xffffffff


	//   ....[75]....
        /*0980*/ 	.word	0xffffffff


	//   ....[76]....
        /*0984*/ 	.word	0xffffffff


	//   ....[77]....
        /*0988*/ 	.word	0xffffffff


	//   ....[78]....
        /*098c*/ 	.word	0xffffffff


	//   ....[79]....
        /*0990*/ 	.word	0xffffffff


	//   ....[80]....
        /*0994*/ 	.word	0xffffffff


	//   ....[81]....
        /*0998*/ 	.word	0xffffffff


	//   ....[82]....
        /*099c*/ 	.word	0xffffffff


	//   ....[83]....
        /*09a0*/ 	.word	0xffffffff


	//   ....[84]....
        /*09a4*/ 	.word	0xffffffff


	//   ....[85]....
        /*09a8*/ 	.word	0xffffffff


	//   ....[86]....
        /*09ac*/ 	.word	0xffffffff


	//   ....[87]....
        /*09b0*/ 	.word	0xffffffff


	//   ....[88]....
        /*09b4*/ 	.word	0xffffffff


	//   ....[89]....
        /*09b8*/ 	.word	0xffffffff


	//   ....[90]....
        /*09bc*/ 	.word	0xffffffff


	//   ....[91]....
        /*09c0*/ 	.word	0xffffffff


	//   ....[92]....
        /*09c4*/ 	.word	0xffffffff


	//   ....[93]....
        /*09c8*/ 	.word	0xffffffff


	//   ....[94]....
        /*09cc*/ 	.word	0xffffffff


	//   ....[95]....
        /*09d0*/ 	.word	0xffffffff


	//   ....[96]....
        /*09d4*/ 	.word	0xffffffff


	//   ....[97]....
        /*09d8*/ 	.word	0xffffffff


	//   ....[98]....
        /*09dc*/ 	.word	0xffffffff


	//   ....[99]....
        /*09e0*/ 	.word	0xffffffff


	//   ....[100]....
        /*09e4*/ 	.word	0xffffffff


	//   ....[101]....
        /*09e8*/ 	.word	0xffffffff


	//   ....[102]....
        /*09ec*/ 	.word	0xffffffff


	//   ....[103]....
        /*09f0*/ 	.word	0xffffffff


	//   ....[104]....
        /*09f4*/ 	.word	0xffffffff


	//   ....[105]....
        /*09f8*/ 	.word	0xffffffff


	//   ....[106]....
        /*09fc*/ 	.word	0xffffffff


	//   ....[107]....
        /*0a00*/ 	.word	0xffffffff


	//   ....[108]....
        /*0a04*/ 	.word	0xffffffff


	//   ....[109]....
        /*0a08*/ 	.word	0xffffffff


	//   ....[110]....
        /*0a0c*/ 	.word	0xffffffff


	//   ....[111]....
        /*0a10*/ 	.word	0xffffffff


	//   ....[112]....
        /*0a14*/ 	.word	0xffffffff


	//   ....[113]....
        /*0a18*/ 	.word	0xffffffff


	//   ....[114]....
        /*0a1c*/ 	.word	0xffffffff


	//   ....[115]....
        /*0a20*/ 	.word	0xffffffff


	//   ....[116]....
        /*0a24*/ 	.word	0xffffffff


	//   ....[117]....
        /*0a28*/ 	.word	0xffffffff


	//   ....[118]....
        /*0a2c*/ 	.word	0xffffffff


	//   ....[119]....
        /*0a30*/ 	.word	0xffffffff


	//   ....[120]....
        /*0a34*/ 	.word	0xffffffff


	//   ....[121]....
        /*0a38*/ 	.word	0xffffffff


	//   ....[122]....
        /*0a3c*/ 	.word	0xffffffff


	//   ....[123]....
        /*0a40*/ 	.word	0xffffffff


	//   ....[124]....
        /*0a44*/ 	.word	0xffffffff


	//   ....[125]....
        /*0a48*/ 	.word	0xffffffff


	//   ....[126]....
        /*0a4c*/ 	.word	0xffffffff


	//   ....[127]....
        /*0a50*/ 	.word	0xffffffff


	//   ....[128]....
        /*0a54*/ 	.word	0xffffffff


	//   ....[129]....
        /*0a58*/ 	.word	0xffffffff


	//   ....[130]....
        /*0a5c*/ 	.word	0xffffffff


	//   ....[131]....
        /*0a60*/ 	.word	0xffffffff


	//   ....[132]....
        /*0a64*/ 	.word	0xffffffff


	//   ....[133]....
        /*0a68*/ 	.word	0xffffffff


	//   ....[134]....
        /*0a6c*/ 	.word	0xffffffff


	//   ....[135]....
        /*0a70*/ 	.word	0xffffffff


	//   ....[136]....
        /*0a74*/ 	.word	0xffffffff


	//   ....[137]....
        /*0a78*/ 	.word	0xffffffff


	//   ....[138]....
        /*0a7c*/ 	.word	0xffffffff


	//   ....[139]....
        /*0a80*/ 	.word	0xffffffff


	//   ....[140]....
        /*0a84*/ 	.word	0xffffffff


	//   ....[141]....
        /*0a88*/ 	.word	0xffffffff


	//   ....[142]....
        /*0a8c*/ 	.word	0xffffffff


	//   ....[143]....
        /*0a90*/ 	.word	0xffffffff


	//   ....[144]....
        /*0a94*/ 	.word	0xffffffff


	//   ....[145]....
        /*0a98*/ 	.word	0xffffffff


	//   ....[146]....
        /*0a9c*/ 	.word	0xffffffff


	//   ....[147]....
        /*0aa0*/ 	.word	0xffffffff


	//   ....[148]....
        /*0aa4*/ 	.word	0xffffffff


	//   ....[149]....
        /*0aa8*/ 	.word	0xffffffff


	//   ....[150]....
        /*0aac*/ 	.word	0xffffffff


	//   ....[151]....
        /*0ab0*/ 	.word	0xffffffff


	//   ....[152]....
        /*0ab4*/ 	.word	0xffffffff


	//   ....[153]....
        /*0ab8*/ 	.word	0xffffffff


	//   ....[154]....
        /*0abc*/ 	.word	0xffffffff


	//   ....[155]....
        /*0ac0*/ 	.word	0xffffffff


	//   ....[156]....
        /*0ac4*/ 	.word	0xffffffff


	//   ....[157]....
        /*0ac8*/ 	.word	0xffffffff


	//   ....[158]....
        /*0acc*/ 	.word	0xffffffff


	//   ....[159]....
        /*0ad0*/ 	.word	0xffffffff


	//   ....[160]....
        /*0ad4*/ 	.word	0xffffffff


	//   ....[161]....
        /*0ad8*/ 	.word	0xffffffff


	//   ....[162]....
        /*0adc*/ 	.word	0xffffffff


	//   ....[163]....
        /*0ae0*/ 	.word	0xffffffff


	//   ....[164]....
        /*0ae4*/ 	.word	0xffffffff


	//   ....[165]....
        /*0ae8*/ 	.word	0xffffffff


	//   ....[166]....
        /*0aec*/ 	.word	0xffffffff


	//   ....[167]....
        /*0af0*/ 	.word	0xffffffff


	//   ....[168]....
        /*0af4*/ 	.word	0xffffffff


	//   ....[169]....
        /*0af8*/ 	.word	0xffffffff


	//   ....[170]....
        /*0afc*/ 	.word	0xffffffff


	//   ....[171]....
        /*0b00*/ 	.word	0xffffffff


	//   ....[172]....
        /*0b04*/ 	.word	0xffffffff


	//   ....[173]....
        /*0b08*/ 	.word	0xffffffff


	//   ....[174]....
        /*0b0c*/ 	.word	0xffffffff


	//   ....[175]....
        /*0b10*/ 	.word	0xffffffff


	//   ....[176]....
        /*0b14*/ 	.word	0xffffffff


	//   ....[177]....
        /*0b18*/ 	.word	0xffffffff


	//   ....[178]....
        /*0b1c*/ 	.word	0xffffffff


	//   ....[179]....
        /*0b20*/ 	.word	0xffffffff


	//   ....[180]....
        /*0b24*/ 	.word	0xffffffff


	//   ....[181]....
        /*0b28*/ 	.word	0xffffffff


	//   ....[182]....
        /*0b2c*/ 	.word	0xffffffff


	//   ....[183]....
        /*0b30*/ 	.word	0xffffffff


	//   ....[184]....
        /*0b34*/ 	.word	0xffffffff


	//   ....[185]....
        /*0b38*/ 	.word	0xffffffff


	//   ....[186]....
        /*0b3c*/ 	.word	0xffffffff


	//   ....[187]....
        /*0b40*/ 	.word	0xffffffff


	//   ....[188]....
        /*0b44*/ 	.word	0xffffffff


	//   ....[189]....
        /*0b48*/ 	.word	0xffffffff


	//   ....[190]....
        /*0b4c*/ 	.word	0xffffffff


	//   ....[191]....
        /*0b50*/ 	.word	0xffffffff


	//   ....[192]....
        /*0b54*/ 	.word	0xffffffff


	//   ....[193]....
        /*0b58*/ 	.word	0xffffffff


	//   ....[194]....
        /*0b5c*/ 	.word	0xffffffff


	//   ....[195]....
        /*0b60*/ 	.word	0x0500000f


	//   ....[196]....
        /*0b64*/ 	.word	0x0500000f


	//   ....[197]....
        /*0b68*/ 	.word	0x0500000f


	//   ....[198]....
        /*0b6c*/ 	.word	0x0500000f


	//   ....[199]....
        /*0b70*/ 	.word	0x0500000f


	//   ....[200]....
        /*0b74*/ 	.word	0x0500000f


	//   ....[201]....
        /*0b78*/ 	.word	0x0500000f


	//   ....[202]....
        /*0b7c*/ 	.word	0x0500000f


	//   ....[203]....
        /*0b80*/ 	.word	0x0500000f


	//   ....[204]....
        /*0b84*/ 	.word	0x0500000f


	//   ....[205]....
        /*0b88*/ 	.word	0x0500000f


	//   ....[206]....
        /*0b8c*/ 	.word	0x0500000f


	//   ....[207]....
        /*0b90*/ 	.word	0x0500000f


	//   ....[208]....
        /*0b94*/ 	.word	0x0500000f


	//   ....[209]....
        /*0b98*/ 	.word	0x0500000f


	//   ....[210]....
        /*0b9c*/ 	.word	0x0500000f


	//   ....[211]....
        /*0ba0*/ 	.word	0x0500000f


	//   ....[212]....
        /*0ba4*/ 	.word	0x0500000f


	//   ....[213]....
        /*0ba8*/ 	.word	0x0500000f


	//   ....[214]....
        /*0bac*/ 	.word	0x0500000f


	//   ....[215]....
        /*0bb0*/ 	.word	0x0500000f


	//   ....[216]....
        /*0bb4*/ 	.word	0x0500000f


	//   ....[217]....
        /*0bb8*/ 	.word	0x0500000f


	//   ....[218]....
        /*0bbc*/ 	.word	0x0500000f


	//   ....[219]....
        /*0bc0*/ 	.word	0x0500000f


	//   ....[220]....
        /*0bc4*/ 	.word	0x0500000f


	//   ....[221]....
        /*0bc8*/ 	.word	0x0500000f


	//   ....[222]....
        /*0bcc*/ 	.word	0x0500000f


	//   ....[223]....
        /*0bd0*/ 	.word	0x0500000f


	//   ....[224]....
        /*0bd4*/ 	.word	0x0500000f


	//   ....[225]....
        /*0bd8*/ 	.word	0x0500000f


	//   ....[226]....
        /*0bdc*/ 	.word	0x0500000f


	//   ....[227]....
        /*0be0*/ 	.word	0x0500000f


	//   ....[228]....
        /*0be4*/ 	.word	0x0500000f


	//   ....[229]....
        /*0be8*/ 	.word	0x0500000f


	//   ....[230]....
        /*0bec*/ 	.word	0x0500000f


	//   ....[231]....
        /*0bf0*/ 	.word	0x0500000f


	//   ....[232]....
        /*0bf4*/ 	.word	0x0500000f


	//   ....[233]....
        /*0bf8*/ 	.word	0x0500000f


	//   ....[234]....
        /*0bfc*/ 	.word	0x0500000f


	//   ....[235]....
        /*0c00*/ 	.word	0x0500000f


	//   ....[236]....
        /*0c04*/ 	.word	0x0500000f


	//   ....[237]....
        /*0c08*/ 	.word	0x0500000f


	//   ....[238]....
        /*0c0c*/ 	.word	0x0500000f


	//   ....[239]....
        /*0c10*/ 	.word	0x0500000f


	//   ....[240]....
        /*0c14*/ 	.word	0x0500000f


	//   ....[241]....
        /*0c18*/ 	.word	0x0500000f


	//   ....[242]....
        /*0c1c*/ 	.word	0x0500000f


	//   ....[243]....
        /*0c20*/ 	.word	0x0500000f


	//   ....[244]....
        /*0c24*/ 	.word	0x0500000f


	//   ....[245]....
        /*0c28*/ 	.word	0x0500000f


	//   ....[246]....
        /*0c2c*/ 	.word	0x0500000f


	//   ....[247]....
        /*0c30*/ 	.word	0x0500000f


	//   ....[248]....
        /*0c34*/ 	.word	0x0500000f


	//   ....[249]....
        /*0c38*/ 	.word	0x0500000f


	//   ....[250]....
        /*0c3c*/ 	.word	0x0500000f


	//   ....[251]....
        /*0c40*/ 	.word	0x0500000f


	//   ....[252]....
        /*0c44*/ 	.word	0x0500000f


	//   ....[253]....
        /*0c48*/ 	.word	0x0500000f


	//   ....[254]....
        /*0c4c*/ 	.word	0x0500000f


	//   ....[255]....
        /*0c50*/ 	.word	0x0500000f


	//   ....[0]....
        /*0c54*/ 	.word	0x0500000f


	//   ....[1]....
        /*0c58*/ 	.word	0x0500000f


	//   ....[2]....
        /*0c5c*/ 	.word	0x0500000f


	//   ....[3]....
        /*0c60*/ 	.word	0x0500000f


	//   ....[4]....
        /*0c64*/ 	.word	0x0500000f


	//   ....[5]....
        /*0c68*/ 	.word	0x0500000f


	//   ....[6]....
        /*0c6c*/ 	.word	0x0500000f


	//   ....[7]....
        /*0c70*/ 	.word	0x0500000f


	//   ....[8]....
        /*0c74*/ 	.word	0x0500000f


	//   ....[9]....
        /*0c78*/ 	.word	0x0500000f


	//   ....[10]....
        /*0c7c*/ 	.word	0x0500000f


	//   ....[11]....
        /*0c80*/ 	.word	0x0500000f


	//   ....[12]....
        /*0c84*/ 	.word	0x0500000f


	//   ....[13]....
        /*0c88*/ 	.word	0x0500000f


	//   ....[14]....
        /*0c8c*/ 	.word	0x0500000f


	//   ....[15]....
        /*0c90*/ 	.word	0x0500000f


	//   ....[16]....
        /*0c94*/ 	.word	0x0500000f


	//   ....[17]....
        /*0c98*/ 	.word	0x0500000f


	//   ....[18]....
        /*0c9c*/ 	.word	0x0500000f


	//   ....[19]....
        /*0ca0*/ 	.word	0x0500000f


	//   ....[20]....
        /*0ca4*/ 	.word	0x0500000f


	//   ....[21]....
        /*0ca8*/ 	.word	0x0500000f


	//   ....[22]....
        /*0cac*/ 	.word	0x0500000f


	//   ....[23]....
        /*0cb0*/ 	.word	0x0500000f


	//   ....[24]....
        /*0cb4*/ 	.word	0x0500000f


	//   ....[25]....
        /*0cb8*/ 	.word	0x0500000f


	//----- nvinfo : EIATTR_COOP_GROUP_INSTR_OFFSETS
	.align		4
.L_233:
        /*0cbc*/ 	.byte	0x04, 0x28
        /*0cbe*/ 	.short	(.L_235 - .L_234)


	//   ....[0]....
.L_234:
        /*0cc0*/ 	.word	0x00000060


	//   ....[1]....
        /*0cc4*/ 	.word	0x00000130


	//   ....[2]....
        /*0cc8*/ 	.word	0x00000230


	//   ....[3]....
        /*0ccc*/ 	.word	0x000003a0


	//   ....[4]....
        /*0cd0*/ 	.word	0x00000500


	//   ....[5]....
        /*0cd4*/ 	.word	0x00000620


	//   ....[6]....
        /*0cd8*/ 	.word	0x00000780


	//   ....[7]....
        /*0cdc*/ 	.word	0x00002c30


	//   ....[8]....
        /*0ce0*/ 	.word	0x00002c40


	//   ....[9]....
        /*0ce4*/ 	.word	0x00003da0


	//   ....[10]....
        /*0ce8*/ 	.word	0x00003db0


	//   ....[11]....
        /*0cec*/ 	.word	0x00004f20


	//   ....[12]....
        /*0cf0*/ 	.word	0x00004f30


	//   ....[13]....
        /*0cf4*/ 	.word	0x000052d0


	//   ....[14]....
        /*0cf8*/ 	.word	0x000052f0


	//   ....[15]....
        /*0cfc*/ 	.word	0x000060b0


	//   ....[16]....
        /*0d00*/ 	.word	0x00006880


	//   ....[17]....
        /*0d04*/ 	.word	0x00006890


	//   ....[18]....
        /*0d08*/ 	.word	0x000068a0


	//   ....[19]....
        /*0d0c*/ 	.word	0x000068b0


	//   ....[20]....
        /*0d10*/ 	.word	0x00007d30


	//   ....[21]....
        /*0d14*/ 	.word	0x00007d40


	//   ....[22]....
        /*0d18*/ 	.word	0x00007d50


	//   ....[23]....
        /*0d1c*/ 	.word	0x00007d60


	//   ....[24]....
        /*0d20*/ 	.word	0x000098c0


	//   ....[25]....
        /*0d24*/ 	.word	0x00009b20


	//   ....[26]....
        /*0d28*/ 	.word	0x0000b2b0


	//   ....[27]....
        /*0d2c*/ 	.word	0x0000b3b0


	//   ....[28]....
        /*0d30*/ 	.word	0x0000bd20


	//   ....[29]....
        /*0d34*/ 	.word	0x0000bda0


	//   ....[30]....
        /*0d38*/ 	.word	0x0000db90


	//   ....[31]....
        /*0d3c*/ 	.word	0x0000ddd0


	//   ....[32]....
        /*0d40*/ 	.word	0x0000f7f0


	//   ....[33]....
        /*0d44*/ 	.word	0x0000f930


	//   ....[34]....
        /*0d48*/ 	.word	0x00010200


	//   ....[35]....
        /*0d4c*/ 	.word	0x00010260


	//   ....[36]....
        /*0d50*/ 	.word	0x00012430


	//   ....[37]....
        /*0d54*/ 	.word	0x00012450


	//   ....[38]....
        /*0d58*/ 	.word	0x00012ab0


	//   ....[39]....
        /*0d5c*/ 	.word	0x00012b10


	//   ....[40]....
        /*0d60*/ 	.word	0x000147c0


	//   ....[41]....
        /*0d64*/ 	.word	0x000157f0


	//   ....[42]....
        /*0d68*/ 	.word	0x00016400


	//   ....[43]....
        /*0d6c*/ 	.word	0x00016540


	//   ....[44]....
        /*0d70*/ 	.word	0x00016e10


	//   ....[45]....
        /*0d74*/ 	.word	0x00016e60


	//   ....[46]....
        /*0d78*/ 	.word	0x000183e0


	//   ....[47]....
        /*0d7c*/ 	.word	0x000183f0


	//   ....[48]....
        /*0d80*/ 	.word	0x00018490


	//   ....[49]....
        /*0d84*/ 	.word	0x000184a0


	//   ....[50]....
        /*0d88*/ 	.word	0x00019070


	//   ....[51]....
        /*0d8c*/ 	.word	0x00019080


	//   ....[52]....
        /*0d90*/ 	.word	0x00019090


	//   ....[53]....
        /*0d94*/ 	.word	0x000190a0


	//   ....[54]....
        /*0d98*/ 	.word	0x000190b0


	//   ....[55]....
        /*0d9c*/ 	.word	0x000190c0


	//   ....[56]....
        /*0da0*/ 	.word	0x000190d0


	//   ....[57]....
        /*0da4*/ 	.word	0x000190e0


	//   ....[58]....
        /*0da8*/ 	.word	0x000190f0


	//   ....[59]....
        /*0dac*/ 	.word	0x00019100


	//   ....[60]....
        /*0db0*/ 	.word	0x00019110


	//   ....[61]....
        /*0db4*/ 	.word	0x00019120


	//   ....[62]....
        /*0db8*/ 	.word	0x00019130


	//   ....[63]....
        /*0dbc*/ 	.word	0x00019140


	//   ....[64]....
        /*0dc0*/ 	.word	0x00019150


	//   ....[65]....
        /*0dc4*/ 	.word	0x00019160


	//   ....[66]....
        /*0dc8*/ 	.word	0x00019170


	//   ....[67]....
        /*0dcc*/ 	.word	0x00019180


	//   ....[68]....
        /*0dd0*/ 	.word	0x00019190


	//   ....[69]....
        /*0dd4*/ 	.word	0x000191a0


	//   ....[70]....
        /*0dd8*/ 	.word	0x000191b0


	//   ....[71]....
        /*0ddc*/ 	.word	0x000191c0


	//   ....[72]....
        /*0de0*/ 	.word	0x000191d0


	//   ....[73]....
        /*0de4*/ 	.word	0x000191e0


	//   ....[74]....
        /*0de8*/ 	.word	0x000191f0


	//   ....[75]....
        /*0dec*/ 	.word	0x00019200


	//   ....[76]....
        /*0df0*/ 	.word	0x00019210


	//   ....[77]....
        /*0df4*/ 	.word	0x00019220


	//   ....[78]....
        /*0df8*/ 	.word	0x00019230


	//   ....[79]....
        /*0dfc*/ 	.word	0x00019240


	//   ....[80]....
        /*0e00*/ 	.word	0x00019250


	//   ....[81]....
        /*0e04*/ 	.word	0x00019260


	//   ....[82]....
        /*0e08*/ 	.word	0x00019b00


	//   ....[83]....
        /*0e0c*/ 	.word	0x00019b40


	//   ....[84]....
        /*0e10*/ 	.word	0x00019b60


	//   ....[85]....
        /*0e14*/ 	.word	0x00019b80


	//   ....[86]....
        /*0e18*/ 	.word	0x0001a040


	//   ....[87]....
        /*0e1c*/ 	.word	0x0001a080


	//   ....[88]....
        /*0e20*/ 	.word	0x0001a0a0


	//   ....[89]....
        /*0e24*/ 	.word	0x0001a0e0


	//   ....[90]....
        /*0e28*/ 	.word	0x0001a100


	//   ....[91]....
        /*0e2c*/ 	.word	0x0001a120


	//   ....[92]....
        /*0e30*/ 	.word	0x0001a140


	//   ....[93]....
        /*0e34*/ 	.word	0x0001a170


	//   ....[94]....
        /*0e38*/ 	.word	0x0001a520


	//   ....[95]....
        /*0e3c*/ 	.word	0x0001a530


	//   ....[96]....
        /*0e40*/ 	.word	0x0001a850


	//   ....[97]....
        /*0e44*/ 	.word	0x0001a860


	//   ....[98]....
        /*0e48*/ 	.word	0x0001b280


	//   ....[99]....
        /*0e4c*/ 	.word	0x0001b2b0


	//   ....[100]....
        /*0e50*/ 	.word	0x0001b2f0


	//   ....[101]....
        /*0e54*/ 	.word	0x0001b320


	//   ....[102]....
        /*0e58*/ 	.word	0x0001b340


	//   ....[103]....
        /*0e5c*/ 	.word	0x0001b350


	//   ....[104]....
        /*0e60*/ 	.word	0x0001b360


	//   ....[105]....
        /*0e64*/ 	.word	0x0001b380


	//   ....[106]....
        /*0e68*/ 	.word	0x0001b4e0


	//   ....[107]....
        /*0e6c*/ 	.word	0x0001b6d0


	//   ....[108]....
        /*0e70*/ 	.word	0x0001b700


	//   ....[109]....
        /*0e74*/ 	.word	0x0001b730


	//   ....[110]....
        /*0e78*/ 	.word	0x0001b760


	//   ....[111]....
        /*0e7c*/ 	.word	0x0001b790


	//   ....[112]....
        /*0e80*/ 	.word	0x0001b7c0


	//   ....[113]....
        /*0e84*/ 	.word	0x0001b950


	//   ....[114]....
        /*0e88*/ 	.word	0x0001b980


	//   ....[115]....
        /*0e8c*/ 	.word	0x0001b9b0


	//   ....[116]....
        /*0e90*/ 	.word	0x0001b9e0


	//   ....[117]....
        /*0e94*/ 	.word	0x0001ba10


	//   ....[118]....
        /*0e98*/ 	.word	0x0001ba40


	//   ....[119]....
        /*0e9c*/ 	.word	0x0001bad0


	//   ....[120]....
        /*0ea0*/ 	.word	0x0001bb00


	//   ....[121]....
        /*0ea4*/ 	.word	0x0001bb10


	//   ....[122]....
        /*0ea8*/ 	.word	0x0001bb50


	//   ....[123]....
        /*0eac*/ 	.word	0x0001d490


	//   ....[124]....
        /*0eb0*/ 	.word	0x0001f7a0


	//   ....[125]....
        /*0eb4*/ 	.word	0x0001f7d0


	//   ....[126]....
        /*0eb8*/ 	.word	0x0001f830


	//   ....[127]....
        /*0ebc*/ 	.word	0x0001f860


	//   ....[128]....
        /*0ec0*/ 	.word	0x0001f8b0


	//   ....[129]....
        /*0ec4*/ 	.word	0x0001f8c0


	//   ....[130]....
        /*0ec8*/ 	.word	0x0001f8e0


	//   ....[131]....
        /*0ecc*/ 	.word	0x0001f8f0


	//   ....[132]....
        /*0ed0*/ 	.word	0x0001f950


	//   ....[133]....
        /*0ed4*/ 	.word	0x0001f9a0


	//   ....[134]....
        /*0ed8*/ 	.word	0x0001fdb0


	//   ....[135]....
        /*0edc*/ 	.word	0x0001fdd0


	//   ....[136]....
        /*0ee0*/ 	.word	0x0001fe70


	//   ....[137]....
        /*0ee4*/ 	.word	0x0001fe80


	//   ....[138]....
        /*0ee8*/ 	.word	0x0001fef0


	//   ....[139]....
        /*0eec*/ 	.word	0x0001ff00


	//   ....[140]....
        /*0ef0*/ 	.word	0x0001ff10


	//   ....[141]....
        /*0ef4*/ 	.word	0x0001ff20


	//   ....[142]....
        /*0ef8*/ 	.word	0x0001ffd0


	//   ....[143]....
        /*0efc*/ 	.word	0x0001fff0


	//   ....[144]....
        /*0f00*/ 	.word	0x00020860


	//   ....[145]....
        /*0f04*/ 	.word	0x00020890


	//   ....[146]....
        /*0f08*/ 	.word	0x00020900


	//   ....[147]....
        /*0f0c*/ 	.word	0x00020920


	//   ....[148]....
        /*0f10*/ 	.word	0x000209a0


	//   ....[149]....
        /*0f14*/ 	.word	0x000209c0


	//   ....[150]....
        /*0f18*/ 	.word	0x000209d0


	//   ....[151]....
        /*0f1c*/ 	.word	0x00020a40


	//   ....[152]....
        /*0f20*/ 	.word	0x00020a90


	//   ....[153]....
        /*0f24*/ 	.word	0x00020ac0


	//   ....[154]....
        /*0f28*/ 	.word	0x00020b00


	//   ....[155]....
        /*0f2c*/ 	.word	0x00020b10


	//   ....[156]....
        /*0f30*/ 	.word	0x00021530


	//   ....[157]....
        /*0f34*/ 	.word	0x00021540


	//   ....[158]....
        /*0f38*/ 	.word	0x00021560


	//   ....[159]....
        /*0f3c*/ 	.word	0x000215b0


	//   ....[160]....
        /*0f40*/ 	.word	0x000215c0


	//   ....[161]....
        /*0f44*/ 	.word	0x00021600


	//   ....[162]....
        /*0f48*/ 	.word	0x00021610


	//   ....[163]....
        /*0f4c*/ 	.word	0x00021620


	//   ....[164]....
        /*0f50*/ 	.word	0x00021660


	//   ....[165]....
        /*0f54*/ 	.word	0x000216a0


	//   ....[166]....
        /*0f58*/ 	.word	0x00021ab0


	//   ....[167]....
        /*0f5c*/ 	.word	0x00021ac0


	//   ....[168]....
        /*0f60*/ 	.word	0x00021ad0


	//   ....[169]....
        /*0f64*/ 	.word	0x00021b10


	//   ....[170]....
        /*0f68*/ 	.word	0x00021b20


	//   ....[171]....
        /*0f6c*/ 	.word	0x00021b60


	//   ....[172]....
        /*0f70*/ 	.word	0x00021b70


	//   ....[173]....
        /*0f74*/ 	.word	0x00021b80


	//   ....[174]....
        /*0f78*/ 	.word	0x00021bc0


	//   ....[175]....
        /*0f7c*/ 	.word	0x00021c00


	//   ....[176]....
        /*0f80*/ 	.word	0x00022a80


	//   ....[177]....
        /*0f84*/ 	.word	0x00022ab0


	//   ....[178]....
        /*0f88*/ 	.word	0x00022b10


	//   ....[179]....
        /*0f8c*/ 	.word	0x00022b40


	//   ....[180]....
        /*0f90*/ 	.word	0x00022b70


	//   ....[181]....
        /*0f94*/ 	.word	0x00022ba0


	//   ....[182]....
        /*0f98*/ 	.word	0x00022bd0


	//   ....[183]....
        /*0f9c*/ 	.word	0x00022c00


	//   ....[184]....
        /*0fa0*/ 	.word	0x00022da0


	//   ....[185]....
        /*0fa4*/ 	.word	0x00022dd0


	//   ....[186]....
        /*0fa8*/ 	.word	0x00022e00


	//   ....[187]....
        /*0fac*/ 	.word	0x00022e30


	//   ....[188]....
        /*0fb0*/ 	.word	0x00022e60


	//   ....[189]....
        /*0fb4*/ 	.word	0x00022e90


	//   ....[190]....
        /*0fb8*/ 	.word	0x00022f50


	//   ....[191]....
        /*0fbc*/ 	.word	0x00022f70


	//   ....[192]....
        /*0fc0*/ 	.word	0x00022f90


	//   ....[193]....
        /*0fc4*/ 	.word	0x00022ff0


	//   ....[194]....
        /*0fc8*/ 	.word	0x00023a50


	//   ....[195]....
        /*0fcc*/ 	.word	0x00023e10


	//   ....[196]....
        /*0fd0*/ 	.word	0x00023ea0


	//   ....[197]....
        /*0fd4*/ 	.word	0x00023f70


	//   ....[198]....
        /*0fd8*/ 	.word	0x00024000


	//   ....[199]....
        /*0fdc*/ 	.word	0x000240d0


	//   ....[200]....
        /*0fe0*/ 	.word	0x00024160


	//   ....[201]....
        /*0fe4*/ 	.word	0x00024230


	//   ....[202]....
        /*0fe8*/ 	.word	0x000242c0


	//   ....[203]....
        /*0fec*/ 	.word	0x00024310


	//   ....[204]....
        /*0ff0*/ 	.word	0x00024360


	//   ....[205]....
        /*0ff4*/ 	.word	0x00024430


	//   ....[206]....
        /*0ff8*/ 	.word	0x000244c0


	//   ....[207]....
        /*0ffc*/ 	.word	0x00024510


	//   ....[208]....
        /*1000*/ 	.word	0x00024560


	//   ....[209]....
        /*1004*/ 	.word	0x000248f0


	//   ....[210]....
        /*1008*/ 	.word	0x00024bd0


	//   ....[211]....
        /*100c*/ 	.word	0x00024cd0


	//   ....[212]....
        /*1010*/ 	.word	0x00024da0


	//   ....[213]....
        /*1014*/ 	.word	0x00024e10


	//   ....[214]....
        /*1018*/ 	.word	0x00024ef0


	//   ....[215]....
        /*101c*/ 	.word	0x00024f70


	//   ....[216]....
        /*1020*/ 	.word	0x00025040


	//   ....[217]....
        /*1024*/ 	.word	0x000250c0


	//   ....[218]....
        /*1028*/ 	.word	0x00025190


	//   ....[219]....
        /*102c*/ 	.word	0x00025210


	//   ....[220]....
        /*1030*/ 	.word	0x000252e0


	//   ....[221]....
        /*1034*/ 	.word	0x000253e0


	//   ....[222]....
        /*1038*/ 	.word	0x00025490


	//   ....[223]....
        /*103c*/ 	.word	0x00025510


	//   ....[224]....
        /*1040*/ 	.word	0x00025600


	//   ....[225]....
        /*1044*/ 	.word	0x00025660


	//   ....[226]....
        /*1048*/ 	.word	0x00025740


	//   ....[227]....
        /*104c*/ 	.word	0x000257a0


	//   ....[228]....
        /*1050*/ 	.word	0x00025840


	//   ....[229]....
        /*1054*/ 	.word	0x000258e0


	//   ....[230]....
        /*1058*/ 	.word	0x000259b0


	//   ....[231]....
        /*105c*/ 	.word	0x00025a60


	//   ....[232]....
        /*1060*/ 	.word	0x00025ad0


	//   ....[233]....
        /*1064*/ 	.word	0x00025b30


	//   ....[234]....
        /*1068*/ 	.word	0x00025bf0


	//   ....[235]....
        /*106c*/ 	.word	0x00025c50


	//   ....[236]....
        /*1070*/ 	.word	0x00025d50


	//   ....[237]....
        /*1074*/ 	.word	0x00025db0


	//   ....[238]....
        /*1078*/ 	.word	0x00025e60


	//   ....[239]....
        /*107c*/ 	.word	0x00025f10


	//   ....[240]....
        /*1080*/ 	.word	0x00025fc0


	//   ....[241]....
        /*1084*/ 	.word	0x00026040


	//   ....[242]....
        /*1088*/ 	.word	0x00026110


	//   ....[243]....
        /*108c*/ 	.word	0x00026250


	//   ....[244]....
        /*1090*/ 	.word	0x00026300


	//   ....[245]....
        /*1094*/ 	.word	0x000263b0


	//   ....[246]....
        /*1098*/ 	.word	0x00026450


	//   ....[247]....
        /*109c*/ 	.word	0x00026500


	//   ....[248]....
        /*10a0*/ 	.word	0x000265a0


	//   ....[249]....
        /*10a4*/ 	.word	0x00026650


	//   ....[250]....
        /*10a8*/ 	.word	0x000266f0


	//   ....[251]....
        /*10ac*/ 	.word	0x00026760


	//   ....[252]....
        /*10b0*/ 	.word	0x00026820


	//   ....[253]....
        /*10b4*/ 	.word	0x00026910


	//   ....[254]....
        /*10b8*/ 	.word	0x000269a0


	//   ....[255]....
        /*10bc*/ 	.word	0x00026a00


	//   ....[0]....
        /*10c0*/ 	.word	0x00026ab0


	//   ....[1]....
        /*10c4*/ 	.word	0x00026b10


	//   ....[2]....
        /*10c8*/ 	.word	0x00026bc0


	//   ....[3]....
        /*10cc*/ 	.word	0x00026c20


	//   ....[4]....
        /*10d0*/ 	.word	0x00026cd0


	//   ....[5]....
        /*10d4*/ 	.word	0x00026d30


	//   ....[6]....
        /*10d8*/ 	.word	0x00026de0


	//   ....[7]....
        /*10dc*/ 	.word	0x00026fc0


	//   ....[8]....
        /*10e0*/ 	.word	0x00027060


	//   ....[9]....
        /*10e4*/ 	.word	0x000271e0


	//   ....[10]....
        /*10e8*/ 	.word	0x00027260


	//   ....[11]....
        /*10ec*/ 	.word	0x000272e0


	//   ....[12]....
        /*10f0*/ 	.word	0x00027360


	//   ....[13]....
        /*10f4*/ 	.word	0x000273e0


	//   ....[14]....
        /*10f8*/ 	.word	0x00027470


	//   ....[15]....
        /*10fc*/ 	.word	0x00027510


	//   ....[16]....
        /*1100*/ 	.word	0x000275c0


	//   ....[17]....
        /*1104*/ 	.word	0x00027640


	//   ....[18]....
        /*1108*/ 	.word	0x000276c0


	//   ....[19]....
        /*110c*/ 	.word	0x00027740


	//   ....[20]....
        /*1110*/ 	.word	0x000277d0


	//   ....[21]....
        /*1114*/ 	.word	0x00027850


	//   ....[22]....
        /*1118*/ 	.word	0x00027900


	//   ....[23]....
        /*111c*/ 	.word	0x00027950


	//   ....[24]....
        /*1120*/ 	.word	0x000279f0


	//   ....[25]....
        /*1124*/ 	.word	0x00027b20


	//----- nvinfo : EIATTR_REG_RECONFIG
	.align		4
.L_235:
        /*1128*/ 	.byte	0x01, 0x54
	.zero		2


	//----- nvinfo : EIATTR_SYSCALL_OFFSETS
	.align		4
        /*112c*/ 	.byte	0x04, 0x46
        /*112e*/ 	.short	(.L_237 - .L_236)


	//   ....[0]....
.L_236:
        /*1130*/ 	.word	0x00001df0


	//   ....[1]....
        /*1134*/ 	.word	0x00001f40


	//   ....[2]....
        /*1138*/ 	.word	0x00006220


	//   ....[3]....
        /*113c*/ 	.word	0x00006540


	//   ....[4]....
        /*1140*/ 	.word	0x0001ea40


	//   ....[5]....
        /*1144*/ 	.word	0x0001ebb0


	//   ....[6]....
        /*1148*/ 	.word	0x0001ed00


	//   ....[7]....
        /*114c*/ 	.word	0x0001ee40


	//   ....[8]....
        /*1150*/ 	.word	0x000203f0


	//----- nvinfo : EIATTR_MBARRIER_INSTR_OFFSETS
	.align		4
.L_237:
        /*1154*/ 	.byte	0x04, 0x39
        /*1156*/ 	.short	(.L_239 - .L_238)


	//   ....[0]....
.L_238:
        /*1158*/ 	.word	0x00000250
        /*115c*/ 	.word	0x000000ff
        /*1160*/ 	.word	0x00013200
        /*1164*/ 	.short	0x0100
        /*1166*/ 	.byte	0x08
	.zero		1


	//   ....[1]....
        /*1168*/ 	.word	0x00000260
        /*116c*/ 	.word	0x000000ff
        /*1170*/ 	.word	0x00013220
        /*1174*/ 	.short	0x0100
        /*1176*/ 	.byte	0x08
	.zero		1


	//   ....[2]....
        /*1178*/ 	.word	0x00000350
        /*117c*/ 	.word	0x000000ff
        /*1180*/ 	.word	0x00013230
        /*1184*/ 	.short	0x0100
        /*1186*/ 	.byte	0x08
	.zero		1


	//   ....[3]....
        /*1188*/ 	.word	0x00000360
        /*118c*/ 	.word	0x000000ff
        /*1190*/ 	.word	0x00013240
        /*1194*/ 	.short	0x0100
        /*1196*/ 	.byte	0x08
	.zero		1


	//   ....[4]....
        /*1198*/ 	.word	0x00000370
        /*119c*/ 	.word	0x000000ff
        /*11a0*/ 	.word	0x00013238
        /*11a4*/ 	.short	0x0100
        /*11a6*/ 	.byte	0x08
	.zero		1


	//   ....[5]....
        /*11a8*/ 	.word	0x00000380
        /*11ac*/ 	.word	0x000000ff
        /*11b0*/ 	.word	0x00013248
        /*11b4*/ 	.short	0x0100
        /*11b6*/ 	.byte	0x08
	.zero		1


	//   ....[6]....
        /*11b8*/ 	.word	0x000004b0
        /*11bc*/ 	.word	0x000000ff
        /*11c0*/ 	.word	0x00013250
        /*11c4*/ 	.short	0x0100
        /*11c6*/ 	.byte	0x08
	.zero		1


	//   ....[7]....
        /*11c8*/ 	.word	0x000004c0
        /*11cc*/ 	.word	0x000000ff
        /*11d0*/ 	.word	0x00013260
        /*11d4*/ 	.short	0x0100
        /*11d6*/ 	.byte	0x08
	.zero		1


	//   ....[8]....
        /*11d8*/ 	.word	0x000004d0
        /*11dc*/ 	.word	0x000000ff
        /*11e0*/ 	.word	0x00013258
        /*11e4*/ 	.short	0x0100
        /*11e6*/ 	.byte	0x08
	.zero		1


	//   ....[9]....
        /*11e8*/ 	.word	0x000004e0
        /*11ec*/ 	.word	0x000000ff
        /*11f0*/ 	.word	0x00013268
        /*11f4*/ 	.short	0x0100
        /*11f6*/ 	.byte	0x08
	.zero		1


	//   ....[10]....
        /*11f8*/ 	.word	0x000005d0
        /*11fc*/ 	.word	0x000000ff
        /*1200*/ 	.word	0x00013270
        /*1204*/ 	.short	0x0100
        /*1206*/ 	.byte	0x06
	.zero		1


	//   ....[11]....
        /*1208*/ 	.word	0x000005e0
        /*120c*/ 	.word	0x000000ff
        /*1210*/ 	.word	0x00013280
        /*1214*/ 	.short	0x0100
        /*1216*/ 	.byte	0x06
	.zero		1


	//   ....[12]....
        /*1218*/ 	.word	0x000005f0
        /*121c*/ 	.word	0x000000ff
        /*1220*/ 	.word	0x00013278
        /*1224*/ 	.short	0x0100
        /*1226*/ 	.byte	0x06
	.zero		1


	//   ....[13]....
        /*1228*/ 	.word	0x00000600
        /*122c*/ 	.word	0x000000ff
        /*1230*/ 	.word	0x00013288
        /*1234*/ 	.short	0x0100
        /*1236*/ 	.byte	0x06
	.zero		1


	//   ....[14]....
        /*1238*/ 	.word	0x00000730
        /*123c*/ 	.word	0x000000ff
        /*1240*/ 	.word	0x00013290
        /*1244*/ 	.short	0x0100
        /*1246*/ 	.byte	0x08
	.zero		1


	//   ....[15]....
        /*1248*/ 	.word	0x00000740
        /*124c*/ 	.word	0x000000ff
        /*1250*/ 	.word	0x000132a0
        /*1254*/ 	.short	0x0100
        /*1256*/ 	.byte	0x08
	.zero		1


	//   ....[16]....
        /*1258*/ 	.word	0x00000750
        /*125c*/ 	.word	0x000000ff
        /*1260*/ 	.word	0x00013298
        /*1264*/ 	.short	0x0100
        /*1266*/ 	.byte	0x08
	.zero		1


	//   ....[17]....
        /*1268*/ 	.word	0x00000760
        /*126c*/ 	.word	0x000000ff
        /*1270*/ 	.word	0x000132a8
        /*1274*/ 	.short	0x0100
        /*1276*/ 	.byte	0x08
	.zero		1


	//   ....[18]....
        /*1278*/ 	.word	0x000008a0
        /*127c*/ 	.word	0x000000ff
        /*1280*/ 	.word	0x000132b0
        /*1284*/ 	.short	0x0100
        /*1286*/ 	.byte	0x08
	.zero		1


	//   ....[19]....
        /*1288*/ 	.word	0x000008b0
        /*128c*/ 	.word	0x000000ff
        /*1290*/ 	.word	0x000132c0
        /*1294*/ 	.short	0x0100
        /*1296*/ 	.byte	0x08
	.zero		1


	//   ....[20]....
        /*1298*/ 	.word	0x000008c0
        /*129c*/ 	.word	0x000000ff
        /*12a0*/ 	.word	0x000132b8
        /*12a4*/ 	.short	0x0100
        /*12a6*/ 	.byte	0x08
	.zero		1


	//   ....[21]....
        /*12a8*/ 	.word	0x000008d0
        /*12ac*/ 	.word	0x000000ff
        /*12b0*/ 	.word	0x000132c8
        /*12b4*/ 	.short	0x0100
        /*12b6*/ 	.byte	0x08
	.zero		1


	//   ....[22]....
        /*12b8*/ 	.word	0x00002be0
        /*12bc*/ 	.word	0x00000032
        /*12c0*/ 	.word	0x00013290
        /*12c4*/ 	.short	0x010a
        /*12c6*/ 	.byte	0x3f
	.zero		1


	//   ....[23]....
        /*12c8*/ 	.word	0x00003d50
        /*12cc*/ 	.word	0x00000032
        /*12d0*/ 	.word	0x00013290
        /*12d4*/ 	.short	0x010a
        /*12d6*/ 	.byte	0x3f
	.zero		1


	//   ....[24]....
        /*12d8*/ 	.word	0x00004d30
        /*12dc*/ 	.word	0x00000032
        /*12e0*/ 	.word	0x00013290
        /*12e4*/ 	.short	0x010a
        /*12e6*/ 	.byte	0x3f
	.zero		1


	//   ....[25]....
        /*12e8*/ 	.word	0x00005100
        /*12ec*/ 	.word	0x00000000
        /*12f0*/ 	.word	0x00000000
        /*12f4*/ 	.short	0x0101
        /*12f6*/ 	.byte	0x3f
	.zero		1


	//   ....[26]....
        /*12f8*/ 	.word	0x00005140
        /*12fc*/ 	.word	0x00000032
        /*1300*/ 	.word	0x000132b0
        /*1304*/ 	.short	0x010a
        /*1306*/ 	.byte	0x3f
	.zero		1


	//   ....[27]....
        /*1308*/ 	.word	0x000054f0
        /*130c*/ 	.word	0x00000032
        /*1310*/ 	.word	0x00000000
        /*1314*/ 	.short	0x0101
        /*1316*/ 	.byte	0x3f
	.zero		1


	//   ....[28]....
        /*1318*/ 	.word	0x000062c0
        /*131c*/ 	.word	0x00000016
        /*1320*/ 	.word	0x00013200
        /*1324*/ 	.short	0x010a
        /*1326*/ 	.byte	0x3f
	.zero		1


	//   ....[29]....
        /*1328*/ 	.word	0x00006310
        /*132c*/ 	.word	0x00000016
        /*1330*/ 	.word	0x00013200
        /*1334*/ 	.short	0x010a
        /*1336*/ 	.byte	0x3f
	.zero		1


	//   ....[30]....
        /*1338*/ 	.word	0x00006b10
        /*133c*/ 	.word	0x00000016
        /*1340*/ 	.word	0x00013200
        /*1344*/ 	.short	0x010a
        /*1346*/ 	.byte	0x3f
	.zero		1


	//   ....[31]....
        /*1348*/ 	.word	0x00007f20
        /*134c*/ 	.word	0x00000016
        /*1350*/ 	.word	0x00013200
        /*1354*/ 	.short	0x010a
        /*1356*/ 	.byte	0x3f
	.zero		1


	//   ....[32]....
        /*1358*/ 	.word	0x000090c0
        /*135c*/ 	.word	0x0000000c
        /*1360*/ 	.word	0x00013230
        /*1364*/ 	.short	0x010a
        /*1366*/ 	.byte	0x3f
	.zero		1


	//   ....[33]....
        /*1368*/ 	.word	0x00009160
        /*136c*/ 	.word	0x0000000c
        /*1370*/ 	.word	0x00013230
        /*1374*/ 	.short	0x010a
        /*1376*/ 	.byte	0x3f
	.zero		1


	//   ....[34]....
        /*1378*/ 	.word	0x00009900
        /*137c*/ 	.word	0x00000000
        /*1380*/ 	.word	0x00000000
        /*1384*/ 	.short	0x0101
        /*1386*/ 	.byte	0x3f
	.zero		1


	//   ....[35]....
        /*1388*/ 	.word	0x0000d140
        /*138c*/ 	.word	0x00000009
        /*1390*/ 	.word	0x00013230
        /*1394*/ 	.short	0x010a
        /*1396*/ 	.byte	0x3f
	.zero		1


	//   ....[36]....
        /*1398*/ 	.word	0x0000d1d0
        /*139c*/ 	.word	0x00000009
        /*13a0*/ 	.word	0x00013230
        /*13a4*/ 	.short	0x010a
        /*13a6*/ 	.byte	0x3f
	.zero		1


	//   ....[37]....
        /*13a8*/ 	.word	0x0000d790
        /*13ac*/ 	.word	0x00000014
        /*13b0*/ 	.word	0x00013250
        /*13b4*/ 	.short	0x010a
        /*13b6*/ 	.byte	0x3f
	.zero		1


	//   ....[38]....
        /*13b8*/ 	.word	0x0000d7e0
        /*13bc*/ 	.word	0x00000014
        /*13c0*/ 	.word	0x00013250
        /*13c4*/ 	.short	0x010a
        /*13c6*/ 	.byte	0x3f
	.zero		1


	//   ....[39]....
        /*13c8*/ 	.word	0x0000dbc0
        /*13cc*/ 	.word	0x00000009
        /*13d0*/ 	.word	0x00000000
        /*13d4*/ 	.short	0x0101
        /*13d6*/ 	.byte	0x3f
	.zero		1


	//   ....[40]....
        /*13d8*/ 	.word	0x00010e90
        /*13dc*/ 	.word	0x00000014
        /*13e0*/ 	.word	0x00000000
        /*13e4*/ 	.short	0x0101
        /*13e6*/ 	.byte	0x3f
	.zero		1


	//   ....[41]....
        /*13e8*/ 	.word	0x000117d0
        /*13ec*/ 	.word	0x00000008
        /*13f0*/ 	.word	0x00013230
        /*13f4*/ 	.short	0x010a
        /*13f6*/ 	.byte	0x3f
	.zero		1


	//   ....[42]....
        /*13f8*/ 	.word	0x00011860
        /*13fc*/ 	.word	0x00000008
        /*1400*/ 	.word	0x00013230
        /*1404*/ 	.short	0x010a
        /*1406*/ 	.byte	0x3f
	.zero		1


	//   ....[43]....
        /*1408*/ 	.word	0x00011e20
        /*140c*/ 	.word	0x0000000d
        /*1410*/ 	.word	0x00013250
        /*1414*/ 	.short	0x010a
        /*1416*/ 	.byte	0x3f
	.zero		1


	//   ....[44]....
        /*1418*/ 	.word	0x00011e70
        /*141c*/ 	.word	0x0000000d
        /*1420*/ 	.word	0x00013250
        /*1424*/ 	.short	0x010a
        /*1426*/ 	.byte	0x3f
	.zero		1


	//   ....[45]....
        /*1428*/ 	.word	0x000121a0
        /*142c*/ 	.word	0x00000003
        /*1430*/ 	.word	0x00000000
        /*1434*/ 	.short	0x0101
        /*1436*/ 	.byte	0x3f
	.zero		1


	//   ....[46]....
        /*1438*/ 	.word	0x000137d0
        /*143c*/ 	.word	0x0000000d
        /*1440*/ 	.word	0x00000000
        /*1444*/ 	.short	0x0101
        /*1446*/ 	.byte	0x3f
	.zero		1


	//   ....[47]....
        /*1448*/ 	.word	0x00013d50
        /*144c*/ 	.word	0x00000009
        /*1450*/ 	.word	0x00013230
        /*1454*/ 	.short	0x010a
        /*1456*/ 	.byte	0x3f
	.zero		1


	//   ....[48]....
        /*1458*/ 	.word	0x00013de0
        /*145c*/ 	.word	0x00000009
        /*1460*/ 	.word	0x00013230
        /*1464*/ 	.short	0x010a
        /*1466*/ 	.byte	0x3f
	.zero		1


	//   ....[49]....
        /*1468*/ 	.word	0x000143a0
        /*146c*/ 	.word	0x00000014
        /*1470*/ 	.word	0x00013250
        /*1474*/ 	.short	0x010a
        /*1476*/ 	.byte	0x3f
	.zero		1


	//   ....[50]....
        /*1478*/ 	.word	0x000143f0
        /*147c*/ 	.word	0x00000014
        /*1480*/ 	.word	0x00013250
        /*1484*/ 	.short	0x010a
        /*1486*/ 	.byte	0x3f
	.zero		1


	//   ....[51]....
        /*1488*/ 	.word	0x000147d0
        /*148c*/ 	.word	0x00000009
        /*1490*/ 	.word	0x00000000
        /*1494*/ 	.short	0x0101
        /*1496*/ 	.byte	0x3f
	.zero		1


	//   ....[52]....
        /*1498*/ 	.word	0x00017ac0
        /*149c*/ 	.word	0x00000014
        /*14a0*/ 	.word	0x00000000
        /*14a4*/ 	.short	0x0101
        /*14a6*/ 	.byte	0x3f
	.zero		1


	//   ....[53]....
        /*14a8*/ 	.word	0x00018050
        /*14ac*/ 	.word	0x00000009
        /*14b0*/ 	.word	0x00013250
        /*14b4*/ 	.short	0x010a
        /*14b6*/ 	.byte	0x3f
	.zero		1


	//   ....[54]....
        /*14b8*/ 	.word	0x000180a0
        /*14bc*/ 	.word	0x00000009
        /*14c0*/ 	.word	0x00013250
        /*14c4*/ 	.short	0x010a
        /*14c6*/ 	.byte	0x3f
	.zero		1


	//   ....[55]....
        /*14c8*/ 	.word	0x00018700
        /*14cc*/ 	.word	0x00000009
        /*14d0*/ 	.word	0x00000000
        /*14d4*/ 	.short	0x0101
        /*14d6*/ 	.byte	0x3f
	.zero		1


	//   ....[56]....
        /*14d8*/ 	.word	0x0001a110
        /*14dc*/ 	.word	0x00000000
        /*14e0*/ 	.word	0x00000000
        /*14e4*/ 	.short	0x0101
        /*14e6*/ 	.byte	0x3f
	.zero		1


	//   ....[57]....
        /*14e8*/ 	.word	0x0001a510
        /*14ec*/ 	.word	0x00000004
        /*14f0*/ 	.word	0x00000000
        /*14f4*/ 	.short	0x0101
        /*14f6*/ 	.byte	0x3f
	.zero		1


	//   ....[58]....
        /*14f8*/ 	.word	0x0001d570
        /*14fc*/ 	.word	0x00000012
        /*1500*/ 	.word	0x00013220
        /*1504*/ 	.short	0x010a
        /*1506*/ 	.byte	0x3f
	.zero		1


	//   ....[59]....
        /*1508*/ 	.word	0x0001d640
        /*150c*/ 	.word	0x00000006
        /*1510*/ 	.word	0x000132a0
        /*1514*/ 	.short	0x010a
        /*1516*/ 	.byte	0x3f
	.zero		1


	//   ....[60]....
        /*1518*/ 	.word	0x0001d880
        /*151c*/ 	.word	0x00000006
        /*1520*/ 	.word	0x000132c0
        /*1524*/ 	.short	0x010a
        /*1526*/ 	.byte	0x3f
	.zero		1


	//   ....[61]....
        /*1528*/ 	.word	0x0001dc30
        /*152c*/ 	.word	0x00000006
        /*1530*/ 	.word	0x000132a0
        /*1534*/ 	.short	0x010a
        /*1536*/ 	.byte	0x3f
	.zero		1


	//   ....[62]....
        /*1538*/ 	.word	0x0001de60
        /*153c*/ 	.word	0x00000006
        /*1540*/ 	.word	0x000132c0
        /*1544*/ 	.short	0x010a
        /*1546*/ 	.byte	0x3f
	.zero		1


	//   ....[63]....
        /*1548*/ 	.word	0x0001f3f0
        /*154c*/ 	.word	0x00000006
        /*1550*/ 	.word	0x00013280
        /*1554*/ 	.short	0x010a
        /*1556*/ 	.byte	0x3f
	.zero		1


	//   ....[64]....
        /*1558*/ 	.word	0x0001fa60
        /*155c*/ 	.word	0x00000006
        /*1560*/ 	.word	0x00013270
        /*1564*/ 	.short	0x0107
        /*1566*/ 	.byte	0x3f
	.zero		1


	//   ....[65]....
        /*1568*/ 	.word	0x0001fb20
        /*156c*/ 	.word	0x00000006
        /*1570*/ 	.word	0x00013270
        /*1574*/ 	.short	0x0101
        /*1576*/ 	.byte	0x3f
	.zero		1


	//   ....[66]....
        /*1578*/ 	.word	0x0001fb70
        /*157c*/ 	.word	0x00000006
        /*1580*/ 	.word	0x00013240
        /*1584*/ 	.short	0x010a
        /*1586*/ 	.byte	0x3f
	.zero		1


	//   ....[67]....
        /*1588*/ 	.word	0x000200f0
        /*158c*/ 	.word	0x00000006
        /*1590*/ 	.word	0x00013230
        /*1594*/ 	.short	0x0107
        /*1596*/ 	.byte	0x3f
	.zero		1


	//   ....[68]....
        /*1598*/ 	.word	0x000201e0
        /*159c*/ 	.word	0x00000006
        /*15a0*/ 	.word	0x00013230
        /*15a4*/ 	.short	0x0101
        /*15a6*/ 	.byte	0x3f
	.zero		1


	//   ....[69]....
        /*15a8*/ 	.word	0x00020be0
        /*15ac*/ 	.word	0x00000012
        /*15b0*/ 	.word	0x00013200
        /*15b4*/ 	.short	0x0107
        /*15b6*/ 	.byte	0x3f
	.zero		1


	//   ....[70]....
        /*15b8*/ 	.word	0x00020cd0
        /*15bc*/ 	.word	0x00000012
        /*15c0*/ 	.word	0x00013200
        /*15c4*/ 	.short	0x0101
        /*15c6*/ 	.byte	0x3f
	.zero		1


	//   ....[71]....
        /*15c8*/ 	.word	0x00020cf0
        /*15cc*/ 	.word	0x00000012
        /*15d0*/ 	.word	0x00013220
        /*15d4*/ 	.short	0x010a
        /*15d6*/ 	.byte	0x3f
	.zero		1


	//   ....[72]....
        /*15d8*/ 	.word	0x00021260
        /*15dc*/ 	.word	0x00000006
        /*15e0*/ 	.word	0x00013280
        /*15e4*/ 	.short	0x010a
        /*15e6*/ 	.byte	0x3f
	.zero		1


	//   ....[73]....
        /*15e8*/ 	.word	0x00021750
        /*15ec*/ 	.word	0x00000006
        /*15f0*/ 	.word	0x00013270
        /*15f4*/ 	.short	0x0107
        /*15f6*/ 	.byte	0x3f
	.zero		1


	//   ....[74]....
        /*15f8*/ 	.word	0x00021810
        /*15fc*/ 	.word	0x00000006
        /*1600*/ 	.word	0x00013270
        /*1604*/ 	.short	0x0101
        /*1606*/ 	.byte	0x3f
	.zero		1


	//   ....[75]....
        /*1608*/ 	.word	0x00021840
        /*160c*/ 	.word	0x00000006
        /*1610*/ 	.word	0x00013240
        /*1614*/ 	.short	0x010a
        /*1616*/ 	.byte	0x3f
	.zero		1


	//   ....[76]....
        /*1618*/ 	.word	0x00021c80
        /*161c*/ 	.word	0x00000006
        /*1620*/ 	.word	0x00013230
        /*1624*/ 	.short	0x0107
        /*1626*/ 	.byte	0x3f
	.zero		1


	//   ....[77]....
        /*1628*/ 	.word	0x00021d50
        /*162c*/ 	.word	0x00000006
        /*1630*/ 	.word	0x00013230
        /*1634*/ 	.short	0x0101
        /*1636*/ 	.byte	0x3f
	.zero		1


	//   ....[78]....
        /*1638*/ 	.word	0x00021dd0
        /*163c*/ 	.word	0x00000002
        /*1640*/ 	.word	0x00013270
        /*1644*/ 	.short	0x010a
        /*1646*/ 	.byte	0x3f
	.zero		1


	//   ....[79]....
        /*1648*/ 	.word	0x00021e60
        /*164c*/ 	.word	0x00000002
        /*1650*/ 	.word	0x00013260
        /*1654*/ 	.short	0x010a
        /*1656*/ 	.byte	0x3f
	.zero		1


	//   ....[80]....
        /*1658*/ 	.word	0x00022170
        /*165c*/ 	.word	0x00000002
        /*1660*/ 	.word	0x00013250
        /*1664*/ 	.short	0x0101
        /*1666*/ 	.byte	0x3f
	.zero		1


	//   ....[81]....
        /*1668*/ 	.word	0x00022200
        /*166c*/ 	.word	0x00000002
        /*1670*/ 	.word	0x00000000
        /*1674*/ 	.short	0x0101
        /*1676*/ 	.byte	0x3f
	.zero		1


	//   ....[82]....
        /*1678*/ 	.word	0x000223e0
        /*167c*/ 	.word	0x00000003
        /*1680*/ 	.word	0x00013270
        /*1684*/ 	.short	0x010a
        /*1686*/ 	.byte	0x3f
	.zero		1


	//   ....[83]....
        /*1688*/ 	.word	0x00022470
        /*168c*/ 	.word	0x00000003
        /*1690*/ 	.word	0x00013260
        /*1694*/ 	.short	0x010a
        /*1696*/ 	.byte	0x3f
	.zero		1


	//   ....[84]....
        /*1698*/ 	.word	0x000227a0
        /*169c*/ 	.word	0x00000003
        /*16a0*/ 	.word	0x00013250
        /*16a4*/ 	.short	0x0101
        /*16a6*/ 	.byte	0x3f
	.zero		1


	//   ....[85]....
        /*16a8*/ 	.word	0x00022830
        /*16ac*/ 	.word	0x00000003
        /*16b0*/ 	.word	0x00000000
        /*16b4*/ 	.short	0x0101
        /*16b6*/ 	.byte	0x3f
	.zero		1


	//   ....[86]....
        /*16b8*/ 	.word	0x000239d0
        /*16bc*/ 	.word	0x00000005
        /*16c0*/ 	.word	0x00013220
        /*16c4*/ 	.short	0x010a
        /*16c6*/ 	.byte	0x3f
	.zero		1


	//   ....[87]....
        /*16c8*/ 	.word	0x00023b60
        /*16cc*/ 	.word	0x00000004
        /*16d0*/ 	.word	0x00013240
        /*16d4*/ 	.short	0x010a
        /*16d6*/ 	.byte	0x3f
	.zero		1


	//   ....[88]....
        /*16d8*/ 	.word	0x00023c10
        /*16dc*/ 	.word	0x00000005
        /*16e0*/ 	.word	0x00013240
        /*16e4*/ 	.short	0x010a
        /*16e6*/ 	.byte	0x3f
	.zero		1


	//   ....[89]....
        /*16e8*/ 	.word	0x00023c50
        /*16ec*/ 	.word	0x00000004
        /*16f0*/ 	.word	0x00013260
        /*16f4*/ 	.short	0x010a
        /*16f6*/ 	.byte	0x3f
	.zero		1


	//   ....[90]....
        /*16f8*/ 	.word	0x00023c90
        /*16fc*/ 	.word	0x00000005
        /*1700*/ 	.word	0x00013260
        /*1704*/ 	.short	0x010a
        /*1706*/ 	.byte	0x3f
	.zero		1


	//   ....[91]....
        /*1708*/ 	.word	0x00023cd0
        /*170c*/ 	.word	0x00000004
        /*1710*/ 	.word	0x00013280
        /*1714*/ 	.short	0x010a
        /*1716*/ 	.byte	0x3f
	.zero		1


	//   ....[92]....
        /*1718*/ 	.word	0x00023d10
        /*171c*/ 	.word	0x00000005
        /*1720*/ 	.word	0x00013280
        /*1724*/ 	.short	0x010a
        /*1726*/ 	.byte	0x3f
	.zero		1


	//   ....[93]....
        /*1728*/ 	.word	0x00023d70
        /*172c*/ 	.word	0x00000032
        /*1730*/ 	.word	0x00013290
        /*1734*/ 	.short	0x010a
        /*1736*/ 	.byte	0x3f
	.zero		1


	//   ....[94]....
        /*1738*/ 	.word	0x00023ed0
        /*173c*/ 	.word	0x00000032
        /*1740*/ 	.word	0x00013290
        /*1744*/ 	.short	0x010a
        /*1746*/ 	.byte	0x3f
	.zero		1


	//   ....[95]....
        /*1748*/ 	.word	0x00024030
        /*174c*/ 	.word	0x00000032
        /*1750*/ 	.word	0x00013290
        /*1754*/ 	.short	0x010a
        /*1756*/ 	.byte	0x3f
	.zero		1


	//   ....[96]....
        /*1758*/ 	.word	0x00024190
        /*175c*/ 	.word	0x00000032
        /*1760*/ 	.word	0x000132b0
        /*1764*/ 	.short	0x010a
        /*1766*/ 	.byte	0x3f
	.zero		1


	//   ....[97]....
        /*1768*/ 	.word	0x00024390
        /*176c*/ 	.word	0x00000016
        /*1770*/ 	.word	0x00013200
        /*1774*/ 	.short	0x010a
        /*1776*/ 	.byte	0x3f
	.zero		1


	//   ....[98]....
        /*1778*/ 	.word	0x00024590
        /*177c*/ 	.word	0x00000016
        /*1780*/ 	.word	0x00013200
        /*1784*/ 	.short	0x010a
        /*1786*/ 	.byte	0x3f
	.zero		1


	//   ....[99]....
        /*1788*/ 	.word	0x000245e0
        /*178c*/ 	.word	0x0000000c
        /*1790*/ 	.word	0x00013230
        /*1794*/ 	.short	0x010a
        /*1796*/ 	.byte	0x3f
	.zero		1


	//   ....[100]....
        /*1798*/ 	.word	0x00024630
        /*179c*/ 	.word	0x00000009
        /*17a0*/ 	.word	0x00013230
        /*17a4*/ 	.short	0x010a
        /*17a6*/ 	.byte	0x3f
	.zero		1


	//   ....[101]....
        /*17a8*/ 	.word	0x00024680
        /*17ac*/ 	.word	0x00000014
        /*17b0*/ 	.word	0x00013250
        /*17b4*/ 	.short	0x010a
        /*17b6*/ 	.byte	0x3f
	.zero		1


	//   ....[102]....
        /*17b8*/ 	.word	0x000246d0
        /*17bc*/ 	.word	0x00000008
        /*17c0*/ 	.word	0x00013230
        /*17c4*/ 	.short	0x010a
        /*17c6*/ 	.byte	0x3f
	.zero		1


	//   ....[103]....
        /*17c8*/ 	.word	0x00024720
        /*17cc*/ 	.word	0x0000000d
        /*17d0*/ 	.word	0x00013250
        /*17d4*/ 	.short	0x010a
        /*17d6*/ 	.byte	0x3f
	.zero		1


	//   ....[104]....
        /*17d8*/ 	.word	0x00024770
        /*17dc*/ 	.word	0x00000009
        /*17e0*/ 	.word	0x00013230
        /*17e4*/ 	.short	0x010a
        /*17e6*/ 	.byte	0x3f
	.zero		1


	//   ....[105]....
        /*17e8*/ 	.word	0x000247c0
        /*17ec*/ 	.word	0x00000014
        /*17f0*/ 	.word	0x00013250
        /*17f4*/ 	.short	0x010a
        /*17f6*/ 	.byte	0x3f
	.zero		1


	//   ....[106]....
        /*17f8*/ 	.word	0x00024810
        /*17fc*/ 	.word	0x00000009
        /*1800*/ 	.word	0x00013250
        /*1804*/ 	.short	0x010a
        /*1806*/ 	.byte	0x3f
	.zero		1


	//   ....[107]....
        /*1808*/ 	.word	0x000249b0
        /*180c*/ 	.word	0x00000012
        /*1810*/ 	.word	0x00013220
        /*1814*/ 	.short	0x010a
        /*1816*/ 	.byte	0x3f
	.zero		1


	//   ....[108]....
        /*1818*/ 	.word	0x00024a00
        /*181c*/ 	.word	0x00000006
        /*1820*/ 	.word	0x000132a0
        /*1824*/ 	.short	0x010a
        /*1826*/ 	.byte	0x3f
	.zero		1


	//   ....[109]....
        /*1828*/ 	.word	0x00024a50
        /*182c*/ 	.word	0x00000006
        /*1830*/ 	.word	0x000132c0
        /*1834*/ 	.short	0x010a
        /*1836*/ 	.byte	0x3f
	.zero		1


	//   ....[110]....
        /*1838*/ 	.word	0x00024aa0
        /*183c*/ 	.word	0x00000006
        /*1840*/ 	.word	0x000132a0
        /*1844*/ 	.short	0x010a
        /*1846*/ 	.byte	0x3f
	.zero		1


	//   ....[111]....
        /*1848*/ 	.word	0x00024af0
        /*184c*/ 	.word	0x00000006
        /*1850*/ 	.word	0x000132c0
        /*1854*/ 	.short	0x010a
        /*1856*/ 	.byte	0x3f
	.zero		1


	//   ....[112]....
        /*1858*/ 	.word	0x00024c20
        /*185c*/ 	.word	0x00000006
        /*1860*/ 	.word	0x00013280
        /*1864*/ 	.short	0x010a
        /*1866*/ 	.byte	0x3f
	.zero		1


	//   ....[113]....
        /*1868*/ 	.word	0x00025330
        /*186c*/ 	.word	0x00000006
        /*1870*/ 	.word	0x00013240
        /*1874*/ 	.short	0x010a
        /*1876*/ 	.byte	0x3f
	.zero		1


	//   ....[114]....
        /*1878*/ 	.word	0x00026150
        /*187c*/ 	.word	0x00000012
        /*1880*/ 	.word	0x00013220
        /*1884*/ 	.short	0x010a
        /*1886*/ 	.byte	0x3f
	.zero		1


	//   ....[115]....
        /*1888*/ 	.word	0x000261a0
        /*188c*/ 	.word	0x00000006
        /*1890*/ 	.word	0x00013280
        /*1894*/ 	.short	0x010a
        /*1896*/ 	.byte	0x3f
	.zero		1


	//   ....[116]....
        /*1898*/ 	.word	0x00026860
        /*189c*/ 	.word	0x00000006
        /*18a0*/ 	.word	0x00013240
        /*18a4*/ 	.short	0x010a
        /*18a6*/ 	.byte	0x3f
	.zero		1


	//   ....[117]....
        /*18a8*/ 	.word	0x00026e20
        /*18ac*/ 	.word	0x00000002
        /*18b0*/ 	.word	0x00013270
        /*18b4*/ 	.short	0x010a
        /*18b6*/ 	.byte	0x3f
	.zero		1


	//   ....[118]....
        /*18b8*/ 	.word	0x00026e70
        /*18bc*/ 	.word	0x00000002
        /*18c0*/ 	.word	0x00013260
        /*18c4*/ 	.short	0x010a
        /*18c6*/ 	.byte	0x3f
	.zero		1


	//   ....[119]....
        /*18c8*/ 	.word	0x00026ec0
        /*18cc*/ 	.word	0x00000003
        /*18d0*/ 	.word	0x00013270
        /*18d4*/ 	.short	0x010a
        /*18d6*/ 	.byte	0x3f
	.zero		1


	//   ....[120]....
        /*18d8*/ 	.word	0x00026f10
        /*18dc*/ 	.word	0x00000003
        /*18e0*/ 	.word	0x00013260
        /*18e4*/ 	.short	0x010a
        /*18e6*/ 	.byte	0x3f
	.zero		1


	//   ....[121]....
        /*18e8*/ 	.word	0x00027a40
        /*18ec*/ 	.word	0x00000005
        /*18f0*/ 	.word	0x00013220
        /*18f4*/ 	.short	0x010a
        /*18f6*/ 	.byte	0x3f
	.zero		1


	//   ....[122]....
        /*18f8*/ 	.word	0x00027be0
        /*18fc*/ 	.word	0x00000004
        /*1900*/ 	.word	0x00013240
        /*1904*/ 	.short	0x010a
        /*1906*/ 	.byte	0x3f
	.zero		1


	//   ....[123]....
        /*1908*/ 	.word	0x00027c30
        /*190c*/ 	.word	0x00000005
        /*1910*/ 	.word	0x00013240
        /*1914*/ 	.short	0x010a
        /*1916*/ 	.byte	0x3f
	.zero		1


	//   ....[124]....
        /*1918*/ 	.word	0x00027c80
        /*191c*/ 	.word	0x00000004
        /*1920*/ 	.word	0x00013260
        /*1924*/ 	.short	0x010a
        /*1926*/ 	.byte	0x3f
	.zero		1


	//   ....[125]....
        /*1928*/ 	.word	0x00027cd0
        /*192c*/ 	.word	0x00000005
        /*1930*/ 	.word	0x00013260
        /*1934*/ 	.short	0x010a
        /*1936*/ 	.byte	0x3f
	.zero		1


	//   ....[126]....
        /*1938*/ 	.word	0x00027d20
        /*193c*/ 	.word	0x00000004
        /*1940*/ 	.word	0x00013280
        /*1944*/ 	.short	0x010a
        /*1946*/ 	.byte	0x3f
	.zero		1


	//----- nvinfo : EIATTR_NUM_MBARRIERS
	.align		4
.L_239:
        /*1948*/ 	.byte	0x03, 0x38
        /*194a*/ 	.short	0x0016


	//----- nvinfo : EIATTR_EXIT_INSTR_OFFSETS
	.align		4
        /*194c*/ 	.byte	0x04, 0x1c
        /*194e*/ 	.short	(.L_241 - .L_240)


	//   ....[0]....
.L_240:
        /*1950*/ 	.word	0x00023d60


	//----- nvinfo : EIATTR_MAX_THREADS
	.align		4
.L_241:
        /*1954*/ 	.byte	0x04, 0x05
        /*1956*/ 	.short	(.L_243 - .L_242)
.L_242:
        /*1958*/ 	.word	0x00000200
        /*195c*/ 	.word	0x00000001
        /*1960*/ 	.word	0x00000001


	//----- nvinfo : EIATTR_CRS_STACK_SIZE
	.align		4
.L_243:
        /*1964*/ 	.byte	0x04, 0x1e
        /*1966*/ 	.short	(.L_245 - .L_244)
.L_244:
        /*1968*/ 	.word	0x00000000


	//----- nvinfo : EIATTR_CBANK_PARAM_SIZE
	.align		4
.L_245:
        /*196c*/ 	.byte	0x03, 0x19
        /*196e*/ 	.short	0x0af0


	//----- nvinfo : EIATTR_PARAM_CBANK
	.align		4
        /*1970*/ 	.byte	0x04, 0x0a
        /*1972*/ 	.short	(.L_247 - .L_246)
	.align		4
.L_246:
        /*1974*/ 	.word	index@(.nv.constant0._ZN7cutlass13device_kernelIN5flash11enable_sm90INS1_16FlashAttnFwdSm90INS1_25CollectiveMainloopFwdSm90ILi2EN4cute5tupleIJNS5_1CILi1EEES8_S8_EEENS6_IJNS7_ILi192EEENS7_ILi160EEENS7_ILi64EEEEEELi64ENS_12float_e4m3_tEfNS_4arch4Sm90ELb0ELb1ELb0ELb1ELb1ELb1ELb0ELb1ELb1ELb1ELb1ELb0EEENS1_21CollectiveEpilogueFwdINS6_IJSA_SC_SB_EEES9_NS_10bfloat16_tESG_Li384ELb1ELb1ELb1ELb1EEENS1_36VarlenDynamicPersistentTileSchedulerILi192ELi160ELi384ELi128ELb1ELb1ELb1ELb1ELb0ELb1EEEEEEEEEvNT_6ParamsE)
        /*1978*/ 	.short	0x0210
        /*197a*/ 	.short	0x0af0


	//----- nvinfo : EIATTR_SW_WAR
	.align		4
.L_247:
        /*197c*/ 	.byte	0x04, 0x36
        /*197e*/ 	.short	(.L_249 - .L_248)
.L_248:
        /*1980*/ 	.word	0x00000008
.L_249:


//--------------------- .nv.info._ZN7cutlass13device_kernelIN5flash11enable_sm90INS1_16FlashAttnFwdSm90INS1_25CollectiveMainloopFwdSm90ILi2EN4cute5tupleIJNS5_1CILi1EEES8_S8_EEENS6_IJNS7_ILi192EEENS7_ILi160EEENS7_ILi64EEEEEELi64ENS_12float_e4m3_tEfNS_4arch4Sm90ELb1ELb0ELb0ELb0ELb1ELb0ELb0ELb1ELb1ELb1ELb1ELb0EEENS1_21CollectiveEpilogueFwdINS6_IJSA_SC_SB_EEES9_NS_10bfloat16_tESG_Li384ELb0ELb1ELb1ELb1EEENS1_19SingleTileSchedulerILb0ELb1ELb1ELi192EEEEEEEEEvNT_6ParamsE --------------------------
	.section	.nv.info._ZN7cutlass13device_kernelIN5flash11enable_sm90INS1_16FlashAttnFwdSm90INS1_25CollectiveMainloopFwdSm90ILi2EN4cute5tupleIJNS5_1CILi1EEES8_S8_EEENS6_IJNS7_ILi192EEENS7_ILi160EEENS7_ILi64EEEEEELi64ENS_12float_e4m3_tEfNS_4arch4Sm90ELb1ELb0ELb0ELb0ELb1ELb0ELb0ELb1ELb1ELb1ELb1ELb0EEENS1_21CollectiveEpilogueFwdINS6_IJSA_SC_SB_EEES9_NS_10bfloat16_tESG_Li384ELb0ELb1ELb1ELb1EEENS1_19SingleTileSchedulerILb0ELb1ELb1ELi192EEEEEEEEEvNT_6ParamsE,"",@"SHT_CUDA_INFO"
	.sectionflags	@""
	.align	4


	//----- nvinfo : EIATTR_CUDA_API_VERSION
	.align		4
        /*0000*/ 	.byte	0x04, 0x37
        /*0002*/ 	.short	(.L_251 - .L_250)
.L_250:
        /*0004*/ 	.word	0x00000082


	//----- nvinfo : EIATTR_KPARAM_INFO
	.align		4
.L_251:
        /*0008*/ 	.byte	0x04, 0x17
        /*000a*/ 	.short	(.L_253 - .L_252)
.L_252:
        /*000c*/ 	.word	0x00000000
        /*0010*/ 	.short	0x0000
        /*0012*/ 	.short	0x0070
        /*0014*/ 	.byte	0x00, 0xf0, 0x01, 0x28


	//----- nvinfo : EIATTR_SPARSE_MMA_MASK
	.align		4
.L_253:
        /*0018*/ 	.byte	0x03, 0x50
        /*001a*/ 	.short	0x0000


	//----- nvinfo : EIATTR_MAXREG_COUNT
	.align		4
        /*001c*/ 	.byte	0x03, 0x1b
        /*001e*/ 	.short	0x0080


	//----- nvinfo : EIATTR_NUM_BARRIERS
	.align		4
        /*0020*/ 	.byte	0x02, 0x4c
        /*0022*/ 	.byte	0x09
	.zero		1


	//----- nvinfo : EIATTR_EXTERNS
	.align		4
        /*0024*/ 	.byte	0x04, 0x0f
        /*0026*/ 	.short	(.L_255 - .L_254)


	//   ....[0]....
	.align		4
.L_254:
        /*0028*/ 	.word	index@(__assertfail)


	//----- nvinfo : EIATTR_ANNOTATIONS
	.align		4
.L_255:
        /*002c*/ 	.byte	0x04, 0x55
        /*002e*/ 	.short	(.L_257 - .L_256)


	//   ....[0]....
.L_256:
        /* <DEDUP_REMOVED lines=13> */


	//----- nvinfo : EIATTR_MERCURY_ISA_VERSION
	.align		4
.L_257:
        /*00e8*/ 	.byte	0x03, 0x5f
        /*00ea*/ 	.short	0x0101


	//----- nvinfo : EIATTR_INT_WARP_WIDE_INSTR_OFFSETS
	.align		4
        /*00ec*/ 	.byte	0x04, 0x31
        /*00ee*/ 	.short	(.L_259 - .L_258)


	//   ....[0]....
.L_258:
        /*00f0*/ 	.word	0x000000c0


	//   ....[1]....
        /*00f4*/ 	.word	0x000000d0


	//   ....[2]....
        /*00f8*/ 	.word	0x00000170


	//----- nvinfo : EIATTR_COOP_GROUP_MASK_REGIDS
	.align		4
.L_259:
        /*00fc*/ 	.byte	0x04, 0x29
        /*00fe*/ 	.short	(.L_261 - .L_260)


	//   ....[0]....
.L_260:
        /*0100*/ 	.word	0xffffffff


	//   ....[1]....
        /*0104*/ 	.word	0xffffffff


	//   ....[2]....
        /*0108*/ 	.word	0xffffffff


	//   ....[3]....
        /*010c*/ 	.word	0xffffffff


	//   ....[4]....
        /*0110*/ 	.word	0xffffffff


	//   ....[5]....
        /*0114*/ 	.word	0xffffffff


	//   ....[6]....
        /*0118*/ 	.word	0xffffffff


	//   ....[7]....
        /*011c*/ 	.word	0xffffffff


	//   ....[8]....
        /*0120*/ 	.word	0xffffffff


	//   ....[9]....
        /*0124*/ 	.word	0xffffffff


	//   ....[10]....
        /*0128*/ 	.word	0xffffffff


	//   ....[11]....
        /*012c*/ 	.word	0xffffffff


	//   ....[12]....
        /*0130*/ 	.word	0xffffffff


	//   ....[13]....
        /*0134*/ 	.word	0xffffffff


	//   ....[14]....
        /*0138*/ 	.word	0xffffffff


	//   ....[15]....
        /*013c*/ 	.word	0xffffffff


	//   ....[16]....
        /*0140*/ 	.word	0xffffffff


	//   ....[17]....
        /*0144*/ 	.word	0xffffffff


	//   ....[18]....
        /*0148*/ 	.word	0xffffffff


	//   ....[19]....
        /*014c*/ 	.word	0xffffffff


	//   ....[20]....
        /*0150*/ 	.word	0xffffffff


	//   ....[21]....
        /*0154*/ 	.word	0xffffffff


	//   ....[22]....
        /*0158*/ 	.word	0xffffffff


	//   ....[23]....
        /*015c*/ 	.word	0xffffffff


	//   ....[24]....
        /*0160*/ 	.word	0xffffffff


	//   ....[25]....
        /*0164*/ 	.word	0xffffffff


	//   ....[26]....
        /*0168*/ 	.word	0xffffffff


	//   ....[27]....
        /*016c*/ 	.word	0xffffffff


	//   ....[28]....
        /*0170*/ 	.word	0xffffffff


	//   ....[29]....
        /*0174*/ 	.word	0xffffffff


	//   ....[30]....
        /*0178*/ 	.word	0xffffffff


	//   ....[31]....
        /*017c*/ 	.word	0xffffffff


	//   ....[32]....
        /*0180*/ 	.word	0xffffffff


	//   ....[33]....
        /*0184*/ 	.word	0xffffffff


	//   ....[34]....
        /*0188*/ 	.word	0xffffffff


	//   ....[35]....
        /*018c*/ 	.word	0xffffffff


	//   ....[36]....
        /*0190*/ 	.word	0xffffffff


	//   ....[37]....
        /*0194*/ 	.word	0xffffffff


	//   ....[38]....
        /*0198*/ 	.word	0xffffffff


	//   ....[39]....
        /*019c*/ 	.word	0xffffffff


	//   ....[40]....
        /*01a0*/ 	.word	0xffffffff


	//   ....[41]....
        /*01a4*/ 	.word	0xffffffff


	//   ....[42]....
        /*01a8*/ 	.word	0xffffffff


	//   ....[43]....
        /*01ac*/ 	.word	0xffffffff


	//   ....[44]....
        /*01b0*/ 	.word	0xffffffff


	//   ....[45]....
        /*01b4*/ 	.word	0xffffffff


	//   ....[46]....
        /*01b8*/ 	.word	0xffffffff


	//   ....[47]....
        /*01bc*/ 	.word	0xffffffff


	//   ....[48]....
        /*01c0*/ 	.word	0xffffffff


	//   ....[49]....
        /*01c4*/ 	.word	0xffffffff


	//   ....[50]....
        /*01c8*/ 	.word	0xffffffff


	//   ....[51]....
        /*01cc*/ 	.word	0xffffffff


	//   ....[52]....
        /*01d0*/ 	.word	0xffffffff


	//   ....[53]....
        /*01d4*/ 	.word	0xffffffff


	//   ....[54]....
        /*01d8*/ 	.word	0xffffffff


	//   ....[55]....
        /*01dc*/ 	.word	0xffffffff


	//   ....[56]....
        /*01e0*/ 	.word	0xffffffff


	//   ....[57]....
        /*01e4*/ 	.word	0xffffffff


	//   ....[58]....
        /*01e8*/ 	.word	0xffffffff


	//   ....[59]....
        /*01ec*/ 	.word	0xffffffff


	//   ....[60]....
        /*01f0*/ 	.word	0xffffffff


	//   ....[61]....
        /*01f4*/ 	.word	0xffffffff


	//   ....[62]....
        /*01f8*/ 	.word	0xffffffff


	//   ....[63]....
        /*01fc*/ 	.word	0xffffffff


	//   ....[64]....
        /*0200*/ 	.word	0xffffffff


	//   ....[65]....
        /*0204*/ 	.word	0xffffffff


	//   ....[66]....
        /*0208*/ 	.word	0xffffffff


	//   ....[67]....
        /*020c*/ 	.word	0xffffffff


	//   ....[68]....
        /*0210*/ 	.word	0xffffffff


	//   ....[69]....
        /*0214*/ 	.word	0xffffffff


	//   ....[70]....
        /*0218*/ 	.word	0xffffffff


	//   ....[71]....
        /*021c*/ 	.word	0xffffffff


	//   ....[72]....
        /*0220*/ 	.word	0xffffffff


	//   ....[73]....
        /*0224*/ 	.word	0xffffffff


	//   ....[74]....
        /*0228*/ 	.word	0xffffffff


	//   ....[75]....
        /*022c*/ 	.word	0xffffffff


	//   ....[76]....
        /*0230*/ 	.word	0xffffffff


	//   ....[77]....
        /*0234*/ 	.word	0xffffffff


	//   ....[78]....
        /*0238*/ 	.word	0xffffffff


	//   ....[79]....
        /*023c*/ 	.word	0xffffffff


	//   ....[80]....
        /*0240*/ 	.word	0xffffffff


	//   ....[81]....
        /*0244*/ 	.word	0xffffffff


	//   ....[82]....
        /*0248*/ 	.word	0xffffffff


	//   ....[83]....
        /*024c*/ 	.word	0xffffffff


	//   ....[84]....
        /*0250*/ 	.word	0xffffffff


	//   ....[85]....
        /*0254*/ 	.word	0xffffffff


	//   ....[86]....
        /*0258*/ 	.word	0xffffffff


	//   ....[87]....
        /*025c*/ 	.word	0xffffffff


	//   ....[88]....
        /*0260*/ 	.word	0xffffffff


	//   ....[89]....
        /*0264*/ 	.word	0xffffffff


	//   ....[90]....
        /*0268*/ 	.word	0xffffffff


	//   ....[91]....
        /*026c*/ 	.word	0xffffffff


	//   ....[92]....
        /*0270*/ 	.word	0xffffffff


	//   ....[93]....
        /*0274*/ 	.word	0xffffffff


	//   ....[94]....
        /*0278*/ 	.word	0xffffffff


	//   ....[95]....
        /*027c*/ 	.word	0xffffffff


	//   ....[96]....
        /*0280*/ 	.word	0xffffffff


	//   ....[97]....
        /*0284*/ 	.word	0xffffffff


	//   ....[98]....
        /*0288*/ 	.word	0xffffffff


	//   ....[99]....
        /*028c*/ 	.word	0xffffffff


	//   ....[100]....
        /*0290*/ 	.word	0xffffffff


	//   ....[101]....
        /*0294*/ 	.word	0xffffffff


	//   ....[102]....
        /*0298*/ 	.word	0xffffffff


	//   ....[103]....
        /*029c*/ 	.word	0xffffffff


	//   ....[104]....
        /*02a0*/ 	.word	0xffffffff


	//   ....[105]....
        /*02a4*/ 	.word	0xffffffff


	//   ....[106]....
        /*02a8*/ 	.word	0xffffffff


	//   ....[107]....
        /*02ac*/ 	.word	0xffffffff


	//   ....[108]....
        /*02b0*/ 	.word	0xffffffff


	//   ....[109]....
        /*02b4*/ 	.word	0xffffffff


	//   ....[110]....
        /*02b8*/ 	.word	0xffffffff


	//   ....[111]....
        /*02bc*/ 	.word	0xffffffff


	//   ....[112]....
        /*02c0*/ 	.word	0xffffffff


	//   ....[113]....
        /*02c4*/ 	.word	0xffffffff


	//   ....[114]....
        /*02c8*/ 	.word	0xffffffff


	//   ....[115]....
        /*02cc*/ 	.word	0xffffffff


	//   ....[116]....
        /*02d0*/ 	.word	0xffffffff


	//   ....[117]....
        /*02d4*/ 	.word	0xffffffff


	//   ....[118]....
        /*02d8*/ 	.word	0xffffffff


	//   ....[119]....
        /*02dc*/ 	.word	0xffffffff


	//   ....[120]....
        /*02e0*/ 	.word	0xffffffff


	//   ....[121]....
        /*02e4*/ 	.word	0x0500000f


	//   ....[122]....
        /*02e8*/ 	.word	0x0500000f


	//   ....[123]....
        /*02ec*/ 	.word	0x0500000f


	//   ....[124]....
        /*02f0*/ 	.word	0x0500000f


	//   ....[125]....
        /*02f4*/ 	.word	0x0500000f


	//   ....[126]....
        /*02f8*/ 	.word	0x0500000f


	//   ....[127]....
        /*02fc*/ 	.word	0x0500000f


	//   ....[128]....
        /*0300*/ 	.word	0x0500000f


	//   ....[129]....
        /*0304*/ 	.word	0x0500000f


	//   ....[130]....
        /*0308*/ 	.word	0x0500000f


	//   ....[131]....
        /*030c*/ 	.word	0x0500000f


	//   ....[132]....
        /*0310*/ 	.word	0x0500000f


	//   ....[133]....
        /*0314*/ 	.word	0x0500000f


	//   ....[134]....
        /*0318*/ 	.word	0x0500000f


	//   ....[135]....
        /*031c*/ 	.word	0x0500000f


	//   ....[136]....
        /*0320*/ 	.word	0x0500000f


	//   ....[137]....
        /*0324*/ 	.word	0x0500000f


	//   ....[138]....
        /*0328*/ 	.word	0x0500000f


	//   ....[139]....
        /*032c*/ 	.word	0x0500000f


	//   ....[140]....
        /*0330*/ 	.word	0x0500000f


	//   ....[141]....
        /*0334*/ 	.word	0x0500000f


	//   ....[142]....
        /*0338*/ 	.word	0x0500000f


	//   ....[143]....
        /*033c*/ 	.word	0x0500000f


	//   ....[144]....
        /*0340*/ 	.word	0x0500000f


	//   ....[145]....
        /*0344*/ 	.word	0x0500000f


	//   ....[146]....
        /*0348*/ 	.word	0x0500000f


	//   ....[147]....
        /*034c*/ 	.word	0x0500000f


	//   ....[148]....
        /*0350*/ 	.word	0x0500000f


	//   ....[149]....
        /*0354*/ 	.word	0x0500000f


	//   ....[150]....
        /*0358*/ 	.word	0x0500000f


	//   ....[151]....
        /*035c*/ 	.word	0x0500000f


	//   ....[152]....
        /*0360*/ 	.word	0x0500000f


	//   ....[153]....
        /*0364*/ 	.word	0x0500000f


	//   ....[154]....
        /*0368*/ 	.word	0x0500000f


	//   ....[155]....
        /*036c*/ 	.word	0x0500000f


	//   ....[156]....
        /*0370*/ 	.word	0x0500000f


	//   ....[157]....
        /*0374*/ 	.word	0x0500000f


	//   ....[158]....
        /*0378*/ 	.word	0x0500000f


	//   ....[159]....
        /*037c*/ 	.word	0x0500000f


	//   ....[160]....
        /*0380*/ 	.word	0x0500000f


	//   ....[161]....
        /*0384*/ 	.word	0x0500000f


	//   ....[162]....
        /*0388*/ 	.word	0x0500000f


	//   ....[163]....
        /*038c*/ 	.word	0x0500000f


	//   ....[164]....
        /*0390*/ 	.word	0x0500000f


	//   ....[165]....
        /*0394*/ 	.word	0x0500000f


	//   ....[166]....
        /*0398*/ 	.word	0x0500000f


	//   ....[167]....
        /*039c*/ 	.word	0x0500000f


	//   ....[168]....
        /*03a0*/ 	.word	0x0500000f


	//   ....[169]....
        /*03a4*/ 	.word	0x0500000f


	//   ....[170]....
        /*03a8*/ 	.word	0x0500000f


	//   ....[171]....
        /*03ac*/ 	.word	0x0500000f


	//   ....[172]....
        /*03b0*/ 	.word	0x0500000f


	//   ....[173]....
        /*03b4*/ 	.word	0x0500000f


	//----- nvinfo : EIATTR_COOP_GROUP_INSTR_OFFSETS
	.align		4
.L_261:
        /*03b8*/ 	.byte	0x04, 0x28
        /*03ba*/ 	.short	(.L_263 - .L_262)


	//   ....[0]....
.L_262:
        /*03bc*/ 	.word	0x00000070


	//   ....[1]....
        /*03c0*/ 	.word	0x000000b0


	//   ....[2]....
        /*03c4*/ 	.word	0x000002d0


	//   ....[3]....
        /*03c8*/ 	.word	0x00000430


	//   ....[4]....
        /*03cc*/ 	.word	0x00000550


	//   ....[5]....
        /*03d0*/ 	.word	0x000006b0


	//   ....[6]....
        /*03d4*/ 	.word	0x00001360


	//   ....[7]....
        /*03d8*/ 	.word	0x00001d50


	//   ....[8]....
        /*03dc*/ 	.word	0x000025e0


	//   ....[9]....
        /*03e0*/ 	.word	0x00002610


	//   ....[10]....
        /*03e4*/ 	.word	0x00002680


	//   ....[11]....
        /*03e8*/ 	.word	0x000031f0


	//   ....[12]....
        /*03ec*/ 	.word	0x000032c0


	//   ....[13]....
        /*03f0*/ 	.word	0x00004ac0


	//   ....[14]....
        /*03f4*/ 	.word	0x00004ae0


	//   ....[15]....
        /*03f8*/ 	.word	0x000052d0


	//   ....[16]....
        /*03fc*/ 	.word	0x000053d0


	//   ....[17]....
        /*0400*/ 	.word	0x00005e20


	//   ....[18]....
        /*0404*/ 	.word	0x00005e90


	//   ....[19]....
        /*0408*/ 	.word	0x00007d40


	//   ....[20]....
        /*040c*/ 	.word	0x00007d50


	//   ....[21]....
        /*0410*/ 	.word	0x00007d80


	//   ....[22]....
        /*0414*/ 	.word	0x00007d90


	//   ....[23]....
        /*0418*/ 	.word	0x00009610


	//   ....[24]....
        /*041c*/ 	.word	0x00009620


	//   ....[25]....
        /*0420*/ 	.word	0x000096a0


	//   ....[26]....
        /*0424*/ 	.word	0x000096c0


	//   ....[27]....
        /*0428*/ 	.word	0x0000a200


	//   ....[28]....
        /*042c*/ 	.word	0x0000a210


	//   ....[29]....
        /*0430*/ 	.word	0x0000a220


	//   ....[30]....
        /*0434*/ 	.word	0x0000a230


	//   ....[31]....
        /*0438*/ 	.word	0x0000a240


	//   ....[32]....
        /*043c*/ 	.word	0x0000a250


	//   ....[33]....
        /*0440*/ 	.word	0x0000a270


	//   ....[34]....
        /*0444*/ 	.word	0x0000a280


	//   ....[35]....
        /*0448*/ 	.word	0x0000a2b0


	//   ....[36]....
        /*044c*/ 	.word	0x0000a2c0


	//   ....[37]....
        /*0450*/ 	.word	0x0000a2d0


	//   ....[38]....
        /*0454*/ 	.word	0x0000a300


	//   ....[39]....
        /*0458*/ 	.word	0x0000a320


	//   ....[40]....
        /*045c*/ 	.word	0x0000a330


	//   ....[41]....
        /*0460*/ 	.word	0x0000a350


	//   ....[42]....
        /*0464*/ 	.word	0x0000a360


	//   ....[43]....
        /*0468*/ 	.word	0x0000a370


	//   ....[44]....
        /*046c*/ 	.word	0x0000a380


	//   ....[45]....
        /*0470*/ 	.word	0x0000a390


	//   ....[46]....
        /*0474*/ 	.word	0x0000a3a0


	//   ....[47]....
        /*0478*/ 	.word	0x0000a3d0


	//   ....[48]....
        /*047c*/ 	.word	0x0000a430


	//   ....[49]....
        /*0480*/ 	.word	0x0000a460


	//   ....[50]....
        /*0484*/ 	.word	0x0000a480


	//   ....[51]....
        /*0488*/ 	.word	0x0000a4b0


	//   ....[52]....
        /*048c*/ 	.word	0x0000a4c0


	//   ....[53]....
        /*0490*/ 	.word	0x0000a4d0


	//   ....[54]....
        /*0494*/ 	.word	0x0000a4e0


	//   ....[55]....
        /*0498*/ 	.word	0x0000a4f0


	//   ....[56]....
        /*049c*/ 	.word	0x0000a500


	//   ....[57]....
        /*04a0*/ 	.word	0x0000a520


	//   ....[58]....
        /*04a4*/ 	.word	0x0000a530


	//   ....[59]....
        /*04a8*/ 	.word	0x0000a7d0


	//   ....[60]....
        /*04ac*/ 	.word	0x0000a810


	//   ....[61]....
        /*04b0*/ 	.word	0x0000a840


	//   ....[62]....
        /*04b4*/ 	.word	0x0000a880


	//   ....[63]....
        /*04b8*/ 	.word	0x0000a8b0


	//   ....[64]....
        /*04bc*/ 	.word	0x0000a8e0


	//   ....[65]....
        /*04c0*/ 	.word	0x0000aca0


	//   ....[66]....
        /*04c4*/ 	.word	0x0000acd0


	//   ....[67]....
        /*04c8*/ 	.word	0x0000b4c0


	//   ....[68]....
        /*04cc*/ 	.word	0x0000cb70


	//   ....[69]....
        /*04d0*/ 	.word	0x0000cb80


	//   ....[70]....
        /*04d4*/ 	.word	0x0000cb90


	//   ....[71]....
        /*04d8*/ 	.word	0x0000cc20


	//   ....[72]....
        /*04dc*/ 	.word	0x0000cc30


	//   ....[73]....
        /*04e0*/ 	.word	0x0000cc80


	//   ....[74]....
        /*04e4*/ 	.word	0x0000cc90


	//   ....[75]....
        /*04e8*/ 	.word	0x0000cca0


	//   ....[76]....
        /*04ec*/ 	.word	0x0000ccf0


	//   ....[77]....
        /*04f0*/ 	.word	0x0000cd50


	//   ....[78]....
        /*04f4*/ 	.word	0x0000d170


	//   ....[79]....
        /*04f8*/ 	.word	0x0000d180


	//   ....[80]....
        /*04fc*/ 	.word	0x0000d190


	//   ....[81]....
        /*0500*/ 	.word	0x0000d1d0


	//   ....[82]....
        /*0504*/ 	.word	0x0000d1f0


	//   ....[83]....
        /*0508*/ 	.word	0x0000d230


	//   ....[84]....
        /*050c*/ 	.word	0x0000d250


	//   ....[85]....
        /*0510*/ 	.word	0x0000d260


	//   ....[86]....
        /*0514*/ 	.word	0x0000d280


	//   ....[87]....
        /*0518*/ 	.word	0x0000d310


	//   ....[88]....
        /*051c*/ 	.word	0x0000da10


	//   ....[89]....
        /*0520*/ 	.word	0x0000da40


	//   ....[90]....
        /*0524*/ 	.word	0x0000da70


	//   ....[91]....
        /*0528*/ 	.word	0x0000daa0


	//   ....[92]....
        /*052c*/ 	.word	0x0000dab0


	//   ....[93]....
        /*0530*/ 	.word	0x0000dac0


	//   ....[94]....
        /*0534*/ 	.word	0x0000dae0


	//   ....[95]....
        /*0538*/ 	.word	0x0000db20


	//   ....[96]....
        /*053c*/ 	.word	0x0000dbe0


	//   ....[97]....
        /*0540*/ 	.word	0x0000dc00


	//   ....[98]....
        /*0544*/ 	.word	0x0000dc10


	//   ....[99]....
        /*0548*/ 	.word	0x0000dc30


	//   ....[100]....
        /*054c*/ 	.word	0x0000e550


	//   ....[101]....
        /*0550*/ 	.word	0x0000e560


	//   ....[102]....
        /*0554*/ 	.word	0x0000e570


	//   ....[103]....
        /*0558*/ 	.word	0x0000e5d0


	//   ....[104]....
        /*055c*/ 	.word	0x0000e5e0


	//   ....[105]....
        /*0560*/ 	.word	0x0000e620


	//   ....[106]....
        /*0564*/ 	.word	0x0000e630


	//   ....[107]....
        /*0568*/ 	.word	0x0000e640


	//   ....[108]....
        /*056c*/ 	.word	0x0000e680


	//   ....[109]....
        /*0570*/ 	.word	0x0000e6c0


	//   ....[110]....
        /*0574*/ 	.word	0x0000ead0


	//   ....[111]....
        /*0578*/ 	.word	0x0000eae0


	//   ....[112]....
        /*057c*/ 	.word	0x0000eaf0


	//   ....[113]....
        /*0580*/ 	.word	0x0000eb10


	//   ....[114]....
        /*0584*/ 	.word	0x0000eb60


	//   ....[115]....
        /*0588*/ 	.word	0x0000eb80


	//   ....[116]....
        /*058c*/ 	.word	0x0000ebb0


	//   ....[117]....
        /*0590*/ 	.word	0x0000ebc0


	//   ....[118]....
        /*0594*/ 	.word	0x0000ebd0


	//   ....[119]....
        /*0598*/ 	.word	0x0000ebe0


	//   ....[120]....
        /*059c*/ 	.word	0x0000f820


	//   ....[121]....
        /*05a0*/ 	.word	0x0000fde0


	//   ....[122]....
        /*05a4*/ 	.word	0x0000fed0


	//   ....[123]....
        /*05a8*/ 	.word	0x0000ffb0


	//   ....[124]....
        /*05ac*/ 	.word	0x00010080


	//   ....[125]....
        /*05b0*/ 	.word	0x00010130


	//   ....[126]....
        /*05b4*/ 	.word	0x000101f0


	//   ....[127]....
        /*05b8*/ 	.word	0x00010290


	//   ....[128]....
        /*05bc*/ 	.word	0x00010350


	//   ....[129]....
        /*05c0*/ 	.word	0x00010400


	//   ....[130]....
        /*05c4*/ 	.word	0x00010470


	//   ....[131]....
        /*05c8*/ 	.word	0x00010550


	//   ....[132]....
        /*05cc*/ 	.word	0x00010650


	//   ....[133]....
        /*05d0*/ 	.word	0x000106e0


	//   ....[134]....
        /*05d4*/ 	.word	0x00010760


	//   ....[135]....
        /*05d8*/ 	.word	0x000107f0


	//   ....[136]....
        /*05dc*/ 	.word	0x00010870


	//   ....[137]....
        /*05e0*/ 	.word	0x00010900


	//   ....[138]....
        /*05e4*/ 	.word	0x00010960


	//   ....[139]....
        /*05e8*/ 	.word	0x00010a20


	//   ....[140]....
        /*05ec*/ 	.word	0x00010a90


	//   ....[141]....
        /*05f0*/ 	.word	0x00010b40


	//   ....[142]....
        /*05f4*/ 	.word	0x00010bd0


	//   ....[143]....
        /*05f8*/ 	.word	0x00010c40


	//   ....[144]....
        /*05fc*/ 	.word	0x00010d00


	//   ....[145]....
        /*0600*/ 	.word	0x00010d90


	//   ....[146]....
        /*0604*/ 	.word	0x00010e20


	//   ....[147]....
        /*0608*/ 	.word	0x00010ed0


	//   ....[148]....
        /*060c*/ 	.word	0x00010f50


	//   ....[149]....
        /*0610*/ 	.word	0x00011000


	//   ....[150]....
        /*0614*/ 	.word	0x00011060


	//   ....[151]....
        /*0618*/ 	.word	0x00011120


	//   ....[152]....
        /*061c*/ 	.word	0x00011180


	//   ....[153]....
        /*0620*/ 	.word	0x00011250


	//   ....[154]....
        /*0624*/ 	.word	0x00011390


	//   ....[155]....
        /*0628*/ 	.word	0x00011420


	//   ....[156]....
        /*062c*/ 	.word	0x00011480


	//   ....[157]....
        /*0630*/ 	.word	0x00011540


	//   ....[158]....
        /*0634*/ 	.word	0x00011600


	//   ....[159]....
        /*0638*/ 	.word	0x00011690


	//   ....[160]....
        /*063c*/ 	.word	0x00011750


	//   ....[161]....
        /*0640*/ 	.word	0x000117f0


	//   ....[162]....
        /*0644*/ 	.word	0x00011860


	//   ....[163]....
        /*0648*/ 	.word	0x00011920


	//   ....[164]....
        /*064c*/ 	.word	0x00011a10


	//   ....[165]....
        /*0650*/ 	.word	0x00011ab0


	//   ....[166]....
        /*0654*/ 	.word	0x00011b10


	//   ....[167]....
        /*0658*/ 	.word	0x00011bd0


	//   ....[168]....
        /*065c*/ 	.word	0x00011c30


	//   ....[169]....
        /*0660*/ 	.word	0x00011cd0


	//   ....[170]....
        /*0664*/ 	.word	0x00011d30


	//   ....[171]....
        /*0668*/ 	.word	0x00011de0


	//   ....[172]....
        /*066c*/ 	.word	0x00011e40


	//   ....[173]....
        /*0670*/ 	.word	0x00011ef0


	//----- nvinfo : EIATTR_REG_RECONFIG
	.align		4
.L_263:
        /*0674*/ 	.byte	0x01, 0x54
	.zero		2


	//----- nvinfo : EIATTR_SYSCALL_OFFSETS
	.align		4
        /*0678*/ 	.byte	0x04, 0x46
        /*067a*/ 	.short	(.L_265 - .L_264)


	//   ....[0]....
.L_264:
        /*067c*/ 	.word	0x00001540


	//   ....[1]....
        /*0680*/ 	.word	0x0000bd20


	//   ....[2]....
        /*0684*/ 	.word	0x0000be60


	//   ....[3]....
        /*0688*/ 	.word	0x0000bfa0


	//   ....[4]....
        /*068c*/ 	.word	0x0000c0c0


	//   ....[5]....
        /*0690*/ 	.word	0x0000d630


	//----- nvinfo : EIATTR_MBARRIER_INSTR_OFFSETS
	.align		4
.L_265:
        /*0694*/ 	.byte	0x04, 0x39
        /*0696*/ 	.short	(.L_267 - .L_266)


	//   ....[0]....
.L_266:
        /*0698*/ 	.word	0x00000180
        /*069c*/ 	.word	0x000000ff
        /*06a0*/ 	.word	0x00012400
        /*06a4*/ 	.short	0x0100
        /*06a6*/ 	.byte	0x08
	.zero		1


	//   ....[1]....
        /*06a8*/ 	.word	0x00000190
        /*06ac*/ 	.word	0x000000ff
        /*06b0*/ 	.word	0x00012420
        /*06b4*/ 	.short	0x0100
        /*06b6*/ 	.byte	0x08
	.zero		1


	//   ....[2]....
        /*06b8*/ 	.word	0x00000280
        /*06bc*/ 	.word	0x000000ff
        /*06c0*/ 	.word	0x00012430
        /*06c4*/ 	.short	0x0100
        /*06c6*/ 	.byte	0x08
	.zero		1


	//   ....[3]....
        /*06c8*/ 	.word	0x00000290
        /*06cc*/ 	.word	0x000000ff
        /*06d0*/ 	.word	0x00012440
        /*06d4*/ 	.short	0x0100
        /*06d6*/ 	.byte	0x08
	.zero		1


	//   ....[4]....
        /*06d8*/ 	.word	0x000002a0
        /*06dc*/ 	.word	0x000000ff
        /*06e0*/ 	.word	0x00012438
        /*06e4*/ 	.short	0x0100
        /*06e6*/ 	.byte	0x08
	.zero		1


	//   ....[5]....
        /*06e8*/ 	.word	0x000002b0
        /*06ec*/ 	.word	0x000000ff
        /*06f0*/ 	.word	0x00012448
        /*06f4*/ 	.short	0x0100
        /*06f6*/ 	.byte	0x08
	.zero		1


	//   ....[6]....
        /*06f8*/ 	.word	0x000003e0
        /*06fc*/ 	.word	0x000000ff
        /*0700*/ 	.word	0x00012450
        /*0704*/ 	.short	0x0100
        /*0706*/ 	.byte	0x08
	.zero		1


	//   ....[7]....
        /*0708*/ 	.word	0x000003f0
        /*070c*/ 	.word	0x000000ff
        /*0710*/ 	.word	0x00012460
        /*0714*/ 	.short	0x0100
        /*0716*/ 	.byte	0x08
	.zero		1


	//   ....[8]....
        /*0718*/ 	.word	0x00000400
        /*071c*/ 	.word	0x000000ff
        /*0720*/ 	.word	0x00012458
        /*0724*/ 	.short	0x0100
        /*0726*/ 	.byte	0x08
	.zero		1


	//   ....[9]....
        /*0728*/ 	.word	0x00000410
        /*072c*/ 	.word	0x000000ff
        /*0730*/ 	.word	0x00012468
        /*0734*/ 	.short	0x0100
        /*0736*/ 	.byte	0x08
	.zero		1


	//   ....[10]....
        /*0738*/ 	.word	0x00000500
        /*073c*/ 	.word	0x000000ff
        /*0740*/ 	.word	0x00012470
        /*0744*/ 	.short	0x0100
        /*0746*/ 	.byte	0x06
	.zero		1


	//   ....[11]....
        /*0748*/ 	.word	0x00000510
        /*074c*/ 	.word	0x000000ff
        /*0750*/ 	.word	0x00012480
        /*0754*/ 	.short	0x0100
        /*0756*/ 	.byte	0x06
	.zero		1


	//   ....[12]....
        /*0758*/ 	.word	0x00000520
        /*075c*/ 	.word	0x000000ff
        /*0760*/ 	.word	0x00012478
        /*0764*/ 	.short	0x0100
        /*0766*/ 	.byte	0x06
	.zero		1


	//   ....[13]....
        /*0768*/ 	.word	0x00000530
        /*076c*/ 	.word	0x000000ff
        /*0770*/ 	.word	0x00012488
        /*0774*/ 	.short	0x0100
        /*0776*/ 	.byte	0x06
	.zero		1


	//   ....[14]....
        /*0778*/ 	.word	0x00000660
        /*077c*/ 	.word	0x000000ff
        /*0780*/ 	.word	0x00012490
        /*0784*/ 	.short	0x0100
        /*0786*/ 	.byte	0x08
	.zero		1


	//   ....[15]....
        /*0788*/ 	.word	0x00000670
        /*078c*/ 	.word	0x000000ff
        /*0790*/ 	.word	0x000124a0
        /*0794*/ 	.short	0x0100
        /*0796*/ 	.byte	0x08
	.zero		1


	//   ....[16]....
        /*0798*/ 	.word	0x00000680
        /*079c*/ 	.word	0x000000ff
        /*07a0*/ 	.word	0x00012498
        /*07a4*/ 	.short	0x0100
        /*07a6*/ 	.byte	0x08
	.zero		1


	//   ....[17]....
        /*07a8*/ 	.word	0x00000690
        /*07ac*/ 	.word	0x000000ff
        /*07b0*/ 	.word	0x000124a8
        /*07b4*/ 	.short	0x0100
        /*07b6*/ 	.byte	0x08
	.zero		1


	//   ....[18]....
        /*07b8*/ 	.word	0x000007d0
        /*07bc*/ 	.word	0x000000ff
        /*07c0*/ 	.word	0x000124b0
        /*07c4*/ 	.short	0x0100
        /*07c6*/ 	.byte	0x08
	.zero		1


	//   ....[19]....
        /*07c8*/ 	.word	0x000007e0
        /*07cc*/ 	.word	0x000000ff
        /*07d0*/ 	.word	0x000124c0
        /*07d4*/ 	.short	0x0100
        /*07d6*/ 	.byte	0x08
	.zero		1


	//   ....[20]....
        /*07d8*/ 	.word	0x000007f0
        /*07dc*/ 	.word	0x000000ff
        /*07e0*/ 	.word	0x000124b8
        /*07e4*/ 	.short	0x0100
        /*07e6*/ 	.byte	0x08
	.zero		1


	//   ....[21]....
        /*07e8*/ 	.word	0x00000800
        /*07ec*/ 	.word	0x000000ff
        /*07f0*/ 	.word	0x000124c8
        /*07f4*/ 	.short	0x0100
        /*07f6*/ 	.byte	0x08
	.zero		1


	//   ....[22]....
        /*07f8*/ 	.word	0x00001560
        /*07fc*/ 	.word	0x000000ff
        /*0800*/ 	.word	0x00012400
        /*0804*/ 	.short	0x010a
        /*0806*/ 	.byte	0x2f
	.zero		1


	//   ....[23]....
        /*0808*/ 	.word	0x000015d0
        /*080c*/ 	.word	0x000000ff
        /*0810*/ 	.word	0x00012430
        /*0814*/ 	.short	0x010a
        /*0816*/ 	.byte	0x2f
	.zero		1


	//   ....[24]....
        /*0818*/ 	.word	0x00001610
        /*081c*/ 	.word	0x000000ff
        /*0820*/ 	.word	0x00012430
        /*0824*/ 	.short	0x010a
        /*0826*/ 	.byte	0x2f
	.zero		1


	//   ....[25]....
        /*0828*/ 	.word	0x00001e20
        /*082c*/ 	.word	0x000000ff
        /*0830*/ 	.word	0x00000000
        /*0834*/ 	.short	0x0101
        /*0836*/ 	.byte	0x04
	.zero		1


	//   ....[26]....
        /*0838*/ 	.word	0x000042e0
        /*083c*/ 	.word	0x000000ff
        /*0840*/ 	.word	0x00012430
        /*0844*/ 	.short	0x010a
        /*0846*/ 	.byte	0x12
	.zero		1


	//   ....[27]....
        /*0848*/ 	.word	0x00004320
        /*084c*/ 	.word	0x000000ff
        /*0850*/ 	.word	0x00012430
        /*0854*/ 	.short	0x010a
        /*0856*/ 	.byte	0x12
	.zero		1


	//   ....[28]....
        /*0858*/ 	.word	0x00004770
        /*085c*/ 	.word	0x000000ff
        /*0860*/ 	.word	0x00012450
        /*0864*/ 	.short	0x010a
        /*0866*/ 	.byte	0x0d
	.zero		1


	//   ....[29]....
        /*0868*/ 	.word	0x000047b0
        /*086c*/ 	.word	0x000000ff
        /*0870*/ 	.word	0x00012450
        /*0874*/ 	.short	0x010a
        /*0876*/ 	.byte	0x0d
	.zero		1


	//   ....[30]....
        /*0878*/ 	.word	0x00004a60
        /*087c*/ 	.word	0x000000ff
        /*0880*/ 	.word	0x00000000
        /*0884*/ 	.short	0x0101
        /*0886*/ 	.byte	0x12
	.zero		1


	//   ....[31]....
        /*0888*/ 	.word	0x00006bc0
        /*088c*/ 	.word	0x000000ff
        /*0890*/ 	.word	0x00000000
        /*0894*/ 	.short	0x0101
        /*0896*/ 	.byte	0x0a
	.zero		1


	//   ....[32]....
        /*0898*/ 	.word	0x00007120
        /*089c*/ 	.word	0x000000ff
        /*08a0*/ 	.word	0x00012430
        /*08a4*/ 	.short	0x010a
        /*08a6*/ 	.byte	0x15
	.zero		1


	//   ....[33]....
        /*08a8*/ 	.word	0x00007160
        /*08ac*/ 	.word	0x000000ff
        /*08b0*/ 	.word	0x00012430
        /*08b4*/ 	.short	0x010a
        /*08b6*/ 	.byte	0x15
	.zero		1


	//   ....[34]....
        /*08b8*/ 	.word	0x000075a0
        /*08bc*/ 	.word	0x000000ff
        /*08c0*/ 	.word	0x00012450
        /*08c4*/ 	.short	0x010a
        /*08c6*/ 	.byte	0x0d
	.zero		1


	//   ....[35]....
        /*08c8*/ 	.word	0x000075e0
        /*08cc*/ 	.word	0x000000ff
        /*08d0*/ 	.word	0x00012450
        /*08d4*/ 	.short	0x010a
        /*08d6*/ 	.byte	0x0d
	.zero		1


	//   ....[36]....
        /*08d8*/ 	.word	0x000078c0
        /*08dc*/ 	.word	0x000000ff
        /*08e0*/ 	.word	0x00000000
        /*08e4*/ 	.short	0x0101
        /*08e6*/ 	.byte	0x15
	.zero		1


	//   ....[37]....
        /*08e8*/ 	.word	0x00008e70
        /*08ec*/ 	.word	0x000000ff
        /*08f0*/ 	.word	0x00000000
        /*08f4*/ 	.short	0x0101
        /*08f6*/ 	.byte	0x0a
	.zero		1


	//   ....[38]....
        /*08f8*/ 	.word	0x00009300
        /*08fc*/ 	.word	0x000000ff
        /*0900*/ 	.word	0x00012450
        /*0904*/ 	.short	0x010a
        /*0906*/ 	.byte	0x10
	.zero		1


	//   ....[39]....
        /*0908*/ 	.word	0x00009340
        /*090c*/ 	.word	0x000000ff
        /*0910*/ 	.word	0x00012450
        /*0914*/ 	.short	0x010a
        /*0916*/ 	.byte	0x10
	.zero		1


	//   ....[40]....
        /*0918*/ 	.word	0x000099a0
        /*091c*/ 	.word	0x000000ff
        /*0920*/ 	.word	0x00000000
        /*0924*/ 	.short	0x0101
        /*0926*/ 	.byte	0x04
	.zero		1


	//   ....[41]....
        /*0928*/ 	.word	0x0000a8d0
        /*092c*/ 	.word	0x000000ff
        /*0930*/ 	.word	0x00000000
        /*0934*/ 	.short	0x0101
        /*0936*/ 	.byte	0x04
	.zero		1


	//   ....[42]....
        /*0938*/ 	.word	0x0000c7b0
        /*093c*/ 	.word	0x000000ff
        /*0940*/ 	.word	0x00012480
        /*0944*/ 	.short	0x010a
        /*0946*/ 	.byte	0x2c
	.zero		1


	//   ....[43]....
        /*0948*/ 	.word	0x0000ce00
        /*094c*/ 	.word	0x000000ff
        /*0950*/ 	.word	0x00012470
        /*0954*/ 	.short	0x0107
        /*0956*/ 	.byte	0x2c
	.zero		1


	//   ....[44]....
        /*0958*/ 	.word	0x0000ce90
        /*095c*/ 	.word	0x000000ff
        /*0960*/ 	.word	0x00012470
        /*0964*/ 	.short	0x0101
        /*0966*/ 	.byte	0x2c
	.zero		1


	//   ....[45]....
        /*0968*/ 	.word	0x0000cec0
        /*096c*/ 	.word	0x000000ff
        /*0970*/ 	.word	0x00012440
        /*0974*/ 	.short	0x010a
        /*0976*/ 	.byte	0x2c
	.zero		1


	//   ....[46]....
        /*0978*/ 	.word	0x0000d3d0
        /*097c*/ 	.word	0x000000ff
        /*0980*/ 	.word	0x00012430
        /*0984*/ 	.short	0x0107
        /*0986*/ 	.byte	0x2c
	.zero		1


	//   ....[47]....
        /*0988*/ 	.word	0x0000d460
        /*098c*/ 	.word	0x000000ff
        /*0990*/ 	.word	0x00012430
        /*0994*/ 	.short	0x0101
        /*0996*/ 	.byte	0x2c
	.zero		1


	//   ....[48]....
        /*0998*/ 	.word	0x0000dd60
        /*099c*/ 	.word	0x000000ff
        /*09a0*/ 	.word	0x00012400
        /*09a4*/ 	.short	0x0107
        /*09a6*/ 	.byte	0x2c
	.zero		1


	//   ....[49]....
        /*09a8*/ 	.word	0x0000dda0
        /*09ac*/ 	.word	0x000000ff
        /*09b0*/ 	.word	0x00012400
        /*09b4*/ 	.short	0x0101
        /*09b6*/ 	.byte	0x2c
	.zero		1


	//   ....[50]....
        /*09b8*/ 	.word	0x0000ddb0
        /*09bc*/ 	.word	0x000000ff
        /*09c0*/ 	.word	0x00012420
        /*09c4*/ 	.short	0x010a
        /*09c6*/ 	.byte	0x2c
	.zero		1


	//   ....[51]....
        /*09c8*/ 	.word	0x0000e210
        /*09cc*/ 	.word	0x00000005
        /*09d0*/ 	.word	0x00012480
        /*09d4*/ 	.short	0x010a
        /*09d6*/ 	.byte	0x3f
	.zero		1


	//   ....[52]....
        /*09d8*/ 	.word	0x0000e770
        /*09dc*/ 	.word	0x00000005
        /*09e0*/ 	.word	0x00012470
        /*09e4*/ 	.short	0x0107
        /*09e6*/ 	.byte	0x3f
	.zero		1


	//   ....[53]....
        /*09e8*/ 	.word	0x0000e800
        /*09ec*/ 	.word	0x00000005
        /*09f0*/ 	.word	0x00012470
        /*09f4*/ 	.short	0x0101
        /*09f6*/ 	.byte	0x3f
	.zero		1


	//   ....[54]....
        /*09f8*/ 	.word	0x0000e830
        /*09fc*/ 	.word	0x00000005
        /*0a00*/ 	.word	0x00012440
        /*0a04*/ 	.short	0x010a
        /*0a06*/ 	.byte	0x3f
	.zero		1


	//   ....[55]....
        /*0a08*/ 	.word	0x0000ecc0
        /*0a0c*/ 	.word	0x00000005
        /*0a10*/ 	.word	0x00012430
        /*0a14*/ 	.short	0x0107
        /*0a16*/ 	.byte	0x3f
	.zero		1


	//   ....[56]....
        /*0a18*/ 	.word	0x0000ed60
        /*0a1c*/ 	.word	0x00000005
        /*0a20*/ 	.word	0x00012430
        /*0a24*/ 	.short	0x0101
        /*0a26*/ 	.byte	0x3f
	.zero		1


	//   ....[57]....
        /*0a28*/ 	.word	0x0000ede0
        /*0a2c*/ 	.word	0x00000003
        /*0a30*/ 	.word	0x00012470
        /*0a34*/ 	.short	0x010a
        /*0a36*/ 	.byte	0x3f
	.zero		1


	//   ....[58]....
        /*0a38*/ 	.word	0x0000ee70
        /*0a3c*/ 	.word	0x00000003
        /*0a40*/ 	.word	0x00012460
        /*0a44*/ 	.short	0x010a
        /*0a46*/ 	.byte	0x3f
	.zero		1


	//   ....[59]....
        /*0a48*/ 	.word	0x0000f180
        /*0a4c*/ 	.word	0x00000003
        /*0a50*/ 	.word	0x00012450
        /*0a54*/ 	.short	0x0101
        /*0a56*/ 	.byte	0x3f
	.zero		1


	//   ....[60]....
        /*0a58*/ 	.word	0x0000f220
        /*0a5c*/ 	.word	0x00000003
        /*0a60*/ 	.word	0x00000000
        /*0a64*/ 	.short	0x0101
        /*0a66*/ 	.byte	0x3f
	.zero		1


	//   ....[61]....
        /*0a68*/ 	.word	0x0000f300
        /*0a6c*/ 	.word	0x00000002
        /*0a70*/ 	.word	0x00012470
        /*0a74*/ 	.short	0x010a
        /*0a76*/ 	.byte	0x3f
	.zero		1


	//   ....[62]....
        /*0a78*/ 	.word	0x0000f3b0
        /*0a7c*/ 	.word	0x00000002
        /*0a80*/ 	.word	0x00012460
        /*0a84*/ 	.short	0x010a
        /*0a86*/ 	.byte	0x3f
	.zero		1


	//   ....[63]....
        /*0a88*/ 	.word	0x0000f6b0
        /*0a8c*/ 	.word	0x00000002
        /*0a90*/ 	.word	0x00012450
        /*0a94*/ 	.short	0x0101
        /*0a96*/ 	.byte	0x3f
	.zero		1


	//   ....[64]....
        /*0a98*/ 	.word	0x0000f730
        /*0a9c*/ 	.word	0x00000002
        /*0aa0*/ 	.word	0x00000000
        /*0aa4*/ 	.short	0x0101
        /*0aa6*/ 	.byte	0x3f
	.zero		1


	//   ....[65]....
        /*0aa8*/ 	.word	0x0000f7d0
        /*0aac*/ 	.word	0x00000007
        /*0ab0*/ 	.word	0x00012420
        /*0ab4*/ 	.short	0x010a
        /*0ab6*/ 	.byte	0x3f
	.zero		1


	//   ....[66]....
        /*0ab8*/ 	.word	0x0000f8f0
        /*0abc*/ 	.word	0x00000005
        /*0ac0*/ 	.word	0x00012440
        /*0ac4*/ 	.short	0x010a
        /*0ac6*/ 	.byte	0x3f
	.zero		1


	//   ....[67]....
        /*0ac8*/ 	.word	0x0000f990
        /*0acc*/ 	.word	0x00000007
        /*0ad0*/ 	.word	0x00012440
        /*0ad4*/ 	.short	0x010a
        /*0ad6*/ 	.byte	0x3f
	.zero		1


	//   ....[68]....
        /*0ad8*/ 	.word	0x0000f9d0
        /*0adc*/ 	.word	0x00000005
        /*0ae0*/ 	.word	0x00012460
        /*0ae4*/ 	.short	0x010a
        /*0ae6*/ 	.byte	0x3f
	.zero		1


	//   ....[69]....
        /*0ae8*/ 	.word	0x0000fa10
        /*0aec*/ 	.word	0x00000007
        /*0af0*/ 	.word	0x00012460
        /*0af4*/ 	.short	0x010a
        /*0af6*/ 	.byte	0x3f
	.zero		1


	//   ....[70]....
        /*0af8*/ 	.word	0x0000fa50
        /*0afc*/ 	.word	0x00000005
        /*0b00*/ 	.word	0x00012480
        /*0b04*/ 	.short	0x010a
        /*0b06*/ 	.byte	0x3f
	.zero		1


	//   ....[71]....
        /*0b08*/ 	.word	0x0000fa90
        /*0b0c*/ 	.word	0x00000007
        /*0b10*/ 	.word	0x00012480
        /*0b14*/ 	.short	0x010a
        /*0b16*/ 	.byte	0x3f
	.zero		1


	//   ....[72]....
        /*0b18*/ 	.word	0x0000fb00
        /*0b1c*/ 	.word	0x00000003
        /*0b20*/ 	.word	0x00012400
        /*0b24*/ 	.short	0x010a
        /*0b26*/ 	.byte	0x3f
	.zero		1


	//   ....[73]....
        /*0b28*/ 	.word	0x0000fb60
        /*0b2c*/ 	.word	0x00000003
        /*0b30*/ 	.word	0x00012430
        /*0b34*/ 	.short	0x010a
        /*0b36*/ 	.byte	0x3f
	.zero		1


	//   ....[74]....
        /*0b38*/ 	.word	0x0000fbc0
        /*0b3c*/ 	.word	0x00000008
        /*0b40*/ 	.word	0x00012430
        /*0b44*/ 	.short	0x010a
        /*0b46*/ 	.byte	0x3f
	.zero		1


	//   ....[75]....
        /*0b48*/ 	.word	0x0000fc20
        /*0b4c*/ 	.word	0x00000008
        /*0b50*/ 	.word	0x00012450
        /*0b54*/ 	.short	0x010a
        /*0b56*/ 	.byte	0x3f
	.zero		1


	//   ....[76]....
        /*0b58*/ 	.word	0x0000fc80
        /*0b5c*/ 	.word	0x00000007
        /*0b60*/ 	.word	0x00012430
        /*0b64*/ 	.short	0x010a
        /*0b66*/ 	.byte	0x3f
	.zero		1


	//   ....[77]....
        /*0b68*/ 	.word	0x0000fce0
        /*0b6c*/ 	.word	0x00000007
        /*0b70*/ 	.word	0x00012450
        /*0b74*/ 	.short	0x010a
        /*0b76*/ 	.byte	0x3f
	.zero		1


	//   ....[78]....
        /*0b78*/ 	.word	0x0000fd40
        /*0b7c*/ 	.word	0x00000006
        /*0b80*/ 	.word	0x00012450
        /*0b84*/ 	.short	0x010a
        /*0b86*/ 	.byte	0x3f
	.zero		1


	//   ....[79]....
        /*0b88*/ 	.word	0x0000fe20
        /*0b8c*/ 	.word	0x00000003
        /*0b90*/ 	.word	0x00012480
        /*0b94*/ 	.short	0x010a
        /*0b96*/ 	.byte	0x3f
	.zero		1


	//   ....[80]....
        /*0b98*/ 	.word	0x000105a0
        /*0b9c*/ 	.word	0x00000003
        /*0ba0*/ 	.word	0x00012440
        /*0ba4*/ 	.short	0x010a
        /*0ba6*/ 	.byte	0x3f
	.zero		1


	//   ....[81]....
        /*0ba8*/ 	.word	0x00011290
        /*0bac*/ 	.word	0x00000003
        /*0bb0*/ 	.word	0x00012420
        /*0bb4*/ 	.short	0x010a
        /*0bb6*/ 	.byte	0x3f
	.zero		1


	//   ....[82]....
        /*0bb8*/ 	.word	0x000112e0
        /*0bbc*/ 	.word	0x00000005
        /*0bc0*/ 	.word	0x00012480
        /*0bc4*/ 	.short	0x010a
        /*0bc6*/ 	.byte	0x3f
	.zero		1


	//   ....[83]....
        /*0bc8*/ 	.word	0x00011960
        /*0bcc*/ 	.word	0x00000005
        /*0bd0*/ 	.word	0x00012440
        /*0bd4*/ 	.short	0x010a
        /*0bd6*/ 	.byte	0x3f
	.zero		1


	//   ....[84]....
        /*0bd8*/ 	.word	0x00011f20
        /*0bdc*/ 	.word	0x00000003
        /*0be0*/ 	.word	0x00012470
        /*0be4*/ 	.short	0x010a
        /*0be6*/ 	.byte	0x3f
	.zero		1


	//   ....[85]....
        /*0be8*/ 	.word	0x00011f70
        /*0bec*/ 	.word	0x00000003
        /*0bf0*/ 	.word	0x00012460
        /*0bf4*/ 	.short	0x010a
        /*0bf6*/ 	.byte	0x3f
	.zero		1


	//   ....[86]....
        /*0bf8*/ 	.word	0x00011fc0
        /*0bfc*/ 	.word	0x00000002
        /*0c00*/ 	.word	0x00012470
        /*0c04*/ 	.short	0x010a
        /*0c06*/ 	.byte	0x3f
	.zero		1


	//   ....[87]....
        /*0c08*/ 	.word	0x00012010
        /*0c0c*/ 	.word	0x00000002
        /*0c10*/ 	.word	0x00012460
        /*0c14*/ 	.short	0x010a
        /*0c16*/ 	.byte	0x3f
	.zero		1


	//   ....[88]....
        /*0c18*/ 	.word	0x00012060
        /*0c1c*/ 	.word	0x00000007
        /*0c20*/ 	.word	0x00012420
        /*0c24*/ 	.short	0x010a
        /*0c26*/ 	.byte	0x3f
	.zero		1


	//   ....[89]....
        /*0c28*/ 	.word	0x000120b0
        /*0c2c*/ 	.word	0x00000005
        /*0c30*/ 	.word	0x00012440
        /*0c34*/ 	.short	0x010a
        /*0c36*/ 	.byte	0x3f
	.zero		1


	//   ....[90]....
        /*0c38*/ 	.word	0x00012100
        /*0c3c*/ 	.word	0x00000007
        /*0c40*/ 	.word	0x00012440
        /*0c44*/ 	.short	0x010a
        /*0c46*/ 	.byte	0x3f
	.zero		1


	//   ....[91]....
        /*0c48*/ 	.word	0x00012150
        /*0c4c*/ 	.word	0x00000005
        /*0c50*/ 	.word	0x00012460
        /*0c54*/ 	.short	0x010a
        /*0c56*/ 	.byte	0x3f
	.zero		1


	//   ....[92]....
        /*0c58*/ 	.word	0x000121a0
        /*0c5c*/ 	.word	0x00000007
        /*0c60*/ 	.word	0x00012460
        /*0c64*/ 	.short	0x010a
        /*0c66*/ 	.byte	0x3f
	.zero		1


	//   ....[93]....
        /*0c68*/ 	.word	0x000121f0
        /*0c6c*/ 	.word	0x00000005
        /*0c70*/ 	.word	0x00012480
        /*0c74*/ 	.short	0x010a
        /*0c76*/ 	.byte	0x3f
	.zero		1


	//----- nvinfo : EIATTR_NUM_MBARRIERS
	.align		4
.L_267:
        /*0c78*/ 	.byte	0x03, 0x38
        /*0c7a*/ 	.short	0x0016


	//----- nvinfo : EIATTR_EXIT_INSTR_OFFSETS
	.align		4
        /*0c7c*/ 	.byte	0x04, 0x1c
        /*0c7e*/ 	.short	(.L_269 - .L_268)


	//   ....[0]....
.L_268:
        /*0c80*/ 	.word	0x0000fae0


	//----- nvinfo : EIATTR_MAX_THREADS
	.align		4
.L_269:
        /*0c84*/ 	.byte	0x04, 0x05
        /*0c86*/ 	.short	(.L_271 - .L_270)
.L_270:
        /*0c88*/ 	.word	0x00000200
        /*0c8c*/ 	.word	0x00000001
        /*0c90*/ 	.word	0x00000001


	//----- nvinfo : EIATTR_CRS_STACK_SIZE
	.align		4
.L_271:
        /*0c94*/ 	.byte	0x04, 0x1e
        /*0c96*/ 	.short	(.L_273 - .L_272)
.L_272:
        /*0c98*/ 	.word	0x00000000


	//----- nvinfo : EIATTR_CBANK_PARAM_SIZE
	.align		4
.L_273:
        /*0c9c*/ 	.byte	0x03, 0x19
        /*0c9e*/ 	.short	0x0a70


	//----- nvinfo : EIATTR_PARAM_CBANK
	.align		4
        /*0ca0*/ 	.byte	0x04, 0x0a
        /*0ca2*/ 	.short	(.L_275 - .L_274)
	.align		4
.L_274:
        /*0ca4*/ 	.word	index@(.nv.constant0._ZN7cutlass13device_kernelIN5flash11enable_sm90INS1_16FlashAttnFwdSm90INS1_25CollectiveMainloopFwdSm90ILi2EN4cute5tupleIJNS5_1CILi1EEES8_S8_EEENS6_IJNS7_ILi192EEENS7_ILi160EEENS7_ILi64EEEEEELi64ENS_12float_e4m3_tEfNS_4arch4Sm90ELb1ELb0ELb0ELb0ELb1ELb0ELb0ELb1ELb1ELb1ELb1ELb0EEENS1_21CollectiveEpilogueFwdINS6_IJSA_SC_SB_EEES9_NS_10bfloat16_tESG_Li384ELb0ELb1ELb1ELb1EEENS1_19SingleTileSchedulerILb0ELb1ELb1ELi192EEEEEEEEEvNT_6ParamsE)
        /*0ca8*/ 	.short	0x0210
        /*0caa*/ 	.short	0x0a70


	//----- nvinfo : EIATTR_SW_WAR
	.align		4
.L_275:
        /*0cac*/ 	.byte	0x04, 0x36
        /*0cae*/ 	.short	(.L_277 - .L_276)
.L_276:
        /*0cb0*/ 	.word	0x00000008
.L_277:


//--------------------- .nv.info._ZN7cutlass13device_kernelIN5flash11enable_sm90INS1_16FlashAttnFwdSm90INS1_25CollectiveMainloopFwdSm90ILi2EN4cute5tupleIJNS5_1CILi1EEES8_S8_EEENS6_IJNS7_ILi192EEENS7_ILi160EEENS7_ILi64EEEEEELi64ENS_12float_e4m3_tEfNS_4arch4Sm90ELb1ELb0ELb0ELb1ELb1ELb0ELb0ELb1ELb1ELb1ELb1ELb0EEENS1_21CollectiveEpilogueFwdINS6_IJSA_SC_SB_EEES9_NS_10bfloat16_tESG_Li384ELb1ELb1ELb1ELb1EEENS1_36VarlenDynamicPersistentTileSchedulerILi192ELi160ELi384ELi128ELb1ELb1ELb1ELb1ELb1ELb1EEEEEEEEEvNT_6ParamsE --------------------------
	.section	.nv.info._ZN7cutlass13device_kernelIN5flash11enable_sm90INS1_16FlashAttnFwdSm90INS1_25CollectiveMainloopFwdSm90ILi2EN4cute5tupleIJNS5_1CILi1EEES8_S8_EEENS6_IJNS7_ILi192EEENS7_ILi160EEENS7_ILi64EEEEEELi64ENS_12float_e4m3_tEfNS_4arch4Sm90ELb1ELb0ELb0ELb1ELb1ELb0ELb0ELb1ELb1ELb1ELb1ELb0EEENS1_21CollectiveEpilogueFwdINS6_IJSA_SC_SB_EEES9_NS_10bfloat16_tESG_Li384ELb1ELb1ELb1ELb1EEENS1_36VarlenDynamicPersistentTileSchedulerILi192ELi160ELi384ELi128ELb1ELb1ELb1ELb1ELb1ELb1EEEEEEEEEvNT_6ParamsE,"",@"SHT_CUDA_INFO"
	.sectionflags	@""
	.align	4


	//----- nvinfo : EIATTR_CUDA_API_VERSION
	.align		4
        /*0000*/ 	.byte	0x04, 0x37
        /*0002*/ 	.short	(.L_279 - .L_278)
.L_278:
        /*0004*/ 	.word	0x00000082


	//----- nvinfo : EIATTR_KPARAM_INFO
	.align		4
.L_279:
        /*0008*/ 	.byte	0x04, 0x17
        /*000a*/ 	.short	(.L_281 - .L_280)
.L_280:
        /*000c*/ 	.word	0x00000000
        /*0010*/ 	.short	0x0000
        /*0012*/ 	.short	0x0070
        /*0014*/ 	.byte	0x00, 0xf0, 0x01, 0x2a


	//----- nvinfo : EIATTR_SPARSE_MMA_MASK
	.align		4
.L_281:
        /*0018*/ 	.byte	0x03, 0x50
        /*001a*/ 	.short	0x0000


	//----- nvinfo : EIATTR_MAXREG_COUNT
	.align		4
        /*001c*/ 	.byte	0x03, 0x1b
        /*001e*/ 	.short	0x0080


	//----- nvinfo : EIATTR_NUM_BARRIERS
	.align		4
        /*0020*/ 	.byte	0x02, 0x4c
        /*0022*/ 	.byte	0x09
	.zero		1


	//----- nvinfo : EIATTR_EXTERNS
	.align		4
        /*0024*/ 	.byte	0x04, 0x0f
        /*0026*/ 	.short	(.L_283 - .L_282)


	//   ....[0]....
	.align		4
.L_282:
        /*0028*/ 	.word	index@(__assertfail)


	//----- nvinfo : EIATTR_ANNOTATIONS
	.align		4
.L_283:
        /*002c*/ 	.byte	0x04, 0x55
        /*002e*/ 	.short	(.L_285 - .L_284)


	//   ....[0]....
.L_284:
        /* <DEDUP_REMOVED lines=47> */
        /*0314*/ 	.byte	0xe0, 0x48, 0x01, 0x00, 0x01, 0x00, 0x00, 0x00, 0x00, 0x49, 0x01, 0x00


	//----- nvinfo : EIATTR_MERCURY_ISA_VERSION
	.align		4
.L_285:
        /*0320*/ 	.byte	0x03, 0x5f
        /*0322*/ 	.short	0x0101


	//----- nvinfo : EIATTR_UNUSED_LOAD_BYTE_OFFSET
	.align		4
        /*0324*/ 	.byte	0x04, 0x44
        /*0326*/ 	.short	(.L_287 - .L_286)


	//   ....[0]....
.L_286:
        /*0328*/ 	.word	0x00000940
        /*032c*/ 	.word	0x0000fff0


	//   ....[1]....
        /*0330*/ 	.word	0x0000a1a0
        /*0334*/ 	.word	0x0000fff0


	//----- nvinfo : EIATTR_INT_WARP_WIDE_INSTR_OFFSETS
	.align		4
.L_287:
        /*0338*/ 	.byte	0x04, 0x31
        /*033a*/ 	.short	(.L_289 - .L_288)


	//   ....[0]....
.L_288:
        /*033c*/ 	.word	0x000000c0


	//   ....[1]....
        /*0340*/ 	.word	0x000000d0


	//   ....[2]....
        /*0344*/ 	.word	0x00000170


	//   ....[3]....
        /*0348*/ 	.word	0x0000e8f0


	//   ....[4]....
        /*034c*/ 	.word	0x0000e980


	//   ....[5]....
        /*0350*/ 	.word	0x00012340


	//   ....[6]....
        /*0354*/ 	.word	0x000123d0


	//----- nvinfo : EIATTR_COOP_GROUP_MASK_REGIDS
	.align		4
.L_289:
        /*0358*/ 	.byte	0x04, 0x29
        /*035a*/ 	.short	(.L_291 - .L_290)


	//   ....[0]....
.L_290:
        /*035c*/ 	.word	0xffffffff


	//   ....[1]....
        /*0360*/ 	.word	0xffffffff


	//   ....[2]....
        /*0364*/ 	.word	0xffffffff


	//   ....[3]....
        /*0368*/ 	.word	0xffffffff


	//   ....[4]....
        /*036c*/ 	.word	0xffffffff


	//   ....[5]....
        /*0370*/ 	.word	0xffffffff


	//   ....[6]....
        /*0374*/ 	.word	0xffffffff


	//   ....[7]....
        /*0378*/ 	.word	0xffffffff


	//   ....[8]....
        /*037c*/ 	.word	0xffffffff


	//   ....[9]....
        /*0380*/ 	.word	0xffffffff


	//   ....[10]....
        /*0384*/ 	.word	0xffffffff


	//   ....[11]....
        /*0388*/ 	.word	0xffffffff


	//   ....[12]....
        /*038c*/ 	.word	0xffffffff


	//   ....[13]....
        /*0390*/ 	.word	0xffffffff


	//   ....[14]....
        /*0394*/ 	.word	0xffffffff


	//   ....[15]....
        /*0398*/ 	.word	0xffffffff


	//   ....[16]....
        /*039c*/ 	.word	0xffffffff


	//   ....[17]....
        /*03a0*/ 	.word	0xffffffff


	//   ....[18]....
        /*03a4*/ 	.word	0xffffffff


	//   ....[19]....
        /*03a8*/ 	.word	0xffffffff


	//   ....[20]....
        /*03ac*/ 	.word	0xffffffff


	//   ....[21]....
        /*03b0*/ 	.word	0xffffffff


	//   ....[22]....
        /*03b4*/ 	.word	0xffffffff


	//   ....[23]....
        /*03b8*/ 	.word	0xffffffff


	//   ....[24]....
        /*03bc*/ 	.word	0xffffffff


	//   ....[25]....
        /*03c0*/ 	.word	0xffffffff


	//   ....[26]....
        /*03c4*/ 	.word	0xffffffff


	//   ....[27]....
        /*03c8*/ 	.word	0xffffffff


	//   ....[28]....
        /*03cc*/ 	.word	0xffffffff


	//   ....[29]....
        /*03d0*/ 	.word	0xffffffff


	//   ....[30]....
        /*03d4*/ 	.word	0xffffffff


	//   ....[31]....
        /*03d8*/ 	.word	0xffffffff


	//   ....[32]....
        /*03dc*/ 	.word	0xffffffff


	//   ....[33]....
        /*03e0*/ 	.word	0xffffffff


	//   ....[34]....
        /*03e4*/ 	.word	0xffffffff


	//   ....[35]....
        /*03e8*/ 	.word	0xffffffff


	//   ....[36]....
        /*03ec*/ 	.word	0xffffffff


	//   ....[37]....
        /*03f0*/ 	.word	0xffffffff


	//   ....[38]....
        /*03f4*/ 	.word	0xffffffff


	//   ....[39]....
        /*03f8*/ 	.word	0xffffffff


	//   ....[40]....
        /*03fc*/ 	.word	0xffffffff


	//   ....[41]....
        /*0400*/ 	.word	0xffffffff


	//   ....[42]....
        /*0404*/ 	.word	0xffffffff


	//   ....[43]....
        /*0408*/ 	.word	0xffffffff


	//   ....[44]....
        /*040c*/ 	.word	0xffffffff


	//   ....[45]....
        /*0410*/ 	.word	0xffffffff


	//   ....[46]....
        /*0414*/ 	.word	0xffffffff


	//   ....[47]....
        /*0418*/ 	.word	0xffffffff


	//   ....[48]....
        /*041c*/ 	.word	0xffffffff


	//   ....[49]....
        /*0420*/ 	.word	0xffffffff


	//   ....[50]....
        /*0424*/ 	.word	0xffffffff


	//   ....[51]....
        /*0428*/ 	.word	0xffffffff


	//   ....[52]....
        /*042c*/ 	.word	0xffffffff


	//   ....[53]....
        /*0430*/ 	.word	0xffffffff


	//   ....[54]....
        /*0434*/ 	.word	0xffffffff


	//   ....[55]....
        /*0438*/ 	.word	0xffffffff


	//   ....[56]....
        /*043c*/ 	.word	0xffffffff


	//   ....[57]....
        /*0440*/ 	.word	0xffffffff


	//   ....[58]....
        /*0444*/ 	.word	0xffffffff


	//   ....[59]....
        /*0448*/ 	.word	0xffffffff


	//   ....[60]....
        /*044c*/ 	.word	0xffffffff


	//   ....[61]....
        /*0450*/ 	.word	0xffffffff


	//   ....[62]....
        /*0454*/ 	.word	0xffffffff


	//   ....[63]....
        /*0458*/ 	.word	0xffffffff


	//   ....[64]....
        /*045c*/ 	.word	0xffffffff


	//   ....[65]....
        /*0460*/ 	.word	0xffffffff


	//   ....[66]....
        /*0464*/ 	.word	0xffffffff


	//   ....[67]....
        /*0468*/ 	.word	0xffffffff


	//   ....[68]....
        /*046c*/ 	.word	0xffffffff


	//   ....[69]....
        /*0470*/ 	.word	0xffffffff


	//   ....[70]....
        /*0474*/ 	.word	0xffffffff


	//   ....[71]....
        /*0478*/ 	.word	0xffffffff


	//   ....[72]....
        /*047c*/ 	.word	0xffffffff


	//   ....[73]....
        /*0480*/ 	.word	0xffffffff


	//   ....[74]....
        /*0484*/ 	.word	0xffffffff


	//   ....[75]....
        /*0488*/ 	.word	0xffffffff


	//   ....[76]....
        /*048c*/ 	.word	0xffffffff


	//   ....[77]....
        /*0490*/ 	.word	0xffffffff


	//   ....[78]....
        /*0494*/ 	.word	0xffffffff


	//   ....[79]....
        /*0498*/ 	.word	0xffffffff


	//   ....[80]....
        /*049c*/ 	.word	0xffffffff


	//   ....[81]....
        /*04a0*/ 	.word	0xffffffff


	//   ....[82]....
        /*04a4*/ 	.word	0xffffffff


	//   ....[83]....
        /*04a8*/ 	.word	0xffffffff


	//   ....[84]....
        /*04ac*/ 	.word	0xffffffff


	//   ....[85]....
        /*04b0*/ 	.word	0xffffffff


	//   ....[86]....
        /*04b4*/ 	.word	0xffffffff


	//   ....[87]....
        /*04b8*/ 	.word	0xffffffff


	//   ....[88]....
        /*04bc*/ 	.word	0xffffffff


	//   ....[89]....
        /*04c0*/ 	.word	0xffffffff


	//   ....[90]....
        /*04c4*/ 	.word	0xffffffff


	//   ....[91]....
        /*04c8*/ 	.word	0xffffffff


	//   ....[92]....
        /*04cc*/ 	.word	0xffffffff


	//   ....[93]....
        /*04d0*/ 	.word	0xffffffff


	//   ....[94]....
        /*04d4*/ 	.word	0xffffffff


	//   ....[95]....
        /*04d8*/ 	.word	0xffffffff


	//   ....[96]....
        /*04dc*/ 	.word	0xffffffff


	//   ....[97]....
        /*04e0*/ 	.word	0xffffffff


	//   ....[98]....
        /*04e4*/ 	.word	0xffffffff


	//   ....[99]....
        /*04e8*/ 	.word	0xffffffff


	//   ....[100]....
        /*04ec*/ 	.word	0xffffffff


	//   ....[101]....
        /*04f0*/ 	.word	0xffffffff


	//   ....[102]....
        /*04f4*/ 	.word	0xffffffff


	//   ....[103]....
        /*04f8*/ 	.word	0xffffffff


	//   ....[104]....
        /*04fc*/ 	.word	0xffffffff


	//   ....[105]....
        /*0500*/ 	.word	0xffffffff


	//   ....[106]....
        /*0504*/ 	.word	0xffffffff


	//   ....[107]....
        /*0508*/ 	.word	0xffffffff


	//   ....[108]....
        /*050c*/ 	.word	0xffffffff


	//   ....[109]....
        /*0510*/ 	.word	0xffffffff


	//   ....[110]....
        /*0514*/ 	.word	0xffffffff


	//   ....[111]....
        /*0518*/ 	.word	0xffffffff


	//   ....[112]....
        /*051c*/ 	.word	0xffffffff


	//   ....[113]....
        /*0520*/ 	.word	0xffffffff


	//   ....[114]....
        /*0524*/ 	.word	0xffffffff


	//   ....[115]....
        /*0528*/ 	.word	0xffffffff


	//   ....[116]....
        /*052c*/ 	.word	0xffffffff


	//   ....[117]....
        /*0530*/ 	.word	0xffffffff


	//   ....[118]....
        /*0534*/ 	.word	0xffffffff


	//   ....[119]....
        /*0538*/ 	.word	0xffffffff


	//   ....[120]....
        /*053c*/ 	.word	0xffffffff


	//   ....[121]....
        /*0540*/ 	.word	0xffffffff


	//   ....[122]....
        /*0544*/ 	.word	0xffffffff


	//   ....[123]....
        /*0548*/ 	.word	0xffffffff


	//   ....[124]....
        /*054c*/ 	.word	0xffffffff


	//   ....[125]....
        /*0550*/ 	.word	0xffffffff


	//   ....[126]....
        /*0554*/ 	.word	0xffffffff


	//   ....[127]....
        /*0558*/ 	.word	0xffffffff


	//   ....[128]....
        /*055c*/ 	.word	0xffffffff


	//   ....[129]....
        /*0560*/ 	.word	0xffffffff


	//   ....[130]....
        /*0564*/ 	.word	0xffffffff


	//   ....[131]....
        /*0568*/ 	.word	0xffffffff


	//   ....[132]....
        /*056c*/ 	.word	0xffffffff


	//   ....[133]....
        /*0570*/ 	.word	0xffffffff


	//   ....[134]....
        /*0574*/ 	.word	0xffffffff


	//   ....[135]....
        /*0578*/ 	.word	0xffffffff


	//   ....[136]....
        /*057c*/ 	.word	0xffffffff


	//   ....[137]....
        /*0580*/ 	.word	0xffffffff


	//   ....[138]....
        /*0584*/ 	.word	0xffffffff


	//   ....[139]....
        /*0588*/ 	.word	0xffffffff


	//   ....[140]....
        /*058c*/ 	.word	0xffffffff


	//   ....[141]....
        /*0590*/ 	.word	0xffffffff


	//   ....[142]....
        /*0594*/ 	.word	0xffffffff


	//   ....[143]....
        /*0598*/ 	.word	0xffffffff


	//   ....[144]....
        /*059c*/ 	.word	0xffffffff


	//   ....[145]....
        /*05a0*/ 	.word	0xffffffff


	//   ....[146]....
        /*05a4*/ 	.word	0xffffffff


	//   ....[147]....
        /*05a8*/ 	.word	0xffffffff


	//   ....[148]....
        /*05ac*/ 	.word	0xffffffff


	//   ....[149]....
        /*05b0*/ 	.word	0xffffffff


	//   ....[150]....
        /*05b4*/ 	.word	0xffffffff


	//   ....[151]....
        /*05b8*/ 	.word	0xffffffff


	//   ....[152]....
        /*05bc*/ 	.word	0xffffffff


	//   ....[153]....
        /*05c0*/ 	.word	0xffffffff


	//   ....[154]....
        /*05c4*/ 	.word	0xffffffff


	//   ....[155]....
        /*05c8*/ 	.word	0xffffffff


	//   ....[156]....
        /*05cc*/ 	.word	0xffffffff


	//   ....[157]....
        /*05d0*/ 	.word	0xffffffff


	//   ....[158]....
        /*05d4*/ 	.word	0xffffffff


	//   ....[159]....
        /*05d8*/ 	.word	0xffffffff


	//   ....[160]....
        /*05dc*/ 	.word	0xffffffff


	//   ....[161]....
        /*05e0*/ 	.word	0xffffffff


	//   ....[162]....
        /*05e4*/ 	.word	0xffffffff


	//   ....[163]....
        /*05e8*/ 	.word	0xffffffff


	//   ....[164]....
        /*05ec*/ 	.word	0xffffffff


	//   ....[165]....
        /*05f0*/ 	.word	0xffffffff


	//   ....[166]....
        /*05f4*/ 	.word	0xffffffff


	//   ....[167]....
        /*05f8*/ 	.word	0xffffffff


	//   ....[168]....
        /*05fc*/ 	.word	0xffffffff


	//   ....[169]....
        /*0600*/ 	.word	0xffffffff


	//   ....[170]....
        /*0604*/ 	.word	0xffffffff


	//   ....[171]....
        /*0608*/ 	.word	0x0500000f


	//   ....[172]....
        /*060c*/ 	.word	0x0500000f


	//   ....[173]....
        /*0610*/ 	.word	0x0500000f


	//   ....[174]....
        /*0614*/ 	.word	0x0500000f


	//   ....[175]....
        /*0618*/ 	.word	0x0500000f


	//   ....[176]....
        /*061c*/ 	.word	0x0500000f


	//   ....[177]....
        /*0620*/ 	.word	0x0500000f


	//   ....[178]....
        /*0624*/ 	.word	0x0500000f


	//   ....[179]....
        /*0628*/ 	.word	0x0500000f


	//   ....[180]....
        /*062c*/ 	.word	0x0500000f


	//   ....[181]....
        /*0630*/ 	.word	0x0500000f


	//   ....[182]....
        /*0634*/ 	.word	0x0500000f


	//   ....[183]....
        /*0638*/ 	.word	0x0500000f


	//   ....[184]....
        /*063c*/ 	.word	0x0500000f


	//   ....[185]....
        /*0640*/ 	.word	0x0500000f


	//   ....[186]....
        /*0644*/ 	.word	0x0500000f


	//   ....[187]....
        /*0648*/ 	.word	0x0500000f


	//   ....[188]....
        /*064c*/ 	.word	0x0500000f


	//   ....[189]....
        /*0650*/ 	.word	0x0500000f


	//   ....[190]....
        /*0654*/ 	.word	0x0500000f


	//   ....[191]....
        /*0658*/ 	.word	0x0500000f


	//   ....[192]....
        /*065c*/ 	.word	0x0500000f


	//   ....[193]....
        /*0660*/ 	.word	0x0500000f


	//   ....[194]....
        /*0664*/ 	.word	0x0500000f


	//   ....[195]....
        /*0668*/ 	.word	0x0500000f


	//   ....[196]....
        /*066c*/ 	.word	0x0500000f


	//   ....[197]....
        /*0670*/ 	.word	0x0500000f


	//   ....[198]....
        /*0674*/ 	.word	0x0500000f


	//   ....[199]....
        /*0678*/ 	.word	0x0500000f


	//   ....[200]....
        /*067c*/ 	.word	0x0500000f


	//   ....[201]....
        /*0680*/ 	.word	0x0500000f


	//   ....[202]....
        /*0684*/ 	.word	0x0500000f


	//   ....[203]....
        /*0688*/ 	.word	0x0500000f


	//   ....[204]....
        /*068c*/ 	.word	0x0500000f


	//   ....[205]....
        /*0690*/ 	.word	0x0500000f


	//   ....[206]....
        /*0694*/ 	.word	0x0500000f


	//   ....[207]....
        /*0698*/ 	.word	0x0500000f


	//   ....[208]....
        /*069c*/ 	.word	0x0500000f


	//   ....[209]....
        /*06a0*/ 	.word	0x0500000f


	//   ....[210]....
        /*06a4*/ 	.word	0x0500000f


	//   ....[211]....
        /*06a8*/ 	.word	0x0500000f


	//   ....[212]....
        /*06ac*/ 	.word	0x0500000f


	//   ....[213]....
        /*06b0*/ 	.word	0x0500000f


	//   ....[214]....
        /*06b4*/ 	.word	0x0500000f


	//   ....[215]....
        /*06b8*/ 	.word	0x0500000f


	//   ....[216]....
        /*06bc*/ 	.word	0x0500000f


	//   ....[217]....
        /*06c0*/ 	.word	0x0500000f


	//   ....[218]....
        /*06c4*/ 	.word	0x0500000f


	//   ....[219]....
        /*06c8*/ 	.word	0x0500000f


	//   ....[220]....
        /*06cc*/ 	.word	0x0500000f


	//   ....[221]....
        /*06d0*/ 	.word	0x0500000f


	//   ....[222]....
        /*06d4*/ 	.word	0x0500000f


	//   ....[223]....
        /*06d8*/ 	.word	0x0500000f


	//   ....[224]....
        /*06dc*/ 	.word	0x0500000f


	//----- nvinfo : EIATTR_COOP_GROUP_INSTR_OFFSETS
	.align		4
.L_291:
        /*06e0*/ 	.byte	0x04, 0x28
        /*06e2*/ 	.short	(.L_293 - .L_292)


	//   ....[0]....
.L_292:
        /*06e4*/ 	.word	0x00000070


	//   ....[1]....
        /*06e8*/ 	.word	0x000000b0


	//   ....[2]....
        /*06ec*/ 	.word	0x000002d0


	//   ....[3]....
        /*06f0*/ 	.word	0x00000430


	//   ....[4]....
        /*06f4*/ 	.word	0x00000550


	//   ....[5]....
        /*06f8*/ 	.word	0x000006b0


	//   ....[6]....
        /*06fc*/ 	.word	0x00001b00


	//   ....[7]....
        /*0700*/ 	.word	0x000023b0


	//   ....[8]....
        /*0704*/ 	.word	0x000023e0


	//   ....[9]....
        /*0708*/ 	.word	0x00002c90


	//   ....[10]....
        /*070c*/ 	.word	0x00002d60


	//   ....[11]....
        /*0710*/ 	.word	0x00003870


	//   ....[12]....
        /*0714*/ 	.word	0x00003920


	//   ....[13]....
        /*0718*/ 	.word	0x000050a0


	//   ....[14]....
        /*071c*/ 	.word	0x00005880


	//   ....[15]....
        /*0720*/ 	.word	0x000058a0


	//   ....[16]....
        /*0724*/ 	.word	0x000058b0


	//   ....[17]....
        /*0728*/ 	.word	0x00006410


	//   ....[18]....
        /*072c*/ 	.word	0x00006470


	//   ....[19]....
        /*0730*/ 	.word	0x00008370


	//   ....[20]....
        /*0734*/ 	.word	0x00008380


	//   ....[21]....
        /*0738*/ 	.word	0x000083c0


	//   ....[22]....
        /*073c*/ 	.word	0x000083d0


	//   ....[23]....
        /*0740*/ 	.word	0x00009be0


	//   ....[24]....
        /*0744*/ 	.word	0x00009bf0


	//   ....[25]....
        /*0748*/ 	.word	0x00009c70


	//   ....[26]....
        /*074c*/ 	.word	0x00009c80


	//   ....[27]....
        /*0750*/ 	.word	0x0000a680


	//   ....[28]....
        /*0754*/ 	.word	0x0000a690


	//   ....[29]....
        /*0758*/ 	.word	0x0000a6a0


	//   ....[30]....
        /*075c*/ 	.word	0x0000a6b0


	//   ....[31]....
        /*0760*/ 	.word	0x0000a6c0


	//   ....[32]....
        /*0764*/ 	.word	0x0000a6d0


	//   ....[33]....
        /*0768*/ 	.word	0x0000a6e0


	//   ....[34]....
        /*076c*/ 	.word	0x0000a6f0


	//   ....[35]....
        /*0770*/ 	.word	0x0000a700


	//   ....[36]....
        /*0774*/ 	.word	0x0000a720


	//   ....[37]....
        /*0778*/ 	.word	0x0000a740


	//   ....[38]....
        /*077c*/ 	.word	0x0000a750


	//   ....[39]....
        /*0780*/ 	.word	0x0000a780


	//   ....[40]....
        /*0784*/ 	.word	0x0000a790


	//   ....[41]....
        /*0788*/ 	.word	0x0000a7a0


	//   ....[42]....
        /*078c*/ 	.word	0x0000a7b0


	//   ....[43]....
        /*0790*/ 	.word	0x0000a7c0


	//   ....[44]....
        /*0794*/ 	.word	0x0000a7f0


	//   ....[45]....
        /*0798*/ 	.word	0x0000a810


	//   ....[46]....
        /*079c*/ 	.word	0x0000a840


	//   ....[47]....
        /*07a0*/ 	.word	0x0000a860


	//   ....[48]....
        /*07a4*/ 	.word	0x0000a880


	//   ....[49]....
        /*07a8*/ 	.word	0x0000a890


	//   ....[50]....
        /*07ac*/ 	.word	0x0000a8a0


	//   ....[51]....
        /*07b0*/ 	.word	0x0000a8c0


	//   ....[52]....
        /*07b4*/ 	.word	0x0000a8f0


	//   ....[53]....
        /*07b8*/ 	.word	0x0000a910


	//   ....[54]....
        /*07bc*/ 	.word	0x0000a940


	//   ....[55]....
        /*07c0*/ 	.word	0x0000a970


	//   ....[56]....
        /*07c4*/ 	.word	0x0000a9a0


	//   ....[57]....
        /*07c8*/ 	.word	0x0000a9d0


	//   ....[58]....
        /*07cc*/ 	.word	0x0000aa00


	//   ....[59]....
        /*07d0*/ 	.word	0x0000b090


	//   ....[60]....
        /*07d4*/ 	.word	0x0000b0a0


	//   ....[61]....
        /*07d8*/ 	.word	0x0000b0b0


	//   ....[62]....
        /*07dc*/ 	.word	0x0000b100


	//   ....[63]....
        /*07e0*/ 	.word	0x0000b710


	//   ....[64]....
        /*07e4*/ 	.word	0x0000b750


	//   ....[65]....
        /*07e8*/ 	.word	0x0000b770


	//   ....[66]....
        /*07ec*/ 	.word	0x0000b7b0


	//   ....[67]....
        /*07f0*/ 	.word	0x0000b7d0


	//   ....[68]....
        /*07f4*/ 	.word	0x0000b7e0


	//   ....[69]....
        /*07f8*/ 	.word	0x0000b800


	//   ....[70]....
        /*07fc*/ 	.word	0x0000b820


	//   ....[71]....
        /*0800*/ 	.word	0x0000bca0


	//   ....[72]....
        /*0804*/ 	.word	0x0000bcb0


	//   ....[73]....
        /*0808*/ 	.word	0x0000bee0


	//   ....[74]....
        /*080c*/ 	.word	0x0000bef0


	//   ....[75]....
        /*0810*/ 	.word	0x0000ca00


	//   ....[76]....
        /*0814*/ 	.word	0x0000ca30


	//   ....[77]....
        /*0818*/ 	.word	0x0000ca70


	//   ....[78]....
        /*081c*/ 	.word	0x0000caa0


	//   ....[79]....
        /*0820*/ 	.word	0x0000cab0


	//   ....[80]....
        /*0824*/ 	.word	0x0000cac0


	//   ....[81]....
        /*0828*/ 	.word	0x0000cad0


	//   ....[82]....
        /*082c*/ 	.word	0x0000caf0


	//   ....[83]....
        /*0830*/ 	.word	0x0000cc40


	//   ....[84]....
        /*0834*/ 	.word	0x0000ce60


	//   ....[85]....
        /*0838*/ 	.word	0x0000ce90


	//   ....[86]....
        /*083c*/ 	.word	0x0000cec0


	//   ....[87]....
        /*0840*/ 	.word	0x0000cef0


	//   ....[88]....
        /*0844*/ 	.word	0x0000cf20


	//   ....[89]....
        /*0848*/ 	.word	0x0000cf70


	//   ....[90]....
        /*084c*/ 	.word	0x0000d0e0


	//   ....[91]....
        /*0850*/ 	.word	0x0000d110


	//   ....[92]....
        /*0854*/ 	.word	0x0000d140


	//   ....[93]....
        /*0858*/ 	.word	0x0000d170


	//   ....[94]....
        /*085c*/ 	.word	0x0000d1a0


	//   ....[95]....
        /*0860*/ 	.word	0x0000d1d0


	//   ....[96]....
        /*0864*/ 	.word	0x0000d260


	//   ....[97]....
        /*0868*/ 	.word	0x0000d2c0


	//   ....[98]....
        /*086c*/ 	.word	0x0000d2d0


	//   ....[99]....
        /*0870*/ 	.word	0x0000d320


	//   ....[100]....
        /*0874*/ 	.word	0x0000f890


	//   ....[101]....
        /*0878*/ 	.word	0x0000f8a0


	//   ....[102]....
        /*087c*/ 	.word	0x0000f910


	//   ....[103]....
        /*0880*/ 	.word	0x0000f930


	//   ....[104]....
        /*0884*/ 	.word	0x0000f970


	//   ....[105]....
        /*0888*/ 	.word	0x0000f990


	//   ....[106]....
        /*088c*/ 	.word	0x0000f9a0


	//   ....[107]....
        /*0890*/ 	.word	0x0000f9b0


	//   ....[108]....
        /*0894*/ 	.word	0x0000fa40


	//   ....[109]....
        /*0898*/ 	.word	0x0000fa60


	//   ....[110]....
        /*089c*/ 	.word	0x0000feb0


	//   ....[111]....
        /*08a0*/ 	.word	0x0000fec0


	//   ....[112]....
        /*08a4*/ 	.word	0x0000fee0


	//   ....[113]....
        /*08a8*/ 	.word	0x0000ff70


	//   ....[114]....
        /*08ac*/ 	.word	0x0000ff80


	//   ....[115]....
        /*08b0*/ 	.word	0x0000fff0


	//   ....[116]....
        /*08b4*/ 	.word	0x00010000


	//   ....[117]....
        /*08b8*/ 	.word	0x00010010


	//   ....[118]....
        /*08bc*/ 	.word	0x00010020


	//   ....[119]....
        /*08c0*/ 	.word	0x000100e0


	//   ....[120]....
        /*08c4*/ 	.word	0x00010950


	//   ....[121]....
        /*08c8*/ 	.word	0x00010980


	//   ....[122]....
        /*08cc*/ 	.word	0x00010a20


	//   ....[123]....
        /*08d0*/ 	.word	0x00010a30


	//   ....[124]....
        /*08d4*/ 	.word	0x00010aa0


	//   ....[125]....
        /*08d8*/ 	.word	0x00010ab0


	//   ....[126]....
        /*08dc*/ 	.word	0x00010ac0


	//   ....[127]....
        /*08e0*/ 	.word	0x00010ad0


	//   ....[128]....
        /*08e4*/ 	.word	0x00010bb0


	//   ....[129]....
        /*08e8*/ 	.word	0x00010bc0


	//   ....[130]....
        /*08ec*/ 	.word	0x00010bd0


	//   ....[131]....
        /*08f0*/ 	.word	0x00010be0


	//   ....[132]....
        /*08f4*/ 	.word	0x000115c0


	//   ....[133]....
        /*08f8*/ 	.word	0x000115d0


	//   ....[134]....
        /*08fc*/ 	.word	0x00011640


	//   ....[135]....
        /*0900*/ 	.word	0x00011650


	//   ....[136]....
        /*0904*/ 	.word	0x00011690


	//   ....[137]....
        /*0908*/ 	.word	0x000116a0


	//   ....[138]....
        /*090c*/ 	.word	0x000116e0


	//   ....[139]....
        /*0910*/ 	.word	0x000116f0


	//   ....[140]....
        /*0914*/ 	.word	0x00011730


	//   ....[141]....
        /*0918*/ 	.word	0x00011740


	//   ....[142]....
        /*091c*/ 	.word	0x00011b50


	//   ....[143]....
        /*0920*/ 	.word	0x00011b60


	//   ....[144]....
        /*0924*/ 	.word	0x00011b70


	//   ....[145]....
        /*0928*/ 	.word	0x00011bb0


	//   ....[146]....
        /*092c*/ 	.word	0x00011bc0


	//   ....[147]....
        /*0930*/ 	.word	0x00011c00


	//   ....[148]....
        /*0934*/ 	.word	0x00011c10


	//   ....[149]....
        /*0938*/ 	.word	0x00011c20


	//   ....[150]....
        /*093c*/ 	.word	0x00011c60


	//   ....[151]....
        /*0940*/ 	.word	0x00011ca0


	//   ....[152]....
        /*0944*/ 	.word	0x00012b90


	//   ....[153]....
        /*0948*/ 	.word	0x00012bb0


	//   ....[154]....
        /*094c*/ 	.word	0x00012be0


	//   ....[155]....
        /*0950*/ 	.word	0x00012c10


	//   ....[156]....
        /*0954*/ 	.word	0x00012c50


	//   ....[157]....
        /*0958*/ 	.word	0x00012c60


	//   ....[158]....
        /*095c*/ 	.word	0x00012c90


	//   ....[159]....
        /*0960*/ 	.word	0x00012cc0


	//   ....[160]....
        /*0964*/ 	.word	0x00012e30


	//   ....[161]....
        /*0968*/ 	.word	0x00012e60


	//   ....[162]....
        /*096c*/ 	.word	0x00012e90


	//   ....[163]....
        /*0970*/ 	.word	0x00012ed0


	//   ....[164]....
        /*0974*/ 	.word	0x00012f00


	//   ....[165]....
        /*0978*/ 	.word	0x00012f30


	//   ....[166]....
        /*097c*/ 	.word	0x00012fd0


	//   ....[167]....
        /*0980*/ 	.word	0x00013020


	//   ....[168]....
        /*0984*/ 	.word	0x00013030


	//   ....[169]....
        /*0988*/ 	.word	0x00013070


	//   ....[170]....
        /*098c*/ 	.word	0x00013b70


	//   ....[171]....
        /*0990*/ 	.word	0x000141a0


	//   ....[172]....
        /*0994*/ 	.word	0x00014290


	//   ....[173]....
        /*0998*/ 	.word	0x00014320


	//   ....[174]....
        /*099c*/ 	.word	0x000143f0


	//   ....[175]....
        /*09a0*/ 	.word	0x000144a0


	//   ....[176]....
        /*09a4*/ 	.word	0x00014550


	//   ....[177]....
        /*09a8*/ 	.word	0x000145f0


	//   ....[178]....
        /*09ac*/ 	.word	0x00014690


	//   ....[179]....
        /*09b0*/ 	.word	0x00014740


	//   ....[180]....
        /*09b4*/ 	.word	0x000147c0


	//   ....[181]....
        /*09b8*/ 	.word	0x00014890


	//   ....[182]....
        /*09bc*/ 	.word	0x000149c0


	//   ....[183]....
        /*09c0*/ 	.word	0x00014a70


	//   ....[184]....
        /*09c4*/ 	.word	0x00014af0


	//   ....[185]....
        /*09c8*/ 	.word	0x00014be0


	//   ....[186]....
        /*09cc*/ 	.word	0x00014c40


	//   ....[187]....
        /*09d0*/ 	.word	0x00014d20


	//   ....[188]....
        /*09d4*/ 	.word	0x00014d80


	//   ....[189]....
        /*09d8*/ 	.word	0x00014e20


	//   ....[190]....
        /*09dc*/ 	.word	0x00014ec0


	//   ....[191]....
        /*09e0*/ 	.word	0x00014f90


	//   ....[192]....
        /*09e4*/ 	.word	0x00015040


	//   ....[193]....
        /*09e8*/ 	.word	0x000150a0


	//   ....[194]....
        /*09ec*/ 	.word	0x00015100


	//   ....[195]....
        /*09f0*/ 	.word	0x000151f0


	//   ....[196]....
        /*09f4*/ 	.word	0x00015250


	//   ....[197]....
        /*09f8*/ 	.word	0x00015330


	//   ....[198]....
        /*09fc*/ 	.word	0x00015390


	//   ....[199]....
        /*0a00*/ 	.word	0x00015470


	//   ....[200]....
        /*0a04*/ 	.word	0x000154d0


	//   ....[201]....
        /*0a08*/ 	.word	0x000155a0


	//   ....[202]....
        /*0a0c*/ 	.word	0x00015620


	//   ....[203]....
        /*0a10*/ 	.word	0x000156e0


	//   ....[204]....
        /*0a14*/ 	.word	0x00015820


	//   ....[205]....
        /*0a18*/ 	.word	0x000158d0


	//   ....[206]....
        /*0a1c*/ 	.word	0x00015980


	//   ....[207]....
        /*0a20*/ 	.word	0x00015a20


	//   ....[208]....
        /*0a24*/ 	.word	0x00015ad0


	//   ....[209]....
        /*0a28*/ 	.word	0x00015b70


	//   ....[210]....
        /*0a2c*/ 	.word	0x00015c20


	//   ....[211]....
        /*0a30*/ 	.word	0x00015cc0


	//   ....[212]....
        /*0a34*/ 	.word	0x00015d30


	//   ....[213]....
        /*0a38*/ 	.word	0x00015df0


	//   ....[214]....
        /*0a3c*/ 	.word	0x00015ee0


	//   ....[215]....
        /*0a40*/ 	.word	0x00015f70


	//   ....[216]....
        /*0a44*/ 	.word	0x00015fd0


	//   ....[217]....
        /*0a48*/ 	.word	0x00016080


	//   ....[218]....
        /*0a4c*/ 	.word	0x000160e0


	//   ....[219]....
        /*0a50*/ 	.word	0x00016190


	//   ....[220]....
        /*0a54*/ 	.word	0x000161f0


	//   ....[221]....
        /*0a58*/ 	.word	0x000162a0


	//   ....[222]....
        /*0a5c*/ 	.word	0x00016300


	//   ....[223]....
        /*0a60*/ 	.word	0x000163b0


	//   ....[224]....
        /*0a64*/ 	.word	0x00016610


	//----- nvinfo : EIATTR_REG_RECONFIG
	.align		4
.L_293:
        /*0a68*/ 	.byte	0x01, 0x54
	.zero		2


	//----- nvinfo : EIATTR_SYSCALL_OFFSETS
	.align		4
        /*0a6c*/ 	.byte	0x04, 0x46
        /*0a6e*/ 	.short	(.L_295 - .L_294)


	//   ....[0]....
.L_294:
        /*0a70*/ 	.word	0x00001cb0


	//   ....[1]....
        /*0a74*/ 	.word	0x0000eaf0


	//   ....[2]....
        /*0a78*/ 	.word	0x0000ec70


	//   ....[3]....
        /*0a7c*/ 	.word	0x0000edc0


	//   ....[4]....
        /*0a80*/ 	.word	0x0000ef10


	//   ....[5]....
        /*0a84*/ 	.word	0x000104b0


	//----- nvinfo : EIATTR_MBARRIER_INSTR_OFFSETS
	.align		4
.L_295:
        /*0a88*/ 	.byte	0x04, 0x39
        /*0a8a*/ 	.short	(.L_297 - .L_296)


	//   ....[0]....
.L_296:
        /*0a8c*/ 	.word	0x00000180
        /*0a90*/ 	.word	0x000000ff
        /*0a94*/ 	.word	0x00013200
        /*0a98*/ 	.short	0x0100
        /*0a9a*/ 	.byte	0x08
	.zero		1


	//   ....[1]....
        /*0a9c*/ 	.word	0x00000190
        /*0aa0*/ 	.word	0x000000ff
        /*0aa4*/ 	.word	0x00013220
        /*0aa8*/ 	.short	0x0100
        /*0aaa*/ 	.byte	0x08
	.zero		1


	//   ....[2]....
        /*0aac*/ 	.word	0x00000280
        /*0ab0*/ 	.word	0x000000ff
        /*0ab4*/ 	.word	0x00013230
        /*0ab8*/ 	.short	0x0100
        /*0aba*/ 	.byte	0x08
	.zero		1


	//   ....[3]....
        /*0abc*/ 	.word	0x00000290
        /*0ac0*/ 	.word	0x000000ff
        /*0ac4*/ 	.word	0x00013240
        /*0ac8*/ 	.short	0x0100
        /*0aca*/ 	.byte	0x08
	.zero		1


	//   ....[4]....
        /*0acc*/ 	.word	0x000002a0
        /*0ad0*/ 	.word	0x000000ff
        /*0ad4*/ 	.word	0x00013238
        /*0ad8*/ 	.short	0x0100
        /*0ada*/ 	.byte	0x08
	.zero		1


	//   ....[5]....
        /*0adc*/ 	.word	0x000002b0
        /*0ae0*/ 	.word	0x000000ff
        /*0ae4*/ 	.word	0x00013248
        /*0ae8*/ 	.short	0x0100
        /*0aea*/ 	.byte	0x08
	.zero		1


	//   ....[6]....
        /*0aec*/ 	.word	0x000003e0
        /*0af0*/ 	.word	0x000000ff
        /*0af4*/ 	.word	0x00013250
        /*0af8*/ 	.short	0x0100
        /*0afa*/ 	.byte	0x08
	.zero		1


	//   ....[7]....
        /*0afc*/ 	.word	0x000003f0
        /*0b00*/ 	.word	0x000000ff
        /*0b04*/ 	.word	0x00013260
        /*0b08*/ 	.short	0x0100
        /*0b0a*/ 	.byte	0x08
	.zero		1


	//   ....[8]....
        /*0b0c*/ 	.word	0x00000400
        /*0b10*/ 	.word	0x000000ff
        /*0b14*/ 	.word	0x00013258
        /*0b18*/ 	.short	0x0100
        /*0b1a*/ 	.byte	0x08
	.zero		1


	//   ....[9]....
        /*0b1c*/ 	.word	0x00000410
        /*0b20*/ 	.word	0x000000ff
        /*0b24*/ 	.word	0x00013268
        /*0b28*/ 	.short	0x0100
        /*0b2a*/ 	.byte	0x08
	.zero		1


	//   ....[10]....
        /*0b2c*/ 	.word	0x00000500
        /*0b30*/ 	.word	0x000000ff
        /*0b34*/ 	.word	0x00013270
        /*0b38*/ 	.short	0x0100
        /*0b3a*/ 	.byte	0x06
	.zero		1


	//   ....[11]....
        /*0b3c*/ 	.word	0x00000510
        /*0b40*/ 	.word	0x000000ff
        /*0b44*/ 	.word	0x00013280
        /*0b48*/ 	.short	0x0100
        /*0b4a*/ 	.byte	0x06
	.zero		1


	//   ....[12]....
        /*0b4c*/ 	.word	0x00000520
        /*0b50*/ 	.word	0x000000ff
        /*0b54*/ 	.word	0x00013278
        /*0b58*/ 	.short	0x0100
        /*0b5a*/ 	.byte	0x06
	.zero		1


	//   ....[13]....
        /*0b5c*/ 	.word	0x00000530
        /*0b60*/ 	.word	0x000000ff
        /*0b64*/ 	.word	0x00013288
        /*0b68*/ 	.short	0x0100
        /*0b6a*/ 	.byte	0x06
	.zero		1


	//   ....[14]....
        /*0b6c*/ 	.word	0x00000660
        /*0b70*/ 	.word	0x000000ff
        /*0b74*/ 	.word	0x00013290
        /*0b78*/ 	.short	0x0100
        /*0b7a*/ 	.byte	0x08
	.zero		1


	//   ....[15]....
        /*0b7c*/ 	.word	0x00000670
        /*0b80*/ 	.word	0x000000ff
        /*0b84*/ 	.word	0x000132a0
        /*0b88*/ 	.short	0x0100
        /*0b8a*/ 	.byte	0x08
	.zero		1


	//   ....[16]....
        /*0b8c*/ 	.word	0x00000680
        /*0b90*/ 	.word	0x000000ff
        /*0b94*/ 	.word	0x00013298
        /*0b98*/ 	.short	0x0100
        /*0b9a*/ 	.byte	0x08
	.zero		1


	//   ....[17]....
        /*0b9c*/ 	.word	0x00000690
        /*0ba0*/ 	.word	0x000000ff
        /*0ba4*/ 	.word	0x000132a8
        /*0ba8*/ 	.short	0x0100
        /*0baa*/ 	.byte	0x08
	.zero		1


	//   ....[18]....
        /*0bac*/ 	.word	0x000007e0
        /*0bb0*/ 	.word	0x000000ff
        /*0bb4*/ 	.word	0x000132b0
        /*0bb8*/ 	.short	0x0100
        /*0bba*/ 	.byte	0x08
	.zero		1


	//   ....[19]....
        /*0bbc*/ 	.word	0x000007f0
        /*0bc0*/ 	.word	0x000000ff
        /*0bc4*/ 	.word	0x000132c0
        /*0bc8*/ 	.short	0x0100
        /*0bca*/ 	.byte	0x08
	.zero		1


	//   ....[20]....
        /*0bcc*/ 	.word	0x00000800
        /*0bd0*/ 	.word	0x000000ff
        /*0bd4*/ 	.word	0x000132b8
        /*0bd8*/ 	.short	0x0100
        /*0bda*/ 	.byte	0x08
	.zero		1


	//   ....[21]....
        /*0bdc*/ 	.word	0x00000810
        /*0be0*/ 	.word	0x000000ff
        /*0be4*/ 	.word	0x000132c8
        /*0be8*/ 	.short	0x0100
        /*0bea*/ 	.byte	0x08
	.zero		1


	//   ....[22]....
        /*0bec*/ 	.word	0x00001d30
        /*0bf0*/ 	.word	0x000000ff
        /*0bf4*/ 	.word	0x00013200
        /*0bf8*/ 	.short	0x010a
        /*0bfa*/ 	.byte	0x2d
	.zero		1


	//   ....[23]....
        /*0bfc*/ 	.word	0x00001db0
        /*0c00*/ 	.word	0x00000003
        /*0c04*/ 	.word	0x00013230
        /*0c08*/ 	.short	0x010a
        /*0c0a*/ 	.byte	0x3f
	.zero		1


	//   ....[24]....
        /*0c0c*/ 	.word	0x00001df0
        /*0c10*/ 	.word	0x00000003
        /*0c14*/ 	.word	0x00013230
        /*0c18*/ 	.short	0x010a
        /*0c1a*/ 	.byte	0x3f
	.zero		1


	//   ....[25]....
        /*0c1c*/ 	.word	0x00002540
        /*0c20*/ 	.word	0x000000ff
        /*0c24*/ 	.word	0x00000000
        /*0c28*/ 	.short	0x0101
        /*0c2a*/ 	.byte	0x06
	.zero		1


	//   ....[26]....
        /*0c2c*/ 	.word	0x000048f0
        /*0c30*/ 	.word	0x000000ff
        /*0c34*/ 	.word	0x00013230
        /*0c38*/ 	.short	0x010a
        /*0c3a*/ 	.byte	0x15
	.zero		1


	//   ....[27]....
        /*0c3c*/ 	.word	0x00004930
        /*0c40*/ 	.word	0x000000ff
        /*0c44*/ 	.word	0x00013230
        /*0c48*/ 	.short	0x010a
        /*0c4a*/ 	.byte	0x15
	.zero		1


	//   ....[28]....
        /*0c4c*/ 	.word	0x00004d80
        /*0c50*/ 	.word	0x000000ff
        /*0c54*/ 	.word	0x00013250
        /*0c58*/ 	.short	0x010a
        /*0c5a*/ 	.byte	0x0b
	.zero		1


	//   ....[29]....
        /*0c5c*/ 	.word	0x00004dc0
        /*0c60*/ 	.word	0x000000ff
        /*0c64*/ 	.word	0x00013250
        /*0c68*/ 	.short	0x010a
        /*0c6a*/ 	.byte	0x0b
	.zero		1


	//   ....[30]....
        /*0c6c*/ 	.word	0x00005050
        /*0c70*/ 	.word	0x000000ff
        /*0c74*/ 	.word	0x00000000
        /*0c78*/ 	.short	0x0101
        /*0c7a*/ 	.byte	0x15
	.zero		1


	//   ....[31]....
        /*0c7c*/ 	.word	0x000071c0
        /*0c80*/ 	.word	0x000000ff
        /*0c84*/ 	.word	0x00000000
        /*0c88*/ 	.short	0x0101
        /*0c8a*/ 	.byte	0x06
	.zero		1


	//   ....[32]....
        /*0c8c*/ 	.word	0x00007740
        /*0c90*/ 	.word	0x000000ff
        /*0c94*/ 	.word	0x00013230
        /*0c98*/ 	.short	0x010a
        /*0c9a*/ 	.byte	0x06
	.zero		1


	//   ....[33]....
        /*0c9c*/ 	.word	0x00007780
        /*0ca0*/ 	.word	0x000000ff
        /*0ca4*/ 	.word	0x00013230
        /*0ca8*/ 	.short	0x010a
        /*0caa*/ 	.byte	0x06
	.zero		1


	//   ....[34]....
        /*0cac*/ 	.word	0x00007bd0
        /*0cb0*/ 	.word	0x000000ff
        /*0cb4*/ 	.word	0x00013250
        /*0cb8*/ 	.short	0x010a
        /*0cba*/ 	.byte	0x0b
	.zero		1


	//   ....[35]....
        /*0cbc*/ 	.word	0x00007c10
        /*0cc0*/ 	.word	0x000000ff
        /*0cc4*/ 	.word	0x00013250
        /*0cc8*/ 	.short	0x010a
        /*0cca*/ 	.byte	0x0b
	.zero		1


	//   ....[36]....
        /*0ccc*/ 	.word	0x00007f00
        /*0cd0*/ 	.word	0x000000ff
        /*0cd4*/ 	.word	0x00000000
        /*0cd8*/ 	.short	0x0101
        /*0cda*/ 	.byte	0x06
	.zero		1


	//   ....[37]....
        /*0cdc*/ 	.word	0x000094b0
        /*0ce0*/ 	.word	0x000000ff
        /*0ce4*/ 	.word	0x00000000
        /*0ce8*/ 	.short	0x0101
        /*0cea*/ 	.byte	0x06
	.zero		1


	//   ....[38]....
        /*0cec*/ 	.word	0x00009940
        /*0cf0*/ 	.word	0x000000ff
        /*0cf4*/ 	.word	0x00013250
        /*0cf8*/ 	.short	0x010a
        /*0cfa*/ 	.byte	0x05
	.zero		1


	//   ....[39]....
        /*0cfc*/ 	.word	0x00009980
        /*0d00*/ 	.word	0x000000ff
        /*0d04*/ 	.word	0x00013250
        /*0d08*/ 	.short	0x010a
        /*0d0a*/ 	.byte	0x05
	.zero		1


	//   ....[40]....
        /*0d0c*/ 	.word	0x00009f60
        /*0d10*/ 	.word	0x000000ff
        /*0d14*/ 	.word	0x00000000
        /*0d18*/ 	.short	0x0101
        /*0d1a*/ 	.byte	0x04
	.zero		1


	//   ....[41]....
        /*0d1c*/ 	.word	0x0000b5e0
        /*0d20*/ 	.word	0x00000000
        /*0d24*/ 	.word	0x00000000
        /*0d28*/ 	.short	0x0101
        /*0d2a*/ 	.byte	0x3f
	.zero		1


	//   ....[42]....
        /*0d2c*/ 	.word	0x0000bc90
        /*0d30*/ 	.word	0x00000006
        /*0d34*/ 	.word	0x00000000
        /*0d38*/ 	.short	0x0101
        /*0d3a*/ 	.byte	0x3f
	.zero		1


	//   ....[43]....
        /*0d3c*/ 	.word	0x0000f500
        /*0d40*/ 	.word	0x00000007
        /*0d44*/ 	.word	0x00013280
        /*0d48*/ 	.short	0x010a
        /*0d4a*/ 	.byte	0x3f
	.zero		1


	//   ....[44]....
        /*0d4c*/ 	.word	0x0000fb80
        /*0d50*/ 	.word	0x00000007
        /*0d54*/ 	.word	0x00013270
        /*0d58*/ 	.short	0x0107
        /*0d5a*/ 	.byte	0x3f
	.zero		1


	//   ....[45]....
        /*0d5c*/ 	.word	0x0000fc40
        /*0d60*/ 	.word	0x00000007
        /*0d64*/ 	.word	0x00013270
        /*0d68*/ 	.short	0x0101
        /*0d6a*/ 	.byte	0x3f
	.zero		1


	//   ....[46]....
        /*0d6c*/ 	.word	0x0000fc90
        /*0d70*/ 	.word	0x00000007
        /*0d74*/ 	.word	0x00013240
        /*0d78*/ 	.short	0x010a
        /*0d7a*/ 	.byte	0x3f
	.zero		1


	//   ....[47]....
        /*0d7c*/ 	.word	0x000101f0
        /*0d80*/ 	.word	0x00000007
        /*0d84*/ 	.word	0x00013230
        /*0d88*/ 	.short	0x0107
        /*0d8a*/ 	.byte	0x3f
	.zero		1


	//   ....[48]....
        /*0d8c*/ 	.word	0x000102c0
        /*0d90*/ 	.word	0x00000007
        /*0d94*/ 	.word	0x00013230
        /*0d98*/ 	.short	0x0101
        /*0d9a*/ 	.byte	0x3f
	.zero		1


	//   ....[49]....
        /*0d9c*/ 	.word	0x00010cc0
        /*0da0*/ 	.word	0x00000010
        /*0da4*/ 	.word	0x00013200
        /*0da8*/ 	.short	0x0107
        /*0daa*/ 	.byte	0x3f
	.zero		1


	//   ....[50]....
        /*0dac*/ 	.word	0x00010db0
        /*0db0*/ 	.word	0x00000010
        /*0db4*/ 	.word	0x00013200
        /*0db8*/ 	.short	0x0101
        /*0dba*/ 	.byte	0x3f
	.zero		1


	//   ....[51]....
        /*0dbc*/ 	.word	0x00010dd0
        /*0dc0*/ 	.word	0x00000010
        /*0dc4*/ 	.word	0x00013220
        /*0dc8*/ 	.short	0x010a
        /*0dca*/ 	.byte	0x3f
	.zero		1


	//   ....[52]....
        /*0dcc*/ 	.word	0x00011300
        /*0dd0*/ 	.word	0x00000000
        /*0dd4*/ 	.word	0x00013280
        /*0dd8*/ 	.short	0x010a
        /*0dda*/ 	.byte	0x3f
	.zero		1


	//   ....[53]....
        /*0ddc*/ 	.word	0x000117f0
        /*0de0*/ 	.word	0x00000000
        /*0de4*/ 	.word	0x00013270
        /*0de8*/ 	.short	0x0107
        /*0dea*/ 	.byte	0x3f
	.zero		1


	//   ....[54]....
        /*0dec*/ 	.word	0x000118b0
        /*0df0*/ 	.word	0x00000000
        /*0df4*/ 	.word	0x00013270
        /*0df8*/ 	.short	0x0101
        /*0dfa*/ 	.byte	0x3f
	.zero		1


	//   ....[55]....
        /*0dfc*/ 	.word	0x000118e0
        /*0e00*/ 	.word	0x00000000
        /*0e04*/ 	.word	0x00013240
        /*0e08*/ 	.short	0x010a
        /*0e0a*/ 	.byte	0x3f
	.zero		1


	//   ....[56]....
        /*0e0c*/ 	.word	0x00011d20
        /*0e10*/ 	.word	0x00000000
        /*0e14*/ 	.word	0x00013230
        /*0e18*/ 	.short	0x0107
        /*0e1a*/ 	.byte	0x3f
	.zero		1


	//   ....[57]....
        /*0e1c*/ 	.word	0x00011de0
        /*0e20*/ 	.word	0x00000000
        /*0e24*/ 	.word	0x00013230
        /*0e28*/ 	.short	0x0101
        /*0e2a*/ 	.byte	0x3f
	.zero		1


	//   ....[58]....
        /*0e2c*/ 	.word	0x00011e70
        /*0e30*/ 	.word	0x00000002
        /*0e34*/ 	.word	0x00013270
        /*0e38*/ 	.short	0x010a
        /*0e3a*/ 	.byte	0x3f
	.zero		1


	//   ....[59]....
        /*0e3c*/ 	.word	0x00011f00
        /*0e40*/ 	.word	0x00000002
        /*0e44*/ 	.word	0x00013260
        /*0e48*/ 	.short	0x010a
        /*0e4a*/ 	.byte	0x3f
	.zero		1


	//   ....[60]....
        /*0e4c*/ 	.word	0x00012210
        /*0e50*/ 	.word	0x00000002
        /*0e54*/ 	.word	0x00013250
        /*0e58*/ 	.short	0x0101
        /*0e5a*/ 	.byte	0x3f
	.zero		1


	//   ....[61]....
        /*0e5c*/ 	.word	0x000122a0
        /*0e60*/ 	.word	0x00000002
        /*0e64*/ 	.word	0x00000000
        /*0e68*/ 	.short	0x0101
        /*0e6a*/ 	.byte	0x3f
	.zero		1


	//   ....[62]....
        /*0e6c*/ 	.word	0x00012480
        /*0e70*/ 	.word	0x00000003
        /*0e74*/ 	.word	0x00013270
        /*0e78*/ 	.short	0x010a
        /*0e7a*/ 	.byte	0x3f
	.zero		1


	//   ....[63]....
        /*0e7c*/ 	.word	0x00012510
        /*0e80*/ 	.word	0x00000003
        /*0e84*/ 	.word	0x00013260
        /*0e88*/ 	.short	0x010a
        /*0e8a*/ 	.byte	0x3f
	.zero		1


	//   ....[64]....
        /*0e8c*/ 	.word	0x00012830
        /*0e90*/ 	.word	0x00000003
        /*0e94*/ 	.word	0x00013250
        /*0e98*/ 	.short	0x0101
        /*0e9a*/ 	.byte	0x3f
	.zero		1


	//   ....[65]....
        /*0e9c*/ 	.word	0x000128f0
        /*0ea0*/ 	.word	0x00000003
        /*0ea4*/ 	.word	0x00000000
        /*0ea8*/ 	.short	0x0101
        /*0eaa*/ 	.byte	0x3f
	.zero		1


	//   ....[66]....
        /*0eac*/ 	.word	0x00013af0
        /*0eb0*/ 	.word	0x00000005
        /*0eb4*/ 	.word	0x00013220
        /*0eb8*/ 	.short	0x010a
        /*0eba*/ 	.byte	0x3f
	.zero		1


	//   ....[67]....
        /*0ebc*/ 	.word	0x00013ca0
        /*0ec0*/ 	.word	0x00000003
        /*0ec4*/ 	.word	0x00013240
        /*0ec8*/ 	.short	0x010a
        /*0eca*/ 	.byte	0x3f
	.zero		1


	//   ....[68]....
        /*0ecc*/ 	.word	0x00013d30
        /*0ed0*/ 	.word	0x0000001b
        /*0ed4*/ 	.word	0x00013240
        /*0ed8*/ 	.short	0x010a
        /*0eda*/ 	.byte	0x3f
	.zero		1


	//   ....[69]....
        /*0edc*/ 	.word	0x00013d70
        /*0ee0*/ 	.word	0x00000003
        /*0ee4*/ 	.word	0x00013260
        /*0ee8*/ 	.short	0x010a
        /*0eea*/ 	.byte	0x3f
	.zero		1


	//   ....[70]....
        /*0eec*/ 	.word	0x00013db0
        /*0ef0*/ 	.word	0x0000001b
        /*0ef4*/ 	.word	0x00013260
        /*0ef8*/ 	.short	0x010a
        /*0efa*/ 	.byte	0x3f
	.zero		1


	//   ....[71]....
        /*0efc*/ 	.word	0x00013df0
        /*0f00*/ 	.word	0x00000003
        /*0f04*/ 	.word	0x00013280
        /*0f08*/ 	.short	0x010a
        /*0f0a*/ 	.byte	0x3f
	.zero		1


	//   ....[72]....
        /*0f0c*/ 	.word	0x00013e30
        /*0f10*/ 	.word	0x0000001b
        /*0f14*/ 	.word	0x00013280
        /*0f18*/ 	.short	0x010a
        /*0f1a*/ 	.byte	0x3f
	.zero		1


	//   ....[73]....
        /*0f1c*/ 	.word	0x00013ea0
        /*0f20*/ 	.word	0x00000003
        /*0f24*/ 	.word	0x00013200
        /*0f28*/ 	.short	0x010a
        /*0f2a*/ 	.byte	0x3f
	.zero		1


	//   ....[74]....
        /*0f2c*/ 	.word	0x00013ef0
        /*0f30*/ 	.word	0x00000003
        /*0f34*/ 	.word	0x00013230
        /*0f38*/ 	.short	0x010a
        /*0f3a*/ 	.byte	0x3f
	.zero		1


	//   ....[75]....
        /*0f3c*/ 	.word	0x00013f50
        /*0f40*/ 	.word	0x00000006
        /*0f44*/ 	.word	0x00013230
        /*0f48*/ 	.short	0x010a
        /*0f4a*/ 	.byte	0x3f
	.zero		1


	//   ....[76]....
        /*0f4c*/ 	.word	0x00013fb0
        /*0f50*/ 	.word	0x00000006
        /*0f54*/ 	.word	0x00013250
        /*0f58*/ 	.short	0x010a
        /*0f5a*/ 	.byte	0x3f
	.zero		1


	//   ....[77]....
        /*0f5c*/ 	.word	0x00014010
        /*0f60*/ 	.word	0x00000009
        /*0f64*/ 	.word	0x00013230
        /*0f68*/ 	.short	0x010a
        /*0f6a*/ 	.byte	0x3f
	.zero		1


	//   ....[78]....
        /*0f6c*/ 	.word	0x00014070
        /*0f70*/ 	.word	0x00000002
        /*0f74*/ 	.word	0x00013250
        /*0f78*/ 	.short	0x010a
        /*0f7a*/ 	.byte	0x3f
	.zero		1


	//   ....[79]....
        /*0f7c*/ 	.word	0x000140d0
        /*0f80*/ 	.word	0x00000006
        /*0f84*/ 	.word	0x00013250
        /*0f88*/ 	.short	0x010a
        /*0f8a*/ 	.byte	0x3f
	.zero		1


	//   ....[80]....
        /*0f8c*/ 	.word	0x000141e0
        /*0f90*/ 	.word	0x00000007
        /*0f94*/ 	.word	0x00013280
        /*0f98*/ 	.short	0x010a
        /*0f9a*/ 	.byte	0x3f
	.zero		1


	//   ....[81]....
        /*0f9c*/ 	.word	0x00014910
        /*0fa0*/ 	.word	0x00000007
        /*0fa4*/ 	.word	0x00013240
        /*0fa8*/ 	.short	0x010a
        /*0faa*/ 	.byte	0x3f
	.zero		1


	//   ....[82]....
        /*0fac*/ 	.word	0x00015720
        /*0fb0*/ 	.word	0x00000010
        /*0fb4*/ 	.word	0x00013220
        /*0fb8*/ 	.short	0x010a
        /*0fba*/ 	.byte	0x3f
	.zero		1


	//   ....[83]....
        /*0fbc*/ 	.word	0x00015770
        /*0fc0*/ 	.word	0x00000000
        /*0fc4*/ 	.word	0x00013280
        /*0fc8*/ 	.short	0x010a
        /*0fca*/ 	.byte	0x3f
	.zero		1


	//   ....[84]....
        /*0fcc*/ 	.word	0x00015e30
        /*0fd0*/ 	.word	0x00000000
        /*0fd4*/ 	.word	0x00013240
        /*0fd8*/ 	.short	0x010a
        /*0fda*/ 	.byte	0x3f
	.zero		1


	//   ....[85]....
        /*0fdc*/ 	.word	0x000163f0
        /*0fe0*/ 	.word	0x00000002
        /*0fe4*/ 	.word	0x00013270
        /*0fe8*/ 	.short	0x010a
        /*0fea*/ 	.byte	0x3f
	.zero		1


	//   ....[86]....
        /*0fec*/ 	.word	0x00016440
        /*0ff0*/ 	.word	0x00000002
        /*0ff4*/ 	.word	0x00013260
        /*0ff8*/ 	.short	0x010a
        /*0ffa*/ 	.byte	0x3f
	.zero		1


	//   ....[87]....
        /*0ffc*/ 	.word	0x00016490
        /*1000*/ 	.word	0x00000003
        /*1004*/ 	.word	0x00013270
        /*1008*/ 	.short	0x010a
        /*100a*/ 	.byte	0x3f
	.zero		1


	//   ....[88]....
        /*100c*/ 	.word	0x000164e0
        /*1010*/ 	.word	0x00000003
        /*1014*/ 	.word	0x00013260
        /*1018*/ 	.short	0x010a
        /*101a*/ 	.byte	0x3f
	.zero		1


	//   ....[89]....
        /*101c*/ 	.word	0x00016530
        /*1020*/ 	.word	0x00000005
        /*1024*/ 	.word	0x00013220
        /*1028*/ 	.short	0x010a
        /*102a*/ 	.byte	0x3f
	.zero		1


	//   ....[90]....
        /*102c*/ 	.word	0x000166d0
        /*1030*/ 	.word	0x00000003
        /*1034*/ 	.word	0x00013240
        /*1038*/ 	.short	0x010a
        /*103a*/ 	.byte	0x3f
	.zero		1


	//   ....[91]....
        /*103c*/ 	.word	0x00016720
        /*1040*/ 	.word	0x0000001b
        /*1044*/ 	.word	0x00013240
        /*1048*/ 	.short	0x010a
        /*104a*/ 	.byte	0x3f
	.zero		1


	//   ....[92]....
        /*104c*/ 	.word	0x00016770
        /*1050*/ 	.word	0x00000003
        /*1054*/ 	.word	0x00013260
        /*1058*/ 	.short	0x010a
        /*105a*/ 	.byte	0x3f
	.zero		1


	//   ....[93]....
        /*105c*/ 	.word	0x000167c0
        /*1060*/ 	.word	0x0000001b
        /*1064*/ 	.word	0x00013260
        /*1068*/ 	.short	0x010a
        /*106a*/ 	.byte	0x3f
	.zero		1


	//   ....[94]....
        /*106c*/ 	.word	0x00016810
        /*1070*/ 	.word	0x00000003
        /*1074*/ 	.word	0x00013280
        /*1078*/ 	.short	0x010a
        /*107a*/ 	.byte	0x3f
	.zero		1


	//----- nvinfo : EIATTR_NUM_MBARRIERS
	.align		4
.L_297:
        /*107c*/ 	.byte	0x03, 0x38
        /*107e*/ 	.short	0x0016


	//----- nvinfo : EIATTR_EXIT_INSTR_OFFSETS
	.align		4
        /*1080*/ 	.byte	0x04, 0x1c
        /*1082*/ 	.short	(.L_299 - .L_298)


	//   ....[0]....
.L_298:
        /*1084*/ 	.word	0x00000980


	//   ....[1]....
        /*1088*/ 	.word	0x0000cbf0


	//   ....[2]....
        /*108c*/ 	.word	0x00013e80


	//----- nvinfo : EIATTR_MAX_THREADS
	.align		4
.L_299:
        /*1090*/ 	.byte	0x04, 0x05
        /*1092*/ 	.short	(.L_301 - .L_300)
.L_300:
        /*1094*/ 	.word	0x00000200
        /*1098*/ 	.word	0x00000001
        /*109c*/ 	.word	0x00000001


	//----- nvinfo : EIATTR_CRS_STACK_SIZE
	.align		4
.L_301:
        /*10a0*/ 	.byte	0x04, 0x1e
        /*10a2*/ 	.short	(.L_303 - .L_302)
.L_302:
        /*10a4*/ 	.word	0x00000000


	//----- nvinfo : EIATTR_CBANK_PARAM_SIZE
	.align		4
.L_303:
        /*10a8*/ 	.byte	0x03, 0x19
        /*10aa*/ 	.short	0x0af0


	//----- nvinfo : EIATTR_PARAM_CBANK
	.align		4
        /*10ac*/ 	.byte	0x04, 0x0a
        /*10ae*/ 	.short	(.L_305 - .L_304)
	.align		4
.L_304:
        /*10b0*/ 	.word	index@(.nv.constant0._ZN7cutlass13device_kernelIN5flash11enable_sm90INS1_16FlashAttnFwdSm90INS1_25CollectiveMainloopFwdSm90ILi2EN4cute5tupleIJNS5_1CILi1EEES8_S8_EEENS6_IJNS7_ILi192EEENS7_ILi160EEENS7_ILi64EEEEEELi64ENS_12float_e4m3_tEfNS_4arch4Sm90ELb1ELb0ELb0ELb1ELb1ELb0ELb0ELb1ELb1ELb1ELb1ELb0EEENS1_21CollectiveEpilogueFwdINS6_IJSA_SC_SB_EEES9_NS_10bfloat16_tESG_Li384ELb1ELb1ELb1ELb1EEENS1_36VarlenDynamicPersistentTileSchedulerILi192ELi160ELi384ELi128ELb1ELb1ELb1ELb1ELb1ELb1EEEEEEEEEvNT_6ParamsE)
        /*10b4*/ 	.short	0x0210
        /*10b6*/ 	.short	0x0af0


	//----- nvinfo : EIATTR_SW_WAR
	.align		4
.L_305:
        /*10b8*/ 	.byte	0x04, 0x36
        /*10ba*/ 	.short	(.L_307 - .L_306)
.L_306:
        /*10bc*/ 	.word	0x00000008
.L_307:


//--------------------- .nv.info._ZN7cutlass13device_kernelIN5flash11enable_sm90INS1_16FlashAttnFwdSm90INS1_25CollectiveMainloopFwdSm90ILi2EN4cute5tupleIJNS5_1CILi1EEES8_S8_EEENS6_IJNS7_ILi192EEENS7_ILi160EEENS7_ILi64EEEEEELi64ENS_12float_e4m3_tEfNS_4arch4Sm90ELb1ELb0ELb0ELb1ELb1ELb1ELb0ELb1ELb1ELb1ELb1ELb0EEENS1_21CollectiveEpilogueFwdINS6_IJSA_SC_SB_EEES9_NS_10bfloat16_tESG_Li384ELb1ELb1ELb1ELb1EEENS1_36VarlenDynamicPersistentTileSchedulerILi192ELi160ELi384ELi128ELb1ELb1ELb1ELb1ELb1ELb1EEEEEEEEEvNT_6ParamsE --------------------------
	.section	.nv.info._ZN7cutlass13device_kernelIN5flash11enable_sm90INS1_16FlashAttnFwdSm90INS1_25CollectiveMainloopFwdSm90ILi2EN4cute5tupleIJNS5_1CILi1EEES8_S8_EEENS6_IJNS7_ILi192EEENS7_ILi160EEENS7_ILi64EEEEEELi64ENS_12float_e4m3_tEfNS_4arch4Sm90ELb1ELb0ELb0ELb1ELb1ELb1ELb0ELb1ELb1ELb1ELb1ELb0EEENS1_21CollectiveEpilogueFwdINS6_IJSA_SC_SB_EEES9_NS_10bfloat16_tESG_Li384ELb1ELb1ELb1ELb1EEENS1_36VarlenDynamicPersistentTileSchedulerILi192ELi160ELi384ELi128ELb1ELb1ELb1ELb1ELb1ELb1EEEEEEEEEvNT_6ParamsE,"",@"SHT_CUDA_INFO"
	.sectionflags	@""
	.align	4


	//----- nvinfo : EIATTR_CUDA_API_VERSION
	.align		4
        /*0000*/ 	.byte	0x04, 0x37
        /*0002*/ 	.short	(.L_309 - .L_308)
.L_308:
        /*0004*/ 	.word	0x00000082


	//----- nvinfo : EIATTR_KPARAM_INFO
	.align		4
.L_309:
        /*0008*/ 	.byte	0x04, 0x17
        /*000a*/ 	.short	(.L_311 - .L_310)
.L_310:
        /*000c*/ 	.word	0x00000000
        /*0010*/ 	.short	0x0000
        /*0012*/ 	.short	0x0070
        /*0014*/ 	.byte	0x00, 0xf0, 0x01, 0x2a


	//----- nvinfo : EIATTR_SPARSE_MMA_MASK
	.align		4
.L_311:
        /*0018*/ 	.byte	0x03, 0x50
        /*001a*/ 	.short	0x0000


	//----- nvinfo : EIATTR_MAXREG_COUNT
	.align		4
        /*001c*/ 	.byte	0x03, 0x1b
        /*001e*/ 	.short	0x0080


	//----- nvinfo : EIATTR_NUM_BARRIERS
	.align		4
        /*0020*/ 	.byte	0x02, 0x4c
        /*0022*/ 	.byte	0x10
	.zero		1


	//----- nvinfo : EIATTR_EXTERNS
	.align		4
        /*0024*/ 	.byte	0x04, 0x0f
        /*0026*/ 	.short	(.L_313 - .L_312)


	//   ....[0]....
	.align		4
.L_312:
        /*0028*/ 	.word	index@(__assertfail)


	//----- nvinfo : EIATTR_ANNOTATIONS
	.align		4
.L_313:
        /*002c*/ 	.byte	0x04, 0x55
        /*002e*/ 	.short	(.L_315 - .L_314)


	//   ....[0]....
.L_314:
        /* <DEDUP_REMOVED lines=136> */


	//----- nvinfo : EIATTR_MERCURY_ISA_VERSION
	.align		4
.L_315:
        /*0898*/ 	.byte	0x03, 0x5f
        /*089a*/ 	.short	0x0101


	//----- nvinfo : EIATTR_UNUSED_LOAD_BYTE_OFFSET
	.align		4
        /*089c*/ 	.byte	0x04, 0x44
        /*089e*/ 	.short	(.L_317 - .L_316)


	//   ....[0]....
.L_316:
        /*08a0*/ 	.word	0x00000a40
        /*08a4*/ 	.word	0x0000fff0


	//   ....[1]....
        /*08a8*/ 	.word	0x000118b0
        /*08ac*/ 	.word	0x0000fff0


	//----- nvinfo : EIATTR_INT_WARP_WIDE_INSTR_OFFSETS
	.align		4
.L_317:
        /*08b0*/ 	.byte	0x04, 0x31
        /*08b2*/ 	.short	(.L_319 - .L_318)


	//   ....[0]....
.L_318:
        /*08b4*/ 	.word	0x00000120


	//   ....[1]....
        /*08b8*/ 	.word	0x000001c0


	//   ....[2]....
        /*08bc*/ 	.word	0x00000230


	//   ....[3]....
        /*08c0*/ 	.word	0x00016fa0


	//   ....[4]....
        /*08c4*/ 	.word	0x00017030


	//   ....[5]....
        /*08c8*/ 	.word	0x0001aa40


	//   ....[6]....
        /*08cc*/ 	.word	0x0001aad0


	//----- nvinfo : EIATTR_COOP_GROUP_MASK_REGIDS
	.align		4
.L_319:
        /*08d0*/ 	.byte	0x04, 0x29
        /*08d2*/ 	.short	(.L_321 - .L_320)


	//   ....[0]....
.L_320:
        /*08d4*/ 	.word	0xffffffff


	//   ....[1]....
        /*08d8*/ 	.word	0xffffffff


	//   ....[2]....
        /*08dc*/ 	.word	0xffffffff


	//   ....[3]....
        /*08e0*/ 	.word	0xffffffff


	//   ....[4]....
        /*08e4*/ 	.word	0xffffffff


	//   ....[5]....
        /*08e8*/ 	.word	0xffffffff


	//   ....[6]....
        /*08ec*/ 	.word	0xffffffff


	//   ....[7]....
        /*08f0*/ 	.word	0xffffffff


	//   ....[8]....
        /*08f4*/ 	.word	0xffffffff


	//   ....[9]....
        /*08f8*/ 	.word	0xffffffff


	//   ....[10]....
        /*08fc*/ 	.word	0xffffffff


	//   ....[11]....
        /*0900*/ 	.word	0xffffffff


	//   ....[12]....
        /*0904*/ 	.word	0xffffffff


	//   ....[13]....
        /*0908*/ 	.word	0xffffffff


	//   ....[14]....
        /*090c*/ 	.word	0xffffffff


	//   ....[15]....
        /*0910*/ 	.word	0xffffffff


	//   ....[16]....
        /*0914*/ 	.word	0xffffffff


	//   ....[17]....
        /*0918*/ 	.word	0xffffffff


	//   ....[18]....
        /*091c*/ 	.word	0xffffffff


	//   ....[19]....
        /*0920*/ 	.word	0xffffffff


	//   ....[20]....
        /*0924*/ 	.word	0xffffffff


	//   ....[21]....
        /*0928*/ 	.word	0xffffffff


	//   ....[22]....
        /*092c*/ 	.word	0xffffffff


	//   ....[23]....
        /*0930*/ 	.word	0xffffffff


	//   ....[24]....
        /*0934*/ 	.word	0xffffffff


	//   ....[25]....
        /*0938*/ 	.word	0xffffffff


	//   ....[26]....
        /*093c*/ 	.word	0xffffffff


	//   ....[27]....
        /*0940*/ 	.word	0xffffffff


	//   ....[28]....
        /*0944*/ 	.word	0xffffffff


	//   ....[29]....
        /*0948*/ 	.word	0xffffffff


	//   ....[30]....
        /*094c*/ 	.word	0xffffffff


	//   ....[31]....
        /*0950*/ 	.word	0xffffffff


	//   ....[32]....
        /*0954*/ 	.word	0xffffffff


	//   ....[33]....
        /*0958*/ 	.word	0xffffffff


	//   ....[34]....
        /*095c*/ 	.word	0xffffffff


	//   ....[35]....
        /*0960*/ 	.word	0xffffffff


	//   ....[36]....
        /*0964*/ 	.word	0xffffffff


	//   ....[37]....
        /*0968*/ 	.word	0xffffffff


	//   ....[38]....
        /*096c*/ 	.word	0xffffffff


	//   ....[39]....
        /*0970*/ 	.word	0xffffffff


	//   ....[40]....
        /*0974*/ 	.word	0xffffffff


	//   ....[41]....
        /*0978*/ 	.word	0xffffffff


	//   ....[42]....
        /*097c*/ 	.word	0xffffffff


	//   ....[43]....
        /*0980*/ 	.word	0xffffffff


	//   ....[44]....
        /*0984*/ 	.word	0xffffffff


	//   ....[45]....
        /*0988*/ 	.word	0xffffffff


	//   ....[46]....
        /*098c*/ 	.word	0xffffffff


	//   ....[47]....
        /*0990*/ 	.word	0xffffffff


	//   ....[48]....
        /*0994*/ 	.word	0xffffffff


	//   ....[49]....
        /*0998*/ 	.word	0xffffffff


	//   ....[50]....
        /*099c*/ 	.word	0xffffffff


	//   ....[51]....
        /*09a0*/ 	.word	0xffffffff


	//   ....[52]....
        /*09a4*/ 	.word	0xffffffff


	//   ....[53]....
        /*09a8*/ 	.word	0xffffffff


	//   ....[54]....
        /*09ac*/ 	.word	0xffffffff


	//   ....[55]....
        /*09b0*/ 	.word	0xffffffff


	//   ....[56]....
        /*09b4*/ 	.word	0xffffffff


	//   ....[57]....
        /*09b8*/ 	.word	0xffffffff


	//   ....[58]....
        /*09bc*/ 	.word	0xffffffff


	//   ....[59]....
        /*09c0*/ 	.word	0xffffffff


	//   ....[60]....
        /*09c4*/ 	.word	0xffffffff


	//   ....[61]....
        /*09c8*/ 	.word	0xffffffff


	//   ....[62]....
        /*09cc*/ 	.word	0xffffffff


	//   ....[63]....
        /*09d0*/ 	.word	0xffffffff


	//   ....[64]....
        /*09d4*/ 	.word	0xffffffff


	//   ....[65]....
        /*09d8*/ 	.word	0xffffffff


	//   ....[66]....
        /*09dc*/ 	.word	0xffffffff


	//   ....[67]....
        /*09e0*/ 	.word	0xffffffff


	//   ....[68]....
        /*09e4*/ 	.word	0xffffffff


	//   ....[69]....
        /*09e8*/ 	.word	0xffffffff


	//   ....[70]....
        /*09ec*/ 	.word	0xffffffff


	//   ....[71]....
        /*09f0*/ 	.word	0xffffffff


	//   ....[72]....
        /*09f4*/ 	.word	0xffffffff


	//   ....[73]....
        /*09f8*/ 	.word	0xffffffff


	//   ....[74]....
        /*09fc*/ 	.word	0xffffffff


	//   ....[75]....
        /*0a00*/ 	.word	0xffffffff


	//   ....[76]....
        /*0a04*/ 	.word	0xffffffff


	//   ....[77]....
        /*0a08*/ 	.word	0xffffffff


	//   ....[78]....
        /*0a0c*/ 	.word	0xffffffff


	//   ....[79]....
        /*0a10*/ 	.word	0xffffffff


	//   ....[80]....
        /*0a14*/ 	.word	0xffffffff


	//   ....[81]....
        /*0a18*/ 	.word	0xffffffff


	//   ....[82]....
        /*0a1c*/ 	.word	0xffffffff


	//   ....[83]....
        /*0a20*/ 	.word	0xffffffff


	//   ....[84]....
        /*0a24*/ 	.word	0xffffffff


	//   ....[85]....
        /*0a28*/ 	.word	0xffffffff


	//   ....[86]....
        /*0a2c*/ 	.word	0xffffffff


	//   ....[87]....
        /*0a30*/ 	.word	0xffffffff


	//   ....[88]....
        /*0a34*/ 	.word	0xffffffff


	//   ....[89]....
        /*0a38*/ 	.word	0xffffffff


	//   ....[90]....
        /*0a3c*/ 	.word	0xffffffff


	//   ....[91]....
        /*0a40*/ 	.word	0xffffffff


	//   ....[92]....
        /*0a44*/ 	.word	0xffffffff


	//   ....[93]....
        /*0a48*/ 	.word	0xffffffff


	//   ....[94]....
        /*0a4c*/ 	.word	0xffffffff


	//   ....[95]....
        /*0a50*/ 	.word	0xffffffff


	//   ....[96]....
        /*0a54*/ 	.word	0xffffffff


	//   ....[97]....
        /*0a58*/ 	.word	0xffffffff


	//   ....[98]....
        /*0a5c*/ 	.word	0xffffffff


	//   ....[99]....
        /*0a60*/ 	.word	0xffffffff


	//   ....[100]....
        /*0a64*/ 	.word	0xffffffff


	//   ....[101]....
        /*0a68*/ 	.word	0xffffffff


	//   ....[102]....
        /*0a6c*/ 	.word	0xffffffff


	//   ....[103]....
        /*0a70*/ 	.word	0xffffffff


	//   ....[104]....
        /*0a74*/ 	.word	0xffffffff


	//   ....[105]....
        /*0a78*/ 	.word	0xffffffff


	//   ....[106]....
        /*0a7c*/ 	.word	0xffffffff


	//   ....[107]....
        /*0a80*/ 	.word	0xffffffff


	//   ....[108]....
        /*0a84*/ 	.word	0xffffffff


	//   ....[109]....
        /*0a88*/ 	.word	0xffffffff


	//   ....[110]....
        /*0a8c*/ 	.word	0xffffffff


	//   ....[111]....
        /*0a90*/ 	.word	0xffffffff


	//   ....[112]....
        /*0a94*/ 	.word	0xffffffff


	//   ....[113]....
        /*0a98*/ 	.word	0xffffffff


	//   ....[114]....
        /*0a9c*/ 	.word	0xffffffff


	//   ....[115]....
        /*0aa0*/ 	.word	0xffffffff


	//   ....[116]....
        /*0aa4*/ 	.word	0xffffffff


	//   ....[117]....
        /*0aa8*/ 	.word	0xffffffff


	//   ....[118]....
        /*0aac*/ 	.word	0xffffffff


	//   ....[119]....
        /*0ab0*/ 	.word	0xffffffff


	//   ....[120]....
        /*0ab4*/ 	.word	0xffffffff


	//   ....[121]....
        /*0ab8*/ 	.word	0xffffffff


	//   ....[122]....
        /*0abc*/ 	.word	0xffffffff


	//   ....[123]....
        /*0ac0*/ 	.word	0xffffffff


	//   ....[124]....
        /*0ac4*/ 	.word	0xffffffff


	//   ....[125]....
        /*0ac8*/ 	.word	0xffffffff


	//   ....[126]....
        /*0acc*/ 	.word	0xffffffff


	//   ....[127]....
        /*0ad0*/ 	.word	0xffffffff


	//   ....[128]....
        /*0ad4*/ 	.word	0xffffffff


	//   ....[129]....
        /*0ad8*/ 	.word	0xffffffff


	//   ....[130]....
        /*0adc*/ 	.word	0xffffffff


	//   ....[131]....
        /*0ae0*/ 	.word	0xffffffff


	//   ....[132]....
        /*0ae4*/ 	.word	0xffffffff


	//   ....[133]....
        /*0ae8*/ 	.word	0xffffffff


	//   ....[134]....
        /*0aec*/ 	.word	0xffffffff


	//   ....[135]....
        /*0af0*/ 	.word	0xffffffff


	//   ....[136]....
        /*0af4*/ 	.word	0xffffffff


	//   ....[137]....
        /*0af8*/ 	.word	0xffffffff


	//   ....[138]....
        /*0afc*/ 	.word	0xffffffff


	//   ....[139]....
        /*0b00*/ 	.word	0xffffffff


	//   ....[140]....
        /*0b04*/ 	.word	0xffffffff


	//   ....[141]....
        /*0b08*/ 	.word	0xffffffff


	//   ....[142]....
        /*0b0c*/ 	.word	0xffffffff


	//   ....[143]....
        /*0b10*/ 	.word	0xffffffff


	//   ....[144]....
        /*0b14*/ 	.word	0xffffffff


	//   ....[145]....
        /*0b18*/ 	.word	0xffffffff


	//   ....[146]....
        /*0b1c*/ 	.word	0xffffffff


	//   ....[147]....
        /*0b20*/ 	.word	0xffffffff


	//   ....[148]....
        /*0b24*/ 	.word	0xffffffff


	//   ....[149]....
        /*0b28*/ 	.word	0xffffffff


	//   ....[150]....
        /*0b2c*/ 	.word	0xffffffff


	//   ....[151]....
        /*0b30*/ 	.word	0xffffffff


	//   ....[152]....
        /*0b34*/ 	.word	0xffffffff


	//   ....[153]....
        /*0b38*/ 	.word	0xffffffff


	//   ....[154]....
        /*0b3c*/ 	.word	0xffffffff


	//   ....[155]....
        /*0b40*/ 	.word	0xffffffff


	//   ....[156]....
        /*0b44*/ 	.word	0xffffffff


	//   ....[157]....
        /*0b48*/ 	.word	0xffffffff


	//   ....[158]....
        /*0b4c*/ 	.word	0xffffffff


	//   ....[159]....
        /*0b50*/ 	.word	0xffffffff


	//   ....[160]....
        /*0b54*/ 	.word	0xffffffff


	//   ....[161]....
        /*0b58*/ 	.word	0xffffffff


	//   ....[162]....
        /*0b5c*/ 	.word	0xffffffff


	//   ....[163]....
        /*0b60*/ 	.word	0xffffffff


	//   ....[164]....
        /*0b64*/ 	.word	0xffffffff


	//   ....[165]....
        /*0b68*/ 	.word	0xffffffff


	//   ....[166]....
        /*0b6c*/ 	.word	0xffffffff


	//   ....[167]....
        /*0b70*/ 	.word	0xffffffff


	//   ....[168]....
        /*0b74*/ 	.word	0xffffffff


	//   ....[169]....
        /*0b78*/ 	.word	0xffffffff


	//   ....[170]....
        /*0b7c*/ 	.word	0xffffffff


	//   ....[171]....
        /*0b80*/ 	.word	0xffffffff


	//   ....[172]....
        /*0b84*/ 	.word	0xffffffff


	//   ....[173]....
        /*0b88*/ 	.word	0xffffffff


	//   ....[174]....
        /*0b8c*/ 	.word	0xffffffff


	//   ....[175]....
        /*0b90*/ 	.word	0xffffffff


	//   ....[176]....
        /*0b94*/ 	.word	0xffffffff


	//   ....[177]....
        /*0b98*/ 	.word	0xffffffff


	//   ....[178]....
        /*0b9c*/ 	.word	0xffffffff


	//   ....[179]....
        /*0ba0*/ 	.word	0xffffffff


	//   ....[180]....
        /*0ba4*/ 	.word	0xffffffff


	//   ....[181]....
        /*0ba8*/ 	.word	0xffffffff


	//   ....[182]....
        /*0bac*/ 	.word	0xffffffff


	//   ....[183]....
        /*0bb0*/ 	.word	0xffffffff


	//   ....[184]....
        /*0bb4*/ 	.word	0xffffffff


	//   ....[185]....
        /*0bb8*/ 	.word	0xffffffff


	//   ....[186]....
        /*0bbc*/ 	.word	0xffffffff


	//   ....[187]....
        /*0bc0*/ 	.word	0xffffffff


	//   ....[188]....
        /*0bc4*/ 	.word	0xffffffff


	//   ....[189]....
        /*0bc8*/ 	.word	0x0500000f


	//   ....[190]....
        /*0bcc*/ 	.word	0x0500000f


	//   ....[191]....
        /*0bd0*/ 	.word	0x0500000f


	//   ....[192]....
        /*0bd4*/ 	.word	0x0500000f


	//   ....[193]....
        /*0bd8*/ 	.word	0x0500000f


	//   ....[194]....
        /*0bdc*/ 	.word	0x0500000f


	//   ....[195]....
        /*0be0*/ 	.word	0x0500000f


	//   ....[196]....
        /*0be4*/ 	.word	0x0500000f


	//   ....[197]....
        /*0be8*/ 	.word	0x0500000f


	//   ....[198]....
        /*0bec*/ 	.word	0x0500000f


	//   ....[199]....
        /*0bf0*/ 	.word	0x0500000f


	//   ....[200]....
        /*0bf4*/ 	.word	0x0500000f


	//   ....[201]....
        /*0bf8*/ 	.word	0x0500000f


	//   ....[202]....
        /*0bfc*/ 	.word	0x0500000f


	//   ....[203]....
        /*0c00*/ 	.word	0x0500000f


	//   ....[204]....
        /*0c04*/ 	.word	0x0500000f


	//   ....[205]....
        /*0c08*/ 	.word	0x0500000f


	//   ....[206]....
        /*0c0c*/ 	.word	0x0500000f


	//   ....[207]....
        /*0c10*/ 	.word	0x0500000f


	//   ....[208]....
        /*0c14*/ 	.word	0x0500000f


	//   ....[209]....
        /*0c18*/ 	.word	0x0500000f


	//   ....[210]....
        /*0c1c*/ 	.word	0x0500000f


	//   ....[211]....
        /*0c20*/ 	.word	0x0500000f


	//   ....[212]....
        /*0c24*/ 	.word	0x0500000f


	//   ....[213]....
        /*0c28*/ 	.word	0x0500000f


	//   ....[214]....
        /*0c2c*/ 	.word	0x0500000f


	//   ....[215]....
        /*0c30*/ 	.word	0x0500000f


	//   ....[216]....
        /*0c34*/ 	.word	0x0500000f


	//   ....[217]....
        /*0c38*/ 	.word	0x0500000f


	//   ....[218]....
        /*0c3c*/ 	.word	0x0500000f


	//   ....[219]....
        /*0c40*/ 	.word	0x0500000f


	//   ....[220]....
        /*0c44*/ 	.word	0x0500000f


	//   ....[221]....
        /*0c48*/ 	.word	0x0500000f


	//   ....[222]....
        /*0c4c*/ 	.word	0x0500000f


	//   ....[223]....
        /*0c50*/ 	.word	0x0500000f


	//   ....[224]....
        /*0c54*/ 	.word	0x0500000f


	//   ....[225]....
        /*0c58*/ 	.word	0x0500000f


	//   ....[226]....
        /*0c5c*/ 	.word	0x0500000f


	//   ....[227]....
        /*0c60*/ 	.word	0x0500000f


	//   ....[228]....
        /*0c64*/ 	.word	0x0500000f


	//   ....[229]....
        /*0c68*/ 	.word	0x0500000f


	//   ....[230]....
        /*0c6c*/ 	.word	0x0500000f


	//   ....[231]....
        /*0c70*/ 	.word	0x0500000f


	//   ....[232]....
        /*0c74*/ 	.word	0x0500000f


	//   ....[233]....
        /*0c78*/ 	.word	0x0500000f


	//   ....[234]....
        /*0c7c*/ 	.word	0x0500000f


	//   ....[235]....
        /*0c80*/ 	.word	0x0500000f


	//   ....[236]....
        /*0c84*/ 	.word	0x0500000f


	//   ....[237]....
        /*0c88*/ 	.word	0x0500000f


	//   ....[238]....
        /*0c8c*/ 	.word	0x0500000f


	//   ....[239]....
        /*0c90*/ 	.word	0x0500000f


	//   ....[240]....
        /*0c94*/ 	.word	0x0500000f


	//   ....[241]....
        /*0c98*/ 	.word	0x0500000f


	//   ....[242]....
        /*0c9c*/ 	.word	0x0500000f


	//   ....[243]....
        /*0ca0*/ 	.word	0x0500000f


	//   ....[244]....
        /*0ca4*/ 	.word	0x0500000f


	//   ....[245]....
        /*0ca8*/ 	.word	0x0500000f


	//   ....[246]....
        /*0cac*/ 	.word	0x0500000f


	//   ....[247]....
        /*0cb0*/ 	.word	0x0500000f


	//   ....[248]....
        /*0cb4*/ 	.word	0x0500000f


	//   ....[249]....
        /*0cb8*/ 	.word	0x0500000f


	//   ....[250]....
        /*0cbc*/ 	.word	0x0500000f


	//   ....[251]....
        /*0cc0*/ 	.word	0x0500000f


	//   ....[252]....
        /*0cc4*/ 	.word	0x0500000f


	//   ....[253]....
        /*0cc8*/ 	.word	0x0500000f


	//   ....[254]....
        /*0ccc*/ 	.word	0x0500000f


	//   ....[255]....
        /*0cd0*/ 	.word	0x0500000f


	//   ....[0]....
        /*0cd4*/ 	.word	0x0500000f


	//   ....[1]....
        /*0cd8*/ 	.word	0x0500000f


	//   ....[2]....
        /*0cdc*/ 	.word	0x0500000f


	//   ....[3]....
        /*0ce0*/ 	.word	0x0500000f


	//   ....[4]....
        /*0ce4*/ 	.word	0x0500000f


	//   ....[5]....
        /*0ce8*/ 	.word	0x0500000f


	//   ....[6]....
        /*0cec*/ 	.word	0x0500000f


	//   ....[7]....
        /*0cf0*/ 	.word	0x0500000f


	//   ....[8]....
        /*0cf4*/ 	.word	0x0500000f


	//   ....[9]....
        /*0cf8*/ 	.word	0x0500000f


	//   ....[10]....
        /*0cfc*/ 	.word	0x0500000f


	//   ....[11]....
        /*0d00*/ 	.word	0x0500000f


	//   ....[12]....
        /*0d04*/ 	.word	0x0500000f


	//   ....[13]....
        /*0d08*/ 	.word	0x0500000f


	//   ....[14]....
        /*0d0c*/ 	.word	0x0500000f


	//   ....[15]....
        /*0d10*/ 	.word	0x0500000f


	//   ....[16]....
        /*0d14*/ 	.word	0x0500000f


	//   ....[17]....
        /*0d18*/ 	.word	0x0500000f


	//   ....[18]....
        /*0d1c*/ 	.word	0x0500000f


	//   ....[19]....
        /*0d20*/ 	.word	0x0500000f


	//----- nvinfo : EIATTR_COOP_GROUP_INSTR_OFFSETS
	.align		4
.L_321:
        /*0d24*/ 	.byte	0x04, 0x28
        /*0d26*/ 	.short	(.L_323 - .L_322)


	//   ....[0]....
.L_322:
        /*0d28*/ 	.word	0x00000060


	//   ....[1]....
        /*0d2c*/ 	.word	0x00000130


	//   ....[2]....
        /*0d30*/ 	.word	0x000001e0


	//   ....[3]....
        /*0d34*/ 	.word	0x000003a0


	//   ....[4]....
        /*0d38*/ 	.word	0x00000500


	//   ....[5]....
        /*0d3c*/ 	.word	0x00000620


	//   ....[6]....
        /*0d40*/ 	.word	0x00000780


	//   ....[7]....
        /*0d44*/ 	.word	0x00002aa0


	//   ....[8]....
        /*0d48*/ 	.word	0x00002ab0


	//   ....[9]....
        /*0d4c*/ 	.word	0x00003c20


	//   ....[10]....
        /*0d50*/ 	.word	0x00003c30


	//   ....[11]....
        /*0d54*/ 	.word	0x00004db0


	//   ....[12]....
        /*0d58*/ 	.word	0x00004dc0


	//   ....[13]....
        /*0d5c*/ 	.word	0x00005140


	//   ....[14]....
        /*0d60*/ 	.word	0x00005170


	//   ....[15]....
        /*0d64*/ 	.word	0x00005b30


	//   ....[16]....
        /*0d68*/ 	.word	0x00006240


	//   ....[17]....
        /*0d6c*/ 	.word	0x00006250


	//   ....[18]....
        /*0d70*/ 	.word	0x00006260


	//   ....[19]....
        /*0d74*/ 	.word	0x00006270


	//   ....[20]....
        /*0d78*/ 	.word	0x00007730


	//   ....[21]....
        /*0d7c*/ 	.word	0x00007740


	//   ....[22]....
        /*0d80*/ 	.word	0x00007750


	//   ....[23]....
        /*0d84*/ 	.word	0x00007760


	//   ....[24]....
        /*0d88*/ 	.word	0x00009210


	//   ....[25]....
        /*0d8c*/ 	.word	0x000099f0


	//   ....[26]....
        /*0d90*/ 	.word	0x00009a00


	//   ....[27]....
        /*0d94*/ 	.word	0x00009a20


	//   ....[28]....
        /*0d98*/ 	.word	0x0000a3d0


	//   ....[29]....
        /*0d9c*/ 	.word	0x0000a400


	//   ....[30]....
        /*0da0*/ 	.word	0x0000c240


	//   ....[31]....
        /*0da4*/ 	.word	0x0000c270


	//   ....[32]....
        /*0da8*/ 	.word	0x0000cbb0


	//   ....[33]....
        /*0dac*/ 	.word	0x0000cc70


	//   ....[34]....
        /*0db0*/ 	.word	0x0000d2d0


	//   ....[35]....
        /*0db4*/ 	.word	0x0000d310


	//   ....[36]....
        /*0db8*/ 	.word	0x0000f670


	//   ....[37]....
        /*0dbc*/ 	.word	0x0000f690


	//   ....[38]....
        /*0dc0*/ 	.word	0x0000f960


	//   ....[39]....
        /*0dc4*/ 	.word	0x0000f980


	//   ....[40]....
        /*0dc8*/ 	.word	0x00011240


	//   ....[41]....
        /*0dcc*/ 	.word	0x000112a0


	//   ....[42]....
        /*0dd0*/ 	.word	0x000112f0


	//   ....[43]....
        /*0dd4*/ 	.word	0x00011300


	//   ....[44]....
        /*0dd8*/ 	.word	0x00011dc0


	//   ....[45]....
        /*0ddc*/ 	.word	0x00011df0


	//   ....[46]....
        /*0de0*/ 	.word	0x00011e20


	//   ....[47]....
        /*0de4*/ 	.word	0x00011e40


	//   ....[48]....
        /*0de8*/ 	.word	0x00011e50


	//   ....[49]....
        /*0dec*/ 	.word	0x00011e60


	//   ....[50]....
        /*0df0*/ 	.word	0x00011e70


	//   ....[51]....
        /*0df4*/ 	.word	0x00011e80


	//   ....[52]....
        /*0df8*/ 	.word	0x00011e90


	//   ....[53]....
        /*0dfc*/ 	.word	0x00011ea0


	//   ....[54]....
        /*0e00*/ 	.word	0x00011eb0


	//   ....[55]....
        /*0e04*/ 	.word	0x00011ed0


	//   ....[56]....
        /*0e08*/ 	.word	0x00011ee0


	//   ....[57]....
        /*0e0c*/ 	.word	0x00011ef0


	//   ....[58]....
        /*0e10*/ 	.word	0x00011f00


	//   ....[59]....
        /*0e14*/ 	.word	0x00011f10


	//   ....[60]....
        /*0e18*/ 	.word	0x00011f20


	//   ....[61]....
        /*0e1c*/ 	.word	0x00011f30


	//   ....[62]....
        /*0e20*/ 	.word	0x00011f40


	//   ....[63]....
        /*0e24*/ 	.word	0x00011f50


	//   ....[64]....
        /*0e28*/ 	.word	0x00011f60


	//   ....[65]....
        /*0e2c*/ 	.word	0x00011f70


	//   ....[66]....
        /*0e30*/ 	.word	0x00011f80


	//   ....[67]....
        /*0e34*/ 	.word	0x00011f90


	//   ....[68]....
        /*0e38*/ 	.word	0x00011fa0


	//   ....[69]....
        /*0e3c*/ 	.word	0x00011fb0


	//   ....[70]....
        /*0e40*/ 	.word	0x00011fc0


	//   ....[71]....
        /*0e44*/ 	.word	0x00011fd0


	//   ....[72]....
        /*0e48*/ 	.word	0x00011fe0


	//   ....[73]....
        /*0e4c*/ 	.word	0x00011ff0


	//   ....[74]....
        /*0e50*/ 	.word	0x00012000


	//   ....[75]....
        /*0e54*/ 	.word	0x00012010


	//   ....[76]....
        /*0e58*/ 	.word	0x000127b0


	//   ....[77]....
        /*0e5c*/ 	.word	0x000127c0


	//   ....[78]....
        /*0e60*/ 	.word	0x000127d0


	//   ....[79]....
        /*0e64*/ 	.word	0x00012820


	//   ....[80]....
        /*0e68*/ 	.word	0x00012d70


	//   ....[81]....
        /*0e6c*/ 	.word	0x00012db0


	//   ....[82]....
        /*0e70*/ 	.word	0x00012dd0


	//   ....[83]....
        /*0e74*/ 	.word	0x00012e10


	//   ....[84]....
        /*0e78*/ 	.word	0x00012e30


	//   ....[85]....
        /*0e7c*/ 	.word	0x00012e50


	//   ....[86]....
        /*0e80*/ 	.word	0x00012e80


	//   ....[87]....
        /*0e84*/ 	.word	0x00012eb0


	//   ....[88]....
        /*0e88*/ 	.word	0x000132c0


	//   ....[89]....
        /*0e8c*/ 	.word	0x000132d0


	//   ....[90]....
        /*0e90*/ 	.word	0x00013580


	//   ....[91]....
        /*0e94*/ 	.word	0x00013590


	//   ....[92]....
        /*0e98*/ 	.word	0x00014000


	//   ....[93]....
        /*0e9c*/ 	.word	0x00014030


	//   ....[94]....
        /*0ea0*/ 	.word	0x00014070


	//   ....[95]....
        /*0ea4*/ 	.word	0x000140a0


	//   ....[96]....
        /*0ea8*/ 	.word	0x000140c0


	//   ....[97]....
        /*0eac*/ 	.word	0x000140d0


	//   ....[98]....
        /*0eb0*/ 	.word	0x000140e0


	//   ....[99]....
        /*0eb4*/ 	.word	0x00014100


	//   ....[100]....
        /*0eb8*/ 	.word	0x00014250


	//   ....[101]....
        /*0ebc*/ 	.word	0x00014440


	//   ....[102]....
        /*0ec0*/ 	.word	0x00014470


	//   ....[103]....
        /*0ec4*/ 	.word	0x000144a0


	//   ....[104]....
        /*0ec8*/ 	.word	0x000144d0


	//   ....[105]....
        /*0ecc*/ 	.word	0x00014500


	//   ....[106]....
        /*0ed0*/ 	.word	0x00014530


	//   ....[107]....
        /*0ed4*/ 	.word	0x000146c0


	//   ....[108]....
        /*0ed8*/ 	.word	0x000146f0


	//   ....[109]....
        /*0edc*/ 	.word	0x00014720


	//   ....[110]....
        /*0ee0*/ 	.word	0x00014750


	//   ....[111]....
        /*0ee4*/ 	.word	0x00014780


	//   ....[112]....
        /*0ee8*/ 	.word	0x000147b0


	//   ....[113]....
        /*0eec*/ 	.word	0x00014840


	//   ....[114]....
        /*0ef0*/ 	.word	0x00014870


	//   ....[115]....
        /*0ef4*/ 	.word	0x00014880


	//   ....[116]....
        /*0ef8*/ 	.word	0x000148c0


	//   ....[117]....
        /*0efc*/ 	.word	0x00015f20


	//   ....[118]....
        /*0f00*/ 	.word	0x00017f20


	//   ....[119]....
        /*0f04*/ 	.word	0x00017f50


	//   ....[120]....
        /*0f08*/ 	.word	0x00017fb0


	//   ....[121]....
        /*0f0c*/ 	.word	0x00017fe0


	//   ....[122]....
        /*0f10*/ 	.word	0x00018030


	//   ....[123]....
        /*0f14*/ 	.word	0x00018040


	//   ....[124]....
        /*0f18*/ 	.word	0x00018060


	//   ....[125]....
        /*0f1c*/ 	.word	0x00018070


	//   ....[126]....
        /*0f20*/ 	.word	0x000180d0


	//   ....[127]....
        /*0f24*/ 	.word	0x00018120


	//   ....[128]....
        /*0f28*/ 	.word	0x00018550


	//   ....[129]....
        /*0f2c*/ 	.word	0x00018570


	//   ....[130]....
        /*0f30*/ 	.word	0x00018610


	//   ....[131]....
        /*0f34*/ 	.word	0x00018620


	//   ....[132]....
        /*0f38*/ 	.word	0x00018690


	//   ....[133]....
        /*0f3c*/ 	.word	0x000186a0


	//   ....[134]....
        /*0f40*/ 	.word	0x000186b0


	//   ....[135]....
        /*0f44*/ 	.word	0x000186c0


	//   ....[136]....
        /*0f48*/ 	.word	0x00018770


	//   ....[137]....
        /*0f4c*/ 	.word	0x00018790


	//   ....[138]....
        /*0f50*/ 	.word	0x00019000


	//   ....[139]....
        /*0f54*/ 	.word	0x00019030


	//   ....[140]....
        /*0f58*/ 	.word	0x000190a0


	//   ....[141]....
        /*0f5c*/ 	.word	0x000190c0


	//   ....[142]....
        /*0f60*/ 	.word	0x00019140


	//   ....[143]....
        /*0f64*/ 	.word	0x00019160


	//   ....[144]....
        /*0f68*/ 	.word	0x00019170


	//   ....[145]....
        /*0f6c*/ 	.word	0x000191e0


	//   ....[146]....
        /*0f70*/ 	.word	0x00019230


	//   ....[147]....
        /*0f74*/ 	.word	0x00019260


	//   ....[148]....
        /*0f78*/ 	.word	0x000192a0


	//   ....[149]....
        /*0f7c*/ 	.word	0x000192b0


	//   ....[150]....
        /*0f80*/ 	.word	0x00019cd0


	//   ....[151]....
        /*0f84*/ 	.word	0x00019ce0


	//   ....[152]....
        /*0f88*/ 	.word	0x00019d00


	//   ....[153]....
        /*0f8c*/ 	.word	0x00019d50


	//   ....[154]....
        /*0f90*/ 	.word	0x00019d60


	//   ....[155]....
        /*0f94*/ 	.word	0x00019da0


	//   ....[156]....
        /*0f98*/ 	.word	0x00019db0


	//   ....[157]....
        /*0f9c*/ 	.word	0x00019dc0


	//   ....[158]....
        /*0fa0*/ 	.word	0x00019e00


	//   ....[159]....
        /*0fa4*/ 	.word	0x00019e40


	//   ....[160]....
        /*0fa8*/ 	.word	0x0001a250


	//   ....[161]....
        /*0fac*/ 	.word	0x0001a260


	//   ....[162]....
        /*0fb0*/ 	.word	0x0001a270


	//   ....[163]....
        /*0fb4*/ 	.word	0x0001a2b0


	//   ....[164]....
        /*0fb8*/ 	.word	0x0001a2c0


	//   ....[165]....
        /*0fbc*/ 	.word	0x0001a300


	//   ....[166]....
        /*0fc0*/ 	.word	0x0001a310


	//   ....[167]....
        /*0fc4*/ 	.word	0x0001a320


	//   ....[168]....
        /*0fc8*/ 	.word	0x0001a360


	//   ....[169]....
        /*0fcc*/ 	.word	0x0001a3a0


	//   ....[170]....
        /*0fd0*/ 	.word	0x0001b220


	//   ....[171]....
        /*0fd4*/ 	.word	0x0001b250


	//   ....[172]....
        /*0fd8*/ 	.word	0x0001b2b0


	//   ....[173]....
        /*0fdc*/ 	.word	0x0001b2e0


	//   ....[174]....
        /*0fe0*/ 	.word	0x0001b310


	//   ....[175]....
        /*0fe4*/ 	.word	0x0001b340


	//   ....[176]....
        /*0fe8*/ 	.word	0x0001b370


	//   ....[177]....
        /*0fec*/ 	.word	0x0001b3a0


	//   ....[178]....
        /*0ff0*/ 	.word	0x0001b540


	//   ....[179]....
        /*0ff4*/ 	.word	0x0001b570


	//   ....[180]....
        /*0ff8*/ 	.word	0x0001b5a0


	//   ....[181]....
        /*0ffc*/ 	.word	0x0001b5d0


	//   ....[182]....
        /*1000*/ 	.word	0x0001b600


	//   ....[183]....
        /*1004*/ 	.word	0x0001b630


	//   ....[184]....
        /*1008*/ 	.word	0x0001b6f0


	//   ....[185]....
        /*100c*/ 	.word	0x0001b710


	//   ....[186]....
        /*1010*/ 	.word	0x0001b730


	//   ....[187]....
        /*1014*/ 	.word	0x0001b790


	//   ....[188]....
        /*1018*/ 	.word	0x0001c1f0


	//   ....[189]....
        /*101c*/ 	.word	0x0001c5b0


	//   ....[190]....
        /*1020*/ 	.word	0x0001c640


	//   ....[191]....
        /*1024*/ 	.word	0x0001c710


	//   ....[192]....
        /*1028*/ 	.word	0x0001c7a0


	//   ....[193]....
        /*102c*/ 	.word	0x0001c880


	//   ....[194]....
        /*1030*/ 	.word	0x0001c910


	//   ....[195]....
        /*1034*/ 	.word	0x0001c9e0


	//   ....[196]....
        /*1038*/ 	.word	0x0001ca70


	//   ....[197]....
        /*103c*/ 	.word	0x0001cac0


	//   ....[198]....
        /*1040*/ 	.word	0x0001cb10


	//   ....[199]....
        /*1044*/ 	.word	0x0001cbe0


	//   ....[200]....
        /*1048*/ 	.word	0x0001cc70


	//   ....[201]....
        /*104c*/ 	.word	0x0001ccc0


	//   ....[202]....
        /*1050*/ 	.word	0x0001cd10


	//   ....[203]....
        /*1054*/ 	.word	0x0001d000


	//   ....[204]....
        /*1058*/ 	.word	0x0001d2e0


	//   ....[205]....
        /*105c*/ 	.word	0x0001d3e0


	//   ....[206]....
        /*1060*/ 	.word	0x0001d4b0


	//   ....[207]....
        /*1064*/ 	.word	0x0001d520


	//   ....[208]....
        /*1068*/ 	.word	0x0001d5f0


	//   ....[209]....
        /*106c*/ 	.word	0x0001d650


	//   ....[210]....
        /*1070*/ 	.word	0x0001d710


	//   ....[211]....
        /*1074*/ 	.word	0x0001d770


	//   ....[212]....
        /*1078*/ 	.word	0x0001d830


	//   ....[213]....
        /*107c*/ 	.word	0x0001d890


	//   ....[214]....
        /*1080*/ 	.word	0x0001d960


	//   ....[215]....
        /*1084*/ 	.word	0x0001da60


	//   ....[216]....
        /*1088*/ 	.word	0x0001db10


	//   ....[217]....
        /*108c*/ 	.word	0x0001db90


	//   ....[218]....
        /*1090*/ 	.word	0x0001dc80


	//   ....[219]....
        /*1094*/ 	.word	0x0001dce0


	//   ....[220]....
        /*1098*/ 	.word	0x0001ddc0


	//   ....[221]....
        /*109c*/ 	.word	0x0001de20


	//   ....[222]....
        /*10a0*/ 	.word	0x0001dec0


	//   ....[223]....
        /*10a4*/ 	.word	0x0001df60


	//   ....[224]....
        /*10a8*/ 	.word	0x0001e030


	//   ....[225]....
        /*10ac*/ 	.word	0x0001e0e0


	//   ....[226]....
        /*10b0*/ 	.word	0x0001e150


	//   ....[227]....
        /*10b4*/ 	.word	0x0001e1b0


	//   ....[228]....
        /*10b8*/ 	.word	0x0001e270


	//   ....[229]....
        /*10bc*/ 	.word	0x0001e2d0


	//   ....[230]....
        /*10c0*/ 	.word	0x0001e3d0


	//   ....[231]....
        /*10c4*/ 	.word	0x0001e430


	//   ....[232]....
        /*10c8*/ 	.word	0x0001e4e0


	//   ....[233]....
        /*10cc*/ 	.word	0x0001e590


	//   ....[234]....
        /*10d0*/ 	.word	0x0001e640


	//   ....[235]....
        /*10d4*/ 	.word	0x0001e6c0


	//   ....[236]....
        /*10d8*/ 	.word	0x0001e790


	//   ....[237]....
        /*10dc*/ 	.word	0x0001e8d0


	//   ....[238]....
        /*10e0*/ 	.word	0x0001e980


	//   ....[239]....
        /*10e4*/ 	.word	0x0001ea30


	//   ....[240]....
        /*10e8*/ 	.word	0x0001ead0


	//   ....[241]....
        /*10ec*/ 	.word	0x0001eb80


	//   ....[242]....
        /*10f0*/ 	.word	0x0001ec20


	//   ....[243]....
        /*10f4*/ 	.word	0x0001ecd0


	//   ....[244]....
        /*10f8*/ 	.word	0x0001ed70


	//   ....[245]....
        /*10fc*/ 	.word	0x0001ede0


	//   ....[246]....
        /*1100*/ 	.word	0x0001eea0


	//   ....[247]....
        /*1104*/ 	.word	0x0001ef90


	//   ....[248]....
        /*1108*/ 	.word	0x0001f020


	//   ....[249]....
        /*110c*/ 	.word	0x0001f080


	//   ....[250]....
        /*1110*/ 	.word	0x0001f130


	//   ....[251]....
        /*1114*/ 	.word	0x0001f190


	//   ....[252]....
        /*1118*/ 	.word	0x0001f240


	//   ....[253]....
        /*111c*/ 	.word	0x0001f2a0


	//   ....[254]....
        /*1120*/ 	.word	0x0001f350


	//   ....[255]....
        /*1124*/ 	.word	0x0001f3b0


	//   ....[0]....
        /*1128*/ 	.word	0x0001f460


	//   ....[1]....
        /*112c*/ 	.word	0x0001f640


	//   ....[2]....
        /*1130*/ 	.word	0x0001f6e0


	//   ....[3]....
        /*1134*/ 	.word	0x0001f860


	//   ....[4]....
        /*1138*/ 	.word	0x0001f8e0


	//   ....[5]....
        /*113c*/ 	.word	0x0001f960


	//   ....[6]....
        /*1140*/ 	.word	0x0001f9e0


	//   ....[7]....
        /*1144*/ 	.word	0x0001fa60


	//   ....[8]....
        /*1148*/ 	.word	0x0001faf0


	//   ....[9]....
        /*114c*/ 	.word	0x0001fb90


	//   ....[10]....
        /*1150*/ 	.word	0x0001fc40


	//   ....[11]....
        /*1154*/ 	.word	0x0001fcc0


	//   ....[12]....
        /*1158*/ 	.word	0x0001fd40


	//   ....[13]....
        /*115c*/ 	.word	0x0001fdc0


	//   ....[14]....
        /*1160*/ 	.word	0x0001fe50


	//   ....[15]....
        /*1164*/ 	.word	0x0001fed0


	//   ....[16]....
        /*1168*/ 	.word	0x0001ff80


	//   ....[17]....
        /*116c*/ 	.word	0x0001ffd0


	//   ....[18]....
        /*1170*/ 	.word	0x00020070


	//   ....[19]....
        /*1174*/ 	.word	0x000201a0


	//----- nvinfo : EIATTR_REG_RECONFIG
	.align		4
.L_323:
        /*1178*/ 	.byte	0x01, 0x54
	.zero		2


	//----- nvinfo : EIATTR_SYSCALL_OFFSETS
	.align		4
        /*117c*/ 	.byte	0x04, 0x46
        /*117e*/ 	.short	(.L_325 - .L_324)


	//   ....[0]....
.L_324:
        /*1180*/ 	.word	0x00001cf0


	//   ....[1]....
        /*1184*/ 	.word	0x00001e40


	//   ....[2]....
        /*1188*/ 	.word	0x00005ca0


	//   ....[3]....
        /*118c*/ 	.word	0x00005fc0


	//   ....[4]....
        /*1190*/ 	.word	0x00017190


	//   ....[5]....
        /*1194*/ 	.word	0x00017300


	//   ....[6]....
        /*1198*/ 	.word	0x00017450


	//   ....[7]....
        /*119c*/ 	.word	0x00017590


	//   ....[8]....
        /*11a0*/ 	.word	0x00018b90


	//----- nvinfo : EIATTR_MBARRIER_INSTR_OFFSETS
	.align		4
.L_325:
        /*11a4*/ 	.byte	0x04, 0x39
        /*11a6*/ 	.short	(.L_327 - .L_326)


	//   ....[0]....
.L_326:
        /*11a8*/ 	.word	0x00000250
        /*11ac*/ 	.word	0x000000ff
        /*11b0*/ 	.word	0x00013200
        /*11b4*/ 	.short	0x0100
        /*11b6*/ 	.byte	0x08
	.zero		1


	//   ....[1]....
        /*11b8*/ 	.word	0x00000260
        /*11bc*/ 	.word	0x000000ff
        /*11c0*/ 	.word	0x00013220
        /*11c4*/ 	.short	0x0100
        /*11c6*/ 	.byte	0x08
	.zero		1


	//   ....[2]....
        /*11c8*/ 	.word	0x00000350
        /*11cc*/ 	.word	0x000000ff
        /*11d0*/ 	.word	0x00013230
        /*11d4*/ 	.short	0x0100
        /*11d6*/ 	.byte	0x08
	.zero		1


	//   ....[3]....
        /*11d8*/ 	.word	0x00000360
        /*11dc*/ 	.word	0x000000ff
        /*11e0*/ 	.word	0x00013240
        /*11e4*/ 	.short	0x0100
        /*11e6*/ 	.byte	0x08
	.zero		1


	//   ....[4]....
        /*11e8*/ 	.word	0x00000370
        /*11ec*/ 	.word	0x000000ff
        /*11f0*/ 	.word	0x00013238
        /*11f4*/ 	.short	0x0100
        /*11f6*/ 	.byte	0x08
	.zero		1


	//   ....[5]....
        /*11f8*/ 	.word	0x00000380
        /*11fc*/ 	.word	0x000000ff
        /*1200*/ 	.word	0x00013248
        /*1204*/ 	.short	0x0100
        /*1206*/ 	.byte	0x08
	.zero		1


	//   ....[6]....
        /*1208*/ 	.word	0x000004b0
        /*120c*/ 	.word	0x000000ff
        /*1210*/ 	.word	0x00013250
        /*1214*/ 	.short	0x0100
        /*1216*/ 	.byte	0x08
	.zero		1


	//   ....[7]....
        /*1218*/ 	.word	0x000004c0
        /*121c*/ 	.word	0x000000ff
        /*1220*/ 	.word	0x00013260
        /*1224*/ 	.short	0x0100
        /*1226*/ 	.byte	0x08
	.zero		1


	//   ....[8]....
        /*1228*/ 	.word	0x000004d0
        /*122c*/ 	.word	0x000000ff
        /*1230*/ 	.word	0x00013258
        /*1234*/ 	.short	0x0100
        /*1236*/ 	.byte	0x08
	.zero		1


	//   ....[9]....
        /*1238*/ 	.word	0x000004e0
        /*123c*/ 	.word	0x000000ff
        /*1240*/ 	.word	0x00013268
        /*1244*/ 	.short	0x0100
        /*1246*/ 	.byte	0x08
	.zero		1


	//   ....[10]....
        /*1248*/ 	.word	0x000005d0
        /*124c*/ 	.word	0x000000ff
        /*1250*/ 	.word	0x00013270
        /*1254*/ 	.short	0x0100
        /*1256*/ 	.byte	0x06
	.zero		1


	//   ....[11]....
        /*1258*/ 	.word	0x000005e0
        /*125c*/ 	.word	0x000000ff
        /*1260*/ 	.word	0x00013280
        /*1264*/ 	.short	0x0100
        /*1266*/ 	.byte	0x06
	.zero		1


	//   ....[12]....
        /*1268*/ 	.word	0x000005f0
        /*126c*/ 	.word	0x000000ff
        /*1270*/ 	.word	0x00013278
        /*1274*/ 	.short	0x0100
        /*1276*/ 	.byte	0x06
	.zero		1


	//   ....[13]....
        /*1278*/ 	.word	0x00000600
        /*127c*/ 	.word	0x000000ff
        /*1280*/ 	.word	0x00013288
        /*1284*/ 	.short	0x0100
        /*1286*/ 	.byte	0x06
	.zero		1


	//   ....[14]....
        /*1288*/ 	.word	0x00000730
        /*128c*/ 	.word	0x000000ff
        /*1290*/ 	.word	0x00013290
        /*1294*/ 	.short	0x0100
        /*1296*/ 	.byte	0x08
	.zero		1


	//   ....[15]....
        /*1298*/ 	.word	0x00000740
        /*129c*/ 	.word	0x000000ff
        /*12a0*/ 	.word	0x000132a0
        /*12a4*/ 	.short	0x0100
        /*12a6*/ 	.byte	0x08
	.zero		1


	//   ....[16]....
        /*12a8*/ 	.word	0x00000750
        /*12ac*/ 	.word	0x000000ff
        /*12b0*/ 	.word	0x00013298
        /*12b4*/ 	.short	0x0100
        /*12b6*/ 	.byte	0x08
	.zero		1


	//   ....[17]....
        /*12b8*/ 	.word	0x00000760
        /*12bc*/ 	.word	0x000000ff
        /*12c0*/ 	.word	0x000132a8
        /*12c4*/ 	.short	0x0100
        /*12c6*/ 	.byte	0x08
	.zero		1


	//   ....[18]....
        /*12c8*/ 	.word	0x000008a0
        /*12cc*/ 	.word	0x000000ff
        /*12d0*/ 	.word	0x000132b0
        /*12d4*/ 	.short	0x0100
        /*12d6*/ 	.byte	0x08
	.zero		1


	//   ....[19]....
        /*12d8*/ 	.word	0x000008b0
        /*12dc*/ 	.word	0x000000ff
        /*12e0*/ 	.word	0x000132c0
        /*12e4*/ 	.short	0x0100
        /*12e6*/ 	.byte	0x08
	.zero		1


	//   ....[20]....
        /*12e8*/ 	.word	0x000008c0
        /*12ec*/ 	.word	0x000000ff
        /*12f0*/ 	.word	0x000132b8
        /*12f4*/ 	.short	0x0100
        /*12f6*/ 	.byte	0x08
	.zero		1


	//   ....[21]....
        /*12f8*/ 	.word	0x000008d0
        /*12fc*/ 	.word	0x000000ff
        /*1300*/ 	.word	0x000132c8
        /*1304*/ 	.short	0x0100
        /*1306*/ 	.byte	0x08
	.zero		1


	//   ....[22]....
        /*1308*/ 	.word	0x00002a50
        /*130c*/ 	.word	0x00000042
        /*1310*/ 	.word	0x00013290
        /*1314*/ 	.short	0x010a
        /*1316*/ 	.byte	0x3f
	.zero		1


	//   ....[23]....
        /*1318*/ 	.word	0x00003bd0
        /*131c*/ 	.word	0x00000042
        /*1320*/ 	.word	0x00013290
        /*1324*/ 	.short	0x010a
        /*1326*/ 	.byte	0x3f
	.zero		1


	//   ....[24]....
        /*1328*/ 	.word	0x00004be0
        /*132c*/ 	.word	0x00000042
        /*1330*/ 	.word	0x00013290
        /*1334*/ 	.short	0x010a
        /*1336*/ 	.byte	0x3f
	.zero		1


	//   ....[25]....
        /*1338*/ 	.word	0x00004f90
        /*133c*/ 	.word	0x00000004
        /*1340*/ 	.word	0x00000000
        /*1344*/ 	.short	0x0101
        /*1346*/ 	.byte	0x3f
	.zero		1


	//   ....[26]....
        /*1348*/ 	.word	0x00004fd0
        /*134c*/ 	.word	0x00000042
        /*1350*/ 	.word	0x000132b0
        /*1354*/ 	.short	0x010a
        /*1356*/ 	.byte	0x3f
	.zero		1


	//   ....[27]....
        /*1358*/ 	.word	0x00005360
        /*135c*/ 	.word	0x00000042
        /*1360*/ 	.word	0x00000000
        /*1364*/ 	.short	0x0101
        /*1366*/ 	.byte	0x3f
	.zero		1


	//   ....[28]....
        /*1368*/ 	.word	0x00005d40
        /*136c*/ 	.word	0x00000012
        /*1370*/ 	.word	0x00013200
        /*1374*/ 	.short	0x010a
        /*1376*/ 	.byte	0x3f
	.zero		1


	//   ....[29]....
        /*1378*/ 	.word	0x00005d90
        /*137c*/ 	.word	0x00000012
        /*1380*/ 	.word	0x00013200
        /*1384*/ 	.short	0x010a
        /*1386*/ 	.byte	0x3f
	.zero		1


	//   ....[30]....
        /*1388*/ 	.word	0x000064e0
        /*138c*/ 	.word	0x00000012
        /*1390*/ 	.word	0x00013200
        /*1394*/ 	.short	0x010a
        /*1396*/ 	.byte	0x3f
	.zero		1


	//   ....[31]....
        /*1398*/ 	.word	0x00007920
        /*139c*/ 	.word	0x00000012
        /*13a0*/ 	.word	0x00013200
        /*13a4*/ 	.short	0x010a
        /*13a6*/ 	.byte	0x3f
	.zero		1


	//   ....[32]....
        /*13a8*/ 	.word	0x00008a90
        /*13ac*/ 	.word	0x00000003
        /*13b0*/ 	.word	0x00013230
        /*13b4*/ 	.short	0x010a
        /*13b6*/ 	.byte	0x3f
	.zero		1


	//   ....[33]....
        /*13b8*/ 	.word	0x00008b30
        /*13bc*/ 	.word	0x00000003
        /*13c0*/ 	.word	0x00013230
        /*13c4*/ 	.short	0x010a
        /*13c6*/ 	.byte	0x3f
	.zero		1


	//   ....[34]....
        /*13c8*/ 	.word	0x0000a530
        /*13cc*/ 	.word	0x00000052
        /*13d0*/ 	.word	0x00000000
        /*13d4*/ 	.short	0x0101
        /*13d6*/ 	.byte	0x3f
	.zero		1


	//   ....[35]....
        /*13d8*/ 	.word	0x0000b7e0
        /*13dc*/ 	.word	0x00000009
        /*13e0*/ 	.word	0x00013230
        /*13e4*/ 	.short	0x010a
        /*13e6*/ 	.byte	0x3f
	.zero		1


	//   ....[36]....
        /*13e8*/ 	.word	0x0000b870
        /*13ec*/ 	.word	0x00000009
        /*13f0*/ 	.word	0x00013230
        /*13f4*/ 	.short	0x010a
        /*13f6*/ 	.byte	0x3f
	.zero		1


	//   ....[37]....
        /*13f8*/ 	.word	0x0000be30
        /*13fc*/ 	.word	0x00000014
        /*1400*/ 	.word	0x00013250
        /*1404*/ 	.short	0x010a
        /*1406*/ 	.byte	0x3f
	.zero		1


	//   ....[38]....
        /*1408*/ 	.word	0x0000be80
        /*140c*/ 	.word	0x00000014
        /*1410*/ 	.word	0x00013250
        /*1414*/ 	.short	0x010a
        /*1416*/ 	.byte	0x3f
	.zero		1


	//   ....[39]....
        /*1418*/ 	.word	0x0000c1f0
        /*141c*/ 	.word	0x00000009
        /*1420*/ 	.word	0x00000000
        /*1424*/ 	.short	0x0101
        /*1426*/ 	.byte	0x3f
	.zero		1


	//   ....[40]....
        /*1428*/ 	.word	0x0000e390
        /*142c*/ 	.word	0x00000014
        /*1430*/ 	.word	0x00000000
        /*1434*/ 	.short	0x0101
        /*1436*/ 	.byte	0x3f
	.zero		1


	//   ....[41]....
        /*1438*/ 	.word	0x0000ea10
        /*143c*/ 	.word	0x00000008
        /*1440*/ 	.word	0x00013230
        /*1444*/ 	.short	0x010a
        /*1446*/ 	.byte	0x3f
	.zero		1


	//   ....[42]....
        /*1448*/ 	.word	0x0000eaa0
        /*144c*/ 	.word	0x00000008
        /*1450*/ 	.word	0x00013230
        /*1454*/ 	.short	0x010a
        /*1456*/ 	.byte	0x3f
	.zero		1


	//   ....[43]....
        /*1458*/ 	.word	0x0000f060
        /*145c*/ 	.word	0x0000000e
        /*1460*/ 	.word	0x00013250
        /*1464*/ 	.short	0x010a
        /*1466*/ 	.byte	0x3f
	.zero		1


	//   ....[44]....
        /*1468*/ 	.word	0x0000f0b0
        /*146c*/ 	.word	0x0000000e
        /*1470*/ 	.word	0x00013250
        /*1474*/ 	.short	0x010a
        /*1476*/ 	.byte	0x3f
	.zero		1


	//   ....[45]....
        /*1478*/ 	.word	0x0000f3e0
        /*147c*/ 	.word	0x00000000
        /*1480*/ 	.word	0x00000000
        /*1484*/ 	.short	0x0101
        /*1486*/ 	.byte	0x3f
	.zero		1


	//   ....[46]....
        /*1488*/ 	.word	0x00010990
        /*148c*/ 	.word	0x0000000e
        /*1490*/ 	.word	0x00000000
        /*1494*/ 	.short	0x0101
        /*1496*/ 	.byte	0x3f
	.zero		1


	//   ....[47]....
        /*1498*/ 	.word	0x00010ec0
        /*149c*/ 	.word	0x00000003
        /*14a0*/ 	.word	0x00013250
        /*14a4*/ 	.short	0x010a
        /*14a6*/ 	.byte	0x3f
	.zero		1


	//   ....[48]....
        /*14a8*/ 	.word	0x00010f10
        /*14ac*/ 	.word	0x00000003
        /*14b0*/ 	.word	0x00013250
        /*14b4*/ 	.short	0x010a
        /*14b6*/ 	.byte	0x3f
	.zero		1


	//   ....[49]....
        /*14b8*/ 	.word	0x00011560
        /*14bc*/ 	.word	0x00000003
        /*14c0*/ 	.word	0x00000000
        /*14c4*/ 	.short	0x0101
        /*14c6*/ 	.byte	0x3f
	.zero		1


	//   ....[50]....
        /*14c8*/ 	.word	0x00012e40
        /*14cc*/ 	.word	0x00000015
        /*14d0*/ 	.word	0x00000000
        /*14d4*/ 	.short	0x0101
        /*14d6*/ 	.byte	0x3f
	.zero		1


	//   ....[51]....
        /*14d8*/ 	.word	0x000132b0
        /*14dc*/ 	.word	0x00000004
        /*14e0*/ 	.word	0x00000000
        /*14e4*/ 	.short	0x0101
        /*14e6*/ 	.byte	0x3f
	.zero		1


	//   ....[52]....
        /*14e8*/ 	.word	0x00016000
        /*14ec*/ 	.word	0x00000011
        /*14f0*/ 	.word	0x00013220
        /*14f4*/ 	.short	0x010a
        /*14f6*/ 	.byte	0x3f
	.zero		1


	//   ....[53]....
        /*14f8*/ 	.word	0x000160d0
        /*14fc*/ 	.word	0x00000006
        /*1500*/ 	.word	0x000132a0
        /*1504*/ 	.short	0x010a
        /*1506*/ 	.byte	0x3f
	.zero		1


	//   ....[54]....
        /*1508*/ 	.word	0x00016310
        /*150c*/ 	.word	0x00000006
        /*1510*/ 	.word	0x000132c0
        /*1514*/ 	.short	0x010a
        /*1516*/ 	.byte	0x3f
	.zero		1


	//   ....[55]....
        /*1518*/ 	.word	0x000166c0
        /*151c*/ 	.word	0x00000006
        /*1520*/ 	.word	0x000132a0
        /*1524*/ 	.short	0x010a
        /*1526*/ 	.byte	0x3f
	.zero		1


	//   ....[56]....
        /*1528*/ 	.word	0x000168f0
        /*152c*/ 	.word	0x00000006
        /*1530*/ 	.word	0x000132c0
        /*1534*/ 	.short	0x010a
        /*1536*/ 	.byte	0x3f
	.zero		1


	//   ....[57]....
        /*1538*/ 	.word	0x00017b30
        /*153c*/ 	.word	0x00000006
        /*1540*/ 	.word	0x00013280
        /*1544*/ 	.short	0x010a
        /*1546*/ 	.byte	0x3f
	.zero		1


	//   ....[58]....
        /*1548*/ 	.word	0x000181e0
        /*154c*/ 	.word	0x00000006
        /*1550*/ 	.word	0x00013270
        /*1554*/ 	.short	0x0107
        /*1556*/ 	.byte	0x3f
	.zero		1


	//   ....[59]....
        /*1558*/ 	.word	0x000182a0
        /*155c*/ 	.word	0x00000006
        /*1560*/ 	.word	0x00013270
        /*1564*/ 	.short	0x0101
        /*1566*/ 	.byte	0x3f
	.zero		1


	//   ....[60]....
        /*1568*/ 	.word	0x000182f0
        /*156c*/ 	.word	0x00000006
        /*1570*/ 	.word	0x00013240
        /*1574*/ 	.short	0x010a
        /*1576*/ 	.byte	0x3f
	.zero		1


	//   ....[61]....
        /*1578*/ 	.word	0x00018890
        /*157c*/ 	.word	0x00000006
        /*1580*/ 	.word	0x00013230
        /*1584*/ 	.short	0x0107
        /*1586*/ 	.byte	0x3f
	.zero		1


	//   ....[62]....
        /*1588*/ 	.word	0x00018970
        /*158c*/ 	.word	0x00000006
        /*1590*/ 	.word	0x00013230
        /*1594*/ 	.short	0x0101
        /*1596*/ 	.byte	0x3f
	.zero		1


	//   ....[63]....
        /*1598*/ 	.word	0x00019380
        /*159c*/ 	.word	0x00000011
        /*15a0*/ 	.word	0x00013200
        /*15a4*/ 	.short	0x0107
        /*15a6*/ 	.byte	0x3f
	.zero		1


	//   ....[64]....
        /*15a8*/ 	.word	0x00019470
        /*15ac*/ 	.word	0x00000011
        /*15b0*/ 	.word	0x00013200
        /*15b4*/ 	.short	0x0101
        /*15b6*/ 	.byte	0x3f
	.zero		1


	//   ....[65]....
        /*15b8*/ 	.word	0x00019490
        /*15bc*/ 	.word	0x00000011
        /*15c0*/ 	.word	0x00013220
        /*15c4*/ 	.short	0x010a
        /*15c6*/ 	.byte	0x3f
	.zero		1


	//   ....[66]....
        /*15c8*/ 	.word	0x00019a00
        /*15cc*/ 	.word	0x00000006
        /*15d0*/ 	.word	0x00013280
        /*15d4*/ 	.short	0x010a
        /*15d6*/ 	.byte	0x3f
	.zero		1


	//   ....[67]....
        /*15d8*/ 	.word	0x00019ef0
        /*15dc*/ 	.word	0x00000006
        /*15e0*/ 	.word	0x00013270
        /*15e4*/ 	.short	0x0107
        /*15e6*/ 	.byte	0x3f
	.zero		1


	//   ....[68]....
        /*15e8*/ 	.word	0x00019fb0
        /*15ec*/ 	.word	0x00000006
        /*15f0*/ 	.word	0x00013270
        /*15f4*/ 	.short	0x0101
        /*15f6*/ 	.byte	0x3f
	.zero		1


	//   ....[69]....
        /*15f8*/ 	.word	0x00019fe0
        /*15fc*/ 	.word	0x00000006
        /*1600*/ 	.word	0x00013240
        /*1604*/ 	.short	0x010a
        /*1606*/ 	.byte	0x3f
	.zero		1


	//   ....[70]....
        /*1608*/ 	.word	0x0001a420
        /*160c*/ 	.word	0x00000006
        /*1610*/ 	.word	0x00013230
        /*1614*/ 	.short	0x0107
        /*1616*/ 	.byte	0x3f
	.zero		1


	//   ....[71]....
        /*1618*/ 	.word	0x0001a4f0
        /*161c*/ 	.word	0x00000006
        /*1620*/ 	.word	0x00013230
        /*1624*/ 	.short	0x0101
        /*1626*/ 	.byte	0x3f
	.zero		1


	//   ....[72]....
        /*1628*/ 	.word	0x0001a570
        /*162c*/ 	.word	0x00000002
        /*1630*/ 	.word	0x00013270
        /*1634*/ 	.short	0x010a
        /*1636*/ 	.byte	0x3f
	.zero		1


	//   ....[73]....
        /*1638*/ 	.word	0x0001a600
        /*163c*/ 	.word	0x00000002
        /*1640*/ 	.word	0x00013260
        /*1644*/ 	.short	0x010a
        /*1646*/ 	.byte	0x3f
	.zero		1


	//   ....[74]....
        /*1648*/ 	.word	0x0001a910
        /*164c*/ 	.word	0x00000002
        /*1650*/ 	.word	0x00013250
        /*1654*/ 	.short	0x0101
        /*1656*/ 	.byte	0x3f
	.zero		1


	//   ....[75]....
        /*1658*/ 	.word	0x0001a9a0
        /*165c*/ 	.word	0x00000002
        /*1660*/ 	.word	0x00000000
        /*1664*/ 	.short	0x0101
        /*1666*/ 	.byte	0x3f
	.zero		1


	//   ....[76]....
        /*1668*/ 	.word	0x0001ab80
        /*166c*/ 	.word	0x00000003
        /*1670*/ 	.word	0x00013270
        /*1674*/ 	.short	0x010a
        /*1676*/ 	.byte	0x3f
	.zero		1


	//   ....[77]....
        /*1678*/ 	.word	0x0001ac10
        /*167c*/ 	.word	0x00000003
        /*1680*/ 	.word	0x00013260
        /*1684*/ 	.short	0x010a
        /*1686*/ 	.byte	0x3f
	.zero		1


	//   ....[78]....
        /*1688*/ 	.word	0x0001af40
        /*168c*/ 	.word	0x00000003
        /*1690*/ 	.word	0x00013250
        /*1694*/ 	.short	0x0101
        /*1696*/ 	.byte	0x3f
	.zero		1


	//   ....[79]....
        /*1698*/ 	.word	0x0001afd0
        /*169c*/ 	.word	0x00000003
        /*16a0*/ 	.word	0x00000000
        /*16a4*/ 	.short	0x0101
        /*16a6*/ 	.byte	0x3f
	.zero		1


	//   ....[80]....
        /*16a8*/ 	.word	0x0001c170
        /*16ac*/ 	.word	0x00000005
        /*16b0*/ 	.word	0x00013220
        /*16b4*/ 	.short	0x010a
        /*16b6*/ 	.byte	0x3f
	.zero		1


	//   ....[81]....
        /*16b8*/ 	.word	0x0001c300
        /*16bc*/ 	.word	0x00000004
        /*16c0*/ 	.word	0x00013240
        /*16c4*/ 	.short	0x010a
        /*16c6*/ 	.byte	0x3f
	.zero		1


	//   ....[82]....
        /*16c8*/ 	.word	0x0001c3b0
        /*16cc*/ 	.word	0x00000005
        /*16d0*/ 	.word	0x00013240
        /*16d4*/ 	.short	0x010a
        /*16d6*/ 	.byte	0x3f
	.zero		1


	//   ....[83]....
        /*16d8*/ 	.word	0x0001c3f0
        /*16dc*/ 	.word	0x00000004
        /*16e0*/ 	.word	0x00013260
        /*16e4*/ 	.short	0x010a
        /*16e6*/ 	.byte	0x3f
	.zero		1


	//   ....[84]....
        /*16e8*/ 	.word	0x0001c430
        /*16ec*/ 	.word	0x00000005
        /*16f0*/ 	.word	0x00013260
        /*16f4*/ 	.short	0x010a
        /*16f6*/ 	.byte	0x3f
	.zero		1


	//   ....[85]....
        /*16f8*/ 	.word	0x0001c470
        /*16fc*/ 	.word	0x00000004
        /*1700*/ 	.word	0x00013280
        /*1704*/ 	.short	0x010a
        /*1706*/ 	.byte	0x3f
	.zero		1


	//   ....[86]....
        /*1708*/ 	.word	0x0001c4b0
        /*170c*/ 	.word	0x00000005
        /*1710*/ 	.word	0x00013280
        /*1714*/ 	.short	0x010a
        /*1716*/ 	.byte	0x3f
	.zero		1


	//   ....[87]....
        /*1718*/ 	.word	0x0001c510
        /*171c*/ 	.word	0x00000042
        /*1720*/ 	.word	0x00013290
        /*1724*/ 	.short	0x010a
        /*1726*/ 	.byte	0x3f
	.zero		1


	//   ....[88]....
        /*1728*/ 	.word	0x0001c670
        /*172c*/ 	.word	0x00000042
        /*1730*/ 	.word	0x00013290
        /*1734*/ 	.short	0x010a
        /*1736*/ 	.byte	0x3f
	.zero		1


	//   ....[89]....
        /*1738*/ 	.word	0x0001c7e0
        /*173c*/ 	.word	0x00000042
        /*1740*/ 	.word	0x00013290
        /*1744*/ 	.short	0x010a
        /*1746*/ 	.byte	0x3f
	.zero		1


	//   ....[90]....
        /*1748*/ 	.word	0x0001c940
        /*174c*/ 	.word	0x00000042
        /*1750*/ 	.word	0x000132b0
        /*1754*/ 	.short	0x010a
        /*1756*/ 	.byte	0x3f
	.zero		1


	//   ....[91]....
        /*1758*/ 	.word	0x0001cb40
        /*175c*/ 	.word	0x00000012
        /*1760*/ 	.word	0x00013200
        /*1764*/ 	.short	0x010a
        /*1766*/ 	.byte	0x3f
	.zero		1


	//   ....[92]....
        /*1768*/ 	.word	0x0001cd40
        /*176c*/ 	.word	0x00000012
        /*1770*/ 	.word	0x00013200
        /*1774*/ 	.short	0x010a
        /*1776*/ 	.byte	0x3f
	.zero		1


	//   ....[93]....
        /*1778*/ 	.word	0x0001cd90
        /*177c*/ 	.word	0x00000003
        /*1780*/ 	.word	0x00013230
        /*1784*/ 	.short	0x010a
        /*1786*/ 	.byte	0x3f
	.zero		1


	//   ....[94]....
        /*1788*/ 	.word	0x0001cde0
        /*178c*/ 	.word	0x00000009
        /*1790*/ 	.word	0x00013230
        /*1794*/ 	.short	0x010a
        /*1796*/ 	.byte	0x3f
	.zero		1


	//   ....[95]....
        /*1798*/ 	.word	0x0001ce30
        /*179c*/ 	.word	0x00000014
        /*17a0*/ 	.word	0x00013250
        /*17a4*/ 	.short	0x010a
        /*17a6*/ 	.byte	0x3f
	.zero		1


	//   ....[96]....
        /*17a8*/ 	.word	0x0001ce80
        /*17ac*/ 	.word	0x00000008
        /*17b0*/ 	.word	0x00013230
        /*17b4*/ 	.short	0x010a
        /*17b6*/ 	.byte	0x3f
	.zero		1


	//   ....[97]....
        /*17b8*/ 	.word	0x0001ced0
        /*17bc*/ 	.word	0x0000000e
        /*17c0*/ 	.word	0x00013250
        /*17c4*/ 	.short	0x010a
        /*17c6*/ 	.byte	0x3f
	.zero		1


	//   ....[98]....
        /*17c8*/ 	.word	0x0001cf20
        /*17cc*/ 	.word	0x00000003
        /*17d0*/ 	.word	0x00013250
        /*17d4*/ 	.short	0x010a
        /*17d6*/ 	.byte	0x3f
	.zero		1


	//   ....[99]....
        /*17d8*/ 	.word	0x0001d0c0
        /*17dc*/ 	.word	0x00000011
        /*17e0*/ 	.word	0x00013220
        /*17e4*/ 	.short	0x010a
        /*17e6*/ 	.byte	0x3f
	.zero		1


	//   ....[100]....
        /*17e8*/ 	.word	0x0001d110
        /*17ec*/ 	.word	0x00000006
        /*17f0*/ 	.word	0x000132a0
        /*17f4*/ 	.short	0x010a
        /*17f6*/ 	.byte	0x3f
	.zero		1


	//   ....[101]....
        /*17f8*/ 	.word	0x0001d160
        /*17fc*/ 	.word	0x00000006
        /*1800*/ 	.word	0x000132c0
        /*1804*/ 	.short	0x010a
        /*1806*/ 	.byte	0x3f
	.zero		1


	//   ....[102]....
        /*1808*/ 	.word	0x0001d1b0
        /*180c*/ 	.word	0x00000006
        /*1810*/ 	.word	0x000132a0
        /*1814*/ 	.short	0x010a
        /*1816*/ 	.byte	0x3f
	.zero		1


	//   ....[103]....
        /*1818*/ 	.word	0x0001d200
        /*181c*/ 	.word	0x00000006
        /*1820*/ 	.word	0x000132c0
        /*1824*/ 	.short	0x010a
        /*1826*/ 	.byte	0x3f
	.zero		1


	//   ....[104]....
        /*1828*/ 	.word	0x0001d330
        /*182c*/ 	.word	0x00000006
        /*1830*/ 	.word	0x00013280
        /*1834*/ 	.short	0x010a
        /*1836*/ 	.byte	0x3f
	.zero		1


	//   ....[105]....
        /*1838*/ 	.word	0x0001d9b0
        /*183c*/ 	.word	0x00000006
        /*1840*/ 	.word	0x00013240
        /*1844*/ 	.short	0x010a
        /*1846*/ 	.byte	0x3f
	.zero		1


	//   ....[106]....
        /*1848*/ 	.word	0x0001e7d0
        /*184c*/ 	.word	0x00000011
        /*1850*/ 	.word	0x00013220
        /*1854*/ 	.short	0x010a
        /*1856*/ 	.byte	0x3f
	.zero		1


	//   ....[107]....
        /*1858*/ 	.word	0x0001e820
        /*185c*/ 	.word	0x00000006
        /*1860*/ 	.word	0x00013280
        /*1864*/ 	.short	0x010a
        /*1866*/ 	.byte	0x3f
	.zero		1


	//   ....[108]....
        /*1868*/ 	.word	0x0001eee0
        /*186c*/ 	.word	0x00000006
        /*1870*/ 	.word	0x00013240
        /*1874*/ 	.short	0x010a
        /*1876*/ 	.byte	0x3f
	.zero		1


	//   ....[109]....
        /*1878*/ 	.word	0x0001f4a0
        /*187c*/ 	.word	0x00000002
        /*1880*/ 	.word	0x00013270
        /*1884*/ 	.short	0x010a
        /*1886*/ 	.byte	0x3f
	.zero		1


	//   ....[110]....
        /*1888*/ 	.word	0x0001f4f0
        /*188c*/ 	.word	0x00000002
        /*1890*/ 	.word	0x00013260
        /*1894*/ 	.short	0x010a
        /*1896*/ 	.byte	0x3f
	.zero		1


	//   ....[111]....
        /*1898*/ 	.word	0x0001f540
        /*189c*/ 	.word	0x00000003
        /*18a0*/ 	.word	0x00013270
        /*18a4*/ 	.short	0x010a
        /*18a6*/ 	.byte	0x3f
	.zero		1


	//   ....[112]....
        /*18a8*/ 	.word	0x0001f590
        /*18ac*/ 	.word	0x00000003
        /*18b0*/ 	.word	0x00013260
        /*18b4*/ 	.short	0x010a
        /*18b6*/ 	.byte	0x3f
	.zero		1


	//   ....[113]....
        /*18b8*/ 	.word	0x000200c0
        /*18bc*/ 	.word	0x00000005
        /*18c0*/ 	.word	0x00013220
        /*18c4*/ 	.short	0x010a
        /*18c6*/ 	.byte	0x3f
	.zero		1


	//   ....[114]....
        /*18c8*/ 	.word	0x00020260
        /*18cc*/ 	.word	0x00000004
        /*18d0*/ 	.word	0x00013240
        /*18d4*/ 	.short	0x010a
        /*18d6*/ 	.byte	0x3f
	.zero		1


	//   ....[115]....
        /*18d8*/ 	.word	0x000202b0
        /*18dc*/ 	.word	0x00000005
        /*18e0*/ 	.word	0x00013240
        /*18e4*/ 	.short	0x010a
        /*18e6*/ 	.byte	0x3f
	.zero		1


	//   ....[116]....
        /*18e8*/ 	.word	0x00020300
        /*18ec*/ 	.word	0x00000004
        /*18f0*/ 	.word	0x00013260
        /*18f4*/ 	.short	0x010a
        /*18f6*/ 	.byte	0x3f
	.zero		1


	//   ....[117]....
        /*18f8*/ 	.word	0x00020350
        /*18fc*/ 	.word	0x00000005
        /*1900*/ 	.word	0x00013260
        /*1904*/ 	.short	0x010a
        /*1906*/ 	.byte	0x3f
	.zero		1


	//   ....[118]....
        /*1908*/ 	.word	0x000203a0
        /*190c*/ 	.word	0x00000004
        /*1910*/ 	.word	0x00013280
        /*1914*/ 	.short	0x010a
        /*1916*/ 	.byte	0x3f
	.zero		1


	//----- nvinfo : EIATTR_NUM_MBARRIERS
	.align		4
.L_327:
        /*1918*/ 	.byte	0x03, 0x38
        /*191a*/ 	.short	0x0016


	//----- nvinfo : EIATTR_EXIT_INSTR_OFFSETS
	.align		4
        /*191c*/ 	.byte	0x04, 0x1c
        /*191e*/ 	.short	(.L_329 - .L_328)


	//   ....[0]....
.L_328:
        /*1920*/ 	.word	0x0001c500


	//----- nvinfo : EIATTR_MAX_THREADS
	.align		4
.L_329:
        /*1924*/ 	.byte	0x04, 0x05
        /*1926*/ 	.short	(.L_331 - .L_330)
.L_330:
        /*1928*/ 	.word	0x00000200
        /*192c*/ 	.word	0x00000001
        /*1930*/ 	.word	0x00000001


	//----- nvinfo : EIATTR_CRS_STACK_SIZE
	.align		4
.L_331:
        /*1934*/ 	.byte	0x04, 0x1e
        /*1936*/ 	.short	(.L_333 - .L_332)
.L_332:
        /*1938*/ 	.word	0x00000000


	//----- nvinfo : EIATTR_CBANK_PARAM_SIZE
	.align		4
.L_333:
        /*193c*/ 	.byte	0x03, 0x19
        /*193e*/ 	.short	0x0af0


	//----- nvinfo : EIATTR_PARAM_CBANK
	.align		4
        /*1940*/ 	.byte	0x04, 0x0a
        /*1942*/ 	.short	(.L_335 - .L_334)
	.align		4
.L_334:
        /*1944*/ 	.word	index@(.nv.constant0._ZN7cutlass13device_kernelIN5flash11enable_sm90INS1_16FlashAttnFwdSm90INS1_25CollectiveMainloopFwdSm90ILi2EN4cute5tupleIJNS5_1CILi1EEES8_S8_EEENS6_IJNS7_ILi192EEENS7_ILi160EEENS7_ILi64EEEEEELi64ENS_12float_e4m3_tEfNS_4arch4Sm90ELb1ELb0ELb0ELb1ELb1ELb1ELb0ELb1ELb1ELb1ELb1ELb0EEENS1_21CollectiveEpilogueFwdINS6_IJSA_SC_SB_EEES9_NS_10bfloat16_tESG_Li384ELb1ELb1ELb1ELb1EEENS1_36VarlenDynamicPersistentTileSchedulerILi192ELi160ELi384ELi128ELb1ELb1ELb1ELb1ELb1ELb1EEEEEEEEEvNT_6ParamsE)
        /*1948*/ 	.short	0x0210
        /*194a*/ 	.short	0x0af0


	//----- nvinfo : EIATTR_SW_WAR
	.align		4
.L_335:
        /*194c*/ 	.byte	0x04, 0x36
        /*194e*/ 	.short	(.L_337 - .L_336)
.L_336:
        /*1950*/ 	.word	0x00000008
.L_337:


//--------------------- .nv.callgraph             --------------------------
	.section	.nv.callgraph,"",@"SHT_CUDA_CALLGRAPH"
	.align	4
	.sectionentsize	8
	.align		4
        /*0000*/ 	.word	0x00000000
	.align		4
        /*0004*/ 	.word	0xffffffff
	.align		4
        /*0008*/ 	.word	index@(_ZN7cutlass13device_kernelIN5flash11enable_sm90INS1_16FlashAttnFwdSm90INS1_25CollectiveMainloopFwdSm90ILi2EN4cute5tupleIJNS5_1CILi1EEES8_S8_EEENS6_IJNS7_ILi192EEENS7_ILi160EEENS7_ILi64EEEEEELi64ENS_12float_e4m3_tEfNS_4arch4Sm90ELb0ELb0ELb0ELb0ELb1ELb0ELb0ELb1ELb1ELb1ELb1ELb0EEENS1_21CollectiveEpilogueFwdINS6_IJSA_SC_SB_EEES9_NS_10bfloat16_tESG_Li384ELb0ELb1ELb1ELb1EEENS1_19SingleTileSchedulerILb0ELb1ELb1ELi192EEEEEEEEEvNT_6ParamsE)
	.align		4
        /*000c*/ 	.word	index@(__assertfail)
	.align		4
        /*0010*/ 	.word	index@(_ZN7cutlass13device_kernelIN5flash11enable_sm90INS1_16FlashAttnFwdSm90INS1_25CollectiveMainloopFwdSm90ILi2EN4cute5tupleIJNS5_1CILi1EEES8_S8_EEENS6_IJNS7_ILi192EEENS7_ILi160EEENS7_ILi64EEEEEELi64ENS_12float_e4m3_tEfNS_4arch4Sm90ELb0ELb0ELb0ELb1ELb1ELb0ELb0ELb1ELb1ELb1ELb1ELb0EEENS1_21CollectiveEpilogueFwdINS6_IJSA_SC_SB_EEES9_NS_10bfloat16_tESG_Li384ELb1ELb1ELb1ELb1EEENS1_36VarlenDynamicPersistentTileSchedulerILi192ELi160ELi384ELi128ELb1ELb1ELb1ELb0ELb1ELb1EEEEEEEEEvNT_6ParamsE)
	.align		4
        /*0014*/ 	.word	index@(__assertfail)
	.align		4
        /*0018*/ 	.word	index@(_ZN7cutlass13device_kernelIN5flash11enable_sm90INS1_16FlashAttnFwdSm90INS1_25CollectiveMainloopFwdSm90ILi2EN4cute5tupleIJNS5_1CILi1EEES8_S8_EEENS6_IJNS7_ILi192EEENS7_ILi160EEENS7_ILi64EEEEEELi64ENS_12float_e4m3_tEfNS_4arch4Sm90ELb0ELb0ELb0ELb1ELb1ELb1ELb0ELb1ELb1ELb1ELb1ELb0EEENS1_21CollectiveEpilogueFwdINS6_IJSA_SC_SB_EEES9_NS_10bfloat16_tESG_Li384ELb1ELb1ELb1ELb1EEENS1_36VarlenDynamicPersistentTileSchedulerILi192ELi160ELi384ELi128ELb1ELb1ELb1ELb0ELb1ELb1EEEEEEEEEvNT_6ParamsE)
	.align		4
        /*001c*/ 	.word	index@(__assertfail)
	.align		4
        /*0020*/ 	.word	index@(_ZN7cutlass13device_kernelIN5flash11enable_sm90INS1_16FlashAttnFwdSm90INS1_25CollectiveMainloopFwdSm90ILi2EN4cute5tupleIJNS5_1CILi1EEES8_S8_EEENS6_IJNS7_ILi192EEENS7_ILi160EEENS7_ILi64EEEEEELi64ENS_12float_e4m3_tEfNS_4arch4Sm90ELb0ELb1ELb0ELb0ELb1ELb0ELb0ELb1ELb1ELb1ELb1ELb0EEENS1_21CollectiveEpilogueFwdINS6_IJSA_SC_SB_EEES9_NS_10bfloat16_tESG_Li384ELb0ELb1ELb1ELb1EEENS1_19SingleTileSchedulerILb0ELb1ELb1ELi192EEEEEEEEEvNT_6ParamsE)
	.align		4
        /*0024*/ 	.word	index@(__assertfail)
	.align		4
        /*0028*/ 	.word	index@(_ZN7cutlass13device_kernelIN5flash11enable_sm90INS1_16FlashAttnFwdSm90INS1_25CollectiveMainloopFwdSm90ILi2EN4cute5tupleIJNS5_1CILi1EEES8_S8_EEENS6_IJNS7_ILi192EEENS7_ILi160EEENS7_ILi64EEEEEELi64ENS_12float_e4m3_tEfNS_4arch4Sm90ELb0ELb1ELb0ELb1ELb1ELb0ELb0ELb1ELb1ELb1ELb1ELb0EEENS1_21CollectiveEpilogueFwdINS6_IJSA_SC_SB_EEES9_NS_10bfloat16_tESG_Li384ELb1ELb1ELb1ELb1EEENS1_36VarlenDynamicPersistentTileSchedulerILi192ELi160ELi384ELi128ELb1ELb1ELb1ELb1ELb0ELb1EEEEEEEEEvNT_6ParamsE)
	.align		4
        /*002c*/ 	.word	index@(__assertfail)
	.align		4
        /*0030*/ 	.word	index@(_ZN7cutlass13device_kernelIN5flash11enable_sm90INS1_16FlashAttnFwdSm90INS1_25CollectiveMainloopFwdSm90ILi2EN4cute5tupleIJNS5_1CILi1EEES8_S8_EEENS6_IJNS7_ILi192EEENS7_ILi160EEENS7_ILi64EEEEEELi64ENS_12float_e4m3_tEfNS_4arch4Sm90ELb0ELb1ELb0ELb1ELb1ELb1ELb0ELb1ELb1ELb1ELb1ELb0EEENS1_21CollectiveEpilogueFwdINS6_IJSA_SC_SB_EEES9_NS_10bfloat16_tESG_Li384ELb1ELb1ELb1ELb1EEENS1_36VarlenDynamicPersistentTileSchedulerILi192ELi160ELi384ELi128ELb1ELb1ELb1ELb1ELb0ELb1EEEEEEEEEvNT_6ParamsE)
	.align		4
        /*0034*/ 	.word	index@(__assertfail)
	.align		4
        /*0038*/ 	.word	index@(_ZN7cutlass13device_kernelIN5flash11enable_sm90INS1_16FlashAttnFwdSm90INS1_25CollectiveMainloopFwdSm90ILi2EN4cute5tupleIJNS5_1CILi1EEES8_S8_EEENS6_IJNS7_ILi192EEENS7_ILi160EEENS7_ILi64EEEEEELi64ENS_12float_e4m3_tEfNS_4arch4Sm90ELb1ELb0ELb0ELb0ELb1ELb0ELb0ELb1ELb1ELb1ELb1ELb0EEENS1_21CollectiveEpilogueFwdINS6_IJSA_SC_SB_EEES9_NS_10bfloat16_tESG_Li384ELb0ELb1ELb1ELb1EEENS1_19SingleTileSchedulerILb0ELb1ELb1ELi192EEEEEEEEEvNT_6ParamsE)
	.align		4
        /*003c*/ 	.word	index@(__assertfail)
	.align		4
        /*0040*/ 	.word	index@(_ZN7cutlass13device_kernelIN5flash11enable_sm90INS1_16FlashAttnFwdSm90INS1_25CollectiveMainloopFwdSm90ILi2EN4cute5tupleIJNS5_1CILi1EEES8_S8_EEENS6_IJNS7_ILi192EEENS7_ILi160EEENS7_ILi64EEEEEELi64ENS_12float_e4m3_tEfNS_4arch4Sm90ELb1ELb0ELb0ELb1ELb1ELb0ELb0ELb1ELb1ELb1ELb1ELb0EEENS1_21CollectiveEpilogueFwdINS6_IJSA_SC_SB_EEES9_NS_10bfloat16_tESG_Li384ELb1ELb1ELb1ELb1EEENS1_36VarlenDynamicPersistentTileSchedulerILi192ELi160ELi384ELi128ELb1ELb1ELb1ELb1ELb1ELb1EEEEEEEEEvNT_6ParamsE)
	.align		4
        /*0044*/ 	.word	index@(__assertfail)
	.align		4
        /*0048*/ 	.word	index@(_ZN7cutlass13device_kernelIN5flash11enable_sm90INS1_16FlashAttnFwdSm90INS1_25CollectiveMainloopFwdSm90ILi2EN4cute5tupleIJNS5_1CILi1EEES8_S8_EEENS6_IJNS7_ILi192EEENS7_ILi160EEENS7_ILi64EEEEEELi64ENS_12float_e4m3_tEfNS_4arch4Sm90ELb1ELb0ELb0ELb1ELb1ELb1ELb0ELb1ELb1ELb1ELb1ELb0EEENS1_21CollectiveEpilogueFwdINS6_IJSA_SC_SB_EEES9_NS_10bfloat16_tESG_Li384ELb1ELb1ELb1ELb1EEENS1_36VarlenDynamicPersistentTileSchedulerILi192ELi160ELi384ELi128ELb1ELb1ELb1ELb1ELb1ELb1EEEEEEEEEvNT_6ParamsE)
	.align		4
        /*004c*/ 	.word	index@(__assertfail)
	.align		4
        /*0050*/ 	.word	0x00000000
	.align		4
        /*0054*/ 	.word	0xfffffffe
	.align		4
        /*0058*/ 	.word	0x00000000
	.align		4
        /*005c*/ 	.word	0xfffffffd
	.align		4
        /*0060*/ 	.word	0x00000000
	.align		4
        /*0064*/ 	.word	0xfffffffc


//--------------------- .nv.constant4             --------------------------
	.section	.nv.constant4,"a",@progbits
	.align	8
	.align		8
.nv.constant4:
        /*0000*/ 	.dword	__assertfail
	.align		8
        /*0008*/ 	.dword	__unnamed_1
	.align		8
        /*0010*/ 	.dword	__unnamed_2
	.align		8
        /*0018*/ 	.dword	__unnamed_3
	.align		8
        /*0020*/ 	.dword	__unnamed_4
	.align		8
        /*0028*/ 	.dword	__unnamed_5
	.align		8
        /*0030*/ 	.dword	__unnamed_6
	.align		8
        /*0038*/ 	.dword	_ZZN5flash28permute_output_fp8_VcolmajorIN4cute6TensorINS1_11ArrayEngineIfLm32EEENS1_6LayoutINS1_5tupleIJNS6_IJNS1_1CILi2EEES8_NS7_ILi8EEEEEENS7_ILi1EEESB_EEENS6_IJNS6_IJSB_S8_NS7_ILi4EEEEEENS7_ILi0EEESF_EEEEEEEEEvRT_E9upper_map
	.align		8
        /*0040*/ 	.dword	_ZN77_INTERNAL_2d85fe8b_41_flash_fwd_hdim64_e4m3_paged_split_sm90_cu_ea41c527_45914cuda3std3__45__cpo5beginE
	.align		8
        /*0048*/ 	.dword	_ZN77_INTERNAL_2d85fe8b_41_flash_fwd_hdim64_e4m3_paged_split_sm90_cu_ea41c527_45914cuda3std3__45__cpo3endE
	.align		8
        /*0050*/ 	.dword	_ZN77_INTERNAL_2d85fe8b_41_flash_fwd_hdim64_e4m3_paged_split_sm90_cu_ea41c527_45914cuda3std3__45__cpo6cbeginE
	.align		8
        /*0058*/ 	.dword	_ZN77_INTERNAL_2d85fe8b_41_flash_fwd_hdim64_e4m3_paged_split_sm90_cu_ea41c527_45914cuda3std3__45__cpo4cendE
	.align		8
        /*0060*/ 	.dword	_ZN77_INTERNAL_2d85fe8b_41_flash_fwd_hdim64_e4m3_paged_split_sm90_cu_ea41c527_45914cuda3std3__479_GLOBAL__N__2d85fe8b_41_flash_fwd_hdim64_e4m3_paged_split_sm90_cu_ea41c527_45916ignoreE
	.align		8
        /*0068*/ 	.dword	_ZN77_INTERNAL_2d85fe8b_41_flash_fwd_hdim64_e4m3_paged_split_sm90_cu_ea41c527_45914cuda3std3__419piecewise_constructE
	.align		8
        /*0070*/ 	.dword	_ZN77_INTERNAL_2d85fe8b_41_flash_fwd_hdim64_e4m3_paged_split_sm90_cu_ea41c527_45914cuda3std3__48in_placeE
	.align		8
        /*0078*/ 	.dword	_ZN77_INTERNAL_2d85fe8b_41_flash_fwd_hdim64_e4m3_paged_split_sm90_cu_ea41c527_45914cuda3std6ranges3__45__cpo4swapE
	.align		8
        /*0080*/ 	.dword	_ZN77_INTERNAL_2d85fe8b_41_flash_fwd_hdim64_e4m3_paged_split_sm90_cu_ea41c527_45914cuda3std6ranges3__45__cpo9iter_moveE
	.align		8
        /*0088*/ 	.dword	_ZN77_INTERNAL_2d85fe8b_41_flash_fwd_hdim64_e4m3_paged_split_sm90_cu_ea41c527_45914cute7productE
	.align		8
        /*0090*/ 	.dword	_ZN77_INTERNAL_2d85fe8b_41_flash_fwd_hdim64_e4m3_paged_split_sm90_cu_ea41c527_45914cute1_E
	.align		8
        /*0098*/ 	.dword	$str$23
	.align		8
        /*00a0*/ 	.dword	$str$24


//--------------------- .text._ZN7cutlass13device_kernelIN5flash11enable_sm90INS1_16FlashAttnFwdSm90INS1_25CollectiveMainloopFwdSm90ILi2EN4cute5tupleIJNS5_1CILi1EEES8_S8_EEENS6_IJNS7_ILi192EEENS7_ILi160EEENS7_ILi64EEEEEELi64ENS_12float_e4m3_tEfNS_4arch4Sm90ELb0ELb0ELb0ELb0ELb1ELb0ELb0ELb1ELb1ELb1ELb1ELb0EEENS1_21CollectiveEpilogueFwdINS6_IJSA_SC_SB_EEES9_NS_10bfloat16_tESG_Li384ELb0ELb1ELb1ELb1EEENS1_19SingleTileSchedulerILb0ELb1ELb1ELi192EEEEEEEEEvNT_6ParamsE --------------------------
	.section	.text._ZN7cutlass13device_kernelIN5flash11enable_sm90INS1_16FlashAttnFwdSm90INS1_25CollectiveMainloopFwdSm90ILi2EN4cute5tupleIJNS5_1CILi1EEES8_S8_EEENS6_IJNS7_ILi192EEENS7_ILi160EEENS7_ILi64EEEEEELi64ENS_12float_e4m3_tEfNS_4arch4Sm90ELb0ELb0ELb0ELb0ELb1ELb0ELb0ELb1ELb1ELb1ELb1ELb0EEENS1_21CollectiveEpilogueFwdINS6_IJSA_SC_SB_EEES9_NS_10bfloat16_tESG_Li384ELb0ELb1ELb1ELb1EEENS1_19SingleTileSchedulerILb0ELb1ELb1ELi192EEEEEEEEEvNT_6ParamsE,"ax",@progbits
	.align	128
.text._ZN7cutlass13device_kernelIN5flash11enable_sm90INS1_16FlashAttnFwdSm90INS1_25CollectiveMainloopFwdSm90ILi2EN4cute5tupleIJNS5_1CILi1EEES8_S8_EEENS6_IJNS7_ILi192EEENS7_ILi160EEENS7_ILi64EEEEEELi64ENS_12float_e4m3_tEfNS_4arch4Sm90ELb0ELb0ELb0ELb0ELb1ELb0ELb0ELb1ELb1ELb1ELb1ELb0EEENS1_21CollectiveEpilogueFwdINS6_IJSA_SC_SB_EEES9_NS_10bfloat16_tESG_Li384ELb0ELb1ELb1ELb1EEENS1_19SingleTileSchedulerILb0ELb1ELb1ELi192EEEEEEEEEvNT_6ParamsE:
        .type           _ZN7cutlass13device_kernelIN5flash11enable_sm90INS1_16FlashAttnFwdSm90INS1_25CollectiveMainloopFwdSm90ILi2EN4cute5tupleIJNS5_1CILi1EEES8_S8_EEENS6_IJNS7_ILi192EEENS7_ILi160EEENS7_ILi64EEEEEELi64ENS_12float_e4m3_tEfNS_4arch4Sm90ELb0ELb0ELb0ELb0ELb1ELb0ELb0ELb1ELb1ELb1ELb1ELb0EEENS1_21CollectiveEpilogueFwdINS6_IJSA_SC_SB_EEES9_NS_10bfloat16_tESG_Li384ELb0ELb1ELb1ELb1EEENS1_19SingleTileSchedulerILb0ELb1ELb1ELi192EEEEEEEEEvNT_6ParamsE,@function
        .size           _ZN7cutlass13device_kernelIN5flash11enable_sm90INS1_16FlashAttnFwdSm90INS1_25CollectiveMainloopFwdSm90ILi2EN4cute5tupleIJNS5_1CILi1EEES8_S8_EEENS6_IJNS7_ILi192EEENS7_ILi160EEENS7_ILi64EEEEEELi64ENS_12float_e4m3_tEfNS_4arch4Sm90ELb0ELb0ELb0ELb0ELb1ELb0ELb0ELb1ELb1ELb1ELb1ELb0EEENS1_21CollectiveEpilogueFwdINS6_IJSA_SC_SB_EEES9_NS_10bfloat16_tESG_Li384ELb0ELb1ELb1ELb1EEENS1_19SingleTileSchedulerILb0ELb1ELb1ELi192EEEEEEEEEvNT_6ParamsE,(.L_x_2719 - _ZN7cutlass13device_kernelIN5flash11enable_sm90INS1_16FlashAttnFwdSm90INS1_25CollectiveMainloopFwdSm90ILi2EN4cute5tupleIJNS5_1CILi1EEES8_S8_EEENS6_IJNS7_ILi192EEENS7_ILi160EEENS7_ILi64EEEEEELi64ENS_12float_e4m3_tEfNS_4arch4Sm90ELb0ELb0ELb0ELb0ELb1ELb0ELb0ELb1ELb1ELb1ELb1ELb0EEENS1_21CollectiveEpilogueFwdINS6_IJSA_SC_SB_EEES9_NS_10bfloat16_tESG_Li384ELb0ELb1ELb1ELb1EEENS1_19SingleTileSchedulerILb0ELb1ELb1ELi192EEEEEEEEEvNT_6ParamsE)
        .other          _ZN7cutlass13device_kernelIN5flash11enable_sm90INS1_16FlashAttnFwdSm90INS1_25CollectiveMainloopFwdSm90ILi2EN4cute5tupleIJNS5_1CILi1EEES8_S8_EEENS6_IJNS7_ILi192EEENS7_ILi160EEENS7_ILi64EEEEEELi64ENS_12float_e4m3_tEfNS_4arch4Sm90ELb0ELb0ELb0ELb0ELb1ELb0ELb0ELb1ELb1ELb1ELb1ELb0EEENS1_21CollectiveEpilogueFwdINS6_IJSA_SC_SB_EEES9_NS_10bfloat16_tESG_Li384ELb0ELb1ELb1ELb1EEENS1_19SingleTileSchedulerILb0ELb1ELb1ELi192EEEEEEEEEvNT_6ParamsE,@"STO_CUDA_ENTRY STV_DEFAULT"
_ZN7cutlass13device_kernelIN5flash11enable_sm90INS1_16FlashAttnFwdSm90INS1_25CollectiveMainloopFwdSm90ILi2EN4cute5tupleIJNS5_1CILi1EEES8_S8_EEENS6_IJNS7_ILi192EEENS7_ILi160EEENS7_ILi64EEEEEELi64ENS_12float_e4m3_tEfNS_4arch4Sm90ELb0ELb0ELb0ELb0ELb1ELb0ELb0ELb1ELb1ELb1ELb1ELb0EEENS1_21CollectiveEpilogueFwdINS6_IJSA_SC_SB_EEES9_NS_10bfloat16_tESG_Li384ELb0ELb1ELb1ELb1EEENS1_19SingleTileSchedulerILb0ELb1ELb1ELi192EEEEEEEEEvNT_6ParamsE:
[----:B------:R-:W0:Y:S02]  /*0000*/  LDC R1, c[0x0][0x28] ;  /* 0x00000a00ff017b82 */ /* 0x000e240000000800 */
[----:B0-----:R-:W-:Y:S01]  /*0010*/  VIADD R1, R1, 0xffffffe0 ;  /* 0xffffffe001017836 */ /* 0x001fe20000000000 */
[----:B------:R-:W0:Y:S01]  /*0020*/  S2R R17, SR_TID.X ;  /* 0x0000000000117919 */ /* 0x000e220000002100 */
[----:B------:R-:W-:Y:S01]  /*0030*/  ELECT P0, URZ, PT ;  /* 0x00000000003f782f */ /* 0x000fe20003800000 */
[----:B------:R-:W-:Y:S01]  /*0040*/  UMOV UR4, 0x80 ;  /* 0x0000008000047882 */ /* 0x000fe20000000000 */
[----:B------:R-:W-:Y:S01]  /*0050*/  UMOV UR7, 0x180 ;  /* 0x0000018000077882 */ /* 0x000fe20000000000 */
[----:B0-----:R-:W-:-:S05]  /*0060*/  SHF.R.U32.HI R0, RZ, 0x5, R17 ;  /* 0x00000005ff007819 */ /* 0x001fca0000011611 */
[----:B------:R-:W0:Y:S02]  /*0070*/  SHFL.IDX PT, R2, R0, RZ, 0x1f ;  /* 0x00001fff00027589 */ /* 0x000e2400000e0000 */
[C---:B0-----:R-:W-:Y:S02]  /*0080*/  ISETP.NE.OR P0, PT, R2.reuse, RZ, !P0 ;  /* 0x000000ff0200720c */ /* 0x041fe40004705670 */
[----:B------:R-:W-:Y:S02]  /*0090*/  ISETP.NE.AND P1, PT, R2, RZ, PT ;  /* 0x000000ff0200720c */ /* 0x000fe40003f25270 */
[----:B------:R-:W-:-:S06]  /*00a0*/  SHF.R.U32.HI R2, RZ, 0x7, R17 ;  /* 0x00000007ff027819 */ /* 0x000fcc0000011611 */
[----:B------:R-:W0:Y:S03]  /*00b0*/  SHFL.IDX PT, R2, R2, RZ, 0x1f ;  /* 0x00001fff02027589 */ /* 0x000e2600000e0000 */
[----:B------:R-:W-:Y:S01]  /*00c0*/  VOTEU.ALL UP0, P0 ;  /* 0x00000000003f7886 */ /* 0x000fe20000000000 */
[----:B------:R-:W-:-:S04]  /*00d0*/  VOTEU.ALL UP1, P0 ;  /* 0x00000000003f7886 */ /* 0x000fc80000020000 */
[----:B------:R-:W1:Y:S01]  /*00e0*/  @!UP0 S2UR UR8, SR_CgaCtaId ;  /* 0x00000000000889c3 */ /* 0x000e620000008800 */
[----:B------:R-:W-:Y:S01]  /*00f0*/  @!UP0 UMOV UR6, 0x400 ;  /* 0x0000040000068882 */ /* 0x000fe20000000000 */
[----:B------:R-:W-:-:S04]  /*0100*/  @!UP0 UIADD3 UR4, -UR4, 0x100000, URZ ;  /* 0x0010000004048890 */ /* 0x000fc8000fffe13f */
[----:B------:R-:W-:Y:S02]  /*0110*/  @!UP0 USHF.L.U32 UR5, UR4, 0xb, URZ ;  /* 0x0000000b04058899 */ /* 0x000fe4000800063f */
[----:B------:R-:W-:Y:S02]  /*0120*/  @!UP0 USHF.L.U32 UR4, UR4, 0x1, URZ ;  /* 0x0000000104048899 */ /* 0x000fe4000800063f */
[----:B-1----:R-:W-:Y:S02]  /*0130*/  @!UP0 ULEA UR8, UR8, UR6, 0x18 ;  /* 0x0000000608088291 */ /* 0x002fe4000f8ec03f */
[----:B------:R-:W-:-:S04]  /*0140*/  @!UP0 UIADD3 UR6, -UR7, 0x100000, URZ ;  /* 0x0010000007068890 */ /* 0x000fc8000fffe13f */
[----:B------:R-:W-:Y:S02]  /*0150*/  @!UP0 USHF.L.U32 UR7, UR6, 0xb, URZ ;  /* 0x0000000b06078899 */ /* 0x000fe4000800063f */
[----:B------:R-:W-:Y:S01]  /*0160*/  @!UP0 USHF.L.U32 UR6, UR6, 0x1, URZ ;  /* 0x0000000106068899 */ /* 0x000fe2000800063f */
[----:B------:R-:W-:-:S05]  /*0170*/  VOTEU.ALL UP0, P0 ;  /* 0x00000000003f7886 */ /* 0x000fca0000000000 */
[----:B------:R1:W2:Y:S06]  /*0180*/  @!UP0 SYNCS.EXCH.64 URZ, [UR8+0x12400], UR4 ;  /* 0x01240004083f85b2 */ /* 0x0002ac0008000100 */
[----:B------:R1:W3:Y:S02]  /*0190*/  @!UP1 SYNCS.EXCH.64 URZ, [UR8+0x12420], UR6 ;  /* 0x01242006083f95b2 */ /* 0x0002e40008000100 */
[----:B01----:R-:W-:Y:S05]  /*01a0*/  @P1 BRA `(.L_x_0) ;  /* 0x0000000000481947 */ /* 0x003fea0003800000 */
[----:B------:R-:W0:Y:S01]  /*01b0*/  S2UR UR5, SR_CgaCtaId ;  /* 0x00000000000579c3 */ /* 0x000e220000008800 */
[----:B------:R-:W-:Y:S01]  /*01c0*/  UMOV UR4, 0x400 ;  /* 0x0000040000047882 */ /* 0x000fe20000000000 */
[----:B------:R-:W-:Y:S01]  /*01d0*/  UMOV UR6, 0x80 ;  /* 0x0000008000067882 */ /* 0x000fe20000000000 */
[----:B------:R-:W-:Y:S01]  /*01e0*/  UMOV UR7, 0x180 ;  /* 0x0000018000077882 */ /* 0x000fe20000000000 */
[----:B------:R-:W-:Y:S01]  /*01f0*/  ELECT P0, URZ, PT ;  /* 0x00000000003f782f */ /* 0x000fe20003800000 */
[----:B0-----:R-:W-:Y:S02]  /*0200*/  ULEA UR8, UR5, UR4, 0x18 ;  /* 0x0000000405087291 */ /* 0x001fe4000f8ec03f */
[----:B------:R-:W-:-:S04]  /*0210*/  UIADD3 UR4, -UR6, 0x100000, URZ ;  /* 0x0010000006047890 */ /* 0x000fc8000fffe13f */
[----:B------:R-:W-:Y:S02]  /*0220*/  USHF.L.U32 UR5, UR4, 0xb, URZ ;  /* 0x0000000b04057899 */ /* 0x000fe4000800063f */
[----:B------:R-:W-:Y:S02]  /*0230*/  USHF.L.U32 UR4, UR4, 0x1, URZ ;  /* 0x0000000104047899 */ /* 0x000fe4000800063f */
[----:B------:R-:W-:-:S04]  /*0240*/  UIADD3 UR6, -UR7, 0x100000, URZ ;  /* 0x0010000007067890 */ /* 0x000fc8000fffe13f */
[----:B------:R-:W-:Y:S02]  /*0250*/  USHF.L.U32 UR7, UR6, 0xb, URZ ;  /* 0x0000000b06077899 */ /* 0x000fe4000800063f */
[----:B------:R-:W-:Y:S01]  /*0260*/  USHF.L.U32 UR6, UR6, 0x1, URZ ;  /* 0x0000000106067899 */ /* 0x000fe2000800063f */
[----:B------:R-:W0:Y:S03]  /*0270*/  FENCE.VIEW.ASYNC.S ;  /* 0x00000000000073c6 */ /* 0x000e260000000000 */
[----:B0-----:R0:W1:Y:S08]  /*0280*/  SYNCS.EXCH.64 URZ, [UR8+0x12430], UR4 ;  /* 0x01243004083f75b2 */ /* 0x0010700008000100 */
[----:B------:R0:W4:Y:S01]  /*0290*/  SYNCS.EXCH.64 URZ, [UR8+0x12440], UR6 ;  /* 0x01244006083f75b2 */ /* 0x0001220008000100 */
[----:B------:R0:W0:Y:S01]  /*02a0*/  SYNCS.EXCH.64 URZ, [UR8+0x12438], UR4 ;  /* 0x01243804083f75b2 */ /* 0x0000220008000100 */
[----:B------:R0:W0:Y:S01]  /*02b0*/  SYNCS.EXCH.64 URZ, [UR8+0x12448], UR6 ;  /* 0x01244806083f75b2 */ /* 0x0000220008000100 */
[----:B------:R-:W-:Y:S01]  /*02c0*/  NOP ;  /* 0x0000000000007918 */ /* 0x000fe20000000000 */
.L_x_0:
[----:B------:R-:W5:Y:S01]  /*02d0*/  SHFL.IDX PT, R3, R0, RZ, 0x1f ;  /* 0x00001fff00037589 */ /* 0x000f6200000e0000 */
[----:B------:R-:W-:Y:S01]  /*02e0*/  NOP ;  /* 0x0000000000007918 */ /* 0x000fe20000000000 */
[----:B-----5:R-:W-:-:S13]  /*02f0*/  ISETP.NE.AND P0, PT, R3, RZ, PT ;  /* 0x000000ff0300720c */ /* 0x020fda0003f05270 */
[----:B------:R-:W-:Y:S05]  /*0300*/  @P0 BRA `(.L_x_1) ;  /* 0x0000000000480947 */ /* 0x000fea0003800000 */
[----:B0-----:R-:W0:Y:S01]  /*0310*/  S2UR UR5, SR_CgaCtaId ;  /* 0x00000000000579c3 */ /* 0x001e220000008800 */
        /* <DEDUP_REMOVED lines=12> */
[----:B0-----:R0:W0:Y:S08]  /*03e0*/  SYNCS.EXCH.64 URZ, [UR8+0x12450], UR4 ;  /* 0x01245004083f75b2 */ /* 0x0010300008000100 */
[----:B------:R0:W0:Y:S01]  /*03f0*/  SYNCS.EXCH.64 URZ, [UR8+0x12460], UR6 ;  /* 0x01246006083f75b2 */ /* 0x0000220008000100 */
[----:B------:R0:W0:Y:S01]  /*0400*/  SYNCS.EXCH.64 URZ, [UR8+0x12458], UR4 ;  /* 0x01245804083f75b2 */ /* 0x0000220008000100 */
[----:B------:R0:W0:Y:S01]  /*0410*/  SYNCS.EXCH.64 URZ, [UR8+0x12468], UR6 ;  /* 0x01246806083f75b2 */ /* 0x0000220008000100 */
[----:B------:R-:W-:Y:S01]  /*0420*/  NOP ;  /* 0x0000000000007918 */ /* 0x000fe20000000000 */
.L_x_1:
[----:B------:R-:W5:Y:S01]  /*0430*/  SHFL.IDX PT, R3, R0, RZ, 0x1f ;  /* 0x00001fff00037589 */ /* 0x000f6200000e0000 */
[----:B------:R-:W-:Y:S01]  /*0440*/  NOP ;  /* 0x0000000000007918 */ /* 0x000fe20000000000 */
[----:B-----5:R-:W-:-:S13]  /*0450*/  ISETP.NE.AND P0, PT, R3, RZ, PT ;  /* 0x000000ff0300720c */ /* 0x020fda0003f05270 */
[----:B------:R-:W-:Y:S05]  /*0460*/  @P0 BRA `(.L_x_2) ;  /* 0x0000000000380947 */ /* 0x000fea0003800000 */
[----:B0-----:R-:W0:Y:S01]  /*0470*/  S2UR UR5, SR_CgaCtaId ;  /* 0x00000000000579c3 */ /* 0x001e220000008800 */
[----:B------:R-:W-:Y:S01]  /*0480*/  UMOV UR4, 0x400 ;  /* 0x0000040000047882 */ /* 0x000fe20000000000 */
[----:B------:R-:W-:Y:S01]  /*0490*/  UMOV UR7, 0x80 ;  /* 0x0000008000077882 */ /* 0x000fe20000000000 */
[----:B------:R-:W-:Y:S01]  /*04a0*/  ELECT P0, URZ, PT ;  /* 0x00000000003f782f */ /* 0x000fe20003800000 */
[----:B0-----:R-:W-:Y:S02]  /*04b0*/  ULEA UR6, UR5, UR4, 0x18 ;  /* 0x0000000405067291 */ /* 0x001fe4000f8ec03f */
[----:B------:R-:W-:-:S04]  /*04c0*/  UIADD3 UR4, -UR7, 0x100000, URZ ;  /* 0x0010000007047890 */ /* 0x000fc8000fffe13f */
[----:B------:R-:W-:Y:S02]  /*04d0*/  USHF.L.U32 UR5, UR4, 0xb, URZ ;  /* 0x0000000b04057899 */ /* 0x000fe4000800063f */
[----:B------:R-:W-:Y:S01]  /*04e0*/  USHF.L.U32 UR4, UR4, 0x1, URZ ;  /* 0x0000000104047899 */ /* 0x000fe2000800063f */
[----:B------:R-:W0:Y:S11]  /*04f0*/  FENCE.VIEW.ASYNC.S ;  /* 0x00000000000073c6 */ /* 0x000e360000000000 */
[----:B0-----:R0:W0:Y:S01]  /*0500*/  SYNCS.EXCH.64 URZ, [UR6+0x12470], UR4 ;  /* 0x01247004063f75b2 */ /* 0x0010220008000100 */
[----:B------:R0:W0:Y:S01]  /*0510*/  SYNCS.EXCH.64 URZ, [UR6+0x12480], UR4 ;  /* 0x01248004063f75b2 */ /* 0x0000220008000100 */
[----:B------:R0:W0:Y:S01]  /*0520*/  SYNCS.EXCH.64 URZ, [UR6+0x12478], UR4 ;  /* 0x01247804063f75b2 */ /* 0x0000220008000100 */
[----:B------:R0:W0:Y:S01]  /*0530*/  SYNCS.EXCH.64 URZ, [UR6+0x12488], UR4 ;  /* 0x01248804063f75b2 */ /* 0x0000220008000100 */
[----:B------:R-:W-:Y:S01]  /*0540*/  NOP ;  /* 0x0000000000007918 */ /* 0x000fe20000000000 */
.L_x_2:
        /* <DEDUP_REMOVED lines=22> */
.L_x_3:
[----:B------:R-:W5:Y:S01]  /*06b0*/  SHFL.IDX PT, R3, R0, RZ, 0x1f ;  /* 0x00001fff00037589 */ /* 0x000f6200000e0000 */
[----:B------:R-:W-:Y:S01]  /*06c0*/  R2UR UR9, R2 ;  /* 0x00000000020972ca */ /* 0x000fe200000e0000 */
        /* <DEDUP_REMOVED lines=21> */
.L_x_4:
[----:B------:R-:W-:Y:S01]  /*0820*/  UISETP.NE.AND UP0, UPT, UR9, URZ, UPT ;  /* 0x0000003f0900728c */ /* 0x000fe2000bf05270 */
[----:B------:R-:W-:Y:S01]  /*0830*/  NOP ;  /* 0x0000000000007918 */ /* 0x000fe20000000000 */
[----:B------:R-:W-:Y:S01]  /*0840*/  UMOV UR36, 0x1 ;  /* 0x0000000100247882 */ /* 0x000fe20000000000 */
[----:B------:R-:W-:Y:S01]  /*0850*/  ULDC.64 UR46, c[0x0][0x208] ;  /* 0x00008200002e7ab9 */ /* 0x000fe20000000a00 */
[----:B------:R-:W-:Y:S01]  /*0860*/  USEL UR36, UR36, 0x2, !UP0 ;  /* 0x0000000224247887 */ /* 0x000fe2000c000000 */
[----:B------:R-:W-:Y:S01]  /*0870*/  BSSY B6, `(.L_x_5) ;  /* 0x0000bef000067945 */ /* 0x000fe20003800000 */
[----:B01234-:R-:W-:Y:S01]  /*0880*/  BAR.SYNC.DEFER_BLOCKING 0x0 ;  /* 0x0000000000007b1d */ /* 0x01ffe20000010000 */
[----:B------:R-:W-:-:S13]  /*0890*/  PLOP3.LUT P0, PT, PT, PT, UP0, 0x80, 0x0 ;  /* 0x000000000000781c */ /* 0x000fda0003f0f008 */
[----:B------:R-:W-:Y:S05]  /*08a0*/  @!P0 BRA `(.L_x_6) ;  /* 0x00000078006c8947 */ /* 0x000fea0003800000 */
.L_x_7:
[----:B------:R-:W-:-:S08]  /*08b0*/  NOP ;  /* 0x0000000000007918 */ /* 0x000fd00000000000 */
[----:B------:R-:W0:Y:S02]  /*08c0*/  USETMAXREG.TRY_ALLOC.CTAPOOL UP0, 0xa0 ;  /* 0x000000a0000079c8 */ /* 0x000e240008000600 */
[----:B0-----:R-:W-:-:S13]  /*08d0*/  PLOP3.LUT P0, PT, PT, PT, UP0, 0x80, 0x0 ;  /* 0x000000000000781c */ /* 0x001fda0003f0f008 */
[----:B------:R-:W-:Y:S05]  /*08e0*/  @!P0 BRA `(.L_x_7) ;  /* 0xfffffffc00f08947 */ /* 0x000fea000383ffff */
[----:B------:R-:W0:Y:S01]  /*08f0*/  S2UR UR6, SR_CTAID.Y ;  /* 0x00000000000679c3 */ /* 0x000e220000002600 */
[----:B------:R-:W-:Y:S02]  /*0900*/  ULDC UR8, c[0x0][0xc50] ;  /* 0x0003140000087ab9 */ /* 0x000fe40000000800 */
[----:B------:R-:W-:-:S05]  /*0910*/  UISETP.NE.AND UP0, UPT, UR8, 0x1, UPT ;  /* 0x000000010800788c */ /* 0x000fca000bf05270 */
[----:B------:R-:W1:Y:S06]  /*0920*/  S2UR UR37, SR_CTAID.Z ;  /* 0x00000000002579c3 */ /* 0x000e6c0000002700 */
[----:B------:R-:W-:Y:S01]  /*0930*/  @UP0 ULDC UR4, c[0x0][0xc54] ;  /* 0x0003150000040ab9 */ /* 0x000fe20000000800 */
[----:B------:R-:W-:Y:S01]  /*0940*/  @UP0 ULDC UR7, c[0x0][0xc58] ;  /* 0x0003160000070ab9 */ /* 0x000fe20000000800 */
[----:B0-----:R-:W-:Y:S02]  /*0950*/  UIMAD.WIDE.U32 UR4, UR6, UR4, URZ ;  /* 0x00000004060472a5 */ /* 0x001fe4000f8e003f */
[----:B------:R-:W-:-:S02]  /*0960*/  UMOV UR45, UR6 ;  /* 0x00000006002d7c82 */ /* 0x000fc40008000000 */
[----:B------:R-:W-:Y:S01]  /*0970*/  @UP0 USHF.R.U32.HI UR45, URZ, UR7, UR5 ;  /* 0x000000073f2d0299 */ /* 0x000fe20008011605 */
[----:B------:R-:W-:Y:S06]  /*0980*/  BAR.ARV 0x8, 0x200 ;  /* 0x0208000000007b1d */ /* 0x000fec0000002000 */
[----:B-1----:R-:W-:Y:S01]  /*0990*/  ISETP.LE.AND P0, PT, RZ, UR37, PT ;  /* 0x00000025ff007c0c */ /* 0x002fe2000bf03270 */
[----:B------:R-:W-:-:S04]  /*09a0*/  UIADD3 UR4, -UR45, URZ, URZ ;  /* 0x0000003f2d047290 */ /* 0x000fc8000fffe13f */
[----:B------:R-:W-:-:S08]  /*09b0*/  UIMAD UR8, UR8, UR4, UR6 ;  /* 0x00000004080872a4 */ /* 0x000fd0000f8e0206 */
[----:B------:R-:W-:Y:S05]  /*09c0*/  @!P0 BRA `(.L_x_8) ;  /* 0x000000bc00648947 */ /* 0x000fea0003800000 */
[----:B------:R-:W-:Y:S01]  /*09d0*/  ULDC.64 UR4, c[0x0][0x990] ;  /* 0x0002640000047ab9 */ /* 0x000fe20000000a00 */
[----:B------:R-:W-:Y:S01]  /*09e0*/  ULDC.64 UR6, c[0x0][0x998] ;  /* 0x0002660000067ab9 */ /* 0x000fe20000000a00 */
[----:B------:R-:W-:Y:S01]  /*09f0*/  UISETP.NE.U32.AND UP0, UPT, UR4, URZ, UPT ;  /* 0x0000003f0400728c */ /* 0x000fe2000bf05070 */
[----:B------:R-:W-:Y:S01]  /*0a00*/  IMAD.MOV.U32 R0, RZ, RZ, 0x3f800000 ;  /* 0x3f800000ff007424 */ /* 0x000fe200078e00ff */
[----:B------:R-:W-:Y:S01]  /*0a10*/  UISETP.NE.U32.AND UP1, UPT, UR6, URZ, UPT ;  /* 0x0000003f0600728c */ /* 0x000fe2000bf25070 */
[----:B------:R-:W-:Y:S01]  /*0a20*/  IMAD.MOV.U32 R5, RZ, RZ, 0x3f800000 ;  /* 0x3f800000ff057424 */ /* 0x000fe200078e00ff */
[----:B------:R-:W-:Y:S02]  /*0a30*/  UISETP.NE.AND.EX UP0, UPT, UR5, URZ, UPT, UP0 ;  /* 0x0000003f0500728c */ /* 0x000fe4000bf05300 */
[----:B------:R-:W-:Y:S02]  /*0a40*/  UISETP.NE.AND.EX UP1, UPT, UR7, URZ, UPT, UP1 ;  /* 0x0000003f0700728c */ /* 0x000fe4000bf25310 */
[----:B------:R-:W-:-:S02]  /*0a50*/  USHF.R.S32.HI UR38, URZ, 0x1f, UR37 ;  /* 0x0000001f3f267899 */ /* 0x000fc40008011425 */
[----:B------:R-:W-:Y:S01]  /*0a60*/  PLOP3.LUT P0, PT, PT, PT, UP0, 0x80, 0x0 ;  /* 0x000000000000781c */ /* 0x000fe20003f0f008 */
[----:B------:R-:W-:Y:S01]  /*0a70*/  ULDC UR39, c[0x0][0x424] ;  /* 0x0001090000277ab9 */ /* 0x000fe20000000800 */
[----:B------:R-:W-:-:S03]  /*0a80*/  PLOP3.LUT P1, PT, PT, PT, UP1, 0x80, 0x0 ;  /* 0x000000000000781c */ /* 0x000fc60003f2f018 */
[----:B------:R-:W-:Y:S02]  /*0a90*/  @UP0 ULDC.64 UR12, c[0x0][0x9a8] ;  /* 0x00026a00000c0ab9 */ /* 0x000fe40000000a00 */
[----:B------:R-:W-:Y:S01]  /*0aa0*/  @UP1 ULDC.64 UR16, c[0x0][0x9b8] ;  /* 0x00026e0000101ab9 */ /* 0x000fe20000000a00 */
[----:B------:R-:W-:Y:S02]  /*0ab0*/  @UP0 UIMAD UR9, UR38, UR12, URZ ;  /* 0x0000000c260902a4 */ /* 0x000fe4000f8e023f */
[----:B------:R-:W-:Y:S02]  /*0ac0*/  @UP1 UIMAD UR15, UR38, UR16, URZ ;  /* 0x00000010260f12a4 */ /* 0x000fe4000f8e023f */
[----:B------:R-:W-:Y:S02]  /*0ad0*/  @UP0 UIMAD UR14, UR37, UR13, UR9 ;  /* 0x0000000d250e02a4 */ /* 0x000fe4000f8e0209 */
[----:B------:R-:W-:Y:S02]  /*0ae0*/  @UP0 UIMAD.WIDE.U32 UR10, UR37, UR12, URZ ;  /* 0x0000000c250a02a5 */ /* 0x000fe4000f8e003f */
[----:B------:R-:W-:-:S02]  /*0af0*/  @UP0 USHF.R.S32.HI UR9, URZ, 0x1f, UR45 ;  /* 0x0000001f3f090899 */ /* 0x000fc4000801142d */
[----:B------:R-:W-:Y:S02]  /*0b00*/  @UP1 UIMAD.WIDE.U32 UR12, UR37, UR16, URZ ;  /* 0x00000010250c12a5 */ /* 0x000fe4000f8e003f */
[----:B------:R-:W-:Y:S02]  /*0b10*/  @UP1 UIMAD UR15, UR37, UR17, UR15 ;  /* 0x00000011250f12a4 */ /* 0x000fe4000f8e020f */
[----:B------:R-:W-:Y:S01]  /*0b20*/  @UP1 USHF.R.S32.HI UR20, URZ, 0x1f, UR45 ;  /* 0x0000001f3f141899 */ /* 0x000fe2000801142d */
[----:B------:R-:W-:Y:S01]  /*0b30*/  @UP0 ULDC.64 UR16, c[0x0][0x9b0] ;  /* 0x00026c0000100ab9 */ /* 0x000fe20000000a00 */
[----:B------:R-:W-:Y:S01]  /*0b40*/  @UP1 ULDC.64 UR18, c[0x0][0x9c0] ;  /* 0x0002700000121ab9 */ /* 0x000fe20000000a00 */
[----:B------:R-:W-:Y:S02]  /*0b50*/  @UP0 UIMAD UR9, UR9, UR16, URZ ;  /* 0x00000010090902a4 */ /* 0x000fe4000f8e023f */
[----:B------:R-:W-:Y:S02]  /*0b60*/  @UP0 UIADD3 UR11, UR11, UR14, URZ ;  /* 0x0000000e0b0b0290 */ /* 0x000fe4000fffe03f */
[----:B------:R-:W-:-:S02]  /*0b70*/  @UP1 UIMAD UR14, UR20, UR18, URZ ;  /* 0x00000012140e12a4 */ /* 0x000fc4000f8e023f */
[----:B------:R-:W-:Y:S02]  /*0b80*/  @UP1 UIADD3 UR13, UR13, UR15, URZ ;  /* 0x0000000f0d0d1290 */ /* 0x000fe4000fffe03f */
[----:B------:R-:W-:Y:S02]  /*0b90*/  @UP0 UIMAD UR9, UR45, UR17, UR9 ;  /* 0x000000112d0902a4 */ /* 0x000fe4000f8e0209 */
[----:B------:R-:W-:Y:S02]  /*0ba0*/  @UP0 UIMAD.WIDE.U32 UR10, UR45, UR16, UR10 ;  /* 0x000000102d0a02a5 */ /* 0x000fe4000f8e000a */
[----:B------:R-:W-:Y:S02]  /*0bb0*/  @UP1 UIMAD UR14, UR45, UR19, UR14 ;  /* 0x000000132d0e12a4 */ /* 0x000fe4000f8e020e */
[----:B------:R-:W-:Y:S02]  /*0bc0*/  @UP1 UIMAD.WIDE.U32 UR12, UR45, UR18, UR12 ;  /* 0x000000122d0c12a5 */ /* 0x000fe4000f8e000c */
[----:B------:R-:W-:-:S02]  /*0bd0*/  @UP0 UIADD3 UR11, UR11, UR9, URZ ;  /* 0x000000090b0b0290 */ /* 0x000fc4000fffe03f */
[----:B------:R-:W-:Y:S02]  /*0be0*/  @UP1 UIADD3 UR9, UR13, UR14, URZ ;  /* 0x0000000e0d091290 */ /* 0x000fe4000fffe03f */
[----:B------:R-:W-:Y:S02]  /*0bf0*/  @UP1 ULEA UR6, UP3, UR12, UR6, 0x2 ;  /* 0x000000060c061291 */ /* 0x000fe4000f86103f */
[----:B------:R-:W-:Y:S02]  /*0c00*/  @UP0 ULEA UR4, UP2, UR10, UR4, 0x2 ;  /* 0x000000040a040291 */ /* 0x000fe4000f84103f */
[----:B------:R-:W-:Y:S02]  /*0c10*/  @UP1 ULEA.HI.X UR7, UR12, UR7, UR9, 0x2, UP3 ;  /* 0x000000070c071291 */ /* 0x000fe400098f1409 */
[----:B------:R-:W-:Y:S01]  /*0c20*/  IMAD.U32 R6, RZ, RZ, UR6 ;  /* 0x00000006ff067e24 */ /* 0x000fe2000f8e00ff */
[----:B------:R-:W-:Y:S01]  /*0c30*/  @UP0 ULEA.HI.X UR5, UR10, UR5, UR11, 0x2, UP2 ;  /* 0x000000050a050291 */ /* 0x000fe200090f140b */
[----:B------:R-:W-:-:S02]  /*0c40*/  IMAD.U32 R2, RZ, RZ, UR4 ;  /* 0x00000004ff027e24 */ /* 0x000fc4000f8e00ff */
[----:B------:R-:W-:-:S03]  /*0c50*/  IMAD.U32 R7, RZ, RZ, UR7 ;  /* 0x00000007ff077e24 */ /* 0x000fc6000f8e00ff */
[----:B------:R-:W-:Y:S01]  /*0c60*/  IMAD.U32 R3, RZ, RZ, UR5 ;  /* 0x00000005ff037e24 */ /* 0x000fe2000f8e00ff */
[----:B------:R-:W-:Y:S01]  /*0c70*/  ULDC.64 UR4, c[0x0][0x418] ;  /* 0x0001060000047ab9 */ /* 0x000fe20000000a00 */
[----:B------:R0:W5:Y:S01]  /*0c80*/  @P1 LDG.E R0, desc[UR46][R6.64] ;  /* 0x0000002e06001981 */ /* 0x000162000c1e1900 */
[----:B------:R-:W-:-:S03]  /*0c90*/  UISETP.NE.U32.AND UP0, UPT, UR4, URZ, UPT ;  /* 0x0000003f0400728c */ /* 0x000fc6000bf05070 */
[----:B------:R-:W-:Y:S01]  /*0ca0*/  ULDC UR4, c[0x0][0x2f0] ;  /* 0x0000bc0000047ab9 */ /* 0x000fe20000000800 */
[----:B------:R-:W-:Y:S01]  /*0cb0*/  UISETP.NE.AND.EX UP0, UPT, UR5, URZ, UPT, UP0 ;  /* 0x0000003f0500728c */ /* 0x000fe2000bf05300 */
[----:B------:R0:W5:Y:S03]  /*0cc0*/  @P0 LDG.E R5, desc[UR46][R2.64] ;  /* 0x0000002e02050981 */ /* 0x000166000c1e1900 */
[----:B------:R-:W-:-:S04]  /*0cd0*/  USEL UR39, UR39, 0x1, UP0 ;  /* 0x0000000127277887 */ /* 0x000fc80008000000 */
[----:B------:R-:W-:-:S04]  /*0ce0*/  UIMAD UR39, UR39, UR4, URZ ;  /* 0x00000004272772a4 */ /* 0x000fc8000f8e023f */
[----:B------:R-:W-:Y:S02]  /*0cf0*/  UISETP.GE.AND UP0, UPT, UR39, 0x1, UPT ;  /* 0x000000012700788c */ /* 0x000fe4000bf06270 */
[----:B------:R-:W-:-:S04]  /*0d00*/  UIADD3 UR4, UR39, 0x9f, URZ ;  /* 0x0000009f27047890 */ /* 0x000fc8000fffe03f */
[----:B------:R-:W-:Y:S01]  /*0d10*/  PLOP3.LUT P0, PT, PT, PT, UP0, 0x80, 0x0 ;  /* 0x000000000000781c */ /* 0x000fe20003f0f008 */
[----:B------:R-:W-:-:S04]  /*0d20*/  UIMAD.WIDE UR4, UR4, 0x66666667, URZ ;  /* 0x66666667040478a5 */ /* 0x000fc8000f8e023f */
[----:B------:R-:W-:Y:S02]  /*0d30*/  USHF.R.U32.HI UR6, URZ, 0x1f, UR5 ;  /* 0x0000001f3f067899 */ /* 0x000fe40008011605 */
[----:B------:R-:W-:Y:S01]  /*0d40*/  ULOP3.LUT UR40, UR8, 0xffff, URZ, 0xc0, !UPT ;  /* 0x0000ffff08287892 */ /* 0x000fe2000f8ec03f */
[----:B------:R-:W-:Y:S01]  /*0d50*/  UMOV UR4, URZ ;  /* 0x0000003f00047c82 */ /* 0x000fe20008000000 */
[----:B------:R-:W-:-:S04]  /*0d60*/  ULEA.HI.SX32 UR6, UR5, UR6, 0x1a ;  /* 0x0000000605067291 */ /* 0x000fc8000f8fd23f */
[----:B0-----:R-:W-:Y:S08]  /*0d70*/  @!P0 BRA `(.L_x_9) ;  /* 0x0000000000908947 */ /* 0x001ff00003800000 */
[----:B------:R-:W-:Y:S01]  /*0d80*/  USHF.R.U32.HI UR8, URZ, 0x10, UR8 ;  /* 0x000000103f087899 */ /* 0x000fe20008011608 */
[----:B------:R-:W-:-:S03]  /*0d90*/  UMOV UR4, URZ ;  /* 0x0000003f00047c82 */ /* 0x000fc60008000000 */
[----:B------:R-:W-:-:S11]  /*0da0*/  UISETP.NE.AND UP0, UPT, UR8, URZ, UPT ;  /* 0x0000003f0800728c */ /* 0x000fd6000bf05270 */
[----:B------:R-:W-:Y:S02]  /*0db0*/  @!UP0 ULDC UR8, c[0x0][0x9f0] ;  /* 0x00027c0000088ab9 */ /* 0x000fe40000000800 */
[----:B------:R-:W-:Y:S01]  /*0dc0*/  MOV R4, UR8 ;  /* 0x0000000800047c02 */ /* 0x000fe20008000f00 */
[----:B------:R-:W-:-:S03]  /*0dd0*/  UIADD3 UR7, UR6, -0x1, UR8 ;  /* 0xffffffff06077890 */ /* 0x000fc6000fffe008 */
[-C--:B------:R-:W-:Y:S02]  /*0de0*/  IABS R2, R4.reuse ;  /* 0x0000000400027213 */ /* 0x080fe40000000000 */
[----:B------:R-:W-:Y:S01]  /*0df0*/  IABS R7, R4 ;  /* 0x0000000400077213 */ /* 0x000fe20000000000 */
[----:B------:R-:W-:Y:S01]  /*0e00*/  IMAD.U32 R6, RZ, RZ, UR7 ;  /* 0x00000007ff067e24 */ /* 0x000fe2000f8e00ff */
[----:B------:R-:W-:Y:S01]  /*0e10*/  R2UR UR11, R2 ;  /* 0x00000000020b72ca */ /* 0x000fe200000e0000 */
[----:B------:R-:W-:-:S03]  /*0e20*/  ULOP3.LUT UR7, UR7, UR8, URZ, 0x3c, !UPT ;  /* 0x0000000807077292 */ /* 0x000fc6000f8e3c3f */
[----:B------:R-:W-:-:S05]  /*0e30*/  IABS R6, R6 ;  /* 0x0000000600067213 */ /* 0x000fca0000000000 */
[----:B------:R-:W-:-:S04]  /*0e40*/  IMAD.MOV.U32 R4, RZ, RZ, R6 ;  /* 0x000000ffff047224 */ /* 0x000fc800078e0006 */
[----:B------:R-:W0:Y:S01]  /*0e50*/  I2F.RP R2, UR11 ;  /* 0x0000000b00027d06 */ /* 0x000e220008209400 */
[----:B------:R-:W-:-:S07]  /*0e60*/  R2UR UR10, R4 ;  /* 0x00000000040a72ca */ /* 0x000fce00000e0000 */
[----:B0-----:R-:W0:Y:S02]  /*0e70*/  MUFU.RCP R2, R2 ;  /* 0x0000000200027308 */ /* 0x001e240000001000 */
[----:B0-----:R-:W-:Y:S02]  /*0e80*/  VIADD R3, R2, 0xffffffe ;  /* 0x0ffffffe02037836 */ /* 0x001fe40000000000 */
[----:B------:R-:W-:-:S04]  /*0e90*/  IMAD.MOV R2, RZ, RZ, -R7 ;  /* 0x000000ffff027224 */ /* 0x000fc800078e0a07 */
[----:B------:R-:W0:Y:S02]  /*0ea0*/  F2I.FTZ.U32.TRUNC.NTZ R3, R3 ;  /* 0x0000000300037305 */ /* 0x000e24000021f000 */
[----:B0-----:R-:W-:-:S13]  /*0eb0*/  R2UR UR5, R3 ;  /* 0x00000000030572ca */ /* 0x001fda00000e0000 */
[----:B------:R-:W-:-:S04]  /*0ec0*/  UIADD3 UR9, URZ, -UR5, URZ ;  /* 0x800000053f097290 */ /* 0x000fc8000fffe03f */
[----:B------:R-:W-:-:S04]  /*0ed0*/  UIMAD UR9, UR9, UR11, URZ ;  /* 0x0000000b090972a4 */ /* 0x000fc8000f8e023f */
[----:B------:R-:W-:-:S03]  /*0ee0*/  UIMAD.WIDE.U32 UR4, UR5, UR9, UR4 ;  /* 0x00000009050472a5 */ /* 0x000fc6000f8e0004 */
[----:B------:R-:W-:Y:S01]  /*0ef0*/  R2UR UR9, R2 ;  /* 0x00000000020972ca */ /* 0x000fe200000e0000 */
[----:B------:R-:W-:-:S12]  /*0f00*/  UIMAD.WIDE.U32 UR4, UR5, UR10, URZ ;  /* 0x0000000a050472a5 */ /* 0x000fd8000f8e003f */
[----:B------:R-:W-:-:S04]  /*0f10*/  UIMAD UR4, UR5, UR9, UR10 ;  /* 0x00000009050472a4 */ /* 0x000fc8000f8e020a */
[----:B------:R-:W-:-:S11]  /*0f20*/  UISETP.GT.U32.AND UP1, UPT, UR11, UR4, UPT ;  /* 0x000000040b00728c */ /* 0x000fd6000bf24070 */
[----:B------:R-:W-:Y:S02]  /*0f30*/  @!UP1 UIADD3 UR4, UR4, -UR11, URZ ;  /* 0x8000000b04049290 */ /* 0x000fe4000fffe03f */
[----:B------:R-:W-:Y:S02]  /*0f40*/  @!UP1 UIADD3 UR5, UR5, 0x1, URZ ;  /* 0x0000000105059890 */ /* 0x000fe4000fffe03f */
[----:B------:R-:W-:Y:S02]  /*0f50*/  UISETP.GE.U32.AND UP0, UPT, UR4, UR11, UPT ;  /* 0x0000000b0400728c */ /* 0x000fe4000bf06070 */
[----:B------:R-:W-:-:S09]  /*0f60*/  UISETP.GE.AND UP1, UPT, UR7, URZ, UPT ;  /* 0x0000003f0700728c */ /* 0x000fd2000bf26270 */
[----:B------:R-:W-:Y:S02]  /*0f70*/  @UP0 UIADD3 UR5, UR5, 0x1, URZ ;  /* 0x0000000105050890 */ /* 0x000fe4000fffe03f */
[----:B------:R-:W-:-:S05]  /*0f80*/  UISETP.NE.AND UP0, UPT, UR8, URZ, UPT ;  /* 0x0000003f0800728c */ /* 0x000fca000bf05270 */
[----:B------:R-:W-:Y:S02]  /*0f90*/  UMOV UR4, UR5 ;  /* 0x0000000500047c82 */ /* 0x000fe40008000000 */
[----:B------:R-:W-:-:S04]  /*0fa0*/  @!UP1 UIADD3 UR4, -UR4, URZ, URZ ;  /* 0x0000003f04049290 */ /* 0x000fc8000fffe13f */
[----:B------:R-:W-:-:S12]  /*0fb0*/  @!UP0 ULOP3.LUT UR4, URZ, UR8, URZ, 0x33, !UPT ;  /* 0x000000083f048292 */ /* 0x000fd8000f8e333f */
.L_x_9:
[----:B------:R-:W-:Y:S01]  /*0fc0*/  UIMAD UR40, UR40, UR4, URZ ;  /* 0x00000004282872a4 */ /* 0x000fe2000f8e023f */
[----:B------:R-:W-:Y:S02]  /*0fd0*/  IMAD.U32 R2, RZ, RZ, UR6 ;  /* 0x00000006ff027e24 */ /* 0x000fe4000f8e00ff */
[----:B-----5:R-:W-:Y:S01]  /*0fe0*/  FMUL.FTZ R0, R5, R0 ;  /* 0x0000000005007220 */ /* 0x020fe20000410000 */
[----:B------:R-:W-:Y:S01]  /*0ff0*/  IMAD.U32 R3, RZ, RZ, UR4 ;  /* 0x00000004ff037e24 */ /* 0x000fe2000f8e00ff */
[----:B------:R-:W-:Y:S01]  /*1000*/  ULDC UR4, c[0x0][0x988] ;  /* 0x0002620000047ab9 */ /* 0x000fe20000000800 */
[----:B------:R-:W-:Y:S02]  /*1010*/  VIADD R17, R17, 0xffffff80 ;  /* 0xffffff8011117836 */ /* 0x000fe40000000000 */
[----:B------:R-:W-:Y:S01]  /*1020*/  FMUL.FTZ R0, R0, UR4 ;  /* 0x0000000400007c20 */ /* 0x000fe20008410000 */
[----:B------:R-:W-:Y:S02]  /*1030*/  PLOP3.LUT P0, PT, PT, PT, PT, 0x80, 0x0 ;  /* 0x000000000000781c */ /* 0x000fe40003f0f070 */
[----:B------:R-:W-:-:S02]  /*1040*/  CS2R R6, SRZ ;  /* 0x0000000000067805 */ /* 0x000fc4000001ff00 */
[----:B------:R-:W-:Y:S02]  /*1050*/  VIADDMNMX R2, R3, UR40, R2, PT ;  /* 0x0000002803027c46 */ /* 0x000fe4000b800102 */
[----:B------:R-:W-:Y:S02]  /*1060*/  CS2R R30, SRZ ;  /* 0x00000000001e7805 */ /* 0x000fe4000001ff00 */
[----:B------:R-:W-:Y:S02]  /*1070*/  R2UR UR42, R0 ;  /* 0x00000000002a72ca */ /* 0x000fe400000e0000 */
[----:B------:R-:W-:Y:S02]  /*1080*/  CS2R R26, SRZ ;  /* 0x00000000001a7805 */ /* 0x000fe4000001ff00 */
[----:B------:R-:W-:Y:S02]  /*1090*/  R2UR UR41, R2 ;  /* 0x00000000022972ca */ /* 0x000fe400000e0000 */
[----:B------:R-:W-:-:S02]  /*10a0*/  CS2R R2, SRZ ;  /* 0x0000000000027805 */ /* 0x000fc4000001ff00 */
[----:B------:R-:W-:Y:S02]  /*10b0*/  MOV R0, RZ ;  /* 0x000000ff00007202 */ /* 0x000fe40000000f00 */
[----:B------:R-:W-:Y:S01]  /*10c0*/  CS2R R8, SRZ ;  /* 0x0000000000087805 */ /* 0x000fe2000001ff00 */
[----:B------:R-:W-:Y:S01]  /*10d0*/  IMAD.MOV.U32 R36, RZ, RZ, RZ ;  /* 0x000000ffff247224 */ /* 0x000fe200078e00ff */
[----:B------:R-:W-:Y:S02]  /*10e0*/  CS2R R38, SRZ ;  /* 0x0000000000267805 */ /* 0x000fe4000001ff00 */
[----:B------:R-:W-:Y:S02]  /*10f0*/  CS2R R34, SRZ ;  /* 0x0000000000227805 */ /* 0x000fe4000001ff00 */
[----:B------:R-:W-:Y:S01]  /*1100*/  CS2R R10, SRZ ;  /* 0x00000000000a7805 */ /* 0x000fe2000001ff00 */
[----:B------:R-:W-:Y:S01]  /*1110*/  IMAD.MOV.U32 R33, RZ, RZ, RZ ;  /* 0x000000ffff217224 */ /* 0x000fe200078e00ff */
[----:B------:R-:W-:Y:S01]  /*1120*/  CS2R R46, SRZ ;  /* 0x00000000002e7805 */ /* 0x000fe2000001ff00 */
[----:B------:R-:W-:Y:S01]  /*1130*/  IMAD.MOV.U32 R44, RZ, RZ, RZ ;  /* 0x000000ffff2c7224 */ /* 0x000fe200078e00ff */
[----:B------:R-:W-:-:S02]  /*1140*/  CS2R R42, SRZ ;  /* 0x00000000002a7805 */ /* 0x000fc4000001ff00 */
[----:B------:R-:W-:Y:S01]  /*1150*/  CS2R R12, SRZ ;  /* 0x00000000000c7805 */ /* 0x000fe2000001ff00 */
[----:B------:R-:W-:Y:S01]  /*1160*/  UISETP.GT.AND UP0, UPT, UR41, UR40, UPT ;  /* 0x000000282900728c */ /* 0x000fe2000bf04270 */
[----:B------:R-:W-:Y:S01]  /*1170*/  IMAD.MOV.U32 R41, RZ, RZ, RZ ;  /* 0x000000ffff297224 */ /* 0x000fe200078e00ff */
[----:B------:R-:W-:Y:S01]  /*1180*/  CS2R R54, SRZ ;  /* 0x0000000000367805 */ /* 0x000fe2000001ff00 */
[----:B------:R-:W-:Y:S01]  /*1190*/  IMAD.MOV.U32 R52, RZ, RZ, RZ ;  /* 0x000000ffff347224 */ /* 0x000fe200078e00ff */
[----:B------:R-:W-:Y:S01]  /*11a0*/  CS2R R50, SRZ ;  /* 0x0000000000327805 */ /* 0x000fe2000001ff00 */
[----:B------:R-:W-:Y:S01]  /*11b0*/  IMAD.MOV.U32 R15, RZ, RZ, RZ ;  /* 0x000000ffff0f7224 */ /* 0x000fe200078e00ff */
[----:B------:R-:W-:Y:S01]  /*11c0*/  PLOP3.LUT P1, PT, PT, PT, UP0, 0x80, 0x0 ;  /* 0x000000000000781c */ /* 0x000fe20003f2f008 */
[----:B------:R-:W-:-:S12]  /*11d0*/  IMAD.MOV.U32 R49, RZ, RZ, RZ ;  /* 0x000000ffff317224 */ /* 0x000fd800078e00ff */
[----:B------:R-:W-:Y:S05]  /*11e0*/  @!P1 BRA `(.L_x_10) ;  /* 0x0000005400c49947 */ /* 0x000fea0003800000 */
[----:B------:R-:W-:Y:S01]  /*11f0*/  SHF.R.S32.HI R0, RZ, 0x1f, R17 ;  /* 0x0000001fff007819 */ /* 0x000fe20000011411 */
[----:B------:R-:W0:Y:S01]  /*1200*/  S2UR UR43, SR_CgaCtaId ;  /* 0x00000000002b79c3 */ /* 0x000e220000008800 */
[----:B------:R-:W-:Y:S02]  /*1210*/  UMOV UR44, 0x400 ;  /* 0x00000400002c7882 */ /* 0x000fe40000000000 */
[----:B------:R-:W-:-:S04]  /*1220*/  LEA.HI R16, R0, R17, RZ, 0x7 ;  /* 0x0000001100107211 */ /* 0x000fc800078f38ff */
[----:B------:R-:W-:-:S06]  /*1230*/  SHF.R.S32.HI R0, RZ, 0x7, R16 ;  /* 0x00000007ff007819 */ /* 0x000fcc0000011410 */
[----:B------:R-:W1:Y:S01]  /*1240*/  SHFL.IDX PT, R0, R0, RZ, 0x1f ;  /* 0x00001fff00007589 */ /* 0x000e6200000e0000 */
[----:B0-----:R-:W-:Y:S01]  /*1250*/  ULEA UR44, UR43, UR44, 0x18 ;  /* 0x0000002c2b2c7291 */ /* 0x001fe2000f8ec03f */
[----:B-1----:R-:W-:-:S13]  /*1260*/  R2UR UR6, R0 ;  /* 0x00000000000672ca */ /* 0x002fda00000e0000 */
[----:B------:R-:W-:Y:S02]  /*1270*/  UIMAD.WIDE UR4, UR6, 0x55555556, URZ ;  /* 0x55555556060478a5 */ /* 0x000fe4000f8e023f */
[----:B------:R-:W-:Y:S02]  /*1280*/  UIADD3 UR4, UR44, 0xa200, URZ ;  /* 0x0000a2002c047890 */ /* 0x000fe4000fffe03f */
[----:B------:R-:W-:Y:S02]  /*1290*/  ULEA.HI UR5, UR5, UR5, URZ, 0x1 ;  /* 0x0000000505057291 */ /* 0x000fe4000f8f083f */
[----:B------:R-:W-:Y:S02]  /*12a0*/  ULOP3.LUT UP0, URZ, UR4, 0x9f, URZ, 0xc0, !UPT ;  /* 0x0000009f043f7892 */ /* 0x000fe4000f80c03f */
[----:B------:R-:W-:-:S04]  /*12b0*/  UIMAD UR5, UR5, -0x3, UR6 ;  /* 0xfffffffd050578a4 */ /* 0x000fc8000f8e0206 */
[----:B------:R-:W-:Y:S01]  /*12c0*/  PLOP3.LUT P0, PT, PT, PT, UP0, 0x80, 0x0 ;  /* 0x000000000000781c */ /* 0x000fe20003f0f008 */
[----:B------:R-:W-:-:S04]  /*12d0*/  ULEA UR5, UR5, UR4, 0xc ;  /* 0x0000000405057291 */ /* 0x000fc8000f8e603f */
[----:B------:R-:W-:-:S04]  /*12e0*/  USHF.R.U32.HI UR5, URZ, 0x4, UR5 ;  /* 0x000000043f057899 */ /* 0x000fc80008011605 */
[----:B------:R-:W-:-:S04]  /*12f0*/  ULOP3.LUT UR48, UR5, 0x3fff, URZ, 0xc0, !UPT ;  /* 0x00003fff05307892 */ /* 0x000fc8000f8ec03f */
[----:B------:R-:W-:Y:S08]  /*1300*/  @!P0 BRA `(.L_x_11) ;  /* 0x0000000000408947 */ /* 0x000ff00003800000 */
[----:B------:R-:W-:Y:S01]  /*1310*/  MOV R0, 0x0 ;  /* 0x0000000000007802 */ /* 0x000fe20000000f00 */
[----:B------:R-:W-:Y:S01]  /*1320*/  ULDC.64 UR4, c[0x4][0x98] ;  /* 0x0100260000047ab9 */ /* 0x000fe20000000a00 */
[----:B------:R-:W-:Y:S01]  /*1330*/  ULDC.64 UR6, c[0x4][0x30] ;  /* 0x01000c0000067ab9 */ /* 0x000fe20000000a00 */
[----:B------:R-:W-:Y:S01]  /*1340*/  MOV R4, UR4 ;  /* 0x0000000400047c02 */ /* 0x000fe20008000f00 */
[----:B------:R0:W1:Y:S01]  /*1350*/  LDC.64 R2, c[0x4][R0] ;  /* 0x0100000000027b82 */ /* 0x0000620000000a00 */
[----:B------:R-:W-:Y:S01]  /*1360*/  IMAD.U32 R5, RZ, RZ, UR5 ;  /* 0x00000005ff057e24 */ /* 0x000fe2000f8e00ff */
[----:B------:R-:W-:Y:S01]  /*1370*/  ULDC.64 UR4, c[0x4][0xa0] ;  /* 0x0100280000047ab9 */ /* 0x000fe20000000a00 */
[----:B------:R-:W-:Y:S01]  /*1380*/  IMAD.U32 R10, RZ, RZ, UR6 ;  /* 0x00000006ff0a7e24 */ /* 0x000fe2000f8e00ff */
[----:B------:R-:W-:Y:S01]  /*1390*/  MOV R13, RZ ;  /* 0x000000ff000d7202 */ /* 0x000fe20000000f00 */
[----:B------:R-:W-:Y:S02]  /*13a0*/  IMAD.U32 R6, RZ, RZ, UR4 ;  /* 0x00000004ff067e24 */ /* 0x000fe4000f8e00ff */
[----:B------:R-:W-:-:S02]  /*13b0*/  IMAD.U32 R7, RZ, RZ, UR5 ;  /* 0x00000005ff077e24 */ /* 0x000fc4000f8e00ff */
[----:B------:R-:W-:Y:S02]  /*13c0*/  IMAD.U32 R11, RZ, RZ, UR7 ;  /* 0x00000007ff0b7e24 */ /* 0x000fe4000f8e00ff */
[----:B------:R-:W-:Y:S02]  /*13d0*/  IMAD.MOV.U32 R8, RZ, RZ, 0x70 ;  /* 0x00000070ff087424 */ /* 0x000fe400078e00ff */
[----:B0-----:R-:W-:-:S07]  /*13e0*/  IMAD.MOV.U32 R12, RZ, RZ, 0x1 ;  /* 0x00000001ff0c7424 */ /* 0x001fce00078e00ff */
[----:B------:R-:W-:-:S07]  /*13f0*/  LEPC R20, `(.L_x_11) ;  /* 0x000000001014794e */ /* 0x000fce0000000000 */
[----:B-1----:R-:W-:Y:S05]  /*1400*/  CALL.ABS.NOINC R2 ;  /* 0x0000000002007343 */ /* 0x002fea0003c00000 */
.L_x_11:
[----:B------:R-:W-:-:S04]  /*1410*/  SHF.L.U32 R0, RZ, 0x1f, RZ ;  /* 0x0000001fff007819 */ /* 0x000fc800000006ff */
[----:B------:R-:W0:Y:S02]  /*1420*/  SYNCS.PHASECHK.TRANS64.TRYWAIT P0, [UR44+0x12400], R0 ;  /* 0x01240000ff0075a7 */ /* 0x000e24000800016c */
[----:B0-----:R-:W-:Y:S05]  /*1430*/  @!P0 BRA `(.L_x_12) ;  /* 0x000000b000d08947 */ /* 0x001fea0003800000 */
.L_x_96:
[----:B------:R-:W-:-:S06]  /*1440*/  ULOP3.LUT UR4, UR36, 0x1, URZ, 0xfc, !UPT ;  /* 0x0000000124047892 */ /* 0x000fcc000f8efc3f */
[----:B------:R-:W-:-:S05]  /*1450*/  IMAD.U32 R2, RZ, RZ, UR4 ;  /* 0x00000004ff027e24 */ /* 0x000fca000f8e00ff */
[----:B------:R-:W-:-:S13]  /*1460*/  ISETP.NE.AND P0, PT, R2, 0x3, PT ;  /* 0x000000030200780c */ /* 0x000fda0003f05270 */
[----:B------:R-:W-:Y:S05]  /*1470*/  @!P0 BRA `(.L_x_13) ;  /* 0x0000000000048947 */ /* 0x000fea0003800000 */
[----:B------:R-:W-:Y:S01]  /*1480*/  BPT.TRAP 0x1 ;  /* 0x000000040000795c */ /* 0x000fe20000300000 */
.L_x_13:
[----:B------:R1:W2:Y:S01]  /*1490*/  SYNCS.PHASECHK.TRANS64.TRYWAIT P1, [UR44+0x12430], R0 ;  /* 0x01243000ff0075a7 */ /* 0x0002a2000802016c */
[----:B------:R-:W-:Y:S05]  /*14a0*/  @!P0 BRA `(.L_x_14) ;  /* 0x0000000000048947 */ /* 0x000fea0003800000 */
[----:B------:R-:W-:Y:S01]  /*14b0*/  BPT.TRAP 0x1 ;  /* 0x000000040000795c */ /* 0x000fe20000300000 */
.L_x_14:
[----:B------:R-:W-:Y:S02]  /*14c0*/  IMAD.U32 R2, RZ, RZ, UR48 ;  /* 0x00000030ff027e24 */ /* 0x000fe4000f8e00ff */
[----:B------:R-:W-:-:S03]  /*14d0*/  IMAD.MOV.U32 R25, RZ, RZ, RZ ;  /* 0x000000ffff197224 */ /* 0x000fc600078e00ff */
[----:B------:R-:W-:Y:S01]  /*14e0*/  LOP3.LUT R2, R2, 0x10000, RZ, 0xfc, !PT ;  /* 0x0001000002027812 */ /* 0x000fe200078efcff */
[----:B--2---:R-:W-:Y:S06]  /*14f0*/  @P1 BRA `(.L_x_15) ;  /* 0x0000000000081947 */ /* 0x004fec0003800000 */
[----:B------:R-:W2:Y:S02]  /*1500*/  SYNCS.PHASECHK.TRANS64.TRYWAIT P1, [UR44+0x12430], R0 ;  /* 0x01243000ff0075a7 */ /* 0x000ea4000802016c */
[----:B--2---:R-:W-:Y:S05]  /*1510*/  @!P1 BRA `(.L_x_16) ;  /* 0x000000b000b09947 */ /* 0x004fea0003800000 */
.L_x_15:
[----:B------:R-:W-:Y:S05]  /*1520*/  WARPSYNC.ALL ;  /* 0x0000000000007948 */ /* 0x000fea0003800000 */
[----:B0-----:R-:W-:Y:S01]  /*1530*/  IMAD.MOV.U32 R3, RZ, RZ, -0x7fffffe0 ;  /* 0x80000020ff037424 */ /* 0x001fe200078e00ff */
[----:B------:R-:W-:-:S04]  /*1540*/  UIADD3 UR4, UR44, 0xd200, URZ ;  /* 0x0000d2002c047890 */ /* 0x000fc8000fffe03f */
[C---:B------:R-:W-:Y:S01]  /*1550*/  R2UR UR5, R3.reuse ;  /* 0x00000000030572ca */ /* 0x040fe200000e0000 */
[----:B------:R-:W-:Y:S01]  /*1560*/  WARPGROUP.ARRIVE ;  /* 0x00000000000079c5 */ /* 0x000fe20000000000 */
[----:B------:R-:W-:Y:S01]  /*1570*/  UMOV UR7, 0x80000020 ;  /* 0x8000002000077882 */ /* 0x000fe20000000000 */
[----:B------:R-:W-:Y:S01]  /*1580*/  USHF.R.U32.HI UR6, URZ, 0x4, UR4 ;  /* 0x000000043f067899 */ /* 0x000fe20008011604 */
[C---:B------:R-:W-:Y:S01]  /*1590*/  R2UR UR8, R2.reuse ;  /* 0x00000000020872ca */ /* 0x040fe200000e0000 */
[----:B------:R-:W-:Y:S01]  /*15a0*/  UMOV UR11, 0x80000020 ;  /* 0x80000020000b7882 */ /* 0x000fe20000000000 */
[C---:B------:R-:W-:Y:S01]  /*15b0*/  R2UR UR4, R2.reuse ;  /* 0x00000000020472ca */ /* 0x040fe200000e0000 */
[----:B------:R-:W-:Y:S01]  /*15c0*/  ULOP3.LUT UR6, UR6, 0x3fff, URZ, 0xc0, !UPT ;  /* 0x00003fff06067892 */ /* 0x000fe2000f8ec03f */
[C---:B------:R-:W-:Y:S01]  /*15d0*/  R2UR UR9, R3.reuse ;  /* 0x00000000030972ca */ /* 0x040fe200000e0000 */
[----:B------:R-:W-:Y:S01]  /*15e0*/  UMOV UR15, 0x80000020 ;  /* 0x80000020000f7882 */ /* 0x000fe20000000000 */
[C---:B------:R-:W-:Y:S01]  /*15f0*/  R2UR UR12, R2.reuse ;  /* 0x00000000020c72ca */ /* 0x040fe200000e0000 */
[----:B------:R-:W-:Y:S01]  /*1600*/  ULOP3.LUT UR28, UR6, 0x10000, URZ, 0xfc, !UPT ;  /* 0x00010000061c7892 */ /* 0x000fe2000f8efc3f */
[C---:B------:R-:W-:Y:S01]  /*1610*/  R2UR UR13, R3.reuse ;  /* 0x00000000030d72ca */ /* 0x040fe200000e0000 */
[----:B------:R-:W-:Y:S01]  /*1620*/  UMOV UR19, 0x80000020 ;  /* 0x8000002000137882 */ /* 0x000fe20000000000 */
[C---:B------:R-:W-:Y:S01]  /*1630*/  R2UR UR16, R2.reuse ;  /* 0x00000000021072ca */ /* 0x040fe200000e0000 */
[----:B------:R-:W-:Y:S01]  /*1640*/  UIADD3 UR10, UR28, 0x80, URZ ;  /* 0x000000801c0a7890 */ /* 0x000fe2000fffe03f */
[C---:B------:R-:W-:Y:S01]  /*1650*/  R2UR UR17, R3.reuse ;  /* 0x00000000031172ca */ /* 0x040fe200000e0000 */
[----:B------:R-:W-:Y:S01]  /*1660*/  UIADD3 UR14, UR28, 0x100, URZ ;  /* 0x000001001c0e7890 */ /* 0x000fe2000fffe03f */
[C---:B------:R-:W-:Y:S01]  /*1670*/  R2UR UR20, R2.reuse ;  /* 0x00000000021472ca */ /* 0x040fe200000e0000 */
[----:B------:R-:W-:Y:S01]  /*1680*/  UMOV UR6, UR28 ;  /* 0x0000001c00067c82 */ /* 0x000fe20008000000 */
[----:B------:R-:W-:Y:S01]  /*1690*/  UIADD3 UR18, UR28, 0x180, URZ ;  /* 0x000001801c127890 */ /* 0x000fe2000fffe03f */
[----:B------:R-:W-:Y:S01]  /*16a0*/  QGMMA.64x32x32.F32.E4M3.E4M3 R92, gdesc[UR4], RZ, !UPT, gsb0 ;  /* 0x00600000045c79f3 */ /* 0x000fe2000c0008ff */
[----:B------:R-:W-:Y:S01]  /*16b0*/  R2UR UR21, R3 ;  /* 0x00000000031572ca */ /* 0x000fe200000e0000 */
[----:B------:R-:W-:Y:S01]  /*16c0*/  UIADD3 UR22, UR28, 0x200, URZ ;  /* 0x000002001c167890 */ /* 0x000fe2000fffe03f */
[----:B------:R-:W-:Y:S01]  /*16d0*/  R2UR UR4, R2 ;  /* 0x00000000020472ca */ /* 0x000fe200000e0000 */
[----:B------:R-:W-:Y:S01]  /*16e0*/  UMOV UR23, 0x80000020 ;  /* 0x8000002000177882 */ /* 0x000fe20000000000 */
[----:B------:R-:W-:Y:S01]  /*16f0*/  UIADD3 UR6, UR28, 0x2, URZ ;  /* 0x000000021c067890 */ /* 0x000fe2000fffe03f */
[----:B------:R-:W-:Y:S01]  /*1700*/  UMOV UR5, 0x80000020 ;  /* 0x8000002000057882 */ /* 0x000fe20000000000 */
[----:B------:R-:W-:Y:S01]  /*1710*/  UMOV UR7, 0x80000020 ;  /* 0x8000002000077882 */ /* 0x000fe20000000000 */
[----:B------:R-:W-:-:S08]  /*1720*/  UMOV UR29, URZ ;  /* 0x0000003f001d7c82 */ /* 0x000fd00008000000 */
[----:B------:R-:W-:Y:S01]  /*1730*/  UIADD3 UR4, UR4, 0x2, URZ ;  /* 0x0000000204047890 */ /* 0x000fe2000fffe03f */
[----:B------:R-:W-:Y:S02]  /*1740*/  WARPGROUP.DEPBAR.LE gsb0, 0x0 ;  /* 0x00008000000079c5 */ /* 0x000fe40000010000 */
[----:B------:R-:W-:-:S06]  /*1750*/  WARPGROUP.ARRIVE ;  /* 0x00000000000079c5 */ /* 0x000fcc0000000000 */
[----:B------:R-:W-:Y:S01]  /*1760*/  QGMMA.64x32x32.F32.E4M3.E4M3 R76, gdesc[UR8], RZ, !UPT, gsb0 ;  /* 0x00600000084c79f3 */ /* 0x000fe2000c0008ff */
[----:B------:R-:W-:Y:S01]  /*1770*/  UIADD3 UR10, UR28, 0x82, URZ ;  /* 0x000000821c0a7890 */ /* 0x000fe2000fffe03f */
[----:B------:R-:W-:Y:S01]  /*1780*/  UMOV UR8, UR4 ;  /* 0x0000000400087c82 */ /* 0x000fe20008000000 */
[----:B------:R-:W-:Y:S01]  /*1790*/  UMOV UR9, UR5 ;  /* 0x0000000500097c82 */ /* 0x000fe20008000000 */
[----:B------:R-:W-:Y:S01]  /*17a0*/  UMOV UR11, 0x80000020 ;  /* 0x80000020000b7882 */ /* 0x000fe20000000000 */
        /* <DEDUP_REMOVED lines=9> */
[----:B------:R-:W-:Y:S03]  /*1840*/  QGMMA.64x32x32.F32.E4M3.E4M3 R44, gdesc[UR16], RZ, !UPT, gsb0 ;  /* 0x00600000102c79f3 */ /* 0x000fe6000c0008ff */
[----:B------:R-:W-:Y:S02]  /*1850*/  WARPGROUP.DEPBAR.LE gsb0, 0x0 ;  /* 0x00008000000079c5 */ /* 0x000fe40000010000 */
[----:B------:R-:W-:-:S06]  /*1860*/  WARPGROUP.ARRIVE ;  /* 0x00000000000079c5 */ /* 0x000fcc0000000000 */
[----:B------:R-:W-:Y:S03]  /*1870*/  QGMMA.64x32x32.F32.E4M3.E4M3 R28, gdesc[UR20], RZ, !UPT, gsb0 ;  /* 0x00600000141c79f3 */ /* 0x000fe6000c0008ff */
[----:B------:R-:W-:Y:S02]  /*1880*/  WARPGROUP.DEPBAR.LE gsb0, 0x0 ;  /* 0x00008000000079c5 */ /* 0x000fe40000010000 */
[----:B------:R-:W-:-:S06]  /*1890*/  WARPGROUP.ARRIVE ;  /* 0x00000000000079c5 */ /* 0x000fcc0000000000 */
[----:B------:R-:W-:Y:S01]  /*18a0*/  QGMMA.64x32x32.F32.E4M3.E4M3 R92, gdesc[UR4], R92, gsb0 ;  /* 0x00600000045c79f3 */ /* 0x000fe2000800085c */
[----:B------:R-:W-:Y:S01]  /*18b0*/  UIADD3 UR6, UR28, 0x182, URZ ;  /* 0x000001821c067890 */ /* 0x000fe2000fffe03f */
[----:B------:R-:W-:Y:S01]  /*18c0*/  UMOV UR7, 0x80000020 ;  /* 0x8000002000077882 */ /* 0x000fe20000000000 */
[----:B------:R-:W-:Y:S02]  /*18d0*/  WARPGROUP.DEPBAR.LE gsb0, 0x0 ;  /* 0x00008000000079c5 */ /* 0x000fe40000010000 */
[----:B------:R-:W-:-:S06]  /*18e0*/  WARPGROUP.ARRIVE ;  /* 0x00000000000079c5 */ /* 0x000fcc0000000000 */
[----:B------:R-:W-:Y:S01]  /*18f0*/  QGMMA.64x32x32.F32.E4M3.E4M3 R76, gdesc[UR8], R76, gsb0 ;  /* 0x00600000084c79f3 */ /* 0x000fe2000800084c */
[----:B------:R-:W-:Y:S02]  /*1900*/  UIADD3 UR8, UR28, 0x202, URZ ;  /* 0x000002021c087890 */ /* 0x000fe4000fffe03f */
[----:B------:R-:W-:Y:S02]  /*1910*/  WARPGROUP.DEPBAR.LE gsb0, 0x0 ;  /* 0x00008000000079c5 */ /* 0x000fe40000010000 */
[----:B------:R-:W-:-:S06]  /*1920*/  WARPGROUP.ARRIVE ;  /* 0x00000000000079c5 */ /* 0x000fcc0000000000 */
[----:B------:R-:W-:Y:S03]  /*1930*/  QGMMA.64x32x32.F32.E4M3.E4M3 R60, gdesc[UR12], R60, gsb0 ;  /* 0x006000000c3c79f3 */ /* 0x000fe6000800083c */
[----:B------:R-:W-:Y:S02]  /*1940*/  WARPGROUP.DEPBAR.LE gsb0, 0x0 ;  /* 0x00008000000079c5 */ /* 0x000fe40000010000 */
[----:B------:R-:W-:-:S06]  /*1950*/  WARPGROUP.ARRIVE ;  /* 0x00000000000079c5 */ /* 0x000fcc0000000000 */
[----:B------:R-:W-:Y:S01]  /*1960*/  QGMMA.64x32x32.F32.E4M3.E4M3 R44, gdesc[UR4], R44, gsb0 ;  /* 0x00600000042c79f3 */ /* 0x000fe2000800082c */
[----:B------:R-:W-:Y:S01]  /*1970*/  UMOV UR6, UR8 ;  /* 0x0000000800067c82 */ /* 0x000fe20008000000 */
[----:B------:R-:W-:Y:S01]  /*1980*/  UMOV UR7, 0x80000020 ;  /* 0x8000002000077882 */ /* 0x000fe20000000000 */
[----:B------:R-:W-:Y:S02]  /*1990*/  WARPGROUP.DEPBAR.LE gsb0, 0x0 ;  /* 0x00008000000079c5 */ /* 0x000fe40000010000 */
[----:B------:R-:W-:-:S06]  /*19a0*/  WARPGROUP.ARRIVE ;  /* 0x00000000000079c5 */ /* 0x000fcc0000000000 */
[----:B------:R-:W-:Y:S03]  /*19b0*/  QGMMA.64x32x32.F32.E4M3.E4M3 R28, gdesc[UR4], R28, gsb0 ;  /* 0x00600000041c79f3 */ /* 0x000fe6000800081c */
[----:B------:R-:W-:Y:S02]  /*19c0*/  WARPGROUP.DEPBAR.LE gsb0, 0x0 ;  /* 0x00008000000079c5 */ /* 0x000fe40000010000 */
[----:B------:R-:W-:Y:S05]  /*19d0*/  @!P0 BRA `(.L_x_17) ;  /* 0x0000000000048947 */ /* 0x000fea0003800000 */
[----:B------:R-:W-:Y:S01]  /*19e0*/  BPT.TRAP 0x1 ;  /* 0x000000040000795c */ /* 0x000fe20000300000 */
.L_x_17:
[----:B------:R-:W-:Y:S01]  /*19f0*/  LOP3.LUT R16, R16, 0xffffff80, RZ, 0xc0, !PT ;  /* 0xffffff8010107812 */ /* 0x000fe200078ec0ff */
[----:B-12---:R-:W-:Y:S01]  /*1a00*/  IMAD.MOV.U32 R0, RZ, RZ, -0x2 ;  /* 0xfffffffeff007424 */ /* 0x006fe200078e00ff */
[----:B------:R-:W-:Y:S01]  /*1a10*/  MOV R9, UR41 ;  /* 0x0000002900097c02 */ /* 0x000fe20008000f00 */
[----:B------:R-:W-:Y:S01]  /*1a20*/  UIADD3 UR33, UR41, -0x2, URZ ;  /* 0xfffffffe29217890 */ /* 0x000fe2000fffe03f */
[----:B------:R-:W-:Y:S01]  /*1a30*/  P2R R5, PR, RZ, 0x1 ;  /* 0x00000001ff057803 */ /* 0x000fe20000000000 */
[----:B------:R-:W-:Y:S01]  /*1a40*/  IMAD.IADD R16, R17, 0x1, -R16 ;  /* 0x0000000111107824 */ /* 0x000fe200078e0a10 */
[----:B------:R-:W-:Y:S01]  /*1a50*/  UIADD3 UR6, UR44, 0x12440, URZ ;  /* 0x000124402c067890 */ /* 0x000fe2000fffe03f */
[----:B------:R-:W0:Y:S01]  /*1a60*/  S2UR UR31, SR_CgaCtaId ;  /* 0x00000000001f79c3 */ /* 0x000e220000008800 */
[----:B------:R-:W-:Y:S02]  /*1a70*/  UISETP.GE.AND UP0, UPT, UR33, UR40, UPT ;  /* 0x000000282100728c */ /* 0x000fe4000bf06270 */
[----:B------:R-:W-:Y:S01]  /*1a80*/  SHF.R.S32.HI R7, RZ, 0x1f, R16 ;  /* 0x0000001fff077819 */ /* 0x000fe20000011410 */
[----:B------:R-:W-:Y:S01]  /*1a90*/  UPRMT UR6, UR43, 0x654, UR6 ;  /* 0x000006542b067896 */ /* 0x000fe20008000006 */
[----:B------:R-:W-:-:S02]  /*1aa0*/  UMOV UR30, URZ ;  /* 0x0000003f001e7c82 */ /* 0x000fc40008000000 */
[----:B------:R-:W-:-:S04]  /*1ab0*/  LEA.HI R7, R7, R16, RZ, 0x2 ;  /* 0x0000001007077211 */ /* 0x000fc800078f10ff */
[----:B------:R-:W-:Y:S02]  /*1ac0*/  LOP3.LUT R7, R7, 0x7ffffffc, RZ, 0xc0, !PT ;  /* 0x7ffffffc07077812 */ /* 0x000fe400078ec0ff */
[----:B------:R-:W-:Y:S03]  /*1ad0*/  SYNCS.ARRIVE.TRANS64.RED.A1T0 RZ, [UR6], RZ ;  /* 0x000000ffffff79a7 */ /* 0x000fe60008100406 */
[----:B------:R-:W-:-:S04]  /*1ae0*/  IMAD.IADD R7, R16, 0x1, -R7 ;  /* 0x0000000110077824 */ /* 0x000fc800078e0a07 */
[----:B------:R-:W-:-:S04]  /*1af0*/  IMAD R7, R7, R0, 0xa0 ;  /* 0x000000a007077424 */ /* 0x000fc800078e0200 */
[----:B------:R-:W-:-:S04]  /*1b00*/  VIADD R4, R7, UR39 ;  /* 0x0000002707047c36 */ /* 0x000fc80008000000 */
[----:B------:R-:W-:Y:S02]  /*1b10*/  IMAD R4, R9, -0xa0, R4 ;  /* 0xffffff6009047824 */ /* 0x000fe400078e0204 */
[----:B------:R-:W-:-:S03]  /*1b20*/  IMAD.U32 R9, RZ, RZ, UR42 ;  /* 0x0000002aff097e24 */ /* 0x000fc6000f8e00ff */
[C---:B------:R-:W-:Y:S02]  /*1b30*/  ISETP.GT.AND P6, PT, R4.reuse, RZ, PT ;  /* 0x000000ff0400720c */ /* 0x040fe40003fc4270 */
[C---:B------:R-:W-:Y:S02]  /*1b40*/  ISETP.GT.AND P5, PT, R4.reuse, 0x1, PT ;  /* 0x000000010400780c */ /* 0x040fe40003fa4270 */
[----:B------:R-:W-:Y:S02]  /*1b50*/  ISETP.GT.AND P4, PT, R4, 0x8, PT ;  /* 0x000000080400780c */ /* 0x000fe40003f84270 */
[----:B------:R-:W-:Y:S02]  /*1b60*/  FSEL R92, R92, -INF , P6 ;  /* 0xff8000005c5c7808 */ /* 0x000fe40003000000 */
[----:B------:R-:W-:Y:S02]  /*1b70*/  FSEL R93, R93, -INF , P5 ;  /* 0xff8000005d5d7808 */ /* 0x000fe40002800000 */
[----:B------:R-:W-:-:S02]  /*1b80*/  ISETP.GT.AND P3, PT, R4, 0x9, PT ;  /* 0x000000090400780c */ /* 0x000fc40003f64270 */
[----:B------:R-:W-:Y:S02]  /*1b90*/  FSEL R96, R96, -INF , P4 ;  /* 0xff80000060607808 */ /* 0x000fe40002000000 */
[----:B------:R-:W-:Y:S02]  /*1ba0*/  FMNMX.FTZ R7, R92, R93, !PT ;  /* 0x0000005d5c077209 */ /* 0x000fe40007810000 */
[----:B------:R-:W-:Y:S02]  /*1bb0*/  ISETP.GT.AND P1, PT, R4, 0x10, PT ;  /* 0x000000100400780c */ /* 0x000fe40003f24270 */
[----:B------:R-:W-:Y:S02]  /*1bc0*/  FSEL R97, R97, -INF , P3 ;  /* 0xff80000061617808 */ /* 0x000fe40001800000 */
[----:B------:R-:W-:Y:S02]  /*1bd0*/  FMNMX.FTZ R0, R96, R7, !PT ;  /* 0x0000000760007209 */ /* 0x000fe40007810000 */
[----:B------:R-:W-:-:S02]  /*1be0*/  ISETP.GT.AND P2, PT, R4, 0x11, PT ;  /* 0x000000110400780c */ /* 0x000fc40003f44270 */
[----:B------:R-:W-:Y:S02]  /*1bf0*/  FSEL R100, R100, -INF , P1 ;  /* 0xff80000064647808 */ /* 0x000fe40000800000 */
[----:B------:R-:W-:Y:S02]  /*1c00*/  FMNMX.FTZ R7, R97, R0, !PT ;  /* 0x0000000061077209 */ /* 0x000fe40007810000 */
[----:B------:R-:W-:Y:S02]  /*1c10*/  FSEL R94, R94, -INF , P6 ;  /* 0xff8000005e5e7808 */ /* 0x000fe40003000000 */
[----:B------:R-:W-:Y:S02]  /*1c20*/  ISETP.GT.AND P6, PT, R4, 0x18, PT ;  /* 0x000000180400780c */ /* 0x000fe40003fc4270 */
[----:B------:R-:W-:Y:S02]  /*1c30*/  FSEL R101, R101, -INF , P2 ;  /* 0xff80000065657808 */ /* 0x000fe40001000000 */
[----:B------:R-:W-:-:S02]  /*1c40*/  FMNMX.FTZ R0, R100, R7, !PT ;  /* 0x0000000764007209 */ /* 0x000fc40007810000 */
[----:B------:R-:W-:Y:S02]  /*1c50*/  FSEL R95, R95, -INF , P5 ;  /* 0xff8000005f5f7808 */ /* 0x000fe40002800000 */
[----:B------:R-:W-:Y:S02]  /*1c60*/  ISETP.GT.AND P5, PT, R4, 0x19, PT ;  /* 0x000000190400780c */ /* 0x000fe40003fa4270 */
[----:B------:R-:W-:Y:S02]  /*1c70*/  FSEL R104, R104, -INF , P6 ;  /* 0xff80000068687808 */ /* 0x000fe40003000000 */
[----:B------:R-:W-:Y:S02]  /*1c80*/  FMNMX.FTZ R7, R101, R0, !PT ;  /* 0x0000000065077209 */ /* 0x000fe40007810000 */
[----:B------:R-:W-:Y:S02]  /*1c90*/  FSEL R98, R98, -INF , P4 ;  /* 0xff80000062627808 */ /* 0x000fe40002000000 */
        /* <DEDUP_REMOVED lines=91> */
[----:B------:R-:W-:Y:S02]  /*2250*/  ISETP.GT.AND P0, PT, R4, 0x79, PT ;  /* 0x000000790400780c */ /* 0x000fe40003f04270 */
[----:B------:R-:W-:Y:S02]  /*2260*/  FSEL R56, R56, -INF , P6 ;  /* 0xff80000038387808 */ /* 0x000fe40003000000 */
[----:B------:R-:W-:Y:S02]  /*2270*/  FMNMX.FTZ R7, R53, R0, !PT ;  /* 0x0000000035077209 */ /* 0x000fe40007810000 */
[----:B------:R-:W-:Y:S02]  /*2280*/  FSEL R47, R47, -INF , P5 ;  /* 0xff8000002f2f7808 */ /* 0x000fe40002800000 */
[----:B------:R-:W-:Y:S02]  /*2290*/  ISETP.GT.AND P5, PT, R4, 0x80, PT ;  /* 0x000000800400780c */ /* 0x000fe40003fa4270 */
[----:B------:R-:W-:-:S02]  /*22a0*/  FSEL R57, R57, -INF , P0 ;  /* 0xff80000039397808 */ /* 0x000fc40000000000 */
[----:B------:R-:W-:Y:S02]  /*22b0*/  FMNMX.FTZ R0, R56, R7, !PT ;  /* 0x0000000738007209 */ /* 0x000fe40007810000 */
        /* <DEDUP_REMOVED lines=12> */
[----:B------:R-:W-:Y:S02]  /*2380*/  FSEL R33, R33, -INF , P2 ;  /* 0xff80000021217808 */ /* 0x000fe40001000000 */
[----:B------:R-:W-:Y:S02]  /*2390*/  FMNMX.FTZ R0, R21, R0, !PT ;  /* 0x0000000015007209 */ /* 0x000fe40007810000 */
[----:B------:R-:W-:Y:S02]  /*23a0*/  ISETP.GT.AND P3, PT, R4, 0x90, PT ;  /* 0x000000900400780c */ /* 0x000fe40003f64270 */
[----:B------:R-:W-:Y:S02]  /*23b0*/  FSEL R50, R50, -INF , P4 ;  /* 0xff80000032327808 */ /* 0x000fe40002000000 */
[----:B------:R-:W-:-:S02]  /*23c0*/  FSEL R19, R36, -INF , P3 ;  /* 0xff80000024137808 */ /* 0x000fc40001800000 */
[----:B------:R-:W-:Y:S02]  /*23d0*/  FMNMX.FTZ R0, R33, R0, !PT ;  /* 0x0000000021007209 */ /* 0x000fe40007810000 */
[C---:B------:R-:W-:Y:S02]  /*23e0*/  ISETP.GT.AND P4, PT, R4.reuse, 0x91, PT ;  /* 0x000000910400780c */ /* 0x040fe40003f84270 */
[----:B------:R-:W-:Y:S02]  /*23f0*/  FMNMX.FTZ R0, R19, R0, !PT ;  /* 0x0000000013007209 */ /* 0x000fe40007810000 */
[----:B------:R-:W-:Y:S02]  /*2400*/  FSEL R37, R37, -INF , P4 ;  /* 0xff80000025257808 */ /* 0x000fe40002000000 */
[----:B------:R-:W-:Y:S02]  /*2410*/  ISETP.GT.AND P5, PT, R4, 0x98, PT ;  /* 0x000000980400780c */ /* 0x000fe40003fa4270 */
[----:B------:R-:W-:-:S02]  /*2420*/  FMNMX.FTZ R7, R37, R0, !PT ;  /* 0x0000000025077209 */ /* 0x000fc40007810000 */
[----:B------:R-:W-:Y:S02]  /*2430*/  FSEL R40, R40, -INF , P5 ;  /* 0xff80000028287808 */ /* 0x000fe40002800000 */
[----:B------:R-:W-:Y:S02]  /*2440*/  ISETP.GT.AND P6, PT, R4, 0x99, PT ;  /* 0x000000990400780c */ /* 0x000fe40003fc4270 */
[----:B------:R-:W-:Y:S02]  /*2450*/  FMNMX.FTZ R13, R94, R95, !PT ;  /* 0x0000005f5e0d7209 */ /* 0x000fe40007810000 */
[----:B------:R-:W-:Y:S02]  /*2460*/  P2R R12, PR, RZ, 0x1 ;  /* 0x00000001ff0c7803 */ /* 0x000fe40000000000 */
[----:B------:R-:W-:Y:S02]  /*2470*/  P2R R11, PR, RZ, 0x2 ;  /* 0x00000002ff0b7803 */ /* 0x000fe40000000000 */
[----:B------:R-:W-:-:S02]  /*2480*/  P2R R10, PR, RZ, 0x4 ;  /* 0x00000004ff0a7803 */ /* 0x000fc40000000000 */
[----:B------:R-:W-:Y:S02]  /*2490*/  FSEL R41, R41, -INF , P6 ;  /* 0xff80000029297808 */ /* 0x000fe40003000000 */
[----:B------:R-:W-:Y:S02]  /*24a0*/  FMNMX.FTZ R0, R40, R7, !PT ;  /* 0x0000000728007209 */ /* 0x000fe40007810000 */
[C---:B------:R-:W-:Y:S02]  /*24b0*/  ISETP.GT.AND P2, PT, R4.reuse, 0x78, PT ;  /* 0x000000780400780c */ /* 0x040fe40003f44270 */
[C---:B------:R-:W-:Y:S02]  /*24c0*/  ISETP.GT.AND P1, PT, R4.reuse, 0x79, PT ;  /* 0x000000790400780c */ /* 0x040fe40003f24270 */
[----:B------:R-:W-:Y:S02]  /*24d0*/  ISETP.GT.AND P0, PT, R4, 0x80, PT ;  /* 0x000000800400780c */ /* 0x000fe40003f04270 */
[----:B------:R-:W-:-:S02]  /*24e0*/  FMNMX.FTZ R4, R98, R13, !PT ;  /* 0x0000000d62047209 */ /* 0x000fc40007810000 */
[----:B------:R-:W-:Y:S02]  /*24f0*/  FMNMX.FTZ R6, R41, R0, !PT ;  /* 0x0000000029067209 */ /* 0x000fe40007810000 */
[----:B------:R-:W-:Y:S02]  /*2500*/  FMNMX.FTZ R13, R99, R4, !PT ;  /* 0x00000004630d7209 */ /* 0x000fe40007810000 */
[----:B------:R-:W-:Y:S01]  /*2510*/  P2R R8, PR, RZ, 0x8 ;  /* 0x00000008ff087803 */ /* 0x000fe20000000000 */
[----:B------:R-:W1:Y:S01]  /*2520*/  SHFL.BFLY PT, R7, R6, 0x2, 0x1f ;  /* 0x0c401f0006077f89 */ /* 0x000e6200000e0000 */
[----:B------:R-:W-:Y:S02]  /*2530*/  FMNMX.FTZ R4, R102, R13, !PT ;  /* 0x0000000d66047209 */ /* 0x000fe40007810000 */
[----:B------:R-:W-:Y:S02]  /*2540*/  FSEL R58, R58, -INF , P2 ;  /* 0xff8000003a3a7808 */ /* 0x000fe40001000000 */
[----:B------:R-:W-:-:S02]  /*2550*/  FMNMX.FTZ R15, R103, R4, !PT ;  /* 0x00000004670f7209 */ /* 0x000fc40007810000 */
[----:B------:R-:W-:Y:S02]  /*2560*/  FSEL R59, R59, -INF , P1 ;  /* 0xff8000003b3b7808 */ /* 0x000fe40000800000 */
[----:B------:R-:W-:Y:S02]  /*2570*/  FMNMX.FTZ R4, R106, R15, !PT ;  /* 0x0000000f6a047209 */ /* 0x000fe40007810000 */
[----:B------:R-:W-:Y:S02]  /*2580*/  FSEL R30, R30, -INF , P0 ;  /* 0xff8000001e1e7808 */ /* 0x000fe40000000000 */
[----:B------:R-:W-:Y:S02]  /*2590*/  FMNMX.FTZ R15, R107, R4, !PT ;  /* 0x000000046b0f7209 */ /* 0x000fe40007810000 */
[----:B------:R-:W-:Y:S02]  /*25a0*/  ISETP.NE.AND P0, PT, R12, RZ, PT ;  /* 0x000000ff0c00720c */ /* 0x000fe40003f05270 */
[----:B------:R-:W-:-:S02]  /*25b0*/  FMNMX.FTZ R4, R78, R15, !PT ;  /* 0x0000000f4e047209 */ /* 0x000fc40007810000 */
[----:B------:R-:W-:Y:S02]  /*25c0*/  ISETP.NE.AND P1, PT, R11, RZ, PT ;  /* 0x000000ff0b00720c */ /* 0x000fe40003f25270 */
[----:B------:R-:W-:Y:S02]  /*25d0*/  FMNMX.FTZ R17, R79, R4, !PT ;  /* 0x000000044f117209 */ /* 0x000fe40007810000 */
[----:B------:R-:W-:Y:S02]  /*25e0*/  FSEL R31, R31, -INF , P0 ;  /* 0xff8000001f1f7808 */ /* 0x000fe40000000000 */
[----:B-1----:R-:W-:Y:S02]  /*25f0*/  FMNMX.FTZ R7, R6, R7, !PT ;  /* 0x0000000706077209 */ /* 0x002fe40007810000 */
[----:B------:R-:W-:Y:S02]  /*2600*/  FMNMX.FTZ R4, R82, R17, !PT ;  /* 0x0000001152047209 */ /* 0x000fe40007810000 */
[----:B------:R-:W-:Y:S01]  /*2610*/  ISETP.NE.AND P2, PT, R10, RZ, PT ;  /* 0x000000ff0a00720c */ /* 0x000fe20003f45270 */
[----:B------:R-:W1:Y:S01]  /*2620*/  SHFL.BFLY PT, R0, R7, 0x1, 0x1f ;  /* 0x0c201f0007007f89 */ /* 0x000e6200000e0000 */
[----:B------:R-:W-:-:S02]  /*2630*/  FMNMX.FTZ R17, R83, R4, !PT ;  /* 0x0000000453117209 */ /* 0x000fc40007810000 */
[----:B------:R-:W-:Y:S02]  /*2640*/  FSEL R35, R35, -INF , P2 ;  /* 0xff80000023237808 */ /* 0x000fe40001000000 */
[----:B------:R-:W-:Y:S02]  /*2650*/  FMNMX.FTZ R4, R86, R17, !PT ;  /* 0x0000001156047209 */ /* 0x000fe40007810000 */
[----:B------:R-:W-:Y:S02]  /*2660*/  FSEL R42, R42, -INF , P5 ;  /* 0xff8000002a2a7808 */ /* 0x000fe40002800000 */
[----:B------:R-:W-:Y:S02]  /*2670*/  FMNMX.FTZ R17, R87, R4, !PT ;  /* 0x0000000457117209 */ /* 0x000fe40007810000 */
[----:B------:R-:W-:Y:S02]  /*2680*/  FSEL R43, R43, -INF , P6 ;  /* 0xff8000002b2b7808 */ /* 0x000fe40003000000 */
[----:B------:R-:W-:-:S02]  /*2690*/  FMNMX.FTZ R4, R90, R17, !PT ;  /* 0x000000115a047209 */ /* 0x000fc40007810000 */
[----:B------:R-:W-:Y:S02]  /*26a0*/  ISETP.NE.AND P0, PT, R5, RZ, PT ;  /* 0x000000ff0500720c */ /* 0x000fe40003f05270 */
[----:B------:R-:W-:-:S04]  /*26b0*/  FMNMX.FTZ R23, R91, R4, !PT ;  /* 0x000000045b177209 */ /* 0x000fc80007810000 */
[----:B------:R-:W-:Y:S02]  /*26c0*/  FMNMX.FTZ R4, R62, R23, !PT ;  /* 0x000000173e047209 */ /* 0x000fe40007810000 */
[----:B-1----:R-:W-:Y:S02]  /*26d0*/  FMNMX.FTZ R0, R7, R0, !PT ;  /* 0x0000000007007209 */ /* 0x002fe40007810000 */
[----:B------:R-:W-:Y:S02]  /*26e0*/  FMNMX.FTZ R23, R63, R4, !PT ;  /* 0x000000043f177209 */ /* 0x000fe40007810000 */
[C---:B------:R-:W-:Y:S01]  /*26f0*/  FSETP.NEU.FTZ.AND P3, PT, R0.reuse, -INF , PT ;  /* 0xff8000000000780b */ /* 0x040fe20003f7d000 */
[----:B------:R-:W-:Y:S01]  /*2700*/  FFMA.FTZ R20, R0, R9, -8 ;  /* 0xc100000000147423 */ /* 0x000fe20000010009 */
[----:B------:R-:W-:-:S04]  /*2710*/  FMNMX.FTZ R4, R66, R23, !PT ;  /* 0x0000001742047209 */ /* 0x000fc80007810000 */
[----:B------:R-:W-:Y:S02]  /*2720*/  FMNMX.FTZ R23, R67, R4, !PT ;  /* 0x0000000443177209 */ /* 0x000fe40007810000 */
[----:B------:R-:W-:Y:S02]  /*2730*/  FSEL R20, R20, RZ, P3 ;  /* 0x000000ff14147208 */ /* 0x000fe40001800000 */
[----:B------:R-:W-:Y:S02]  /*2740*/  FMNMX.FTZ R4, R70, R23, !PT ;  /* 0x0000001746047209 */ /* 0x000fe40007810000 */
[----:B------:R-:W-:Y:S01]  /*2750*/  ISETP.NE.AND P3, PT, R8, RZ, PT ;  /* 0x000000ff0800720c */ /* 0x000fe20003f65270 */
[--C-:B------:R-:W-:Y:S01]  /*2760*/  FFMA.FTZ R14, R77, UR42, -R20.reuse ;  /* 0x0000002a4d0e7c23 */ /* 0x100fe20008010814 */
[----:B------:R-:W-:Y:S01]  /*2770*/  FMNMX.FTZ R77, R71, R4, !PT ;  /* 0x00000004474d7209 */ /* 0x000fe20007810000 */
[--C-:B------:R-:W-:Y:S01]  /*2780*/  FFMA.FTZ R24, R61, UR42, -R20.reuse ;  /* 0x0000002a3d187c23 */ /* 0x100fe20008010814 */
[--C-:B------:R-:W-:Y:S01]  /*2790*/  FFMA.FTZ R36, R65, UR42, -R20.reuse ;  /* 0x0000002a41247c23 */ /* 0x100fe20008010814 */
[--C-:B------:R-:W-:Y:S01]  /*27a0*/  FFMA.FTZ R60, R60, UR42, -R20.reuse ;  /* 0x0000002a3c3c7c23 */ /* 0x100fe20008010814 */
[----:B------:R-:W-:Y:S01]  /*27b0*/  FMNMX.FTZ R4, R74, R77, !PT ;  /* 0x0000004d4a047209 */ /* 0x000fe20007810000 */
[--C-:B------:R-:W-:Y:S01]  /*27c0*/  FFMA.FTZ R26, R64, UR42, -R20.reuse ;  /* 0x0000002a401a7c23 */ /* 0x100fe20008010814 */
[--C-:B------:R-:W-:Y:S01]  /*27d0*/  FFMA.FTZ R64, R73, UR42, -R20.reuse ;  /* 0x0000002a49407c23 */ /* 0x100fe20008010814 */
[----:B------:R1:W-:Y:S01]  /*27e0*/  MUFU.EX2 R23, R60 ;  /* 0x0000003c00177308 */ /* 0x0003e20000000800 */
[----:B------:R-:W-:Y:S01]  /*27f0*/  FMNMX.FTZ R61, R75, R4, !PT ;  /* 0x000000044b3d7209 */ /* 0x000fe20007810000 */
[--C-:B------:R-:W-:Y:S01]  /*2800*/  FFMA.FTZ R32, R68, UR42, -R20.reuse ;  /* 0x0000002a44207c23 */ /* 0x100fe20008010814 */
[----:B------:R-:W-:Y:S01]  /*2810*/  FSEL R38, R38, -INF , P3 ;  /* 0xff80000026267808 */ /* 0x000fe20001800000 */
[--C-:B------:R-:W-:Y:S01]  /*2820*/  FFMA.FTZ R5, R92, UR42, -R20.reuse ;  /* 0x0000002a5c057c23 */ /* 0x100fe20008010814 */
[----:B------:R-:W-:Y:S01]  /*2830*/  FMNMX.FTZ R4, R46, R61, !PT ;  /* 0x0000003d2e047209 */ /* 0x000fe20007810000 */
[--C-:B------:R-:W-:Y:S01]  /*2840*/  FFMA.FTZ R6, R93, UR42, -R20.reuse ;  /* 0x0000002a5d067c23 */ /* 0x100fe20008010814 */
[--C-:B------:R-:W-:Y:S01]  /*2850*/  FFMA.FTZ R68, R37, UR42, -R20.reuse ;  /* 0x0000002a25447c23 */ /* 0x100fe20008010814 */
[--C-:B------:R-:W-:Y:S01]  /*2860*/  FFMA.FTZ R7, R96, UR42, -R20.reuse ;  /* 0x0000002a60077c23 */ /* 0x100fe20008010814 */
[----:B------:R-:W-:Y:S01]  /*2870*/  FMNMX.FTZ R61, R47, R4, !PT ;  /* 0x000000042f3d7209 */ /* 0x000fe20007810000 */
[--C-:B-1----:R-:W-:Y:S01]  /*2880*/  FFMA.FTZ R60, R69, UR42, -R20.reuse ;  /* 0x0000002a453c7c23 */ /* 0x102fe20008010814 */
[--C-:B------:R-:W-:Y:S01]  /*2890*/  FFMA.FTZ R80, R80, UR42, -R20.reuse ;  /* 0x0000002a50507c23 */ /* 0x100fe20008010814 */
[----:B------:R-:W-:Y:S01]  /*28a0*/  MUFU.EX2 R5, R5 ;  /* 0x0000000500057308 */ /* 0x000fe20000000800 */
        /* <DEDUP_REMOVED lines=10> */
[--C-:B------:R-:W-:Y:S01]  /*2950*/  FFMA.FTZ R18, R81, UR42, -R20.reuse ;  /* 0x0000002a51127c23 */ /* 0x100fe20008010814 */
[--C-:B------:R-:W-:Y:S01]  /*2960*/  FFMA.FTZ R16, R84, UR42, -R20.reuse ;  /* 0x0000002a54107c23 */ /* 0x100fe20008010814 */
[----:B------:R-:W-:Y:S01]  /*2970*/  FMNMX.FTZ R65, R55, R4, !PT ;  /* 0x0000000437417209 */ /* 0x000fe20007810000 */
[--C-:B------:R-:W-:Y:S01]  /*2980*/  FFMA.FTZ R85, R85, UR42, -R20.reuse ;  /* 0x0000002a55557c23 */ /* 0x100fe20008010814 */
[--C-:B------:R-:W-:Y:S01]  /*2990*/  FFMA.FTZ R22, R88, UR42, -R20.reuse ;  /* 0x0000002a58167c23 */ /* 0x100fe20008010814 */
[----:B------:R-:W-:Y:S01]  /*29a0*/  MUFU.EX2 R6, R6 ;  /* 0x0000000600067308 */ /* 0x000fe20000000800 */
[----:B------:R-:W-:Y:S01]  /*29b0*/  FMNMX.FTZ R4, R58, R65, !PT ;  /* 0x000000413a047209 */ /* 0x000fe20007810000 */
[--C-:B------:R-:W-:Y:S01]  /*29c0*/  FFMA.FTZ R27, R89, UR42, -R20.reuse ;  /* 0x0000002a591b7c23 */ /* 0x100fe20008010814 */
[----:B-1----:R-:W-:Y:S01]  /*29d0*/  FSEL R36, R34, -INF , P1 ;  /* 0xff80000022247808 */ /* 0x002fe20000800000 */
[--C-:B------:R-:W-:Y:S01]  /*29e0*/  FFMA.FTZ R72, R72, UR42, -R20.reuse ;  /* 0x0000002a48487c23 */ /* 0x100fe20008010814 */
[----:B------:R-:W-:Y:S01]  /*29f0*/  FMNMX.FTZ R69, R59, R4, !PT ;  /* 0x000000043b457209 */ /* 0x000fe20007810000 */
[--C-:B------:R-:W-:Y:S01]  /*2a00*/  FFMA.FTZ R28, R28, UR42, -R20.reuse ;  /* 0x0000002a1c1c7c23 */ /* 0x100fe20008010814 */
[--C-:B------:R-:W-:Y:S01]  /*2a10*/  FFMA.FTZ R29, R29, UR42, -R20.reuse ;  /* 0x0000002a1d1d7c23 */ /* 0x100fe20008010814 */
[----:B------:R1:W-:Y:S01]  /*2a20*/  MUFU.EX2 R65, R60 ;  /* 0x0000003c00417308 */ /* 0x0003e20000000800 */
[----:B------:R-:W-:Y:S01]  /*2a30*/  FMNMX.FTZ R4, R30, R69, !PT ;  /* 0x000000451e047209 */ /* 0x000fe20007810000 */
[--C-:B------:R-:W-:Y:S01]  /*2a40*/  FFMA.FTZ R21, R21, UR42, -R20.reuse ;  /* 0x0000002a15157c23 */ /* 0x100fe20008010814 */
[----:B------:R-:W-:-:S02]  /*2a50*/  FFMA.FTZ R19, R19, UR42, -R20 ;  /* 0x0000002a13137c23 */ /* 0x000fc40008010814 */
[----:B------:R-:W-:-:S03]  /*2a60*/  FMNMX.FTZ R69, R31, R4, !PT ;  /* 0x000000041f457209 */ /* 0x000fc60007810000 */
[----:B------:R-:W-:Y:S01]  /*2a70*/  MUFU.EX2 R15, R80 ;  /* 0x00000050000f7308 */ /* 0x000fe20000000800 */
[----:B------:R-:W-:Y:S02]  /*2a80*/  FMNMX.FTZ R4, R36, R69, !PT ;  /* 0x0000004524047209 */ /* 0x000fe40007810000 */
[----:B-1----:R-:W-:Y:S01]  /*2a90*/  FSEL R60, R39, -INF , P4 ;  /* 0xff800000273c7808 */ /* 0x002fe20002000000 */
        /* <DEDUP_REMOVED lines=8> */
[--C-:B------:R-:W-:Y:S01]  /*2b20*/  FFMA.FTZ R53, R56, UR42, -R20.reuse ;  /* 0x0000002a38357c23 */ /* 0x100fe20008010814 */
[----:B------:R-:W-:Y:S01]  /*2b30*/  FMNMX.FTZ R73, R60, R73, !PT ;  /* 0x000000493c497209 */ /* 0x000fe20007810000 */
[----:B------:R-:W-:Y:S01]  /*2b40*/  FFMA.FTZ R56, R57, UR42, -R20 ;  /* 0x0000002a39387c23 */ /* 0x000fe20008010814 */
[----:B------:R-:W-:Y:S01]  /*2b50*/  IMAD.U32 R57, RZ, RZ, UR42 ;  /* 0x0000002aff397e24 */ /* 0x000fe2000f8e00ff */
[----:B------:R1:W-:Y:S01]  /*2b60*/  MUFU.EX2 R69, R64 ;  /* 0x0000004000457308 */ /* 0x0003e20000000800 */
[----:B------:R-:W-:-:S04]  /*2b70*/  FMNMX.FTZ R4, R42, R73, !PT ;  /* 0x000000492a047209 */ /* 0x000fc80007810000 */
[----:B------:R-:W-:-:S03]  /*2b80*/  FMNMX.FTZ R4, R43, R4, !PT ;  /* 0x000000042b047209 */ /* 0x000fc60007810000 */
[----:B------:R-:W-:Y:S01]  /*2b90*/  MUFU.EX2 R7, R7 ;  /* 0x0000000700077308 */ /* 0x000fe20000000800 */
[--C-:B-1----:R-:W-:Y:S01]  /*2ba0*/  FFMA.FTZ R64, R33, UR42, -R20.reuse ;  /* 0x0000002a21407c23 */ /* 0x102fe20008010814 */
[----:B------:R-:W1:Y:S01]  /*2bb0*/  SHFL.BFLY PT, R73, R4, 0x2, 0x1f ;  /* 0x0c401f0004497f89 */ /* 0x000e6200000e0000 */
[--C-:B------:R-:W-:Y:S01]  /*2bc0*/  FFMA.FTZ R33, R40, UR42, -R20.reuse ;  /* 0x0000002a28217c23 */ /* 0x100fe20008010814 */
[----:B------:R-:W-:-:S04]  /*2bd0*/  FFMA.FTZ R20, R41, UR42, -R20 ;  /* 0x0000002a29147c23 */ /* 0x000fc80008010814 */
[----:B------:R-:W2:Y:S08]  /*2be0*/  MUFU.EX2 R8, R8 ;  /* 0x0000000800087308 */ /* 0x000eb00000000800 */
[----:B------:R3:W-:Y:S08]  /*2bf0*/  MUFU.EX2 R34, R72 ;  /* 0x0000004800227308 */ /* 0x0007f00000000800 */
[----:B------:R-:W4:Y:S01]  /*2c00*/  MUFU.EX2 R9, R9 ;  /* 0x0000000900097308 */ /* 0x000f220000000800 */
[----:B--2---:R-:W-:-:S02]  /*2c10*/  F2FP.SATFINITE.E4M3.F32.PACK_AB_MERGE_C R152, R8, R7, RZ ;  /* 0x000000070898723e */ /* 0x004fc400048070ff */
[----:B-1----:R-:W-:Y:S02]  /*2c20*/  FMNMX.FTZ R73, R4, R73, !PT ;  /* 0x0000004904497209 */ /* 0x002fe40007810000 */
[----:B------:R-:W-:-:S03]  /*2c30*/  F2FP.SATFINITE.E4M3.F32.PACK_AB_MERGE_C R152, R6, R5, R152 ;  /* 0x000000050698723e */ /* 0x000fc60004807098 */
[----:B------:R-:W1:Y:S01]  /*2c40*/  SHFL.BFLY PT, R4, R73, 0x1, 0x1f ;  /* 0x0c201f0049047f89 */ /* 0x000e6200000e0000 */
[----:B------:R-:W-:Y:S08]  /*2c50*/  MUFU.EX2 R10, R10 ;  /* 0x0000000a000a7308 */ /* 0x000ff00000000800 */
[----:B------:R2:W-:Y:S08]  /*2c60*/  MUFU.EX2 R17, R85 ;  /* 0x0000005500117308 */ /* 0x0005f00000000800 */
[----:B------:R-:W-:Y:S01]  /*2c70*/  MUFU.EX2 R11, R11 ;  /* 0x0000000b000b7308 */ /* 0x000fe20000000800 */
[----:B-1----:R-:W-:-:S07]  /*2c80*/  FMNMX.FTZ R4, R73, R4, !PT ;  /* 0x0000000449047209 */ /* 0x002fce0007810000 */
[----:B------:R1:W-:Y:S01]  /*2c90*/  MUFU.EX2 R13, R76 ;  /* 0x0000004c000d7308 */ /* 0x0003e20000000800 */
[C---:B------:R-:W-:Y:S01]  /*2ca0*/  FSETP.NEU.FTZ.AND P1, PT, R4.reuse, -INF , PT ;  /* 0xff8000000400780b */ /* 0x040fe20003f3d000 */
[----:B------:R-:W-:-:S06]  /*2cb0*/  FFMA.FTZ R57, R4, R57, -8 ;  /* 0xc100000004397423 */ /* 0x000fcc0000010039 */
[----:B------:R-:W-:Y:S01]  /*2cc0*/  MUFU.EX2 R12, R12 ;  /* 0x0000000c000c7308 */ /* 0x000fe20000000800 */
[----:B------:R-:W-:Y:S02]  /*2cd0*/  FSEL R57, R57, RZ, P1 ;  /* 0x000000ff39397208 */ /* 0x000fe40000800000 */
[----:B------:R-:W-:-:S03]  /*2ce0*/  PLOP3.LUT P1, PT, PT, PT, UP0, 0x80, 0x0 ;  /* 0x000000000000781c */ /* 0x000fc60003f2f008 */
[--C-:B------:R-:W-:Y:S01]  /*2cf0*/  FFMA.FTZ R37, R94, UR42, -R57.reuse ;  /* 0x0000002a5e257c23 */ /* 0x100fe20008010839 */
[--C-:B------:R-:W-:Y:S01]  /*2d00*/  FFMA.FTZ R40, R95, UR42, -R57.reuse ;  /* 0x0000002a5f287c23 */ /* 0x100fe20008010839 */
[--C-:B------:R-:W-:Y:S01]  /*2d10*/  FFMA.FTZ R73, R98, UR42, -R57.reuse ;  /* 0x0000002a62497c23 */ /* 0x100fe20008010839 */
[--C-:B------:R-:W-:Y:S01]  /*2d20*/  FFMA.FTZ R80, R99, UR42, -R57.reuse ;  /* 0x0000002a63507c23 */ /* 0x100fe20008010839 */
[--C-:B------:R-:W-:Y:S01]  /*2d30*/  FFMA.FTZ R41, R102, UR42, -R57.reuse ;  /* 0x0000002a66297c23 */ /* 0x100fe20008010839 */
[--C-:B---3--:R-:W-:Y:S01]  /*2d40*/  FFMA.FTZ R72, R103, UR42, -R57.reuse ;  /* 0x0000002a67487c23 */ /* 0x108fe20008010839 */
[----:B------:R-:W-:Y:S01]  /*2d50*/  MUFU.EX2 R37, R37 ;  /* 0x0000002500257308 */ /* 0x000fe20000000800 */
[--C-:B------:R-:W-:Y:S01]  /*2d60*/  FFMA.FTZ R77, R79, UR42, -R57.reuse ;  /* 0x0000002a4f4d7c23 */ /* 0x100fe20008010839 */
[--C-:B------:R-:W-:Y:S01]  /*2d70*/  FFMA.FTZ R79, R87, UR42, -R57.reuse ;  /* 0x0000002a574f7c23 */ /* 0x100fe20008010839 */
[--C-:B------:R-:W-:Y:S01]  /*2d80*/  FFMA.FTZ R87, R66, UR42, -R57.reuse ;  /* 0x0000002a42577c23 */ /* 0x100fe20008010839 */
[--C-:B------:R-:W-:Y:S01]  /*2d90*/  FFMA.FTZ R81, R106, UR42, -R57.reuse ;  /* 0x0000002a6a517c23 */ /* 0x100fe20008010839 */
[--C-:B------:R-:W-:Y:S01]  /*2da0*/  FFMA.FTZ R66, R70, UR42, -R57.reuse ;  /* 0x0000002a46427c23 */ /* 0x100fe20008010839 */
[--C-:B------:R-:W-:Y:S01]  /*2db0*/  FFMA.FTZ R70, R74, UR42, -R57.reuse ;  /* 0x0000002a4a467c23 */ /* 0x100fe20008010839 */
[--C-:B--2---:R-:W-:Y:S01]  /*2dc0*/  FFMA.FTZ R85, R90, UR42, -R57.reuse ;  /* 0x0000002a5a557c23 */ /* 0x104fe20008010839 */
[----:B------:R-:W2:Y:S01]  /*2dd0*/  MUFU.EX2 R40, R40 ;  /* 0x0000002800287308 */ /* 0x000ea20000000800 */
[----:B------:R-:W-:Y:S01]  /*2de0*/  FADD.FTZ R74, R5, R6 ;  /* 0x00000006054a7221 */ /* 0x000fe20000010000 */
[--C-:B------:R-:W-:Y:S01]  /*2df0*/  FFMA.FTZ R88, R67, UR42, -R57.reuse ;  /* 0x0000002a43587c23 */ /* 0x100fe20008010839 */
[--C-:B------:R-:W-:Y:S01]  /*2e00*/  FFMA.FTZ R84, R107, UR42, -R57.reuse ;  /* 0x0000002a6b547c23 */ /* 0x100fe20008010839 */
[--C-:B------:R-:W-:Y:S01]  /*2e10*/  FFMA.FTZ R67, R71, UR42, -R57.reuse ;  /* 0x0000002a47437c23 */ /* 0x100fe20008010839 */
[--C-:B------:R-:W-:Y:S01]  /*2e20*/  FFMA.FTZ R71, R75, UR42, -R57.reuse ;  /* 0x0000002a4b477c23 */ /* 0x100fe20008010839 */
[----:B------:R-:W-:Y:S01]  /*2e30*/  FADD.FTZ R75, R7, R74 ;  /* 0x0000004a074b7221 */ /* 0x000fe20000010000 */
[--C-:B-1----:R-:W-:Y:S01]  /*2e40*/  FFMA.FTZ R76, R78, UR42, -R57.reuse ;  /* 0x0000002a4e4c7c23 */ /* 0x102fe20008010839 */
[----:B------:R-:W1:Y:S01]  /*2e50*/  MUFU.EX2 R73, R73 ;  /* 0x0000004900497308 */ /* 0x000e620000000800 */
[----:B------:R-:W-:Y:S01]  /*2e60*/  FFMA.FTZ R82, R82, UR42, -R57 ;  /* 0x0000002a52527c23 */ /* 0x000fe20008010839 */
[----:B------:R-:W-:Y:S01]  /*2e70*/  FADD.FTZ R74, R8, R75 ;  /* 0x0000004b084a7221 */ /* 0x000fe20000010000 */
[--C-:B------:R-:W-:Y:S01]  /*2e80*/  FFMA.FTZ R83, R83, UR42, -R57.reuse ;  /* 0x0000002a53537c23 */ /* 0x100fe20008010839 */
[--C-:B------:R-:W-:Y:S01]  /*2e90*/  FFMA.FTZ R78, R86, UR42, -R57.reuse ;  /* 0x0000002a564e7c23 */ /* 0x100fe20008010839 */
[--C-:B------:R-:W-:Y:S01]  /*2ea0*/  FFMA.FTZ R86, R91, UR42, -R57.reuse ;  /* 0x0000002a5b567c23 */ /* 0x100fe20008010839 */
[----:B----4-:R-:W-:Y:S01]  /*2eb0*/  FADD.FTZ R75, R9, R74 ;  /* 0x0000004a094b7221 */ /* 0x010fe20000010000 */
[----:B------:R-:W-:Y:S01]  /*2ec0*/  FFMA.FTZ R62, R62, UR42, -R57 ;  /* 0x0000002a3e3e7c23 */ /* 0x000fe20008010839 */
[----:B------:R-:W3:Y:S01]  /*2ed0*/  MUFU.EX2 R80, R80 ;  /* 0x0000005000507308 */ /* 0x000ee20000000800 */
[----:B--2---:R-:W-:Y:S01]  /*2ee0*/  FADD.FTZ R90, R37, R40 ;  /* 0x00000028255a7221 */ /* 0x004fe20000010000 */
[----:B------:R-:W-:Y:S01]  /*2ef0*/  FADD.FTZ R74, R10, R75 ;  /* 0x0000004b0a4a7221 */ /* 0x000fe20000010000 */
[--C-:B------:R-:W-:Y:S01]  /*2f00*/  FFMA.FTZ R63, R63, UR42, -R57.reuse ;  /* 0x0000002a3f3f7c23 */ /* 0x100fe20008010839 */
[----:B------:R-:W-:Y:S01]  /*2f10*/  F2FP.SATFINITE.E4M3.F32.PACK_AB_MERGE_C R154, R12, R11, RZ ;  /* 0x0000000b0c9a723e */ /* 0x000fe200048070ff */
[--C-:B------:R-:W-:Y:S01]  /*2f20*/  FFMA.FTZ R46, R46, UR42, -R57.reuse ;  /* 0x0000002a2e2e7c23 */ /* 0x100fe20008010839 */
[----:B------:R-:W-:Y:S01]  /*2f30*/  FADD.FTZ R75, R11, R74 ;  /* 0x0000004a0b4b7221 */ /* 0x000fe20000010000 */
[----:B------:R-:W-:Y:S01]  /*2f40*/  FFMA.FTZ R47, R47, UR42, -R57 ;  /* 0x0000002a2f2f7c23 */ /* 0x000fe20008010839 */
[----:B------:R-:W2:Y:S01]  /*2f50*/  MUFU.EX2 R41, R41 ;  /* 0x0000002900297308 */ /* 0x000ea20000000800 */
[----:B-1----:R-:W-:Y:S01]  /*2f60*/  FADD.FTZ R89, R73, R90 ;  /* 0x0000005a49597221 */ /* 0x002fe20000010000 */
[----:B------:R-:W-:Y:S01]  /*2f70*/  FADD.FTZ R74, R12, R75 ;  /* 0x0000004b0c4a7221 */ /* 0x000fe20000010000 */
[--C-:B------:R-:W-:Y:S01]  /*2f80*/  FFMA.FTZ R50, R50, UR42, -R57.reuse ;  /* 0x0000002a32327c23 */ /* 0x100fe20008010839 */
[--C-:B------:R-:W-:Y:S01]  /*2f90*/  FFMA.FTZ R51, R51, UR42, -R57.reuse ;  /* 0x0000002a33337c23 */ /* 0x100fe20008010839 */
[--C-:B------:R-:W-:Y:S01]  /*2fa0*/  FFMA.FTZ R54, R54, UR42, -R57.reuse ;  /* 0x0000002a36367c23 */ /* 0x100fe20008010839 */
[----:B------:R-:W-:Y:S01]  /*2fb0*/  FADD.FTZ R75, R13, R74 ;  /* 0x0000004a0d4b7221 */ /* 0x000fe20000010000 */
[----:B------:R-:W-:Y:S01]  /*2fc0*/  FFMA.FTZ R55, R55, UR42, -R57 ;  /* 0x0000002a37377c23 */ /* 0x000fe20008010839 */
[----:B------:R-:W1:Y:S01]  /*2fd0*/  MUFU.EX2 R72, R72 ;  /* 0x0000004800487308 */ /* 0x000e620000000800 */
[----:B---3--:R-:W-:Y:S01]  /*2fe0*/  FADD.FTZ R90, R80, R89 ;  /* 0x00000059505a7221 */ /* 0x008fe20000010000 */
[--C-:B------:R-:W-:Y:S01]  /*2ff0*/  FFMA.FTZ R58, R58, UR42, -R57.reuse ;  /* 0x0000002a3a3a7c23 */ /* 0x100fe20008010839 */
[--C-:B------:R-:W-:Y:S01]  /*3000*/  FFMA.FTZ R59, R59, UR42, -R57.reuse ;  /* 0x0000002a3b3b7c23 */ /* 0x100fe20008010839 */
[--C-:B------:R-:W-:Y:S01]  /*3010*/  FFMA.FTZ R36, R36, UR42, -R57.reuse ;  /* 0x0000002a24247c23 */ /* 0x100fe20008010839 */
[--C-:B------:R-:W-:Y:S01]  /*3020*/  FFMA.FTZ R35, R35, UR42, -R57.reuse ;  /* 0x0000002a23237c23 */ /* 0x100fe20008010839 */
[----:B------:R-:W-:Y:S01]  /*3030*/  F2FP.SATFINITE.E4M3.F32.PACK_AB_MERGE_C R154, R10, R9, R154 ;  /* 0x000000090a9a723e */ /* 0x000fe2000480709a */
[--C-:B------:R-:W-:Y:S01]  /*3040*/  FFMA.FTZ R38, R38, UR42, -R57.reuse ;  /* 0x0000002a26267c23 */ /* 0x100fe20008010839 */
[----:B------:R-:W3:Y:S01]  /*3050*/  MUFU.EX2 R81, R81 ;  /* 0x0000005100517308 */ /* 0x000ee20000000800 */
[----:B--2---:R-:W-:Y:S01]  /*3060*/  FADD.FTZ R89, R41, R90 ;  /* 0x0000005a29597221 */ /* 0x004fe20000010000 */
[--C-:B------:R-:W-:Y:S01]  /*3070*/  FFMA.FTZ R60, R60, UR42, -R57.reuse ;  /* 0x0000002a3c3c7c23 */ /* 0x100fe20008010839 */
[--C-:B------:R-:W-:Y:S01]  /*3080*/  FFMA.FTZ R42, R42, UR42, -R57.reuse ;  /* 0x0000002a2a2a7c23 */ /* 0x100fe20008010839 */
[----:B------:R-:W-:Y:S01]  /*3090*/  FFMA.FTZ R43, R43, UR42, -R57 ;  /* 0x0000002a2b2b7c23 */ /* 0x000fe20008010839 */
[----:B------:R-:W-:-:S03]  /*30a0*/  F2FP.SATFINITE.E4M3.F32.PACK_AB_MERGE_C R73, R80, R73, RZ ;  /* 0x000000495049723e */ /* 0x000fc600048070ff */
[----:B------:R-:W2:Y:S01]  /*30b0*/  MUFU.EX2 R84, R84 ;  /* 0x0000005400547308 */ /* 0x000ea20000000800 */
[----:B-1----:R-:W-:Y:S01]  /*30c0*/  FADD.FTZ R90, R72, R89 ;  /* 0x00000059485a7221 */ /* 0x002fe20000010000 */
[----:B------:R-:W-:Y:S01]  /*30d0*/  F2FP.SATFINITE.E4M3.F32.PACK_AB_MERGE_C R153, R40, R37, R73 ;  /* 0x000000252899723e */ /* 0x000fe20004807049 */
[--C-:B------:R-:W-:Y:S02]  /*30e0*/  IMAD.MOV.U32 R37, RZ, RZ, R25.reuse ;  /* 0x000000ffff257224 */ /* 0x100fe400078e0019 */
[----:B------:R-:W-:-:S03]  /*30f0*/  IMAD.MOV.U32 R40, RZ, RZ, R25 ;  /* 0x000000ffff287224 */ /* 0x000fc600078e0019 */
[----:B------:R-:W1:Y:S01]  /*3100*/  MUFU.EX2 R76, R76 ;  /* 0x0000004c004c7308 */ /* 0x000e620000000800 */
[----:B---3--:R-:W-:-:S07]  /*3110*/  FADD.FTZ R89, R81, R90 ;  /* 0x0000005a51597221 */ /* 0x008fce0000010000 */
[----:B------:R-:W3:Y:S01]  /*3120*/  MUFU.EX2 R14, R14 ;  /* 0x0000000e000e7308 */ /* 0x000ee20000000800 */
[C---:B--2---:R-:W-:Y:S01]  /*3130*/  FADD.FTZ R89, R84.reuse, R89 ;  /* 0x0000005954597221 */ /* 0x044fe20000010000 */
[----:B------:R-:W-:-:S04]  /*3140*/  F2FP.SATFINITE.E4M3.F32.PACK_AB_MERGE_C R81, R84, R81, RZ ;  /* 0x000000515451723e */ /* 0x000fc800048070ff */
[----:B------:R-:W-:Y:S01]  /*3150*/  F2FP.SATFINITE.E4M3.F32.PACK_AB_MERGE_C R155, R72, R41, R81 ;  /* 0x00000029489b723e */ /* 0x000fe20004807051 */
[----:B------:R-:W-:Y:S01]  /*3160*/  IMAD.MOV.U32 R41, RZ, RZ, R25 ;  /* 0x000000ffff297224 */ /* 0x000fe200078e0019 */
[----:B------:R-:W2:Y:S01]  /*3170*/  MUFU.EX2 R77, R77 ;  /* 0x0000004d004d7308 */ /* 0x000ea20000000800 */
[----:B-1----:R-:W-:-:S07]  /*3180*/  FADD.FTZ R74, R76, R89 ;  /* 0x000000594c4a7221 */ /* 0x002fce0000010000 */
[----:B------:R-:W1:Y:S01]  /*3190*/  MUFU.EX2 R82, R82 ;  /* 0x0000005200527308 */ /* 0x000e620000000800 */
[----:B---3--:R-:W-:-:S04]  /*31a0*/  FADD.FTZ R90, R14, R75 ;  /* 0x0000004b0e5a7221 */ /* 0x008fc80000010000 */
[----:B------:R-:W-:-:S03]  /*31b0*/  FADD.FTZ R89, R15, R90 ;  /* 0x0000005a0f597221 */ /* 0x000fc60000010000 */
[----:B------:R-:W3:Y:S01]  /*31c0*/  MUFU.EX2 R18, R18 ;  /* 0x0000001200127308 */ /* 0x000ee20000000800 */
[----:B--2---:R-:W-:Y:S01]  /*31d0*/  FADD.FTZ R75, R77, R74 ;  /* 0x0000004a4d4b7221 */ /* 0x004fe20000010000 */
[----:B------:R-:W-:-:S06]  /*31e0*/  FFMA.FTZ R74, R30, UR42, -R57 ;  /* 0x0000002a1e4a7c23 */ /* 0x000fcc0008010839 */
[----:B------:R-:W2:Y:S01]  /*31f0*/  MUFU.EX2 R83, R83 ;  /* 0x0000005300537308 */ /* 0x000ea20000000800 */
[----:B-1----:R-:W-:Y:S01]  /*3200*/  FADD.FTZ R30, R82, R75 ;  /* 0x0000004b521e7221 */ /* 0x002fe20000010000 */
[----:B------:R-:W-:-:S06]  /*3210*/  FFMA.FTZ R75, R31, UR42, -R57 ;  /* 0x0000002a1f4b7c23 */ /* 0x000fcc0008010839 */
[----:B------:R-:W1:Y:S01]  /*3220*/  MUFU.EX2 R16, R16 ;  /* 0x0000001000107308 */ /* 0x000e620000000800 */
[C---:B---3--:R-:W-:Y:S01]  /*3230*/  FADD.FTZ R89, R18.reuse, R89 ;  /* 0x0000005912597221 */ /* 0x048fe20000010000 */
[----:B------:R-:W-:-:S04]  /*3240*/  F2FP.SATFINITE.E4M3.F32.PACK_AB_MERGE_C R136, R18, R15, RZ ;  /* 0x0000000f1288723e */ /* 0x000fc800048070ff */
[----:B------:R-:W-:Y:S02]  /*3250*/  F2FP.SATFINITE.E4M3.F32.PACK_AB_MERGE_C R136, R14, R13, R136 ;  /* 0x0000000d0e88723e */ /* 0x000fe40004807088 */
[----:B------:R-:W3:Y:S01]  /*3260*/  MUFU.EX2 R78, R78 ;  /* 0x0000004e004e7308 */ /* 0x000ee20000000800 */
[C---:B--2---:R-:W-:Y:S01]  /*3270*/  FADD.FTZ R31, R83.reuse, R30 ;  /* 0x0000001e531f7221 */ /* 0x044fe20000010000 */
[----:B------:R-:W-:-:S04]  /*3280*/  F2FP.SATFINITE.E4M3.F32.PACK_AB_MERGE_C R82, R83, R82, RZ ;  /* 0x000000525352723e */ /* 0x000fc800048070ff */
[----:B------:R-:W-:Y:S02]  /*3290*/  F2FP.SATFINITE.E4M3.F32.PACK_AB_MERGE_C R137, R77, R76, R82 ;  /* 0x0000004c4d89723e */ /* 0x000fe40004807052 */
[----:B------:R-:W2:Y:S01]  /*32a0*/  MUFU.EX2 R79, R79 ;  /* 0x0000004f004f7308 */ /* 0x000ea20000000800 */
[----:B-1----:R-:W-:-:S04]  /*32b0*/  FADD.FTZ R90, R16, R89 ;  /* 0x00000059105a7221 */ /* 0x002fc80000010000 */
[----:B------:R-:W-:-:S03]  /*32c0*/  FADD.FTZ R89, R17, R90 ;  /* 0x0000005a11597221 */ /* 0x000fc60000010000 */
[----:B------:R-:W1:Y:S01]  /*32d0*/  MUFU.EX2 R22, R22 ;  /* 0x0000001600167308 */ /* 0x000e620000000800 */
[----:B---3--:R-:W-:-:S07]  /*32e0*/  FADD.FTZ R92, R78, R31 ;  /* 0x0000001f4e5c7221 */ /* 0x008fce0000010000 */
[----:B------:R-:W3:Y:S01]  /*32f0*/  MUFU.EX2 R85, R85 ;  /* 0x0000005500557308 */ /* 0x000ee20000000800 */
[----:B--2---:R-:W-:-:S07]  /*3300*/  FADD.FTZ R92, R79, R92 ;  /* 0x0000005c4f5c7221 */ /* 0x004fce0000010000 */
[----:B------:R-:W2:Y:S01]  /*3310*/  MUFU.EX2 R27, R27 ;  /* 0x0000001b001b7308 */ /* 0x000ea20000000800 */
[----:B-1----:R-:W-:-:S07]  /*3320*/  FADD.FTZ R90, R22, R89 ;  /* 0x00000059165a7221 */ /* 0x002fce0000010000 */
[----:B------:R-:W1:Y:S01]  /*3330*/  MUFU.EX2 R86, R86 ;  /* 0x0000005600567308 */ /* 0x000e620000000800 */
[----:B---3--:R-:W-:-:S07]  /*3340*/  FADD.FTZ R89, R85, R92 ;  /* 0x0000005c55597221 */ /* 0x008fce0000010000 */
[----:B------:R-:W3:Y:S01]  /*3350*/  MUFU.EX2 R62, R62 ;  /* 0x0000003e003e7308 */ /* 0x000ee20000000800 */
[C---:B--2---:R-:W-:Y:S01]  /*3360*/  FADD.FTZ R90, R27.reuse, R90 ;  /* 0x0000005a1b5a7221 */ /* 0x044fe20000010000 */
[----:B------:R-:W-:Y:S01]  /*3370*/  F2FP.SATFINITE.E4M3.F32.PACK_AB_MERGE_C R138, R27, R22, RZ ;  /* 0x000000161b8a723e */ /* 0x000fe200048070ff */
[----:B------:R-:W-:Y:S02]  /*3380*/  IMAD.MOV.U32 R27, RZ, RZ, R25 ;  /* 0x000000ffff1b7224 */ /* 0x000fe400078e0019 */
[----:B------:R-:W-:Y:S01]  /*3390*/  FADD.FTZ R7, R23, R90 ;  /* 0x0000005a17077221 */ /* 0x000fe20000010000 */
[----:B------:R-:W-:Y:S02]  /*33a0*/  F2FP.SATFINITE.E4M3.F32.PACK_AB_MERGE_C R138, R17, R16, R138 ;  /* 0x00000010118a723e */ /* 0x000fe4000480708a */
[----:B------:R-:W2:Y:S01]  /*33b0*/  MUFU.EX2 R24, R24 ;  /* 0x0000001800187308 */ /* 0x000ea20000000800 */
[C---:B-1----:R-:W-:Y:S01]  /*33c0*/  FADD.FTZ R89, R86.reuse, R89 ;  /* 0x0000005956597221 */ /* 0x042fe20000010000 */
[----:B------:R-:W-:-:S04]  /*33d0*/  F2FP.SATFINITE.E4M3.F32.PACK_AB_MERGE_C R85, R86, R85, RZ ;  /* 0x000000555655723e */ /* 0x000fc800048070ff */
[----:B------:R-:W-:Y:S02]  /*33e0*/  F2FP.SATFINITE.E4M3.F32.PACK_AB_MERGE_C R139, R79, R78, R85 ;  /* 0x0000004e4f8b723e */ /* 0x000fe40004807055 */
[----:B------:R-:W1:Y:S01]  /*33f0*/  MUFU.EX2 R63, R63 ;  /* 0x0000003f003f7308 */ /* 0x000e620000000800 */
[----:B---3--:R-:W-:-:S07]  /*3400*/  FADD.FTZ R8, R62, R89 ;  /* 0x000000593e087221 */ /* 0x008fce0000010000 */
[----:B------:R-:W3:Y:S01]  /*3410*/  MUFU.EX2 R26, R26 ;  /* 0x0000001a001a7308 */ /* 0x000ee20000000800 */
[----:B--2---:R-:W-:-:S07]  /*3420*/  FADD.FTZ R7, R24, R7 ;  /* 0x0000000718077221 */ /* 0x004fce0000010000 */
[----:B------:R-:W2:Y:S01]  /*3430*/  MUFU.EX2 R87, R87 ;  /* 0x0000005700577308 */ /* 0x000ea20000000800 */
[----:B-1----:R-:W-:-:S07]  /*3440*/  FADD.FTZ R8, R63, R8 ;  /* 0x000000083f087221 */ /* 0x002fce0000010000 */
[----:B------:R-:W1:Y:S01]  /*3450*/  MUFU.EX2 R88, R88 ;  /* 0x0000005800587308 */ /* 0x000e620000000800 */
[----:B---3--:R-:W-:Y:S01]  /*3460*/  FADD.FTZ R12, R26, R7 ;  /* 0x000000071a0c7221 */ /* 0x008fe20000010000 */
[----:B------:R-:W-:-:S03]  /*3470*/  F2FP.SATFINITE.E4M3.F32.PACK_AB_MERGE_C R26, R61, R26, RZ ;  /* 0x0000001a3d1a723e */ /* 0x000fc600048070ff */
[----:B------:R-:W-:Y:S01]  /*3480*/  FADD.FTZ R61, R61, R12 ;  /* 0x0000000c3d3d7221 */ /* 0x000fe20000010000 */
[----:B------:R-:W-:Y:S01]  /*3490*/  F2FP.SATFINITE.E4M3.F32.PACK_AB_MERGE_C R140, R24, R23, R26 ;  /* 0x00000017188c723e */ /* 0x000fe2000480701a */
[--C-:B------:R-:W-:Y:S01]  /*34a0*/  IMAD.MOV.U32 R24, RZ, RZ, R25.reuse ;  /* 0x000000ffff187224 */ /* 0x100fe200078e0019 */
[----:B------:R-:W3:Y:S01]  /*34b0*/  MUFU.EX2 R32, R32 ;  /* 0x0000002000207308 */ /* 0x000ee20000000800 */
[----:B--2---:R-:W-:Y:S01]  /*34c0*/  FADD.FTZ R7, R87, R8 ;  /* 0x0000000857077221 */ /* 0x004fe20000010000 */
[----:B------:R-:W-:-:S06]  /*34d0*/  IMAD.MOV.U32 R26, RZ, RZ, R25 ;  /* 0x000000ffff1a7224 */ /* 0x000fcc00078e0019 */
[----:B------:R-:W2:Y:S01]  /*34e0*/  MUFU.EX2 R66, R66 ;  /* 0x0000004200427308 */ /* 0x000ea20000000800 */
[C---:B-1----:R-:W-:Y:S01]  /*34f0*/  FADD.FTZ R7, R88.reuse, R7 ;  /* 0x0000000758077221 */ /* 0x042fe20000010000 */
[----:B------:R-:W-:-:S04]  /*3500*/  F2FP.SATFINITE.E4M3.F32.PACK_AB_MERGE_C R87, R88, R87, RZ ;  /* 0x000000575857723e */ /* 0x000fc800048070ff */
[----:B------:R-:W-:Y:S02]  /*3510*/  F2FP.SATFINITE.E4M3.F32.PACK_AB_MERGE_C R141, R63, R62, R87 ;  /* 0x0000003e3f8d723e */ /* 0x000fe40004807057 */
[----:B------:R-:W1:Y:S01]  /*3520*/  MUFU.EX2 R67, R67 ;  /* 0x0000004300437308 */ /* 0x000e620000000800 */
[----:B---3--:R-:W-:-:S07]  /*3530*/  FADD.FTZ R8, R32, R61 ;  /* 0x0000003d20087221 */ /* 0x008fce0000010000 */
[----:B------:R-:W3:Y:S01]  /*3540*/  MUFU.EX2 R70, R70 ;  /* 0x0000004600467308 */ /* 0x000ee20000000800 */
[----:B--2---:R-:W-:Y:S01]  /*3550*/  FADD.FTZ R12, R66, R7 ;  /* 0x00000007420c7221 */ /* 0x004fe20000010000 */
[----:B------:R-:W-:-:S04]  /*3560*/  FADD.FTZ R7, R65, R8 ;  /* 0x0000000841077221 */ /* 0x000fc80000010000 */
[----:B------:R-:W-:Y:S01]  /*3570*/  FADD.FTZ R8, R34, R7 ;  /* 0x0000000722087221 */ /* 0x000fe20000010000 */
[----:B------:R-:W-:Y:S01]  /*3580*/  F2FP.SATFINITE.E4M3.F32.PACK_AB_MERGE_C R34, R69, R34, RZ ;  /* 0x000000224522723e */ /* 0x000fe200048070ff */
[----:B------:R-:W2:Y:S01]  /*3590*/  MUFU.EX2 R71, R71 ;  /* 0x0000004700477308 */ /* 0x000ea20000000800 */
[----:B-1----:R-:W-:Y:S01]  /*35a0*/  FADD.FTZ R11, R67, R12 ;  /* 0x0000000c430b7221 */ /* 0x002fe20000010000 */
[----:B------:R-:W-:Y:S01]  /*35b0*/  FADD.FTZ R8, R69, R8 ;  /* 0x0000000845087221 */ /* 0x000fe20000010000 */
[----:B------:R-:W-:Y:S01]  /*35c0*/  F2FP.SATFINITE.E4M3.F32.PACK_AB_MERGE_C R142, R65, R32, R34 ;  /* 0x00000020418e723e */ /* 0x000fe20004807022 */
[--C-:B------:R-:W-:Y:S02]  /*35d0*/  IMAD.MOV.U32 R32, RZ, RZ, R25.reuse ;  /* 0x000000ffff207224 */ /* 0x100fe400078e0019 */
[----:B------:R-:W-:Y:S02]  /*35e0*/  IMAD.MOV.U32 R34, RZ, RZ, R25 ;  /* 0x000000ffff227224 */ /* 0x000fe400078e0019 */
[----:B------:R-:W1:Y:S01]  /*35f0*/  MUFU.EX2 R39, R39 ;  /* 0x0000002700277308 */ /* 0x000e620000000800 */
[----:B---3--:R-:W-:-:S07]  /*3600*/  FADD.FTZ R6, R70, R11 ;  /* 0x0000000b46067221 */ /* 0x008fce0000010000 */
[----:B------:R-:W3:Y:S01]  /*3610*/  MUFU.EX2 R46, R46 ;  /* 0x0000002e002e7308 */ /* 0x000ee20000000800 */
[C---:B--2---:R-:W-:Y:S01]  /*3620*/  F2FP.SATFINITE.E4M3.F32.PACK_AB_MERGE_C R70, R71.reuse, R70, RZ ;  /* 0x000000464746723e */ /* 0x044fe200048070ff */
[----:B------:R-:W-:-:S03]  /*3630*/  FADD.FTZ R71, R71, R6 ;  /* 0x0000000647477221 */ /* 0x000fc60000010000 */
[----:B------:R-:W-:-:S03]  /*3640*/  F2FP.SATFINITE.E4M3.F32.PACK_AB_MERGE_C R143, R67, R66, R70 ;  /* 0x00000042438f723e */ /* 0x000fc60004807046 */
[----:B------:R-:W2:Y:S01]  /*3650*/  MUFU.EX2 R44, R44 ;  /* 0x0000002c002c7308 */ /* 0x000ea20000000800 */
[----:B-1----:R-:W-:-:S07]  /*3660*/  FADD.FTZ R5, R39, R8 ;  /* 0x0000000827057221 */ /* 0x002fce0000010000 */
        /* <DEDUP_REMOVED lines=9> */
[----:B--2---:R-:W-:-:S07]  /*3700*/  FADD.FTZ R6, R50, R5 ;  /* 0x0000000532067221 */ /* 0x004fce0000010000 */
[----:B------:R-:W2:Y:S01]  /*3710*/  MUFU.EX2 R49, R49 ;  /* 0x0000003100317308 */ /* 0x000ea20000000800 */
[C---:B-1----:R-:W-:Y:S01]  /*3720*/  F2FP.SATFINITE.E4M3.F32.PACK_AB_MERGE_C R45, R48.reuse, R45, RZ ;  /* 0x0000002d302d723e */ /* 0x042fe200048070ff */
[----:B------:R-:W-:-:S03]  /*3730*/  FADD.FTZ R48, R48, R7 ;  /* 0x0000000730307221 */ /* 0x000fc60000010000 */
[----:B------:R-:W-:Y:S01]  /*3740*/  F2FP.SATFINITE.E4M3.F32.PACK_AB_MERGE_C R144, R44, R39, R45 ;  /* 0x000000272c90723e */ /* 0x000fe2000480702d */
[--C-:B------:R-:W-:Y:S01]  /*3750*/  IMAD.MOV.U32 R39, RZ, RZ, R25.reuse ;  /* 0x000000ffff277224 */ /* 0x100fe200078e0019 */
[----:B------:R-:W-:Y:S01]  /*3760*/  MOV R44, R25 ;  /* 0x00000019002c7202 */ /* 0x000fe20000000f00 */
[----:B------:R-:W1:Y:S01]  /*3770*/  MUFU.EX2 R30, R54 ;  /* 0x00000036001e7308 */ /* 0x000e620000000800 */
[C---:B---3--:R-:W-:Y:S01]  /*3780*/  F2FP.SATFINITE.E4M3.F32.PACK_AB_MERGE_C R50, R51.reuse, R50, RZ ;  /* 0x000000323332723e */ /* 0x048fe200048070ff */
[----:B------:R-:W-:Y:S01]  /*3790*/  FADD.FTZ R51, R51, R6 ;  /* 0x0000000633337221 */ /* 0x000fe20000010000 */
[--C-:B------:R-:W-:Y:S02]  /*37a0*/  IMAD.MOV.U32 R45, RZ, RZ, R25.reuse ;  /* 0x000000ffff2d7224 */ /* 0x100fe400078e0019 */
[----:B------:R-:W-:Y:S01]  /*37b0*/  F2FP.SATFINITE.E4M3.F32.PACK_AB_MERGE_C R145, R47, R46, R50 ;  /* 0x0000002e2f91723e */ /* 0x000fe20004807032 */
[--C-:B------:R-:W-:Y:S02]  /*37c0*/  IMAD.MOV.U32 R47, RZ, RZ, R25.reuse ;  /* 0x000000ffff2f7224 */ /* 0x100fe400078e0019 */
[----:B------:R-:W3:Y:S01]  /*37d0*/  MUFU.EX2 R52, R52 ;  /* 0x0000003400347308 */ /* 0x000ee20000000800 */
[----:B--2---:R-:W-:Y:S01]  /*37e0*/  FADD.FTZ R5, R49, R48 ;  /* 0x0000003031057221 */ /* 0x004fe20000010000 */
[----:B------:R-:W-:-:S02]  /*37f0*/  IMAD.MOV.U32 R46, RZ, RZ, R25 ;  /* 0x000000ffff2e7224 */ /* 0x000fc400078e0019 */
[--C-:B------:R-:W-:Y:S02]  /*3800*/  IMAD.MOV.U32 R48, RZ, RZ, R25.reuse ;  /* 0x000000ffff307224 */ /* 0x100fe400078e0019 */
[----:B------:R-:W-:Y:S02]  /*3810*/  IMAD.MOV.U32 R50, RZ, RZ, R25 ;  /* 0x000000ffff327224 */ /* 0x000fe400078e0019 */
[----:B------:R2:W4:Y:S01]  /*3820*/  MUFU.EX2 R31, R55 ;  /* 0x00000037001f7308 */ /* 0x0005220000000800 */
[----:B-1----:R-:W-:Y:S01]  /*3830*/  FADD.FTZ R6, R30, R51 ;  /* 0x000000331e067221 */ /* 0x002fe20000010000 */
[--C-:B------:R-:W-:Y:S02]  /*3840*/  IMAD.MOV.U32 R51, RZ, RZ, R25.reuse ;  /* 0x000000ffff337224 */ /* 0x100fe400078e0019 */
[----:B------:R-:W-:-:S04]  /*3850*/  IMAD.MOV.U32 R54, RZ, RZ, R25 ;  /* 0x000000ffff367224 */ /* 0x000fc800078e0019 */
[----:B------:R-:W-:Y:S01]  /*3860*/  MUFU.EX2 R53, R53 ;  /* 0x0000003500357308 */ /* 0x000fe20000000800 */
[----:B---3--:R-:W-:Y:S01]  /*3870*/  FADD.FTZ R8, R52, R5 ;  /* 0x0000000534087221 */ /* 0x008fe20000010000 */
[----:B--2---:R-:W-:-:S06]  /*3880*/  IMAD.MOV.U32 R55, RZ, RZ, R25 ;  /* 0x000000ffff377224 */ /* 0x004fcc00078e0019 */
[----:B------:R-:W1:Y:S01]  /*3890*/  MUFU.EX2 R56, R56 ;  /* 0x0000003800387308 */ /* 0x000e620000000800 */
[----:B----4-:R-:W-:-:S07]  /*38a0*/  FADD.FTZ R7, R31, R6 ;  /* 0x000000061f077221 */ /* 0x010fce0000010000 */
[----:B------:R-:W2:Y:S08]  /*38b0*/  MUFU.EX2 R58, R58 ;  /* 0x0000003a003a7308 */ /* 0x000eb00000000800 */
[----:B------:R-:W3:Y:S01]  /*38c0*/  MUFU.EX2 R59, R59 ;  /* 0x0000003b003b7308 */ /* 0x000ee20000000800 */
[----:B-1----:R-:W-:Y:S01]  /*38d0*/  F2FP.SATFINITE.E4M3.F32.PACK_AB_MERGE_C R9, R56, R53, RZ ;  /* 0x000000353809723e */ /* 0x002fe200048070ff */
[----:B------:R-:W-:-:S03]  /*38e0*/  FADD.FTZ R53, R53, R8 ;  /* 0x0000000835357221 */ /* 0x000fc60000010000 */
[----:B------:R-:W-:Y:S01]  /*38f0*/  F2FP.SATFINITE.E4M3.F32.PACK_AB_MERGE_C R146, R52, R49, R9 ;  /* 0x000000313492723e */ /* 0x000fe20004807009 */
[----:B------:R-:W-:Y:S01]  /*3900*/  FADD.FTZ R53, R56, R53 ;  /* 0x0000003538357221 */ /* 0x000fe20000010000 */
[----:B------:R-:W-:Y:S01]  /*3910*/  IMAD.MOV.U32 R49, RZ, RZ, R25 ;  /* 0x000000ffff317224 */ /* 0x000fe200078e0019 */
[----:B------:R-:W1:Y:S01]  /*3920*/  MUFU.EX2 R28, R28 ;  /* 0x0000001c001c7308 */ /* 0x000e620000000800 */
[----:B--2---:R-:W-:Y:S01]  /*3930*/  FADD.FTZ R6, R58, R7 ;  /* 0x000000073a067221 */ /* 0x004fe20000010000 */
[----:B------:R-:W-:-:S06]  /*3940*/  MOV R52, R25 ;  /* 0x0000001900347202 */ /* 0x000fcc0000000f00 */
[----:B------:R-:W-:Y:S01]  /*3950*/  MUFU.EX2 R21, R21 ;  /* 0x0000001500157308 */ /* 0x000fe20000000800 */
[C---:B---3--:R-:W-:Y:S01]  /*3960*/  F2FP.SATFINITE.E4M3.F32.PACK_AB_MERGE_C R58, R59.reuse, R58, RZ ;  /* 0x0000003a3b3a723e */ /* 0x048fe200048070ff */
[----:B------:R-:W-:-:S03]  /*3970*/  FADD.FTZ R59, R59, R6 ;  /* 0x000000063b3b7221 */ /* 0x000fc60000010000 */
[----:B------:R-:W-:Y:S01]  /*3980*/  F2FP.SATFINITE.E4M3.F32.PACK_AB_MERGE_C R147, R31, R30, R58 ;  /* 0x0000001e1f93723e */ /* 0x000fe2000480703a */
[----:B------:R-:W-:Y:S02]  /*3990*/  IMAD.MOV.U32 R31, RZ, RZ, R25 ;  /* 0x000000ffff1f7224 */ /* 0x000fe400078e0019 */
[----:B------:R-:W2:Y:S01]  /*39a0*/  MUFU.EX2 R64, R64 ;  /* 0x0000004000407308 */ /* 0x000ea20000000800 */
[----:B-1----:R-:W-:Y:S01]  /*39b0*/  FADD.FTZ R6, R28, R53 ;  /* 0x000000351c067221 */ /* 0x002fe20000010000 */
[--C-:B------:R-:W-:Y:S02]  /*39c0*/  IMAD.MOV.U32 R30, RZ, RZ, R25.reuse ;  /* 0x000000ffff1e7224 */ /* 0x100fe400078e0019 */
[----:B------:R-:W-:-:S04]  /*39d0*/  IMAD.MOV.U32 R53, RZ, RZ, R25 ;  /* 0x000000ffff357224 */ /* 0x000fc800078e0019 */
[----:B------:R-:W1:Y:S08]  /*39e0*/  MUFU.EX2 R74, R74 ;  /* 0x0000004a004a7308 */ /* 0x000e700000000800 */
[----:B------:R-:W3:Y:S01]  /*39f0*/  MUFU.EX2 R29, R29 ;  /* 0x0000001d001d7308 */ /* 0x000ee20000000800 */
[----:B--2---:R-:W-:-:S07]  /*3a00*/  F2FP.SATFINITE.E4M3.F32.PACK_AB_MERGE_C R7, R64, R21, RZ ;  /* 0x000000154007723e */ /* 0x004fce00048070ff */
[----:B------:R-:W2:Y:S01]  /*3a10*/  MUFU.EX2 R75, R75 ;  /* 0x0000004b004b7308 */ /* 0x000ea20000000800 */
[----:B-1----:R-:W-:-:S07]  /*3a20*/  FADD.FTZ R8, R74, R59 ;  /* 0x0000003b4a087221 */ /* 0x002fce0000010000 */
[----:B------:R-:W1:Y:S01]  /*3a30*/  MUFU.EX2 R36, R36 ;  /* 0x0000002400247308 */ /* 0x000e620000000800 */
[C---:B---3--:R-:W-:Y:S01]  /*3a40*/  F2FP.SATFINITE.E4M3.F32.PACK_AB_MERGE_C R148, R29.reuse, R28, R7 ;  /* 0x0000001c1d94723e */ /* 0x048fe20004807007 */
[----:B------:R-:W-:Y:S01]  /*3a50*/  FADD.FTZ R6, R29, R6 ;  /* 0x000000061d067221 */ /* 0x000fe20000010000 */
[----:B------:R-:W-:Y:S01]  /*3a60*/  IMAD.MOV.U32 R29, RZ, RZ, R25 ;  /* 0x000000ffff1d7224 */ /* 0x000fe200078e0019 */
[----:B------:R-:W-:Y:S02]  /*3a70*/  MOV R28, R25 ;  /* 0x00000019001c7202 */ /* 0x000fe40000000f00 */
[----:B------:R-:W-:Y:S02]  /*3a80*/  FADD.FTZ R21, R21, R6 ;  /* 0x0000000615157221 */ /* 0x000fe40000010000 */
[----:B------:R-:W3:Y:S01]  /*3a90*/  MUFU.EX2 R35, R35 ;  /* 0x0000002300237308 */ /* 0x000ee20000000800 */
[----:B--2---:R-:W-:Y:S01]  /*3aa0*/  FADD.FTZ R7, R75, R8 ;  /* 0x000000084b077221 */ /* 0x004fe20000010000 */
[----:B------:R-:W-:-:S06]  /*3ab0*/  FADD.FTZ R64, R64, R21 ;  /* 0x0000001540407221 */ /* 0x000fcc0000010000 */
[----:B------:R-:W-:Y:S01]  /*3ac0*/  MUFU.EX2 R33, R33 ;  /* 0x0000002100217308 */ /* 0x000fe20000000800 */
[----:B-1----:R-:W-:-:S07]  /*3ad0*/  FADD.FTZ R6, R36, R7 ;  /* 0x0000000724067221 */ /* 0x002fce0000010000 */
[----:B------:R-:W1:Y:S01]  /*3ae0*/  MUFU.EX2 R20, R20 ;  /* 0x0000001400147308 */ /* 0x000e620000000800 */
[C---:B---3--:R-:W-:Y:S01]  /*3af0*/  F2FP.SATFINITE.E4M3.F32.PACK_AB_MERGE_C R36, R35.reuse, R36, RZ ;  /* 0x000000242324723e */ /* 0x048fe200048070ff */
[----:B------:R-:W-:-:S03]  /*3b00*/  FADD.FTZ R35, R35, R6 ;  /* 0x0000000623237221 */ /* 0x000fc60000010000 */
[----:B------:R-:W-:Y:S02]  /*3b10*/  F2FP.SATFINITE.E4M3.F32.PACK_AB_MERGE_C R149, R75, R74, R36 ;  /* 0x0000004a4b95723e */ /* 0x000fe40004807024 */
[----:B------:R-:W-:Y:S01]  /*3b20*/  MOV R36, R25 ;  /* 0x0000001900247202 */ /* 0x000fe20000000f00 */
[----:B------:R-:W2:Y:S08]  /*3b30*/  MUFU.EX2 R19, R19 ;  /* 0x0000001300137308 */ /* 0x000eb00000000800 */
[----:B------:R-:W3:Y:S01]  /*3b40*/  MUFU.EX2 R38, R38 ;  /* 0x0000002600267308 */ /* 0x000ee20000000800 */
[----:B-1----:R-:W-:-:S07]  /*3b50*/  F2FP.SATFINITE.E4M3.F32.PACK_AB_MERGE_C R8, R20, R33, RZ ;  /* 0x000000211408723e */ /* 0x002fce00048070ff */
[----:B------:R-:W1:Y:S01]  /*3b60*/  MUFU.EX2 R68, R68 ;  /* 0x0000004400447308 */ /* 0x000e620000000800 */
[----:B--2---:R-:W-:-:S07]  /*3b70*/  FADD.FTZ R7, R19, R64 ;  /* 0x0000004013077221 */ /* 0x004fce0000010000 */
[----:B------:R-:W2:Y:S01]  /*3b80*/  MUFU.EX2 R5, R60 ;  /* 0x0000003c00057308 */ /* 0x000ea20000000800 */
[----:B---3--:R-:W-:Y:S01]  /*3b90*/  FADD.FTZ R6, R38, R35 ;  /* 0x0000002326067221 */ /* 0x008fe20000010000 */
[----:B------:R-:W-:-:S06]  /*3ba0*/  IMAD.MOV.U32 R35, RZ, RZ, R25 ;  /* 0x000000ffff237224 */ /* 0x000fcc00078e0019 */
[----:B------:R-:W-:Y:S01]  /*3bb0*/  MUFU.EX2 R42, R42 ;  /* 0x0000002a002a7308 */ /* 0x000fe20000000800 */
[C---:B-1----:R-:W-:Y:S01]  /*3bc0*/  F2FP.SATFINITE.E4M3.F32.PACK_AB_MERGE_C R150, R68.reuse, R19, R8 ;  /* 0x000000134496723e */ /* 0x042fe20004807008 */
[----:B------:R-:W-:-:S04]  /*3bd0*/  FADD.FTZ R68, R68, R7 ;  /* 0x0000000744447221 */ /* 0x000fc80000010000 */
[----:B------:R-:W-:Y:S02]  /*3be0*/  FADD.FTZ R33, R33, R68 ;  /* 0x0000004421217221 */ /* 0x000fe40000010000 */
[----:B------:R-:W1:Y:S01]  /*3bf0*/  MUFU.EX2 R43, R43 ;  /* 0x0000002b002b7308 */ /* 0x000e620000000800 */
[----:B--2---:R-:W-:Y:S01]  /*3c00*/  FADD.FTZ R7, R5, R6 ;  /* 0x0000000605077221 */ /* 0x004fe20000010000 */
[----:B-1----:R-:W-:-:S03]  /*3c10*/  F2FP.SATFINITE.E4M3.F32.PACK_AB_MERGE_C R6, R43, R42, RZ ;  /* 0x0000002a2b06723e */ /* 0x002fc600048070ff */
[----:B------:R-:W-:Y:S01]  /*3c20*/  FADD.FTZ R42, R42, R7 ;  /* 0x000000072a2a7221 */ /* 0x000fe20000010000 */
[----:B------:R-:W-:Y:S01]  /*3c30*/  F2FP.SATFINITE.E4M3.F32.PACK_AB_MERGE_C R151, R5, R38, R6 ;  /* 0x000000260597723e */ /* 0x000fe20004807006 */
[----:B------:R-:W-:Y:S02]  /*3c40*/  FADD.FTZ R6, R20, R33 ;  /* 0x0000002114067221 */ /* 0x000fe40000010000 */
[----:B------:R-:W-:Y:S01]  /*3c50*/  FADD.FTZ R5, R43, R42 ;  /* 0x0000002a2b057221 */ /* 0x000fe20000010000 */
[--C-:B------:R-:W-:Y:S02]  /*3c60*/  IMAD.MOV.U32 R33, RZ, RZ, R25.reuse ;  /* 0x000000ffff217224 */ /* 0x100fe400078e0019 */
[--C-:B------:R-:W-:Y:S02]  /*3c70*/  IMAD.MOV.U32 R38, RZ, RZ, R25.reuse ;  /* 0x000000ffff267224 */ /* 0x100fe400078e0019 */
[--C-:B------:R-:W-:Y:S02]  /*3c80*/  IMAD.MOV.U32 R43, RZ, RZ, R25.reuse ;  /* 0x000000ffff2b7224 */ /* 0x100fe400078e0019 */
[----:B------:R-:W-:Y:S01]  /*3c90*/  IMAD.MOV.U32 R42, RZ, RZ, R25 ;  /* 0x000000ffff2a7224 */ /* 0x000fe200078e0019 */
[----:B0-----:R-:W-:Y:S06]  /*3ca0*/  @!P1 BRA `(.L_x_18) ;  /* 0x0000002000f09947 */ /* 0x001fec0003800000 */
[----:B------:R-:W-:Y:S01]  /*3cb0*/  IMAD.MOV.U32 R9, RZ, RZ, R4 ;  /* 0x000000ffff097224 */ /* 0x000fe200078e0004 */
[----:B------:R-:W-:Y:S01]  /*3cc0*/  CS2R R24, SRZ ;  /* 0x0000000000187805 */ /* 0x000fe2000001ff00 */
[----:B------:R-:W-:Y:S01]  /*3cd0*/  IMAD.MOV.U32 R7, RZ, RZ, R0 ;  /* 0x000000ffff077224 */ /* 0x000fe200078e0000 */
[----:B------:R-:W-:Y:S02]  /*3ce0*/  CS2R R26, SRZ ;  /* 0x00000000001a7805 */ /* 0x000fe4000001ff00 */
[----:B------:R-:W-:Y:S02]  /*3cf0*/  CS2R R28, SRZ ;  /* 0x00000000001c7805 */ /* 0x000fe4000001ff00 */
[----:B------:R-:W-:Y:S02]  /*3d00*/  CS2R R30, SRZ ;  /* 0x00000000001e7805 */ /* 0x000fe4000001ff00 */
[----:B------:R-:W-:Y:S02]  /*3d10*/  CS2R R32, SRZ ;  /* 0x0000000000207805 */ /* 0x000fe4000001ff00 */
[----:B------:R-:W-:-:S02]  /*3d20*/  CS2R R34, SRZ ;  /* 0x0000000000227805 */ /* 0x000fc4000001ff00 */
[----:B------:R-:W-:Y:S02]  /*3d30*/  CS2R R36, SRZ ;  /* 0x0000000000247805 */ /* 0x000fe4000001ff00 */
        /* <DEDUP_REMOVED lines=8> */
[----:B------:R-:W-:Y:S01]  /*3dc0*/  CS2R R54, SRZ ;  /* 0x0000000000367805 */ /* 0x000fe2000001ff00 */
[----:B------:R-:W-:Y:S01]  /*3dd0*/  UMOV UR35, URZ ;  /* 0x0000003f00237c82 */ /* 0x000fe20008000000 */
[----:B------:R-:W-:-:S05]  /*3de0*/  UMOV UR34, URZ ;  /* 0x0000003f00227c82 */ /* 0x000fca0008000000 */
.L_x_29:
[----:B------:R-:W-:-:S04]  /*3df0*/  UISETP.NE.AND UP0, UPT, UR34, 0x1, UPT ;  /* 0x000000012200788c */ /* 0x000fc8000bf05270 */
[----:B------:R-:W-:-:S04]  /*3e00*/  USEL UR30, URZ, 0x1, UP0 ;  /* 0x000000013f1e7887 */ /* 0x000fc80008000000 */
[----:B------:R-:W-:Y:S01]  /*3e10*/  ULOP3.LUT UR30, UR35, UR30, URZ, 0x3c, !UPT ;  /* 0x0000001e231e7292 */ /* 0x000fe2000f8e3c3f */
[----:B------:R-:W-:Y:S11]  /*3e20*/  @!P0 BRA `(.L_x_19) ;  /* 0x0000000000048947 */ /* 0x000ff60003800000 */
[----:B------:R-:W-:Y:S01]  /*3e30*/  BPT.TRAP 0x1 ;  /* 0x000000040000795c */ /* 0x000fe20000300000 */
.L_x_19:
[----:B------:R-:W-:Y:S01]  /*3e40*/  UIADD3 UR29, UR34, 0x1, URZ ;  /* 0x00000001221d7890 */ /* 0x000fe2000fffe03f */
[----:B------:R-:W-:-:S03]  /*3e50*/  IMAD.U32 R0, RZ, RZ, UR30 ;  /* 0x0000001eff007e24 */ /* 0x000fc6000f8e00ff */
[----:B------:R-:W-:Y:S02]  /*3e60*/  UISETP.NE.AND UP0, UPT, UR29, 0x2, UPT ;  /* 0x000000021d00788c */ /* 0x000fe4000bf05270 */
[----:B------:R-:W-:Y:S02]  /*3e70*/  SHF.L.U32 R0, R0, 0x1f, RZ ;  /* 0x0000001f00007819 */ /* 0x000fe400000006ff */
[----:B------:R-:W-:-:S04]  /*3e80*/  USEL UR29, UR29, URZ, UP0 ;  /* 0x0000003f1d1d7287 */ /* 0x000fc80008000000 */
[----:B------:R-:W-:-:S09]  /*3e90*/  ULEA UR32, UR29, UR44, 0x3 ;  /* 0x0000002c1d207291 */ /* 0x000fd2000f8e183f */
[----:B------:R0:W1:Y:S01]  /*3ea0*/  SYNCS.PHASECHK.TRANS64.TRYWAIT P1, [UR32+0x12430], R0 ;  /* 0x01243000ff0075a7 */ /* 0x0000620008020160 */
[----:B------:R-:W-:Y:S05]  /*3eb0*/  @!P0 BRA `(.L_x_20) ;  /* 0x0000000000048947 */ /* 0x000fea0003800000 */
[----:B------:R-:W-:Y:S01]  /*3ec0*/  BPT.TRAP 0x1 ;  /* 0x000000040000795c */ /* 0x000fe20000300000 */
.L_x_20:
[----:B-1----:R-:W-:Y:S05]  /*3ed0*/  @P1 BRA `(.L_x_21) ;  /* 0x0000000000081947 */ /* 0x002fea0003800000 */
[----:B------:R-:W1:Y:S02]  /*3ee0*/  SYNCS.PHASECHK.TRANS64.TRYWAIT P1, [UR32+0x12430], R0 ;  /* 0x01243000ff0075a7 */ /* 0x000e640008020160 */
[----:B-1----:R-:W-:Y:S05]  /*3ef0*/  @!P1 BRA `(.L_x_22) ;  /* 0x0000008800509947 */ /* 0x002fea0003800000 */
.L_x_21:
[C---:B------:R-:W-:Y:S01]  /*3f00*/  R2UR UR8, R2.reuse ;  /* 0x00000000020872ca */ /* 0x040fe200000e0000 */
[----:B------:R-:W-:Y:S01]  /*3f10*/  UIMAD UR10, UR29, 0x280, UR28 ;  /* 0x000002801d0a78a4 */ /* 0x000fe2000f8e021c */
[C---:B------:R-:W-:Y:S01]  /*3f20*/  R2UR UR9, R3.reuse ;  /* 0x00000000030972ca */ /* 0x040fe200000e0000 */
[----:B------:R-:W-:Y:S01]  /*3f30*/  WARPGROUP.ARRIVE ;  /* 0x00000000000079c5 */ /* 0x000fe20000000000 */
[----:B------:R-:W-:Y:S01]  /*3f40*/  UMOV UR11, 0x80000020 ;  /* 0x80000020000b7882 */ /* 0x000fe20000000000 */
[C---:B------:R-:W-:Y:S01]  /*3f50*/  R2UR UR12, R2.reuse ;  /* 0x00000000020c72ca */ /* 0x040fe200000e0000 */
[----:B------:R-:W-:Y:S01]  /*3f60*/  UIADD3 UR14, UR10, 0x80, URZ ;  /* 0x000000800a0e7890 */ /* 0x000fe2000fffe03f */
[C---:B------:R-:W-:Y:S01]  /*3f70*/  R2UR UR13, R3.reuse ;  /* 0x00000000030d72ca */ /* 0x040fe200000e0000 */
[----:B------:R-:W-:Y:S01]  /*3f80*/  UMOV UR15, 0x80000020 ;  /* 0x80000020000f7882 */ /* 0x000fe20000000000 */
[C---:B------:R-:W-:Y:S01]  /*3f90*/  R2UR UR16, R2.reuse ;  /* 0x00000000021072ca */ /* 0x040fe200000e0000 */
[----:B------:R-:W-:Y:S01]  /*3fa0*/  UIADD3 UR18, UR10, 0x100, URZ ;  /* 0x000001000a127890 */ /* 0x000fe2000fffe03f */
[----:B------:R-:W-:Y:S01]  /*3fb0*/  R2UR UR17, R3 ;  /* 0x00000000031172ca */ /* 0x000fe200000e0000 */
[----:B------:R-:W-:Y:S01]  /*3fc0*/  UMOV UR19, 0x80000020 ;  /* 0x8000002000137882 */ /* 0x000fe20000000000 */
[----:B------:R-:W-:Y:S01]  /*3fd0*/  R2UR UR20, R2 ;  /* 0x00000000021472ca */ /* 0x000fe200000e0000 */
[----:B------:R-:W-:-:S02]  /*3fe0*/  UIADD3 UR22, UR10, 0x180, URZ ;  /* 0x000001800a167890 */ /* 0x000fc4000fffe03f */
[----:B------:R-:W-:Y:S01]  /*3ff0*/  QGMMA.64x32x32.F32.E4M3.E4M3 R120, gdesc[UR8], RZ, !UPT, gsb0 ;  /* 0x00600000087879f3 */ /* 0x000fe2000c0008ff */
[C---:B------:R-:W-:Y:S01]  /*4000*/  R2UR UR21, R3.reuse ;  /* 0x00000000031572ca */ /* 0x040fe200000e0000 */
[----:B------:R-:W-:Y:S01]  /*4010*/  UMOV UR23, 0x80000020 ;  /* 0x8000002000177882 */ /* 0x000fe20000000000 */
[----:B------:R-:W-:Y:S01]  /*4020*/  R2UR UR24, R2 ;  /* 0x00000000021872ca */ /* 0x000fe200000e0000 */
[----:B------:R-:W-:Y:S01]  /*4030*/  UIADD3 UR26, UR10, 0x200, URZ ;  /* 0x000002000a1a7890 */ /* 0x000fe2000fffe03f */
[----:B------:R-:W-:Y:S01]  /*4040*/  R2UR UR25, R3 ;  /* 0x00000000031972ca */ /* 0x000fe200000e0000 */
[----:B------:R-:W-:Y:S01]  /*4050*/  UMOV UR27, 0x80000020 ;  /* 0x80000020001b7882 */ /* 0x000fe20000000000 */
[----:B------:R-:W-:Y:S01]  /*4060*/  UIADD3 UR6, UR10, 0x2, URZ ;  /* 0x000000020a067890 */ /* 0x000fe2000fffe03f */
[----:B------:R-:W-:Y:S01]  /*4070*/  UMOV UR7, 0x80000020 ;  /* 0x8000002000077882 */ /* 0x000fe20000000000 */
[----:B------:R-:W-:Y:S01]  /*4080*/  UIADD3 UR11, UR10, 0x82, URZ ;  /* 0x000000820a0b7890 */ /* 0x000fe2000fffe03f */
[----:B------:R-:W-:Y:S01]  /*4090*/  UMOV UR8, UR4 ;  /* 0x0000000400087c82 */ /* 0x000fe20008000000 */
[----:B------:R-:W-:Y:S01]  /*40a0*/  UMOV UR9, UR5 ;  /* 0x0000000500097c82 */ /* 0x000fe20008000000 */
[----:B------:R-:W-:-:S02]  /*40b0*/  WARPGROUP.DEPBAR.LE gsb0, 0x0 ;  /* 0x00008000000079c5 */ /* 0x000fc40000010000 */
[----:B------:R-:W-:-:S06]  /*40c0*/  WARPGROUP.ARRIVE ;  /* 0x00000000000079c5 */ /* 0x000fcc0000000000 */
[----:B------:R-:W-:Y:S01]  /*40d0*/  QGMMA.64x32x32.F32.E4M3.E4M3 R104, gdesc[UR12], RZ, !UPT, gsb0 ;  /* 0x006000000c6879f3 */ /* 0x000fe2000c0008ff */
[----:B------:R-:W-:Y:S02]  /*40e0*/  UIADD3 UR12, UR10, 0x102, URZ ;  /* 0x000001020a0c7890 */ /* 0x000fe4000fffe03f */
[----:B------:R-:W-:Y:S02]  /*40f0*/  UIADD3 UR13, UR10, 0x182, URZ ;  /* 0x000001820a0d7890 */ /* 0x000fe4000fffe03f */
[----:B------:R-:W-:-:S03]  /*4100*/  UIADD3 UR14, UR10, 0x202, URZ ;  /* 0x000002020a0e7890 */ /* 0x000fc6000fffe03f */
[----:B------:R-:W-:Y:S01]  /*4110*/  UMOV UR10, UR12 ;  /* 0x0000000c000a7c82 */ /* 0x000fe20008000000 */
        /* <DEDUP_REMOVED lines=12> */
[----:B------:R-:W-:Y:S01]  /*41e0*/  UMOV UR6, UR11 ;  /* 0x0000000b00067c82 */ /* 0x000fe20008000000 */
[----:B------:R-:W-:Y:S01]  /*41f0*/  UMOV UR7, 0x80000020 ;  /* 0x8000002000077882 */ /* 0x000fe20000000000 */
[----:B------:R-:W-:Y:S01]  /*4200*/  UMOV UR11, 0x80000020 ;  /* 0x80000020000b7882 */ /* 0x000fe20000000000 */
        /* <DEDUP_REMOVED lines=19> */
.L_x_23:
[----:B------:R-:W-:Y:S01]  /*4340*/  ULEA UR9, UR34, UR44, 0x3 ;  /* 0x0000002c22097291 */ /* 0x000fe2000f8e183f */
[----:B01----:R-:W-:-:S05]  /*4350*/  IMAD.U32 R0, RZ, RZ, UR35 ;  /* 0x00000023ff007e24 */ /* 0x003fca000f8e00ff */
[----:B------:R-:W-:-:S04]  /*4360*/  SHF.L.U32 R0, R0, 0x1f, RZ ;  /* 0x0000001f00007819 */ /* 0x000fc800000006ff */
[----:B------:R0:W1:Y:S01]  /*4370*/  SYNCS.PHASECHK.TRANS64.TRYWAIT P1, [UR9+0x12450], R0 ;  /* 0x01245000ff0075a7 */ /* 0x0000620008020149 */
[----:B------:R-:W-:Y:S05]  /*4380*/  @!P0 BRA `(.L_x_24) ;  /* 0x0000000000048947 */ /* 0x000fea0003800000 */
[----:B------:R-:W-:Y:S01]  /*4390*/  BPT.TRAP 0x1 ;  /* 0x000000040000795c */ /* 0x000fe20000300000 */
.L_x_24:
[----:B-1----:R-:W-:Y:S05]  /*43a0*/  @P1 BRA `(.L_x_25) ;  /* 0x0000000000081947 */ /* 0x002fea0003800000 */
[----:B------:R-:W1:Y:S02]  /*43b0*/  SYNCS.PHASECHK.TRANS64.TRYWAIT P1, [UR9+0x12450], R0 ;  /* 0x01245000ff0075a7 */ /* 0x000e640008020149 */
[----:B-1----:R-:W-:Y:S05]  /*43c0*/  @!P1 BRA `(.L_x_26) ;  /* 0x0000008400349947 */ /* 0x002fea0003800000 */
.L_x_25:
[----:B------:R-:W-:Y:S01]  /*43d0*/  UIADD3 UR6, UR44, 0x200, URZ ;  /* 0x000002002c067890 */ /* 0x000fe2000fffe03f */
[----:B------:R-:W-:Y:S01]  /*43e0*/  WARPGROUP.ARRIVE ;  /* 0x00000000000079c5 */ /* 0x000fe20000000000 */
[----:B------:R-:W-:Y:S02]  /*43f0*/  UMOV UR7, 0xc0000010 ;  /* 0xc000001000077882 */ /* 0x000fe40000000000 */
[----:B------:R-:W-:-:S04]  /*4400*/  USHF.R.U32.HI UR6, URZ, 0x4, UR6 ;  /* 0x000000043f067899 */ /* 0x000fc80008011606 */
[----:B------:R-:W-:-:S04]  /*4410*/  ULOP3.LUT UR6, UR6, 0x3fff, URZ, 0xc0, !UPT ;  /* 0x00003fff06067892 */ /* 0x000fc8000f8ec03f */
[----:B------:R-:W-:-:S04]  /*4420*/  ULOP3.LUT UR6, UR6, 0x10000, URZ, 0xfc, !UPT ;  /* 0x0001000006067892 */ /* 0x000fc8000f8efc3f */
[----:B------:R-:W-:-:S07]  /*4430*/  UIMAD UR8, UR34, 0x280, UR6 ;  /* 0x00000280220878a4 */ /* 0x000fce000f8e0206 */
[----:B------:R-:W-:Y:S02]  /*4440*/  UMOV UR6, UR8 ;  /* 0x0000000800067c82 */ /* 0x000fe40008000000 */
[----:B------:R-:W-:Y:S01]  /*4450*/  QGMMA.64x64x32.F32.E4M3.E4M3 R24, R152, gdesc[UR4], R24, gsb0 ;  /* 0x00e0000498187df3 */ /* 0x000fe20008000818 */
[----:B------:R-:W-:Y:S01]  /*4460*/  UIADD3 UR6, UR8, 0x80, URZ ;  /* 0x0000008008067890 */ /* 0x000fe2000fffe03f */
[----:B------:R-:W-:Y:S01]  /*4470*/  UMOV UR7, 0xc0000010 ;  /* 0xc000001000077882 */ /* 0x000fe20000000000 */
[----:B------:R-:W-:Y:S02]  /*4480*/  WARPGROUP.DEPBAR.LE gsb0, 0x0 ;  /* 0x00008000000079c5 */ /* 0x000fe40000010000 */
[----:B------:R-:W-:-:S06]  /*4490*/  WARPGROUP.ARRIVE ;  /* 0x00000000000079c5 */ /* 0x000fcc0000000000 */
        /* <DEDUP_REMOVED lines=15> */
[----:B------:R-:W-:Y:S03]  /*4590*/  QGMMA.64x64x32.F32.E4M3.E4M3 R24, R148, gdesc[UR4], R24, gsb0 ;  /* 0x00e0000494187df3 */ /* 0x000fe60008000818 */
[----:B------:R-:W-:Y:S02]  /*45a0*/  WARPGROUP.DEPBAR.LE gsb0, 0x0 ;  /* 0x00008000000079c5 */ /* 0x000fe40000010000 */
[----:B------:R-:W-:Y:S05]  /*45b0*/  @!P0 BRA `(.L_x_27) ;  /* 0x0000000000048947 */ /* 0x000fea0003800000 */
[----:B------:R-:W-:Y:S01]  /*45c0*/  BPT.TRAP 0x1 ;  /* 0x000000040000795c */ /* 0x000fe20000300000 */
.L_x_27:
[----:B------:R-:W-:Y:S01]  /*45d0*/  FMNMX.FTZ R4, R122, R9, !PT ;  /* 0x000000097a047209 */ /* 0x000fe20007810000 */
[----:B------:R-:W-:Y:S01]  /*45e0*/  IMAD.U32 R15, RZ, RZ, UR42 ;  /* 0x0000002aff0f7e24 */ /* 0x000fe2000f8e00ff */
[----:B01----:R-:W-:Y:S01]  /*45f0*/  FMNMX.FTZ R0, R120, R7, !PT ;  /* 0x0000000778007209 */ /* 0x003fe20007810000 */
[----:B------:R-:W-:Y:S01]  /*4600*/  UIADD3 UR32, UR32, 0x12440, URZ ;  /* 0x0001244020207890 */ /* 0x000fe2000fffe03f */
[----:B------:R-:W-:Y:S02]  /*4610*/  FMNMX.FTZ R13, R123, R4, !PT ;  /* 0x000000047b0d7209 */ /* 0x000fe40007810000 */
[----:B------:R-:W-:Y:S01]  /*4620*/  FMNMX.FTZ R11, R121, R0, !PT ;  /* 0x00000000790b7209 */ /* 0x000fe20007810000 */
[----:B------:R-:W-:Y:S01]  /*4630*/  UPRMT UR32, UR31, 0x654, UR32 ;  /* 0x000006541f207896 */ /* 0x000fe20008000020 */
[----:B------:R-:W-:Y:S02]  /*4640*/  FMNMX.FTZ R4, R126, R13, !PT ;  /* 0x0000000d7e047209 */ /* 0x000fe40007810000 */
[----:B------:R-:W-:-:S02]  /*4650*/  FMNMX.FTZ R0, R124, R11, !PT ;  /* 0x0000000b7c007209 */ /* 0x000fc40007810000 */
[----:B------:R-:W-:Y:S02]  /*4660*/  FMNMX.FTZ R13, R127, R4, !PT ;  /* 0x000000047f0d7209 */ /* 0x000fe40007810000 */
[----:B------:R-:W-:Y:S02]  /*4670*/  FMNMX.FTZ R11, R125, R0, !PT ;  /* 0x000000007d0b7209 */ /* 0x000fe40007810000 */
[----:B------:R-:W-:Y:S01]  /*4680*/  FMNMX.FTZ R4, R130, R13, !PT ;  /* 0x0000000d82047209 */ /* 0x000fe20007810000 */
[----:B------:R-:W-:Y:S01]  /*4690*/  SYNCS.ARRIVE.TRANS64.RED.A1T0 RZ, [UR32], RZ ;  /* 0x000000ffffff79a7 */ /* 0x000fe20008100420 */
[----:B------:R-:W-:Y:S02]  /*46a0*/  FMNMX.FTZ R0, R128, R11, !PT ;  /* 0x0000000b80007209 */ /* 0x000fe40007810000 */
[----:B------:R-:W-:Y:S02]  /*46b0*/  FMNMX.FTZ R13, R131, R4, !PT ;  /* 0x00000004830d7209 */ /* 0x000fe40007810000 */
[----:B------:R-:W-:-:S02]  /*46c0*/  FMNMX.FTZ R11, R129, R0, !PT ;  /* 0x00000000810b7209 */ /* 0x000fc40007810000 */
[----:B------:R-:W-:Y:S02]  /*46d0*/  FMNMX.FTZ R4, R134, R13, !PT ;  /* 0x0000000d86047209 */ /* 0x000fe40007810000 */
[----:B------:R-:W-:Y:S02]  /*46e0*/  FMNMX.FTZ R0, R132, R11, !PT ;  /* 0x0000000b84007209 */ /* 0x000fe40007810000 */
[----:B------:R-:W-:Y:S02]  /*46f0*/  FMNMX.FTZ R13, R135, R4, !PT ;  /* 0x00000004870d7209 */ /* 0x000fe40007810000 */
        /* <DEDUP_REMOVED lines=64> */
[----:B------:R-:W-:-:S03]  /*4b00*/  FMNMX.FTZ R8, R69, R0, !PT ;  /* 0x0000000045087209 */ /* 0x000fc60007810000 */
[----:B------:R-:W0:Y:S04]  /*4b10*/  SHFL.BFLY PT, R13, R10, 0x2, 0x1f ;  /* 0x0c401f000a0d7f89 */ /* 0x000e2800000e0000 */
[----:B------:R-:W1:Y:S01]  /*4b20*/  SHFL.BFLY PT, R11, R8, 0x2, 0x1f ;  /* 0x0c401f00080b7f89 */ /* 0x000e6200000e0000 */
[----:B0-----:R-:W-:Y:S02]  /*4b30*/  FMNMX.FTZ R13, R10, R13, !PT ;  /* 0x0000000d0a0d7209 */ /* 0x001fe40007810000 */
[----:B-1----:R-:W-:-:S03]  /*4b40*/  FMNMX.FTZ R11, R8, R11, !PT ;  /* 0x0000000b080b7209 */ /* 0x002fc60007810000 */
[----:B------:R-:W0:Y:S04]  /*4b50*/  SHFL.BFLY PT, R4, R13, 0x1, 0x1f ;  /* 0x0c201f000d047f89 */ /* 0x000e2800000e0000 */
[----:B------:R-:W1:Y:S01]  /*4b60*/  SHFL.BFLY PT, R0, R11, 0x1, 0x1f ;  /* 0x0c201f000b007f89 */ /* 0x000e6200000e0000 */
[----:B0-----:R-:W-:Y:S02]  /*4b70*/  FMNMX.FTZ R4, R13, R4, !PT ;  /* 0x000000040d047209 */ /* 0x001fe40007810000 */
[----:B-1----:R-:W-:-:S03]  /*4b80*/  FMNMX.FTZ R0, R11, R0, !PT ;  /* 0x000000000b007209 */ /* 0x002fc60007810000 */
[----:B------:R-:W-:Y:S02]  /*4b90*/  FADD.FTZ R8, -R4, R9 ;  /* 0x0000000904087221 */ /* 0x000fe40000010100 */
[----:B------:R-:W-:-:S01]  /*4ba0*/  FFMA.FTZ R9, R0, R15, -8 ;  /* 0xc100000000097423 */ /* 0x000fc2000001000f */
[----:B------:R-:W-:Y:S01]  /*4bb0*/  FADD.FTZ R7, -R0, R7 ;  /* 0x0000000700077221 */ /* 0x000fe20000010100 */
[----:B------:R-:W-:Y:S02]  /*4bc0*/  FMUL.FTZ R8, R8, UR42 ;  /* 0x0000002a08087c20 */ /* 0x000fe40008410000 */
[--C-:B------:R-:W-:Y:S01]  /*4bd0*/  FFMA.FTZ R21, R109, UR42, -R9.reuse ;  /* 0x0000002a6d157c23 */ /* 0x100fe20008010809 */
[----:B------:R-:W-:Y:S01]  /*4be0*/  MOV R109, UR42 ;  /* 0x0000002a006d7c02 */ /* 0x000fe20008000f00 */
[--C-:B------:R-:W-:Y:S01]  /*4bf0*/  FFMA.FTZ R18, R104, UR42, -R9.reuse ;  /* 0x0000002a68127c23 */ /* 0x100fe20008010809 */
[----:B------:R-:W-:-:S01]  /*4c00*/  FFMA.FTZ R19, R105, UR42, -R9 ;  /* 0x0000002a69137c23 */ /* 0x000fc20008010809 */
        /* <DEDUP_REMOVED lines=36> */
[----:B------:R-:W-:Y:S01]  /*4e50*/  FFMA.FTZ R9, R69, UR42, -R9 ;  /* 0x0000002a45097c23 */ /* 0x000fe20008010809 */
[----:B------:R-:W-:-:S01]  /*4e60*/  FFMA.FTZ R69, R4, R109, -8 ;  /* 0xc100000004457423 */ /* 0x000fc2000001006d */
[----:B------:R-:W-:Y:S01]  /*4e70*/  FMUL.FTZ R7, R7, UR42 ;  /* 0x0000002a07077c20 */ /* 0x000fe20008410000 */
[----:B------:R-:W-:Y:S02]  /*4e80*/  MUFU.EX2 R8, R8 ;  /* 0x0000000800087308 */ /* 0x000fe40000000800 */
[----:B------:R-:W-:-:S01]  /*4e90*/  FFMA.FTZ R109, R122, UR42, -R69 ;  /* 0x0000002a7a6d7c23 */ /* 0x000fc20008010845 */
[--C-:B------:R-:W-:Y:S01]  /*4ea0*/  FFMA.FTZ R108, R123, UR42, -R69.reuse ;  /* 0x0000002a7b6c7c23 */ /* 0x100fe20008010845 */
[----:B------:R-:W-:-:S01]  /*4eb0*/  FFMA.FTZ R112, R126, UR42, -R69 ;  /* 0x0000002a7e707c23 */ /* 0x000fc20008010845 */
[--C-:B------:R-:W-:Y:S01]  /*4ec0*/  FFMA.FTZ R113, R127, UR42, -R69.reuse ;  /* 0x0000002a7f717c23 */ /* 0x100fe20008010845 */
[----:B------:R-:W-:-:S01]  /*4ed0*/  FFMA.FTZ R116, R130, UR42, -R69 ;  /* 0x0000002a82747c23 */ /* 0x000fc20008010845 */
[--C-:B------:R-:W-:Y:S01]  /*4ee0*/  FFMA.FTZ R117, R131, UR42, -R69.reuse ;  /* 0x0000002a83757c23 */ /* 0x100fe20008010845 */
[----:B------:R-:W-:Y:S01]  /*4ef0*/  MUFU.EX2 R7, R7 ;  /* 0x0000000700077308 */ /* 0x000fe20000000800 */
[----:B------:R-:W-:-:S01]  /*4f00*/  FFMA.FTZ R120, R134, UR42, -R69 ;  /* 0x0000002a86787c23 */ /* 0x000fc20008010845 */
[--C-:B------:R-:W-:Y:S01]  /*4f10*/  FFMA.FTZ R121, R135, UR42, -R69.reuse ;  /* 0x0000002a87797c23 */ /* 0x100fe20008010845 */
[----:B------:R-:W-:-:S01]  /*4f20*/  FFMA.FTZ R106, R106, UR42, -R69 ;  /* 0x0000002a6a6a7c23 */ /* 0x000fc20008010845 */
[--C-:B------:R-:W-:Y:S01]  /*4f30*/  FFMA.FTZ R107, R107, UR42, -R69.reuse ;  /* 0x0000002a6b6b7c23 */ /* 0x100fe20008010845 */
[----:B------:R-:W-:-:S01]  /*4f40*/  FFMA.FTZ R110, R110, UR42, -R69 ;  /* 0x0000002a6e6e7c23 */ /* 0x000fc20008010845 */
[--C-:B------:R-:W-:Y:S01]  /*4f50*/  FFMA.FTZ R111, R111, UR42, -R69.reuse ;  /* 0x0000002a6f6f7c23 */ /* 0x100fe20008010845 */
[----:B------:R-:W-:-:S01]  /*4f60*/  FFMA.FTZ R114, R114, UR42, -R69 ;  /* 0x0000002a72727c23 */ /* 0x000fc20008010845 */
[----:B------:R-:W0:Y:S01]  /*4f70*/  MUFU.EX2 R10, R10 ;  /* 0x0000000a000a7308 */ /* 0x000e220000000800 */
[----:B------:R-:W-:-:S01]  /*4f80*/  FFMA.FTZ R115, R115, UR42, -R69 ;  /* 0x0000002a73737c23 */ /* 0x000fc20008010845 */
[--C-:B------:R-:W-:Y:S01]  /*4f90*/  FFMA.FTZ R118, R118, UR42, -R69.reuse ;  /* 0x0000002a76767c23 */ /* 0x100fe20008010845 */
[----:B------:R-:W-:-:S01]  /*4fa0*/  FFMA.FTZ R119, R119, UR42, -R69 ;  /* 0x0000002a77777c23 */ /* 0x000fc20008010845 */
[--C-:B------:R-:W-:Y:S01]  /*4fb0*/  FFMA.FTZ R90, R90, UR42, -R69.reuse ;  /* 0x0000002a5a5a7c23 */ /* 0x100fe20008010845 */
[----:B------:R-:W-:-:S01]  /*4fc0*/  FFMA.FTZ R91, R91, UR42, -R69 ;  /* 0x0000002a5b5b7c23 */ /* 0x000fc20008010845 */
[--C-:B------:R-:W-:Y:S01]  /*4fd0*/  FFMA.FTZ R94, R94, UR42, -R69.reuse ;  /* 0x0000002a5e5e7c23 */ /* 0x100fe20008010845 */
[----:B------:R-:W-:-:S01]  /*4fe0*/  FFMA.FTZ R95, R95, UR42, -R69 ;  /* 0x0000002a5f5f7c23 */ /* 0x000fc20008010845 */
[----:B------:R-:W1:Y:S01]  /*4ff0*/  MUFU.EX2 R109, R109 ;  /* 0x0000006d006d7308 */ /* 0x000e620000000800 */
[----:B------:R-:W-:-:S01]  /*5000*/  FFMA.FTZ R98, R98, UR42, -R69 ;  /* 0x0000002a62627c23 */ /* 0x000fc20008010845 */
[--C-:B------:R-:W-:Y:S01]  /*5010*/  FFMA.FTZ R99, R99, UR42, -R69.reuse ;  /* 0x0000002a63637c23 */ /* 0x100fe20008010845 */
[----:B------:R-:W-:-:S01]  /*5020*/  FFMA.FTZ R102, R102, UR42, -R69 ;  /* 0x0000002a66667c23 */ /* 0x000fc20008010845 */
[--C-:B------:R-:W-:Y:S01]  /*5030*/  FFMA.FTZ R103, R103, UR42, -R69.reuse ;  /* 0x0000002a67677c23 */ /* 0x100fe20008010845 */
[----:B------:R-:W-:-:S01]  /*5040*/  FFMA.FTZ R74, R74, UR42, -R69 ;  /* 0x0000002a4a4a7c23 */ /* 0x000fc20008010845 */
[--C-:B------:R-:W-:Y:S01]  /*5050*/  FFMA.FTZ R75, R75, UR42, -R69.reuse ;  /* 0x0000002a4b4b7c23 */ /* 0x100fe20008010845 */
[----:B------:R-:W-:-:S01]  /*5060*/  FFMA.FTZ R78, R78, UR42, -R69 ;  /* 0x0000002a4e4e7c23 */ /* 0x000fc20008010845 */
[----:B------:R-:W2:Y:S01]  /*5070*/  MUFU.EX2 R11, R11 ;  /* 0x0000000b000b7308 */ /* 0x000ea20000000800 */
[----:B0-----:R-:W-:-:S01]  /*5080*/  FFMA.FTZ R6, R7, R6, R10 ;  /* 0x0000000607067223 */ /* 0x001fc2000001000a */
[--C-:B------:R-:W-:Y:S01]  /*5090*/  FFMA.FTZ R79, R79, UR42, -R69.reuse ;  /* 0x0000002a4f4f7c23 */ /* 0x100fe20008010845 */
[----:B------:R-:W-:-:S01]  /*50a0*/  FFMA.FTZ R82, R82, UR42, -R69 ;  /* 0x0000002a52527c23 */ /* 0x000fc20008010845 */
[--C-:B------:R-:W-:Y:S01]  /*50b0*/  FFMA.FTZ R83, R83, UR42, -R69.reuse ;  /* 0x0000002a53537c23 */ /* 0x100fe20008010845 */
[----:B------:R-:W-:-:S01]  /*50c0*/  FFMA.FTZ R86, R86, UR42, -R69 ;  /* 0x0000002a56567c23 */ /* 0x000fc20008010845 */
[--C-:B------:R-:W-:Y:S01]  /*50d0*/  FFMA.FTZ R87, R87, UR42, -R69.reuse ;  /* 0x0000002a57577c23 */ /* 0x100fe20008010845 */
[----:B------:R-:W-:-:S01]  /*50e0*/  FFMA.FTZ R58, R58, UR42, -R69 ;  /* 0x0000002a3a3a7c23 */ /* 0x000fc20008010845 */
[----:B------:R-:W0:Y:S01]  /*50f0*/  MUFU.EX2 R108, R108 ;  /* 0x0000006c006c7308 */ /* 0x000e220000000800 */
[----:B-1----:R-:W-:-:S01]  /*5100*/  FFMA.FTZ R5, R8, R5, R109 ;  /* 0x0000000508057223 */ /* 0x002fc2000001006d */
[--C-:B------:R-:W-:Y:S01]  /*5110*/  FFMA.FTZ R59, R59, UR42, -R69.reuse ;  /* 0x0000002a3b3b7c23 */ /* 0x100fe20008010845 */
[----:B------:R-:W-:-:S01]  /*5120*/  FFMA.FTZ R62, R62, UR42, -R69 ;  /* 0x0000002a3e3e7c23 */ /* 0x000fc20008010845 */
[--C-:B------:R-:W-:Y:S01]  /*5130*/  FFMA.FTZ R63, R63, UR42, -R69.reuse ;  /* 0x0000002a3f3f7c23 */ /* 0x100fe20008010845 */
[----:B------:R-:W-:-:S01]  /*5140*/  FFMA.FTZ R66, R66, UR42, -R69 ;  /* 0x0000002a42427c23 */ /* 0x000fc20008010845 */
[--C-:B------:R-:W-:Y:S01]  /*5150*/  FFMA.FTZ R67, R67, UR42, -R69.reuse ;  /* 0x0000002a43437c23 */ /* 0x100fe20008010845 */
[----:B------:R-:W-:-:S01]  /*5160*/  FFMA.FTZ R70, R70, UR42, -R69 ;  /* 0x0000002a46467c23 */ /* 0x000fc20008010845 */
[----:B------:R-:W1:Y:S01]  /*5170*/  MUFU.EX2 R12, R12 ;  /* 0x0000000c000c7308 */ /* 0x000e620000000800 */
[----:B--2---:R-:W-:-:S01]  /*5180*/  FADD.FTZ R123, R11, R6 ;  /* 0x000000060b7b7221 */ /* 0x004fc20000010000 */
[----:B------:R-:W-:-:S06]  /*5190*/  FFMA.FTZ R69, R71, UR42, -R69 ;  /* 0x0000002a47457c23 */ /* 0x000fcc0008010845 */
[----:B------:R-:W2:Y:S01]  /*51a0*/  MUFU.EX2 R112, R112 ;  /* 0x0000007000707308 */ /* 0x000ea20000000800 */
[----:B0-----:R-:W-:-:S07]  /*51b0*/  FADD.FTZ R5, R108, R5 ;  /* 0x000000056c057221 */ /* 0x001fce0000010000 */
[----:B------:R-:W0:Y:S01]  /*51c0*/  MUFU.EX2 R13, R13 ;  /* 0x0000000d000d7308 */ /* 0x000e220000000800 */
[----:B-1----:R-:W-:-:S07]  /*51d0*/  FADD.FTZ R6, R12, R123 ;  /* 0x0000007b0c067221 */ /* 0x002fce0000010000 */
[----:B------:R-:W1:Y:S01]  /*51e0*/  MUFU.EX2 R113, R113 ;  /* 0x0000007100717308 */ /* 0x000e620000000800 */
[----:B--2---:R-:W-:-:S07]  /*51f0*/  FADD.FTZ R122, R112, R5 ;  /* 0x00000005707a7221 */ /* 0x004fce0000010000 */
        /* <DEDUP_REMOVED lines=130> */
[----:B------:R-:W-:Y:S01]  /*5a20*/  MUFU.EX2 R66, R66 ;  /* 0x0000004200427308 */ /* 0x000fe20000000800 */
[----:B--2---:R-:W-:-:S07]  /*5a30*/  FADD.FTZ R71, R63, R122 ;  /* 0x0000007a3f477221 */ /* 0x004fce0000010000 */
[----:B------:R-:W1:Y:S01]  /*5a40*/  MUFU.EX2 R65, R65 ;  /* 0x0000004100417308 */ /* 0x000e620000000800 */
[----:B0-----:R-:W-:-:S07]  /*5a50*/  FADD.FTZ R6, R64, R5 ;  /* 0x0000000540067221 */ /* 0x001fce0000010000 */
[----:B------:R-:W-:Y:S08]  /*5a60*/  MUFU.EX2 R67, R67 ;  /* 0x0000004300437308 */ /* 0x000ff00000000800 */
[----:B------:R-:W0:Y:S01]  /*5a70*/  MUFU.EX2 R68, R68 ;  /* 0x0000004400447308 */ /* 0x000e220000000800 */
[----:B-1----:R-:W-:-:S07]  /*5a80*/  FADD.FTZ R5, R65, R6 ;  /* 0x0000000641057221 */ /* 0x002fce0000010000 */
[----:B------:R1:W2:Y:S08]  /*5a90*/  MUFU.EX2 R125, R70 ;  /* 0x00000046007d7308 */ /* 0x0002b00000000800 */
[----:B------:R-:W3:Y:S01]  /*5aa0*/  MUFU.EX2 R9, R9 ;  /* 0x0000000900097308 */ /* 0x000ee20000000800 */
[----:B-1----:R-:W-:-:S01]  /*5ab0*/  FADD.FTZ R70, R66, R71 ;  /* 0x0000004742467221 */ /* 0x002fc20000010000 */
[----:B0-----:R-:W-:-:S03]  /*5ac0*/  FADD.FTZ R6, R68, R5 ;  /* 0x0000000544067221 */ /* 0x001fc60000010000 */
[----:B------:R-:W-:-:S03]  /*5ad0*/  FADD.FTZ R70, R67, R70 ;  /* 0x0000004643467221 */ /* 0x000fc60000010000 */
[----:B------:R-:W0:Y:S01]  /*5ae0*/  MUFU.EX2 R69, R69 ;  /* 0x0000004500457308 */ /* 0x000e220000000800 */
[----:B--2---:R-:W-:-:S01]  /*5af0*/  FADD.FTZ R70, R125, R70 ;  /* 0x000000467d467221 */ /* 0x004fc20000010000 */
[----:B---3--:R-:W-:-:S03]  /*5b00*/  FADD.FTZ R6, R9, R6 ;  /* 0x0000000609067221 */ /* 0x008fc60000010000 */
[----:B0-----:R-:W-:Y:S01]  /*5b10*/  FADD.FTZ R5, R69, R70 ;  /* 0x0000004645057221 */ /* 0x001fe20000010000 */
[----:B------:R-:W-:Y:S06]  /*5b20*/  @!P0 BRA `(.L_x_28) ;  /* 0x0000000000048947 */ /* 0x000fec0003800000 */
[----:B------:R-:W-:Y:S01]  /*5b30*/  BPT.TRAP 0x1 ;  /* 0x000000040000795c */ /* 0x000fe20000300000 */
.L_x_28:
[----:B------:R-:W-:Y:S01]  /*5b40*/  UISETP.GT.AND UP0, UPT, UR33, UR40, UPT ;  /* 0x000000282100728c */ /* 0x000fe2000bf04270 */
[----:B------:R-:W-:Y:S01]  /*5b50*/  F2FP.SATFINITE.E4M3.F32.PACK_AB_MERGE_C R12, R13, R12, RZ ;  /* 0x0000000c0d0c723e */ /* 0x000fe200048070ff */
[----:B------:R-:W-:Y:S01]  /*5b60*/  UIADD3 UR6, UR9, 0x12460, URZ ;  /* 0x0001246009067890 */ /* 0x000fe2000fffe03f */
[----:B------:R-:W-:Y:S01]  /*5b70*/  F2FP.SATFINITE.E4M3.F32.PACK_AB_MERGE_C R9, R9, R68, RZ ;  /* 0x000000440909723e */ /* 0x000fe200048070ff */
[----:B------:R-:W-:Y:S01]  /*5b80*/  UIADD3 UR33, UR33, -0x1, URZ ;  /* 0xffffffff21217890 */ /* 0x000fe2000fffe03f */
[----:B------:R-:W-:Y:S01]  /*5b90*/  F2FP.SATFINITE.E4M3.F32.PACK_AB_MERGE_C R112, R113, R112, RZ ;  /* 0x000000707170723e */ /* 0x000fe200048070ff */
[----:B------:R-:W-:Y:S01]  /*5ba0*/  UPRMT UR6, UR31, 0x654, UR6 ;  /* 0x000006541f067896 */ /* 0x000fe20008000006 */
[----:B------:R-:W-:Y:S01]  /*5bb0*/  PLOP3.LUT P1, PT, PT, PT, UP0, 0x80, 0x0 ;  /* 0x000000000000781c */ /* 0x000fe20003f2f008 */
[----:B------:R-:W-:Y:S01]  /*5bc0*/  UMOV UR35, UR30 ;  /* 0x0000001e00237c82 */ /* 0x000fe20008000000 */
[----:B------:R-:W-:Y:S01]  /*5bd0*/  F2FP.SATFINITE.E4M3.F32.PACK_AB_MERGE_C R16, R17, R16, RZ ;  /* 0x000000101110723e */ /* 0x000fe200048070ff */
[----:B------:R-:W-:Y:S01]  /*5be0*/  UMOV UR34, UR29 ;  /* 0x0000001d00227c82 */ /* 0x000fe20008000000 */
[----:B------:R-:W-:Y:S01]  /*5bf0*/  F2FP.SATFINITE.E4M3.F32.PACK_AB_MERGE_C R120, R121, R120, RZ ;  /* 0x000000787978723e */ /* 0x000fe200048070ff */
[-C--:B------:R-:W-:Y:S01]  /*5c00*/  FMUL.FTZ R24, R24, R7.reuse ;  /* 0x0000000718187220 */ /* 0x080fe20000410000 */
[----:B------:R-:W-:Y:S01]  /*5c10*/  F2FP.SATFINITE.E4M3.F32.PACK_AB_MERGE_C R20, R21, R20, RZ ;  /* 0x000000141514723e */ /* 0x000fe200048070ff */
[-C--:B------:R-:W-:Y:S01]  /*5c20*/  FMUL.FTZ R25, R25, R7.reuse ;  /* 0x0000000719197220 */ /* 0x080fe20000410000 */
[----:B------:R-:W-:Y:S01]  /*5c30*/  F2FP.SATFINITE.E4M3.F32.PACK_AB_MERGE_C R110, R111, R110, RZ ;  /* 0x0000006e6f6e723e */ /* 0x000fe200048070ff */
[----:B------:R-:W-:Y:S01]  /*5c40*/  SYNCS.ARRIVE.TRANS64.RED.A1T0 RZ, [UR6], RZ ;  /* 0x000000ffffff79a7 */ /* 0x000fe20008100406 */
[----:B------:R-:W-:Y:S01]  /*5c50*/  F2FP.SATFINITE.E4M3.F32.PACK_AB_MERGE_C R104, R105, R104, RZ ;  /* 0x000000686968723e */ /* 0x000fe200048070ff */
[-C--:B------:R-:W-:Y:S01]  /*5c60*/  FMUL.FTZ R28, R28, R7.reuse ;  /* 0x000000071c1c7220 */ /* 0x080fe20000410000 */
        /* <DEDUP_REMOVED lines=21> */
[----:B------:R-:W-:Y:S01]  /*5dc0*/  FMUL.FTZ R49, R49, R7 ;  /* 0x0000000731317220 */ /* 0x000fe20000410000 */
[----:B------:R-:W-:Y:S01]  /*5dd0*/  F2FP.SATFINITE.E4M3.F32.PACK_AB_MERGE_C R13, R69, R125, RZ ;  /* 0x0000007d450d723e */ /* 0x000fe200048070ff */
[-C--:B------:R-:W-:Y:S01]  /*5de0*/  FMUL.FTZ R52, R52, R7.reuse ;  /* 0x0000000734347220 */ /* 0x080fe20000410000 */
[----:B------:R-:W-:Y:S01]  /*5df0*/  F2FP.SATFINITE.E4M3.F32.PACK_AB_MERGE_C R150, R65, R64, R9 ;  /* 0x000000404196723e */ /* 0x000fe20004807009 */
[----:B------:R-:W-:Y:S01]  /*5e00*/  FMUL.FTZ R53, R53, R7 ;  /* 0x0000000735357220 */ /* 0x000fe20000410000 */
[----:B------:R-:W-:Y:S01]  /*5e10*/  F2FP.SATFINITE.E4M3.F32.PACK_AB_MERGE_C R152, R11, R10, R12 ;  /* 0x0000000a0b98723e */ /* 0x000fe2000480700c */
[-C--:B------:R-:W-:Y:S01]  /*5e20*/  FMUL.FTZ R26, R26, R8.reuse ;  /* 0x000000081a1a7220 */ /* 0x080fe20000410000 */
[----:B------:R-:W-:Y:S01]  /*5e30*/  F2FP.SATFINITE.E4M3.F32.PACK_AB_MERGE_C R153, R108, R109, R112 ;  /* 0x0000006d6c99723e */ /* 0x000fe20004807070 */
[----:B------:R-:W-:Y:S01]  /*5e40*/  FMUL.FTZ R27, R27, R8 ;  /* 0x000000081b1b7220 */ /* 0x000fe20000410000 */
        /* <DEDUP_REMOVED lines=29> */
[----:B------:R-:W-:Y:S01]  /*6020*/  IMAD.MOV.U32 R9, RZ, RZ, R4 ;  /* 0x000000ffff097224 */ /* 0x000fe200078e0004 */
[----:B------:R-:W-:Y:S01]  /*6030*/  F2FP.SATFINITE.E4M3.F32.PACK_AB_MERGE_C R149, R59, R58, R62 ;  /* 0x0000003a3b95723e */ /* 0x000fe2000480703e */
[----:B------:R-:W-:Y:S01]  /*6040*/  IMAD.MOV.U32 R7, RZ, RZ, R0 ;  /* 0x000000ffff077224 */ /* 0x000fe200078e0000 */
[----:B------:R-:W-:Y:S01]  /*6050*/  F2FP.SATFINITE.E4M3.F32.PACK_AB_MERGE_C R151, R67, R66, R13 ;  /* 0x000000424397723e */ /* 0x000fe2000480700d */
[----:B------:R-:W-:Y:S06]  /*6060*/  @P1 BRA `(.L_x_29) ;  /* 0xffffffdc00601947 */ /* 0x000fec000383ffff */
.L_x_18:
[----:B------:R-:W-:Y:S06]  /*6070*/  BAR.ARV 0x8, 0x200 ;  /* 0x0208000000007b1d */ /* 0x000fec0000002000 */
[----:B------:R-:W-:Y:S05]  /*6080*/  @!P0 BRA `(.L_x_30) ;  /* 0x0000000000048947 */ /* 0x000fea0003800000 */
[----:B------:R-:W-:Y:S01]  /*6090*/  BPT.TRAP 0x1 ;  /* 0x000000040000795c */ /* 0x000fe20000300000 */
.L_x_30:
[----:B------:R-:W-:Y:S01]  /*60a0*/  ULEA UR16, UR29, UR44, 0x3 ;  /* 0x0000002c1d107291 */ /* 0x000fe2000f8e183f */
[----:B------:R-:W-:-:S05]  /*60b0*/  IMAD.U32 R2, RZ, RZ, UR30 ;  /* 0x0000001eff027e24 */ /* 0x000fca000f8e00ff */
[----:B------:R-:W-:-:S04]  /*60c0*/  SHF.L.U32 R2, R2, 0x1f, RZ ;  /* 0x0000001f02027819 */ /* 0x000fc800000006ff */
[----:B------:R0:W1:Y:S01]  /*60d0*/  SYNCS.PHASECHK.TRANS64.TRYWAIT P1, [UR16+0x12450], R2 ;  /* 0x01245002ff0075a7 */ /* 0x0000620008020150 */
[----:B------:R-:W-:Y:S05]  /*60e0*/  @!P0 BRA `(.L_x_31) ;  /* 0x0000000000048947 */ /* 0x000fea0003800000 */
[----:B------:R-:W-:Y:S01]  /*60f0*/  BPT.TRAP 0x1 ;  /* 0x000000040000795c */ /* 0x000fe20000300000 */
.L_x_31:
[----:B-1----:R-:W-:Y:S05]  /*6100*/  @P1 BRA `(.L_x_32) ;  /* 0x0000000000081947 */ /* 0x002fea0003800000 */
[----:B------:R-:W1:Y:S02]  /*6110*/  SYNCS.PHASECHK.TRANS64.TRYWAIT P1, [UR16+0x12450], R2 ;  /* 0x01245002ff0075a7 */ /* 0x000e640008020150 */
[----:B-1----:R-:W-:Y:S05]  /*6120*/  @!P1 BRA `(.L_x_33) ;  /* 0x0000006400f49947 */ /* 0x002fea0003800000 */
.L_x_32:
[----:B------:R-:W-:Y:S01]  /*6130*/  ULDC.64 UR10, c[0x0][0x9a0] ;  /* 0x00026800000a7ab9 */ /* 0x000fe20000000a00 */
[----:B------:R-:W-:Y:S01]  /*6140*/  UIADD3 UR44, UR44, 0x200, URZ ;  /* 0x000002002c2c7890 */ /* 0x000fe2000fffe03f */
[----:B------:R-:W-:Y:S01]  /*6150*/  WARPGROUP.ARRIVE ;  /* 0x00000000000079c5 */ /* 0x000fe20000000000 */
[----:B------:R-:W-:Y:S01]  /*6160*/  UISETP.NE.U32.AND UP0, UPT, UR10, URZ, UPT ;  /* 0x0000003f0a00728c */ /* 0x000fe2000bf05070 */
[----:B------:R-:W-:Y:S01]  /*6170*/  IMAD.MOV.U32 R7, RZ, RZ, 0x3f800000 ;  /* 0x3f800000ff077424 */ /* 0x000fe200078e00ff */
[----:B------:R-:W-:Y:S02]  /*6180*/  USHF.R.U32.HI UR44, URZ, 0x4, UR44 ;  /* 0x000000043f2c7899 */ /* 0x000fe4000801162c */
[----:B------:R-:W-:Y:S02]  /*6190*/  UISETP.NE.AND.EX UP0, UPT, UR11, URZ, UPT, UP0 ;  /* 0x0000003f0b00728c */ /* 0x000fe4000bf05300 */
[----:B------:R-:W-:Y:S01]  /*61a0*/  ULOP3.LUT UR44, UR44, 0x3fff, URZ, 0xc0, !UPT ;  /* 0x00003fff2c2c7892 */ /* 0x000fe2000f8ec03f */
[----:B------:R-:W-:-:S03]  /*61b0*/  UMOV UR15, 0xc0000010 ;  /* 0xc0000010000f7882 */ /* 0x000fc60000000000 */
[----:B------:R-:W-:Y:S01]  /*61c0*/  ULOP3.LUT UR44, UR44, 0x10000, URZ, 0xfc, !UPT ;  /* 0x000100002c2c7892 */ /* 0x000fe2000f8efc3f */
[----:B------:R-:W-:-:S04]  /*61d0*/  PLOP3.LUT P1, PT, PT, PT, UP0, 0x80, 0x0 ;  /* 0x000000000000781c */ /* 0x000fc80003f2f008 */
[----:B------:R-:W-:Y:S01]  /*61e0*/  @UP0 ULDC.64 UR8, c[0x0][0x9c8] ;  /* 0x0002720000080ab9 */ /* 0x000fe20000000a00 */
[----:B------:R-:W-:Y:S02]  /*61f0*/  @UP0 USHF.R.S32.HI UR7, URZ, 0x1f, UR45 ;  /* 0x0000001f3f070899 */ /* 0x000fe4000801142d */
[----:B------:R-:W-:Y:S02]  /*6200*/  @UP0 UIMAD UR6, UR38, UR8, URZ ;  /* 0x00000008260602a4 */ /* 0x000fe4000f8e023f */
[----:B------:R-:W-:Y:S02]  /*6210*/  @UP0 UIMAD.WIDE.U32 UR4, UR37, UR8, URZ ;  /* 0x00000008250402a5 */ /* 0x000fe4000f8e003f */
[----:B------:R-:W-:Y:S02]  /*6220*/  UIMAD UR8, UR29, 0x280, UR44 ;  /* 0x000002801d0878a4 */ /* 0x000fe4000f8e022c */
[----:B------:R-:W-:Y:S01]  /*6230*/  @UP0 UIMAD UR6, UR37, UR9, UR6 ;  /* 0x00000009250602a4 */ /* 0x000fe2000f8e0206 */
[----:B------:R-:W-:-:S02]  /*6240*/  @UP0 ULDC.64 UR12, c[0x0][0x9d0] ;  /* 0x00027400000c0ab9 */ /* 0x000fc40000000a00 */
[----:B------:R-:W-:Y:S02]  /*6250*/  @UP0 UIMAD UR7, UR7, UR12, URZ ;  /* 0x0000000c070702a4 */ /* 0x000fe4000f8e023f */
[----:B------:R-:W-:Y:S01]  /*6260*/  UMOV UR14, UR8 ;  /* 0x00000008000e7c82 */ /* 0x000fe20008000000 */
[----:B------:R-:W-:Y:S01]  /*6270*/  @UP0 UIADD3 UR5, UR5, UR6, URZ ;  /* 0x0000000605050290 */ /* 0x000fe2000fffe03f */
[----:B------:R-:W-:Y:S01]  /*6280*/  QGMMA.64x64x32.F32.E4M3.E4M3 R24, R152, gdesc[UR12], R24, gsb0 ;  /* 0x00e0000c98187df3 */ /* 0x000fe20008000818 */
[----:B------:R-:W-:Y:S02]  /*6290*/  @UP0 UIMAD UR7, UR45, UR13, UR7 ;  /* 0x0000000d2d0702a4 */ /* 0x000fe4000f8e0207 */
[----:B------:R-:W-:-:S04]  /*62a0*/  @UP0 UIMAD.WIDE.U32 UR4, UR45, UR12, UR4 ;  /* 0x0000000c2d0402a5 */ /* 0x000fc8000f8e0004 */
[----:B------:R-:W-:Y:S02]  /*62b0*/  @UP0 UIADD3 UR5, UR5, UR7, URZ ;  /* 0x0000000705050290 */ /* 0x000fe4000fffe03f */
[----:B------:R-:W-:-:S04]  /*62c0*/  @UP0 ULEA UR6, UP1, UR4, UR10, 0x2 ;  /* 0x0000000a04060291 */ /* 0x000fc8000f82103f */
[----:B------:R-:W-:Y:S02]  /*62d0*/  @UP0 ULEA.HI.X UR7, UR4, UR11, UR5, 0x2, UP1 ;  /* 0x0000000b04070291 */ /* 0x000fe400088f1405 */
[----:B01----:R-:W-:-:S04]  /*62e0*/  IMAD.U32 R2, RZ, RZ, UR6 ;  /* 0x00000006ff027e24 */ /* 0x003fc8000f8e00ff */
[----:B------:R-:W-:Y:S01]  /*62f0*/  IMAD.U32 R3, RZ, RZ, UR7 ;  /* 0x00000007ff037e24 */ /* 0x000fe2000f8e00ff */
[----:B------:R-:W-:-:S04]  /*6300*/  UIADD3 UR4, UR8, 0x80, URZ ;  /* 0x0000008008047890 */ /* 0x000fc8000fffe03f */
[----:B------:R0:W2:Y:S01]  /*6310*/  @P1 LDG.E R7, desc[UR46][R2.64] ;  /* 0x0000002e02071981 */ /* 0x0000a2000c1e1900 */
[----:B------:R-:W-:Y:S02]  /*6320*/  UMOV UR7, 0xc0000010 ;  /* 0xc000001000077882 */ /* 0x000fe40000000000 */
[----:B------:R-:W-:Y:S01]  /*6330*/  UMOV UR6, UR4 ;  /* 0x0000000400067c82 */ /* 0x000fe20008000000 */
[----:B------:R-:W-:Y:S02]  /*6340*/  WARPGROUP.DEPBAR.LE gsb0, 0x0 ;  /* 0x00008000000079c5 */ /* 0x000fe40000010000 */
[----:B------:R-:W-:-:S06]  /*6350*/  WARPGROUP.ARRIVE ;  /* 0x00000000000079c5 */ /* 0x000fcc0000000000 */
[----:B------:R-:W-:Y:S01]  /*6360*/  QGMMA.64x64x32.F32.E4M3.E4M3 R24, R136, gdesc[UR4], R24, gsb0 ;  /* 0x00e0000488187df3 */ /* 0x000fe20008000818 */
[----:B------:R-:W-:Y:S01]  /*6370*/  UIADD3 UR4, UR8, 0x100, URZ ;  /* 0x0000010008047890 */ /* 0x000fe2000fffe03f */
[----:B------:R-:W-:-:S06]  /*6380*/  UMOV UR7, 0xc0000010 ;  /* 0xc000001000077882 */ /* 0x000fcc0000000000 */
[----:B------:R-:W-:Y:S01]  /*6390*/  UMOV UR6, UR4 ;  /* 0x0000000400067c82 */ /* 0x000fe20008000000 */
[----:B------:R-:W-:Y:S02]  /*63a0*/  WARPGROUP.DEPBAR.LE gsb0, 0x0 ;  /* 0x00008000000079c5 */ /* 0x000fe40000010000 */
[----:B------:R-:W-:-:S06]  /*63b0*/  WARPGROUP.ARRIVE ;  /* 0x00000000000079c5 */ /* 0x000fcc0000000000 */
[----:B------:R-:W-:Y:S01]  /*63c0*/  QGMMA.64x64x32.F32.E4M3.E4M3 R24, R140, gdesc[UR4], R24, gsb0 ;  /* 0x00e000048c187df3 */ /* 0x000fe20008000818 */
[----:B------:R-:W-:Y:S01]  /*63d0*/  UIADD3 UR4, UR8, 0x180, URZ ;  /* 0x0000018008047890 */ /* 0x000fe2000fffe03f */
[----:B------:R-:W-:-:S06]  /*63e0*/  UMOV UR7, 0xc0000010 ;  /* 0xc000001000077882 */ /* 0x000fcc0000000000 */
[----:B------:R-:W-:Y:S01]  /*63f0*/  UMOV UR6, UR4 ;  /* 0x0000000400067c82 */ /* 0x000fe20008000000 */
[----:B------:R-:W1:Y:S04]  /*6400*/  SHFL.BFLY PT, R9, R6, 0x2, 0x1f ;  /* 0x0c401f0006097f89 */ /* 0x000e6800000e0000 */
[----:B------:R-:W3:Y:S01]  /*6410*/  SHFL.BFLY PT, R8, R5, 0x2, 0x1f ;  /* 0x0c401f0005087f89 */ /* 0x000ee200000e0000 */
[----:B------:R-:W-:Y:S02]  /*6420*/  WARPGROUP.DEPBAR.LE gsb0, 0x0 ;  /* 0x00008000000079c5 */ /* 0x000fe40000010000 */
[----:B------:R-:W-:-:S06]  /*6430*/  WARPGROUP.ARRIVE ;  /* 0x00000000000079c5 */ /* 0x000fcc0000000000 */
[----:B------:R-:W-:Y:S01]  /*6440*/  QGMMA.64x64x32.F32.E4M3.E4M3 R24, R144, gdesc[UR4], R24, gsb0 ;  /* 0x00e0000490187df3 */ /* 0x000fe20008000818 */
[----:B-1----:R-:W-:Y:S01]  /*6450*/  FADD.FTZ R9, R9, R6 ;  /* 0x0000000609097221 */ /* 0x002fe20000010000 */
[----:B------:R-:W-:Y:S01]  /*6460*/  UIADD3 UR8, UR8, 0x200, URZ ;  /* 0x0000020008087890 */ /* 0x000fe2000fffe03f */
[----:B---3--:R-:W-:Y:S01]  /*6470*/  FADD.FTZ R8, R8, R5 ;  /* 0x0000000508087221 */ /* 0x008fe20000010000 */
[----:B------:R-:W-:Y:S02]  /*6480*/  UMOV UR7, 0xc0000010 ;  /* 0xc000001000077882 */ /* 0x000fe40000000000 */
[----:B0-----:R-:W0:Y:S03]  /*6490*/  SHFL.BFLY PT, R2, R9, 0x1, 0x1f ;  /* 0x0c201f0009027f89 */ /* 0x001e2600000e0000 */
[----:B------:R-:W-:Y:S01]  /*64a0*/  UMOV UR6, UR8 ;  /* 0x0000000800067c82 */ /* 0x000fe20008000000 */
[----:B------:R-:W1:Y:S01]  /*64b0*/  SHFL.BFLY PT, R3, R8, 0x1, 0x1f ;  /* 0x0c201f0008037f89 */ /* 0x000e6200000e0000 */
[----:B------:R-:W-:-:S02]  /*64c0*/  IMAD.MOV.U32 R6, RZ, RZ, RZ ;  /* 0x000000ffff067224 */ /* 0x000fc400078e00ff */
[----:B0-----:R-:W-:Y:S01]  /*64d0*/  FADD.FTZ R11, R9, R2 ;  /* 0x00000002090b7221 */ /* 0x001fe20000010000 */
[----:B-1----:R-:W-:-:S04]  /*64e0*/  FADD.FTZ R12, R8, R3 ;  /* 0x00000003080c7221 */ /* 0x002fc80000010000 */
[C---:B------:R-:W-:Y:S01]  /*64f0*/  FSETP.NE.FTZ.AND P1, PT, R11.reuse, RZ, PT ;  /* 0x000000ff0b00720b */ /* 0x040fe20003f35000 */
[----:B------:R-:W-:Y:S01]  /*6500*/  FMUL.FTZ R13, R11, 0.00390625 ;  /* 0x3b8000000b0d7820 */ /* 0x000fe20000410000 */
[----:B------:R-:W-:Y:S01]  /*6510*/  FMUL.FTZ R14, R12, 0.00390625 ;  /* 0x3b8000000c0e7820 */ /* 0x000fe20000410000 */
[----:B------:R-:W-:Y:S02]  /*6520*/  WARPGROUP.DEPBAR.LE gsb0, 0x0 ;  /* 0x00008000000079c5 */ /* 0x000fe40000010000 */
[----:B------:R-:W-:-:S06]  /*6530*/  WARPGROUP.ARRIVE ;  /* 0x00000000000079c5 */ /* 0x000fcc0000000000 */
[----:B------:R-:W-:Y:S01]  /*6540*/  QGMMA.64x64x32.F32.E4M3.E4M3 R24, R148, gdesc[UR4], R24, gsb0 ;  /* 0x00e0000494187df3 */ /* 0x000fe20008000818 */
[----:B------:R-:W-:Y:S02]  /*6550*/  FSETP.NE.FTZ.AND P2, PT, R13, RZ, PT ;  /* 0x000000ff0d00720b */ /* 0x000fe40003f55000 */
[----:B------:R-:W-:Y:S01]  /*6560*/  FSETP.NE.FTZ.AND P3, PT, R14, RZ, PT ;  /* 0x000000ff0e00720b */ /* 0x000fe20003f75000 */
[----:B------:R-:W-:Y:S01]  /*6570*/  @P1 MUFU.RCP R6, R11 ;  /* 0x0000000b00061308 */ /* 0x000fe20000001000 */
[----:B------:R-:W-:Y:S02]  /*6580*/  FSETP.NE.FTZ.AND P1, PT, R12, RZ, PT ;  /* 0x000000ff0c00720b */ /* 0x000fe40003f35000 */
[----:B------:R-:W-:-:S07]  /*6590*/  MOV R10, RZ ;  /* 0x000000ff000a7202 */ /* 0x000fce0000000f00 */
[----:B------:R-:W0:Y:S08]  /*65a0*/  @P2 MUFU.LG2 R8, R13 ;  /* 0x0000000d00082308 */ /* 0x000e300000000c00 */
[----:B------:R-:W1:Y:S08]  /*65b0*/  @P3 MUFU.LG2 R9, R14 ;  /* 0x0000000e00093308 */ /* 0x000e700000000c00 */
[----:B------:R-:W3:Y:S01]  /*65c0*/  @P1 MUFU.RCP R10, R12 ;  /* 0x0000000c000a1308 */ /* 0x000ee20000001000 */
[----:B------:R-:W-:-:S02]  /*65d0*/  IMAD.U32 R5, RZ, RZ, UR42 ;  /* 0x0000002aff057e24 */ /* 0x000fc4000f8e00ff */
[----:B------:R-:W-:Y:S02]  /*65e0*/  IMAD.U32 R16, RZ, RZ, UR42 ;  /* 0x0000002aff107e24 */ /* 0x000fe4000f8e00ff */
[----:B0-----:R-:W-:Y:S01]  /*65f0*/  @P2 FMUL.FTZ R8, R8, 0.69314718246459960938 ;  /* 0x3f31721808082820 */ /* 0x001fe20000410000 */
[----:B------:R-:W-:Y:S01]  /*6600*/  @P2 FMUL.FTZ R5, R5, 0.69314718246459960938 ;  /* 0x3f31721805052820 */ /* 0x000fe20000410000 */
[----:B------:R-:W-:Y:S01]  /*6610*/  @P3 FMUL.FTZ R16, R16, 0.69314718246459960938 ;  /* 0x3f31721810103820 */ /* 0x000fe20000410000 */
[----:B-1----:R-:W-:Y:S01]  /*6620*/  @P3 FMUL.FTZ R9, R9, 0.69314718246459960938 ;  /* 0x3f31721809093820 */ /* 0x002fe20000410000 */
[----:B------:R-:W-:Y:S02]  /*6630*/  IMAD.MOV.U32 R3, RZ, RZ, -0x800000 ;  /* 0xff800000ff037424 */ /* 0x000fe400078e00ff */
[----:B------:R-:W-:Y:S01]  /*6640*/  @P2 FFMA.FTZ R3, R5, R0, R8 ;  /* 0x0000000005032223 */ /* 0x000fe20000010008 */
[----:B------:R-:W-:Y:S02]  /*6650*/  IMAD.MOV.U32 R2, RZ, RZ, -0x800000 ;  /* 0xff800000ff027424 */ /* 0x000fe400078e00ff */
[----:B------:R-:W-:Y:S01]  /*6660*/  @P3 FFMA.FTZ R2, R16, R4, R9 ;  /* 0x0000000410023223 */ /* 0x000fe20000010009 */
[-C--:B--2---:R-:W-:Y:S01]  /*6670*/  FMUL.FTZ R4, R6, R7.reuse ;  /* 0x0000000706047220 */ /* 0x084fe20000410000 */
[----:B---3--:R-:W-:Y:S01]  /*6680*/  FMUL.FTZ R5, R10, R7 ;  /* 0x000000070a057220 */ /* 0x008fe20000410000 */
[----:B------:R-:W-:-:S02]  /*6690*/  WARPGROUP.DEPBAR.LE gsb0, 0x0 ;  /* 0x00008000000079c5 */ /* 0x000fc40000010000 */
[----:B------:R-:W-:Y:S05]  /*66a0*/  @!P0 BRA `(.L_x_34) ;  /* 0x0000000000048947 */ /* 0x000fea0003800000 */
[----:B------:R-:W-:Y:S01]  /*66b0*/  BPT.TRAP 0x1 ;  /* 0x000000040000795c */ /* 0x000fe20000300000 */
.L_x_34:
[----:B------:R-:W-:Y:S01]  /*66c0*/  UIADD3 UR4, UR16, 0x12460, URZ ;  /* 0x0001246010047890 */ /* 0x000fe2000fffe03f */
[-C--:B------:R-:W-:Y:S01]  /*66d0*/  FMUL.FTZ R6, R24, R4.reuse ;  /* 0x0000000418067220 */ /* 0x080fe20000410000 */
[-C--:B------:R-:W-:Y:S01]  /*66e0*/  FMUL.FTZ R7, R29, R4.reuse ;  /* 0x000000041d077220 */ /* 0x080fe20000410000 */
[-C--:B------:R-:W-:Y:S01]  /*66f0*/  FMUL.FTZ R8, R32, R4.reuse ;  /* 0x0000000420087220 */ /* 0x080fe20000410000 */
[----:B------:R-:W-:Y:S01]  /*6700*/  UPRMT UR4, UR31, 0x654, UR4 ;  /* 0x000006541f047896 */ /* 0x000fe20008000004 */
[-C--:B------:R-:W-:Y:S01]  /*6710*/  FMUL.FTZ R11, R37, R4.reuse ;  /* 0x00000004250b7220 */ /* 0x080fe20000410000 */
[-C--:B------:R-:W-:Y:S01]  /*6720*/  FMUL.FTZ R10, R40, R4.reuse ;  /* 0x00000004280a7220 */ /* 0x080fe20000410000 */
[-C--:B------:R-:W-:Y:S01]  /*6730*/  FMUL.FTZ R13, R45, R4.reuse ;  /* 0x000000042d0d7220 */ /* 0x080fe20000410000 */
[-C--:B------:R-:W-:Y:S01]  /*6740*/  FMUL.FTZ R12, R48, R4.reuse ;  /* 0x00000004300c7220 */ /* 0x080fe20000410000 */
[-C--:B------:R-:W-:Y:S01]  /*6750*/  FMUL.FTZ R15, R53, R4.reuse ;  /* 0x00000004350f7220 */ /* 0x080fe20000410000 */
[-C--:B------:R-:W-:Y:S01]  /*6760*/  FMUL.FTZ R0, R28, R4.reuse ;  /* 0x000000041c007220 */ /* 0x080fe20000410000 */
[-C--:B------:R-:W-:Y:S01]  /*6770*/  FMUL.FTZ R9, R25, R4.reuse ;  /* 0x0000000419097220 */ /* 0x080fe20000410000 */
[-C--:B------:R-:W-:Y:S01]  /*6780*/  FMUL.FTZ R36, R36, R4.reuse ;  /* 0x0000000424247220 */ /* 0x080fe20000410000 */
[----:B------:R-:W-:Y:S01]  /*6790*/  SYNCS.ARRIVE.TRANS64.RED.A1T0 RZ, [UR4], RZ ;  /* 0x000000ffffff79a7 */ /* 0x000fe20008100404 */
[-C--:B------:R-:W-:Y:S01]  /*67a0*/  FMUL.FTZ R33, R33, R4.reuse ;  /* 0x0000000421217220 */ /* 0x080fe20000410000 */
[-C--:B------:R-:W-:Y:S01]  /*67b0*/  FMUL.FTZ R44, R44, R4.reuse ;  /* 0x000000042c2c7220 */ /* 0x080fe20000410000 */
[-C--:B------:R-:W-:Y:S01]  /*67c0*/  FMUL.FTZ R41, R41, R4.reuse ;  /* 0x0000000429297220 */ /* 0x080fe20000410000 */
[-C--:B------:R-:W-:Y:S01]  /*67d0*/  FMUL.FTZ R52, R52, R4.reuse ;  /* 0x0000000434347220 */ /* 0x080fe20000410000 */
[----:B------:R-:W-:Y:S01]  /*67e0*/  FMUL.FTZ R49, R49, R4 ;  /* 0x0000000431317220 */ /* 0x000fe20000410000 */
        /* <DEDUP_REMOVED lines=10> */
[----:B------:R-:W-:Y:S01]  /*6890*/  PLOP3.LUT P0, PT, PT, PT, PT, 0x8, 0x0 ;  /* 0x000000000000781c */ /* 0x000fe20003f0e170 */
[-C--:B------:R-:W-:Y:S01]  /*68a0*/  FMUL.FTZ R38, R38, R5.reuse ;  /* 0x0000000526267220 */ /* 0x080fe20000410000 */
[-C--:B------:R-:W-:Y:S01]  /*68b0*/  FMUL.FTZ R35, R35, R5.reuse ;  /* 0x0000000523237220 */ /* 0x080fe20000410000 */
[-C--:B------:R-:W-:Y:S01]  /*68c0*/  FMUL.FTZ R46, R46, R5.reuse ;  /* 0x000000052e2e7220 */ /* 0x080fe20000410000 */
[-C--:B------:R-:W-:Y:S01]  /*68d0*/  FMUL.FTZ R43, R43, R5.reuse ;  /* 0x000000052b2b7220 */ /* 0x080fe20000410000 */
[-C--:B------:R-:W-:Y:S01]  /*68e0*/  FMUL.FTZ R54, R54, R5.reuse ;  /* 0x0000000536367220 */ /* 0x080fe20000410000 */
[----:B------:R-:W-:-:S07]  /*68f0*/  FMUL.FTZ R51, R51, R5 ;  /* 0x0000000533337220 */ /* 0x000fce0000410000 */
.L_x_10:
[----:B------:R-:W-:Y:S05]  /*6900*/  @P0 BRA `(.L_x_35) ;  /* 0x00000014006c0947 */ /* 0x000fea0003800000 */
[----:B------:R-:W0:Y:S01]  /*6910*/  S2R R16, SR_TID.X ;  /* 0x0000000000107919 */ /* 0x000e220000002100 */
[----:B------:R-:W-:Y:S01]  /*6920*/  ULDC.64 UR4, c[0x4][0x38] ;  /* 0x01000e0000047ab9 */ /* 0x000fe20000000a00 */
[----:B------:R-:W-:Y:S01]  /*6930*/  ULDC.64 UR8, c[0x0][0xbd0] ;  /* 0x0002f40000087ab9 */ /* 0x000fe20000000a00 */
[----:B------:R-:W-:Y:S01]  /*6940*/  USHF.R.S32.HI UR7, URZ, 0x1f, UR45 ;  /* 0x0000001f3f077899 */ /* 0x000fe2000801142d */
[----:B------:R-:W1:Y:S01]  /*6950*/  S2R R37, SR_CTAID.X ;  /* 0x0000000000257919 */ /* 0x000e620000002500 */
[----:B------:R-:W-:Y:S01]  /*6960*/  ULDC.64 UR10, c[0x0][0xb38] ;  /* 0x0002ce00000a7ab9 */ /* 0x000fe20000000a00 */
[----:B0-----:R-:W-:-:S05]  /*6970*/  IMAD.SHL.U32 R4, R16, 0x4, RZ ;  /* 0x0000000410047824 */ /* 0x001fca00078e00ff */
[----:B------:R-:W-:Y:S01]  /*6980*/  LOP3.LUT R4, R4, 0xc, RZ, 0xc0, !PT ;  /* 0x0000000c04047812 */ /* 0x000fe200078ec0ff */
[----:B------:R-:W-:Y:S03]  /*6990*/  BAR.SYNC.DEFER_BLOCKING 0x1, 0x180 ;  /* 0x0046000000007b1d */ /* 0x000fe60000010000 */
[----:B------:R-:W-:-:S05]  /*69a0*/  IADD3 R4, P0, R4, UR4, RZ ;  /* 0x0000000404047c10 */ /* 0x000fca000ff1e0ff */
[----:B------:R-:W-:-:S05]  /*69b0*/  IMAD.X R5, RZ, RZ, UR5, P0 ;  /* 0x00000005ff057e24 */ /* 0x000fca00080e06ff */
[----:B------:R0:W2:Y:S01]  /*69c0*/  LDG.E.CONSTANT R17, desc[UR46][R4.64] ;  /* 0x0000002e04117981 */ /* 0x0000a2000c1e9900 */
[----:B------:R-:W-:Y:S01]  /*69d0*/  LOP3.LUT P0, R14, R16, 0x3, RZ, 0xc0, !PT ;  /* 0x00000003100e7812 */ /* 0x000fe2000780c0ff */
[----:B------:R-:W-:Y:S02]  /*69e0*/  UIMAD.WIDE.U32 UR4, UR45, UR8, URZ ;  /* 0x000000082d0472a5 */ /* 0x000fe4000f8e003f */
[----:B------:R-:W-:Y:S01]  /*69f0*/  IMAD R45, RZ, RZ, -UR45 ;  /* 0x8000002dff2d7e24 */ /* 0x000fe2000f8e02ff */
[----:B------:R-:W-:Y:S01]  /*6a00*/  UIMAD UR6, UR7, UR8, URZ ;  /* 0x00000008070672a4 */ /* 0x000fe2000f8e023f */
[----:B------:R-:W-:Y:S01]  /*6a10*/  ISETP.EQ.OR P0, PT, R14, 0x3, !P0 ;  /* 0x000000030e00780c */ /* 0x000fe20004702670 */
[----:B------:R-:W-:Y:S01]  /*6a20*/  UIMAD UR8, UR7, UR10, URZ ;  /* 0x0000000a070872a4 */ /* 0x000fe2000f8e023f */
[----:B------:R-:W-:Y:S01]  /*6a30*/  BSSY B0, `(.L_x_36) ;  /* 0x0000104000007945 */ /* 0x000fe20003800000 */
[----:B------:R-:W-:Y:S01]  /*6a40*/  IMAD.U32 R20, RZ, RZ, UR4 ;  /* 0x00000004ff147e24 */ /* 0x000fe2000f8e00ff */
[----:B------:R-:W-:Y:S01]  /*6a50*/  SEL R84, R6, R9, P0 ;  /* 0x0000000906547207 */ /* 0x000fe20000000000 */
[----:B------:R-:W-:Y:S01]  /*6a60*/  UIMAD UR9, UR45, UR9, UR6 ;  /* 0x000000092d0972a4 */ /* 0x000fe2000f8e0206 */
[----:B------:R-:W-:Y:S01]  /*6a70*/  SEL R80, R9, R6, P0 ;  /* 0x0000000609507207 */ /* 0x000fe20000000000 */
[----:B------:R-:W-:Y:S01]  /*6a80*/  VIADD R9, R16, 0xffffff80 ;  /* 0xffffff8010097836 */ /* 0x000fe20000000000 */
[----:B------:R-:W-:Y:S01]  /*6a90*/  SEL R86, R0, R7, P0 ;  /* 0x0000000700567207 */ /* 0x000fe20000000000 */
[----:B------:R-:W3:Y:S01]  /*6aa0*/  S2UR UR4, SR_CTAID.Y ;  /* 0x00000000000479c3 */ /* 0x000ee20000002600 */
[----:B------:R-:W-:Y:S01]  /*6ab0*/  SEL R82, R7, R0, P0 ;  /* 0x0000000007527207 */ /* 0x000fe20000000000 */
[----:B------:R-:W-:Y:S01]  /*6ac0*/  UIADD3 UR9, UR5, UR9, URZ ;  /* 0x0000000905097290 */ /* 0x000fe2000fffe03f */
[----:B------:R-:W-:Y:S01]  /*6ad0*/  SHF.R.S32.HI R0, RZ, 0x1f, R9 ;  /* 0x0000001fff007819 */ /* 0x000fe20000011409 */
[----:B------:R-:W-:Y:S01]  /*6ae0*/  IMAD.U32 R21, RZ, RZ, UR5 ;  /* 0x00000005ff157e24 */ /* 0x000fe2000f8e00ff */
[----:B------:R-:W-:Y:S01]  /*6af0*/  SEL R78, R36, R11, P0 ;  /* 0x0000000b244e7207 */ /* 0x000fe20000000000 */
[----:B------:R-:W-:Y:S01]  /*6b00*/  UIMAD.WIDE.U32 UR6, UR45, UR10, URZ ;  /* 0x0000000a2d0672a5 */ /* 0x000fe2000f8e003f */
[----:B------:R-:W-:Y:S01]  /*6b10*/  LEA.HI R6, R0, R9, RZ, 0x7 ;  /* 0x0000000900067211 */ /* 0x000fe200078f38ff */
[----:B------:R-:W-:Y:S01]  /*6b20*/  UIMAD UR8, UR45, UR11, UR8 ;  /* 0x0000000b2d0872a4 */ /* 0x000fe2000f8e0208 */
[----:B------:R-:W-:-:S02]  /*6b30*/  SEL R74, R11, R36, P0 ;  /* 0x000000240b4a7207 */ /* 0x000fc40000000000 */
[----:B0-----:R-:W-:Y:S01]  /*6b40*/  LOP3.LUT R4, R6, 0xffffff80, RZ, 0xc0, !PT ;  /* 0xffffff8006047812 */ /* 0x001fe200078ec0ff */
[----:B------:R-:W-:Y:S01]  /*6b50*/  UIADD3 UR8, UR7, UR8, URZ ;  /* 0x0000000807087290 */ /* 0x000fe2000fffe03f */
[----:B------:R-:W-:Y:S02]  /*6b60*/  SEL R32, R44, R13, P0 ;  /* 0x0000000d2c207207 */ /* 0x000fe40000000000 */
[----:B------:R-:W-:Y:S02]  /*6b70*/  IADD3 R28, R9, -R4, RZ ;  /* 0x80000004091c7210 */ /* 0x000fe40007ffe0ff */
[----:B------:R-:W-:Y:S02]  /*6b80*/  SEL R70, R13, R44, P0 ;  /* 0x0000002c0d467207 */ /* 0x000fe40000000000 */
[----:B------:R-:W-:Y:S02]  /*6b90*/  SHF.R.S32.HI R11, RZ, 0x1f, R28 ;  /* 0x0000001fff0b7819 */ /* 0x000fe4000001141c */
[----:B------:R-:W-:-:S02]  /*6ba0*/  LEA.HI R0, R0, R9, RZ, 0x2 ;  /* 0x0000000900007211 */ /* 0x000fc400078f10ff */
[----:B------:R-:W-:Y:S02]  /*6bb0*/  LEA.HI R13, R11, R28, RZ, 0x2 ;  /* 0x0000001c0b0d7211 */ /* 0x000fe400078f10ff */
[----:B------:R-:W-:Y:S02]  /*6bc0*/  SHF.R.S32.HI R7, RZ, 0x7, R6 ;  /* 0x00000007ff077819 */ /* 0x000fe40000011406 */
[--C-:B------:R-:W-:Y:S02]  /*6bd0*/  SHF.R.S32.HI R4, RZ, 0x2, R13.reuse ;  /* 0x00000002ff047819 */ /* 0x100fe4000001140d */
[----:B------:R-:W-:Y:S02]  /*6be0*/  SHF.R.S32.HI R5, RZ, 0x1f, R13 ;  /* 0x0000001fff057819 */ /* 0x000fe4000001140d */
[----:B------:R-:W-:Y:S01]  /*6bf0*/  LOP3.LUT R6, R0, 0xfffffffc, RZ, 0xc0, !PT ;  /* 0xfffffffc00067812 */ /* 0x000fe200078ec0ff */
[----:B------:R-:W-:Y:S01]  /*6c00*/  IMAD.HI R0, R7, 0x55555556, RZ ;  /* 0x5555555607007827 */ /* 0x000fe200078e02ff */
[----:B------:R-:W-:-:S02]  /*6c10*/  LEA.HI R5, R5, R4, RZ, 0x3 ;  /* 0x0000000405057211 */ /* 0x000fc400078f18ff */
[----:B------:R-:W-:Y:S01]  /*6c20*/  SEL R16, R26, R27, P0 ;  /* 0x0000001b1a107207 */ /* 0x000fe20000000000 */
[----:B------:R-:W-:Y:S01]  /*6c30*/  IMAD.IADD R6, R9, 0x1, -R6 ;  /* 0x0000000109067824 */ /* 0x000fe200078e0a06 */
[----:B------:R-:W-:Y:S02]  /*6c40*/  LOP3.LUT R5, R5, 0xfffffff8, RZ, 0xc0, !PT ;  /* 0xfffffff805057812 */ /* 0x000fe400078ec0ff */
[----:B------:R-:W-:Y:S02]  /*6c50*/  SEL R56, R27, R26, P0 ;  /* 0x0000001a1b387207 */ /* 0x000fe40000000000 */
[----:B------:R-:W-:Y:S01]  /*6c60*/  LEA.HI R0, R0, R0, RZ, 0x1 ;  /* 0x0000000000007211 */ /* 0x000fe200078f08ff */
[----:B------:R-:W-:Y:S01]  /*6c70*/  IMAD.IADD R5, R4, 0x1, -R5 ;  /* 0x0000000104057824 */ /* 0x000fe200078e0a05 */
[----:B------:R-:W-:Y:S01]  /*6c80*/  LEA.HI R4, R11, R28, RZ, 0x5 ;  /* 0x0000001c0b047211 */ /* 0x000fe200078f28ff */
[----:B------:R-:W0:Y:S01]  /*6c90*/  LDC R26, c[0x0][0xbe8] ;  /* 0x0002fa00ff1a7b82 */ /* 0x000e220000000800 */
[----:B------:R-:W-:Y:S01]  /*6ca0*/  SEL R76, R8, R33, P0 ;  /* 0x00000021084c7207 */ /* 0x000fe20000000000 */
[----:B------:R-:W-:Y:S01]  /*6cb0*/  IMAD R0, R0, -0x3, R7 ;  /* 0xfffffffd00007824 */ /* 0x000fe200078e0207 */
[----:B------:R-:W-:-:S02]  /*6cc0*/  SHF.R.S32.HI R4, RZ, 0x5, R4 ;  /* 0x00000005ff047819 */ /* 0x000fc40000011404 */
[----:B------:R-:W-:Y:S02]  /*6cd0*/  SEL R72, R33, R8, P0 ;  /* 0x0000000821487207 */ /* 0x000fe40000000000 */
[----:B------:R-:W-:Y:S01]  /*6ce0*/  LEA.HI R8, R6, R6, RZ, 0x1 ;  /* 0x0000000606087211 */ /* 0x000fe200078f08ff */
[----:B------:R-:W-:Y:S01]  /*6cf0*/  IMAD R7, R4, 0x10, R5 ;  /* 0x0000001004077824 */ /* 0x000fe200078e0205 */
[----:B------:R-:W-:Y:S01]  /*6d00*/  SEL R14, R34, R35, P0 ;  /* 0x00000023220e7207 */ /* 0x000fe20000000000 */
[----:B------:R-:W4:Y:S01]  /*6d10*/  LDC.64 R4, c[0x0][0xbd8] ;  /* 0x0002f600ff047b82 */ /* 0x000f220000000a00 */
[----:B------:R-:W-:Y:S01]  /*6d20*/  SEL R44, R35, R34, P0 ;  /* 0x00000022232c7207 */ /* 0x000fe20000000000 */
[----:B------:R-:W-:Y:S01]  /*6d30*/  IMAD R0, R0, 0x40, R7 ;  /* 0x0000004000007824 */ /* 0x000fe200078e0207 */
[----:B------:R-:W-:Y:S01]  /*6d40*/  LOP3.LUT R9, R8, 0x1ffffffe, RZ, 0xc0, !PT ;  /* 0x1ffffffe08097812 */ /* 0x000fe200078ec0ff */
[----:B------:R-:W-:Y:S01]  /*6d50*/  IMAD.U32 R8, RZ, RZ, UR6 ;  /* 0x00000006ff087e24 */ /* 0x000fe2000f8e00ff */
[----:B------:R-:W-:Y:S01]  /*6d60*/  SEL R64, R12, R49, P0 ;  /* 0x000000310c407207 */ /* 0x000fe20000000000 */
[--C-:B-1----:R-:W-:Y:S01]  /*6d70*/  IMAD R29, R37, 0xc0, R0.reuse ;  /* 0x000000c0251d7824 */ /* 0x102fe200078e0200 */
[----:B------:R-:W-:Y:S01]  /*6d80*/  SEL R66, R52, R15, P0 ;  /* 0x0000000f34427207 */ /* 0x000fe20000000000 */
[----:B------:R-:W-:Y:S01]  /*6d90*/  IMAD.IADD R11, R6, 0x1, -R9 ;  /* 0x00000001060b7824 */ /* 0x000fe200078e0a09 */
[----:B------:R-:W-:Y:S01]  /*6da0*/  SEL R62, R15, R52, P0 ;  /* 0x000000340f3e7207 */ /* 0x000fe20000000000 */
[----:B------:R-:W-:Y:S01]  /*6db0*/  IMAD.U32 R9, RZ, RZ, UR7 ;  /* 0x00000007ff097e24 */ /* 0x000fe2000f8e00ff */
[----:B------:R-:W-:Y:S01]  /*6dc0*/  SEL R40, R30, R31, P0 ;  /* 0x0000001f1e287207 */ /* 0x000fe20000000000 */
[----:B------:R-:W-:Y:S01]  /*6dd0*/  IMAD R11, R11, 0x8, R0 ;  /* 0x000000080b0b7824 */ /* 0x000fe200078e0200 */
[----:B------:R-:W-:Y:S01]  /*6de0*/  SEL R58, R31, R30, P0 ;  /* 0x0000001e1f3a7207 */ /* 0x000fe20000000000 */
[----:B------:R-:W-:Y:S01]  /*6df0*/  IMAD.U32 R9, RZ, RZ, UR8 ;  /* 0x00000008ff097e24 */ /* 0x000fe2000f8e00ff */
[----:B0-----:R-:W-:Y:S01]  /*6e00*/  ISETP.NE.AND P2, PT, R26, 0x1, PT ;  /* 0x000000011a00780c */ /* 0x001fe20003f45270 */
[----:B------:R-:W-:Y:S01]  /*6e10*/  IMAD R37, R37, 0xc0, R11 ;  /* 0x000000c025257824 */ /* 0x000fe200078e020b */
[----:B------:R-:W-:Y:S01]  /*6e20*/  SEL R24, R38, R39, P0 ;  /* 0x0000002726187207 */ /* 0x000fe20000000000 */
[----:B------:R-:W-:Y:S01]  /*6e30*/  ULDC.64 UR6, c[0x0][0xb48] ;  /* 0x0002d20000067ab9 */ /* 0x000fe20000000a00 */
[----:B------:R-:W-:-:S02]  /*6e40*/  SEL R52, R39, R38, P0 ;  /* 0x0000002627347207 */ /* 0x000fc40000000000 */
[----:B------:R-:W-:Y:S01]  /*6e50*/  MOV R21, UR9 ;  /* 0x0000000900157c02 */ /* 0x000fe20008000f00 */
[----:B------:R-:W-:Y:S01]  /*6e60*/  ULDC.64 UR8, c[0x0][0xb28] ;  /* 0x0002ca0000087ab9 */ /* 0x000fe20000000a00 */
[----:B------:R-:W-:Y:S01]  /*6e70*/  SEL R22, R46, R47, P0 ;  /* 0x0000002f2e167207 */ /* 0x000fe20000000000 */
[C---:B----4-:R-:W-:Y:S01]  /*6e80*/  IMAD R34, R4.reuse, UR38, RZ ;  /* 0x0000002604227c24 */ /* 0x050fe2000f8e02ff */
[----:B------:R-:W-:Y:S01]  /*6e90*/  SEL R46, R47, R46, P0 ;  /* 0x0000002e2f2e7207 */ /* 0x000fe20000000000 */
[----:B------:R-:W-:Y:S01]  /*6ea0*/  IMAD.WIDE.U32 R20, R4, UR37, R20 ;  /* 0x0000002504147c25 */ /* 0x000fe2000f8e0014 */
[----:B------:R-:W-:Y:S01]  /*6eb0*/  SEL R48, R10, R41, P0 ;  /* 0x000000290a307207 */ /* 0x000fe20000000000 */
[----:B------:R-:W0:Y:S01]  /*6ec0*/  @P2 LDC R47, c[0x0][0xbf0] ;  /* 0x0002fc00ff2f2b82 */ /* 0x000e220000000800 */
[----:B------:R-:W-:Y:S01]  /*6ed0*/  SEL R68, R41, R10, P0 ;  /* 0x0000000a29447207 */ /* 0x000fe20000000000 */
[----:B------:R-:W-:Y:S01]  /*6ee0*/  IMAD R35, R5, UR37, R34 ;  /* 0x0000002505237c24 */ /* 0x000fe2000f8e0222 */
[----:B------:R-:W-:-:S02]  /*6ef0*/  SEL R60, R49, R12, P0 ;  /* 0x0000000c313c7207 */ /* 0x000fc40000000000 */
[----:B------:R-:W-:Y:S01]  /*6f00*/  SEL R12, R42, R43, P0 ;  /* 0x0000002b2a0c7207 */ /* 0x000fe20000000000 */
[----:B------:R-:W-:Y:S01]  /*6f10*/  IMAD.IADD R21, R21, 0x1, R35 ;  /* 0x0000000115157824 */ /* 0x000fe200078e0223 */
[----:B------:R-:W-:Y:S02]  /*6f20*/  SEL R10, R50, R51, P0 ;  /* 0x00000033320a7207 */ /* 0x000fe40000000000 */
[----:B------:R-:W-:Y:S02]  /*6f30*/  LOP3.LUT R13, R13, 0x7ffffffc, RZ, 0xc0, !PT ;  /* 0x7ffffffc0d0d7812 */ /* 0x000fe400078ec0ff */
[----:B------:R-:W-:Y:S02]  /*6f40*/  SEL R18, R54, R55, P0 ;  /* 0x0000003736127207 */ /* 0x000fe40000000000 */
[----:B------:R-:W-:Y:S02]  /*6f50*/  SEL R42, R43, R42, P0 ;  /* 0x0000002a2b2a7207 */ /* 0x000fe40000000000 */
[----:B------:R-:W-:-:S02]  /*6f60*/  SEL R36, R51, R50, P0 ;  /* 0x0000003233247207 */ /* 0x000fc40000000000 */
[----:B------:R-:W-:Y:S01]  /*6f70*/  SEL R54, R55, R54, P0 ;  /* 0x0000003637367207 */ /* 0x000fe20000000000 */
[----:B------:R-:W-:Y:S01]  /*6f80*/  VIADD R55, R29, 0x8 ;  /* 0x000000081d377836 */ /* 0x000fe20000000000 */
[C---:B------:R-:W-:Y:S01]  /*6f90*/  LOP3.LUT P1, RZ, R28.reuse, 0x3, RZ, 0xc0, !PT ;  /* 0x000000031cff7812 */ /* 0x040fe2000782c0ff */
[----:B------:R-:W-:Y:S01]  /*6fa0*/  IMAD.IADD R28, R28, 0x1, -R13 ;  /* 0x000000011c1c7824 */ /* 0x000fe200078e0a0d */
[----:B------:R-:W-:Y:S02]  /*6fb0*/  MOV R43, R37 ;  /* 0x00000025002b7202 */ /* 0x000fe40000000f00 */
[----:B--2---:R-:W-:Y:S01]  /*6fc0*/  LOP3.LUT R33, R17, 0x2, RZ, 0x3c, !PT ;  /* 0x0000000211217812 */ /* 0x004fe200078e3cff */
[----:B------:R1:W-:Y:S04]  /*6fd0*/  SHFL.IDX PT, R6, R84, R17, 0x1c1f ;  /* 0x001c1f1154067589 */ /* 0x0003e800000e0000 */
[----:B------:R-:W2:Y:S04]  /*6fe0*/  SHFL.IDX PT, R5, R80, R33, 0x1c1f ;  /* 0x001c1f2150057589 */ /* 0x000ea800000e0000 */
[----:B------:R4:W-:Y:S01]  /*6ff0*/  SHFL.IDX PT, R31, R64, R17, 0x1c1f ;  /* 0x001c1f11401f7589 */ /* 0x0009e200000e0000 */
[----:B-1----:R-:W1:Y:S03]  /*7000*/  @P2 LDC R84, c[0x0][0xbec] ;  /* 0x0002fb00ff542b82 */ /* 0x002e660000000800 */
[----:B------:R-:W-:Y:S04]  /*7010*/  SHFL.IDX PT, R7, R86, R17, 0x1c1f ;  /* 0x001c1f1156077589 */ /* 0x000fe800000e0000 */
[----:B------:R5:W-:Y:S01]  /*7020*/  SHFL.IDX PT, R38, R78, R17, 0x1c1f ;  /* 0x001c1f114e267589 */ /* 0x000be200000e0000 */
[----:B----4-:R-:W4:Y:S03]  /*7030*/  @P2 LDC R64, c[0x0][0xbec] ;  /* 0x0002fb00ff402b82 */ /* 0x010f260000000800 */
[----:B------:R-:W3:Y:S04]  /*7040*/  SHFL.IDX PT, R34, R82, R33, 0x1c1f ;  /* 0x001c1f2152227589 */ /* 0x000ee800000e0000 */
[----:B------:R0:W-:Y:S01]  /*7050*/  SHFL.IDX PT, R39, R76, R17, 0x1c1f ;  /* 0x001c1f114c277589 */ /* 0x0001e200000e0000 */
[----:B-----5:R-:W5:Y:S03]  /*7060*/  LDC R78, c[0x0][0xc50] ;  /* 0x00031400ff4e7b82 */ /* 0x020f660000000800 */
[----:B------:R3:W-:Y:S01]  /*7070*/  SHFL.IDX PT, R30, R66, R17, 0x1c1f ;  /* 0x001c1f11421e7589 */ /* 0x0007e200000e0000 */
[----:B--2---:R-:W-:-:S02]  /*7080*/  SEL R4, R6, R5, P0 ;  /* 0x0000000506047207 */ /* 0x004fc40000000000 */
[----:B------:R-:W-:Y:S01]  /*7090*/  SEL R6, R5, R6, P0 ;  /* 0x0000000605067207 */ /* 0x000fe20000000000 */
[----:B------:R-:W-:Y:S01]  /*70a0*/  SHFL.IDX PT, R48, R48, R17, 0x1c1f ;  /* 0x001c1f1130307589 */ /* 0x000fe200000e0000 */
[----:B0-----:R-:W0:Y:S01]  /*70b0*/  LDC.64 R76, c[0x0][0xb40] ;  /* 0x0002d000ff4c7b82 */ /* 0x001e220000000a00 */
[C---:B-1----:R-:W-:Y:S02]  /*70c0*/  @P2 IMAD.HI.U32 R84, R37.reuse, R84, RZ ;  /* 0x0000005425542227 */ /* 0x042fe400078e00ff */
[----:B------:R-:W-:Y:S04]  /*70d0*/  SHFL.IDX PT, R32, R32, R17, 0x1c1f ;  /* 0x001c1f1120207589 */ /* 0x000fe800000e0000 */
[----:B------:R-:W-:Y:S01]  /*70e0*/  SHFL.IDX PT, R16, R16, R17, 0x1c1f ;  /* 0x001c1f1110107589 */ /* 0x000fe200000e0000 */
[----:B---3--:R-:W1:Y:S01]  /*70f0*/  @P2 LDC R66, c[0x0][0xbf0] ;  /* 0x0002fc00ff422b82 */ /* 0x008e620000000800 */
[----:B----4-:R-:W-:Y:S01]  /*7100*/  @P2 IMAD.HI.U32 R35, R37, R64, RZ ;  /* 0x0000004025232227 */ /* 0x010fe200078e00ff */
[----:B------:R-:W-:Y:S01]  /*7110*/  SEL R5, R7, R34, P0 ;  /* 0x0000002207057207 */ /* 0x000fe20000000000 */
[----:B------:R-:W-:Y:S01]  /*7120*/  SHFL.IDX PT, R15, R40, R17, 0x1c1f ;  /* 0x001c1f11280f7589 */ /* 0x000fe200000e0000 */
[----:B------:R-:W-:-:S03]  /*7130*/  SEL R7, R34, R7, P0 ;  /* 0x0000000722077207 */ /* 0x000fc60000000000 */
[----:B------:R-:W-:Y:S01]  /*7140*/  SHFL.IDX PT, R14, R14, R17, 0x1c1f ;  /* 0x001c1f110e0e7589 */ /* 0x000fe200000e0000 */
[----:B-----5:R-:W-:Y:S01]  /*7150*/  IMAD R78, R78, R45, UR4 ;  /* 0x000000044e4e7e24 */ /* 0x020fe2000f8e022d */
[----:B------:R-:W-:Y:S01]  /*7160*/  ULDC.64 UR4, c[0x0][0xbe0] ;  /* 0x0002f80000047ab9 */ /* 0x000fe20000000a00 */
[----:B------:R-:W-:Y:S01]  /*7170*/  IMAD.MOV.U32 R45, RZ, RZ, R37 ;  /* 0x000000ffff2d7224 */ /* 0x000fe200078e0025 */
[----:B------:R-:W-:Y:S01]  /*7180*/  SHFL.IDX PT, R13, R24, R17, 0x1c1f ;  /* 0x001c1f11180d7589 */ /* 0x000fe200000e0000 */
[----:B------:R-:W-:-:S03]  /*7190*/  @P2 SHF.R.U32.HI R45, RZ, R47, R84 ;  /* 0x0000002fff2d2219 */ /* 0x000fc60000011654 */
[----:B------:R-:W-:Y:S01]  /*71a0*/  SHFL.IDX PT, R12, R12, R17, 0x1c1f ;  /* 0x001c1f110c0c7589 */ /* 0x000fe200000e0000 */
[C---:B0-----:R-:W-:Y:S02]  /*71b0*/  IMAD R34, R76.reuse, UR38, RZ ;  /* 0x000000264c227c24 */ /* 0x041fe4000f8e02ff */
[----:B------:R-:W-:Y:S01]  /*71c0*/  IMAD.WIDE.U32 R8, R76, UR37, R8 ;  /* 0x000000254c087c25 */ /* 0x000fe2000f8e0008 */
[----:B------:R-:W-:Y:S04]  /*71d0*/  SHFL.IDX PT, R11, R22, R17, 0x1c1f ;  /* 0x001c1f11160b7589 */ /* 0x000fe800000e0000 */
[----:B------:R-:W-:Y:S01]  /*71e0*/  SHFL.IDX PT, R0, R18, R17, 0x1c1f ;  /* 0x001c1f1112007589 */ /* 0x000fe200000e0000 */
[----:B-1----:R-:W-:Y:S01]  /*71f0*/  @P2 SHF.R.U32.HI R43, RZ, R66, R35 ;  /* 0x00000042ff2b2219 */ /* 0x002fe20000011623 */
[----:B------:R-:W-:-:S02]  /*7200*/  IMAD R35, R77, UR37, R34 ;  /* 0x000000254d237c24 */ /* 0x000fc4000f8e0222 */
[----:B------:R-:W-:Y:S01]  /*7210*/  SHFL.IDX PT, R10, R10, R17, 0x1c1f ;  /* 0x001c1f110a0a7589 */ /* 0x000fe200000e0000 */
[----:B------:R-:W-:Y:S02]  /*7220*/  IMAD.MOV.U32 R34, RZ, RZ, R8 ;  /* 0x000000ffff227224 */ /* 0x000fe400078e0008 */
[----:B------:R-:W-:Y:S01]  /*7230*/  IMAD.IADD R35, R9, 0x1, R35 ;  /* 0x0000000109237824 */ /* 0x000fe200078e0223 */
[----:B------:R-:W-:Y:S04]  /*7240*/  SHFL.IDX PT, R41, R74, R33, 0x1c1f ;  /* 0x001c1f214a297589 */ /* 0x000fe800000e0000 */
[----:B------:R-:W0:Y:S04]  /*7250*/  SHFL.IDX PT, R40, R72, R33, 0x1c1f ;  /* 0x001c1f2148287589 */ /* 0x000e2800000e0000 */
[----:B------:R-:W1:Y:S04]  /*7260*/  SHFL.IDX PT, R49, R70, R33, 0x1c1f ;  /* 0x001c1f2146317589 */ /* 0x000e6800000e0000 */
[----:B------:R-:W2:Y:S04]  /*7270*/  SHFL.IDX PT, R51, R68, R33, 0x1c1f ;  /* 0x001c1f2144337589 */ /* 0x000ea800000e0000 */
[----:B------:R-:W-:Y:S04]  /*7280*/  SHFL.IDX PT, R53, R62, R33, 0x1c1f ;  /* 0x001c1f213e357589 */ /* 0x000fe800000e0000 */
[----:B------:R-:W3:Y:S04]  /*7290*/  SHFL.IDX PT, R50, R60, R33, 0x1c1f ;  /* 0x001c1f213c327589 */ /* 0x000ee800000e0000 */
[----:B------:R-:W-:Y:S04]  /*72a0*/  SHFL.IDX PT, R24, R58, R33, 0x1c1f ;  /* 0x001c1f213a187589 */ /* 0x000fe800000e0000 */
[----:B------:R-:W-:Y:S04]  /*72b0*/  SHFL.IDX PT, R27, R56, R33, 0x1c1f ;  /* 0x001c1f21381b7589 */ /* 0x000fe800000e0000 */
[----:B------:R-:W-:Y:S04]  /*72c0*/  SHFL.IDX PT, R22, R52, R33, 0x1c1f ;  /* 0x001c1f2134167589 */ /* 0x000fe800000e0000 */
[----:B------:R-:W-:Y:S04]  /*72d0*/  SHFL.IDX PT, R25, R44, R33, 0x1c1f ;  /* 0x001c1f212c197589 */ /* 0x000fe800000e0000 */
[----:B------:R-:W-:Y:S04]  /*72e0*/  SHFL.IDX PT, R18, R46, R33, 0x1c1f ;  /* 0x001c1f212e127589 */ /* 0x000fe800000e0000 */
[----:B------:R4:W-:Y:S04]  /*72f0*/  SHFL.IDX PT, R23, R42, R33, 0x1c1f ;  /* 0x001c1f212a177589 */ /* 0x0009e800000e0000 */
[----:B------:R-:W-:Y:S04]  /*7300*/  SHFL.IDX PT, R17, R54, R33, 0x1c1f ;  /* 0x001c1f2136117589 */ /* 0x000fe800000e0000 */
[----:B------:R5:W-:Y:S01]  /*7310*/  SHFL.IDX PT, R19, R36, R33, 0x1c1f ;  /* 0x001c1f2124137589 */ /* 0x000be200000e0000 */
[----:B----4-:R-:W-:Y:S01]  /*7320*/  IMAD.MOV R42, RZ, RZ, -R43 ;  /* 0x000000ffff2a7224 */ /* 0x010fe200078e0a2b */
[----:B-----5:R-:W-:-:S05]  /*7330*/  SHF.R.S32.HI R33, RZ, 0x1f, R78 ;  /* 0x0000001fff217819 */ /* 0x020fca000001144e */
[C---:B------:R-:W-:Y:S02]  /*7340*/  IMAD R9, R33.reuse, UR4, RZ ;  /* 0x0000000421097c24 */ /* 0x040fe4000f8e02ff */
[----:B------:R-:W-:Y:S02]  /*7350*/  IMAD R33, R33, UR6, RZ ;  /* 0x0000000621217c24 */ /* 0x000fe4000f8e02ff */
[C---:B------:R-:W-:Y:S02]  /*7360*/  IMAD R36, R78.reuse, UR5, R9 ;  /* 0x000000054e247c24 */ /* 0x040fe4000f8e0209 */
[----:B------:R-:W-:Y:S01]  /*7370*/  IMAD.WIDE.U32 R8, R78, UR4, R20 ;  /* 0x000000044e087c25 */ /* 0x000fe2000f8e0014 */
[----:B------:R-:W-:-:S03]  /*7380*/  ULDC.64 UR4, c[0x0][0xb30] ;  /* 0x0002cc0000047ab9 */ /* 0x000fc60000000a00 */
[C---:B------:R-:W-:Y:S01]  /*7390*/  IMAD.WIDE.U32 R20, R78.reuse, UR6, R34 ;  /* 0x000000064e147c25 */ /* 0x040fe2000f8e0022 */
[----:B------:R-:W-:Y:S02]  /*73a0*/  IADD3 R34, P2, R43, R8, RZ ;  /* 0x000000082b227210 */ /* 0x000fe40007f5e0ff */
[----:B------:R-:W-:Y:S01]  /*73b0*/  SHF.R.S32.HI R8, RZ, 0x1f, R45 ;  /* 0x0000001fff087819 */ /* 0x000fe2000001142d */
[----:B------:R-:W-:Y:S01]  /*73c0*/  IMAD R47, R78, UR7, R33 ;  /* 0x000000074e2f7c24 */ /* 0x000fe2000f8e0221 */
[----:B------:R-:W-:Y:S01]  /*73d0*/  SHF.R.S32.HI R33, RZ, 0x1f, R43 ;  /* 0x0000001fff217819 */ /* 0x000fe2000001142b */
[----:B------:R-:W-:Y:S01]  /*73e0*/  IMAD.MOV R43, RZ, RZ, -R45 ;  /* 0x000000ffff2b7224 */ /* 0x000fe200078e0a2d */
[----:B------:R-:W-:Y:S01]  /*73f0*/  ULDC.64 UR6, c[0x0][0xbc8] ;  /* 0x0002f20000067ab9 */ /* 0x000fe20000000a00 */
[----:B------:R-:W-:Y:S01]  /*7400*/  IMAD R8, R8, UR4, RZ ;  /* 0x0000000408087c24 */ /* 0x000fe2000f8e02ff */
[----:B------:R-:W-:Y:S01]  /*7410*/  IADD3.X R35, R33, R9, R36, P2, !PT ;  /* 0x0000000921237210 */ /* 0x000fe200017fe424 */
[----:B------:R-:W-:-:S02]  /*7420*/  IMAD.IADD R21, R21, 0x1, R47 ;  /* 0x0000000115157824 */ /* 0x000fc400078e022f */
[C-C-:B------:R-:W-:Y:S02]  /*7430*/  IMAD R33, R26.reuse, R42, R37.reuse ;  /* 0x0000002a1a217224 */ /* 0x140fe400078e0225 */
[----:B------:R-:W-:Y:S02]  /*7440*/  IMAD R37, R26, R43, R37 ;  /* 0x0000002b1a257224 */ /* 0x000fe400078e0225 */
[C---:B------:R-:W-:Y:S01]  /*7450*/  IMAD R43, R45.reuse, UR5, R8 ;  /* 0x000000052d2b7c24 */ /* 0x040fe2000f8e0208 */
[----:B------:R-:W4:Y:S01]  /*7460*/  S2UR UR5, SR_CgaCtaId ;  /* 0x00000000000579c3 */ /* 0x000f220000008800 */
[----:B------:R-:W-:Y:S01]  /*7470*/  IMAD.WIDE.U32 R8, R45, UR4, R20 ;  /* 0x000000042d087c25 */ /* 0x000fe2000f8e0014 */
[----:B------:R-:W-:Y:S01]  /*7480*/  SHF.R.S32.HI R20, RZ, 0x1f, R33 ;  /* 0x0000001fff147819 */ /* 0x000fe20000011421 */
[----:B------:R-:W-:Y:S01]  /*7490*/  UMOV UR4, 0x400 ;  /* 0x0000040000047882 */ /* 0x000fe20000000000 */
[----:B------:R-:W-:Y:S01]  /*74a0*/  SHF.R.S32.HI R21, RZ, 0x1f, R37 ;  /* 0x0000001fff157819 */ /* 0x000fe20000011425 */
[----:B------:R-:W-:Y:S01]  /*74b0*/  IMAD.WIDE.U32 R34, R33, UR6, R34 ;  /* 0x0000000621227c25 */ /* 0x000fe2000f8e0022 */
[----:B------:R-:W-:-:S03]  /*74c0*/  IADD3 R9, R9, R43, RZ ;  /* 0x0000002b09097210 */ /* 0x000fc60007ffe0ff */
[----:B------:R-:W-:Y:S02]  /*74d0*/  IMAD R20, R20, UR6, RZ ;  /* 0x0000000614147c24 */ /* 0x000fe4000f8e02ff */
[----:B------:R-:W-:Y:S02]  /*74e0*/  IMAD R36, R21, UR8, RZ ;  /* 0x0000000815247c24 */ /* 0x000fe4000f8e02ff */
[----:B------:R-:W-:Y:S01]  /*74f0*/  IMAD R21, R33, UR7, R20 ;  /* 0x0000000721157c24 */ /* 0x000fe2000f8e0214 */
[----:B------:R-:W-:Y:S01]  /*7500*/  ULDC.64 UR6, c[0x0][0xba8] ;  /* 0x0002ea0000067ab9 */ /* 0x000fe20000000a00 */
[C---:B------:R-:W-:Y:S01]  /*7510*/  IMAD R33, R37.reuse, UR9, R36 ;  /* 0x0000000925217c24 */ /* 0x040fe2000f8e0224 */
[----:B0-----:R-:W-:Y:S01]  /*7520*/  SEL R20, R40, R39, P0 ;  /* 0x0000002728147207 */ /* 0x001fe20000000000 */
[----:B------:R-:W-:Y:S01]  /*7530*/  IMAD.WIDE.U32 R36, R37, UR8, R8 ;  /* 0x0000000825247c25 */ /* 0x000fe2000f8e0008 */
[----:B------:R-:W-:Y:S01]  /*7540*/  SEL R8, R39, R40, P0 ;  /* 0x0000002827087207 */ /* 0x000fe20000000000 */
[----:B------:R-:W-:Y:S01]  /*7550*/  ULDC.64 UR8, c[0x0][0xb00] ;  /* 0x0002c00000087ab9 */ /* 0x000fe20000000a00 */
[C---:B------:R-:W-:Y:S01]  /*7560*/  LEA R39, P2, R34.reuse, UR6, 0x2 ;  /* 0x0000000622277c11 */ /* 0x040fe2000f8410ff */
[----:B------:R-:W-:Y:S01]  /*7570*/  IMAD.IADD R21, R35, 0x1, R21 ;  /* 0x0000000123157824 */ /* 0x000fe200078e0215 */
[----:B------:R-:W-:Y:S01]  /*7580*/  ULDC UR6, c[0x0][0xa88] ;  /* 0x0002a20000067ab9 */ /* 0x000fe20000000800 */
[----:B------:R-:W-:Y:S01]  /*7590*/  IMAD.IADD R9, R37, 0x1, R33 ;  /* 0x0000000125097824 */ /* 0x000fe200078e0221 */
[----:B----4-:R-:W-:Y:S01]  /*75a0*/  ULEA UR4, UR5, UR4, 0x18 ;  /* 0x0000000405047291 */ /* 0x010fe2000f8ec03f */
[----:B------:R-:W-:Y:S01]  /*75b0*/  SHFL.IDX PT, R42, R39, RZ, 0x1c1f ;  /* 0x001c1fff272a7589 */ /* 0x000fe200000e0000 */
[----:B------:R-:W-:Y:S01]  /*75c0*/  LEA.HI.X R33, R34, UR7, R21, 0x2, P2 ;  /* 0x0000000722217c11 */ /* 0x000fe200090f1415 */
[----:B------:R-:W-:Y:S01]  /*75d0*/  IMAD R52, R26, UR6, RZ ;  /* 0x000000061a347c24 */ /* 0x000fe2000f8e02ff */
[----:B------:R-:W-:Y:S01]  /*75e0*/  UIADD3 UR4, UR4, 0x12420, URZ ;  /* 0x0001242004047890 */ /* 0x000fe2000fffe03f */
[----:B------:R-:W-:Y:S01]  /*75f0*/  SHFL.IDX PT, R44, R39, 0x1, 0x1c1f ;  /* 0x003c1f00272c7f89 */ /* 0x000fe200000e0000 */
[----:B------:R-:W-:-:S02]  /*7600*/  LEA R54, P3, R36, UR8, 0x2 ;  /* 0x0000000824367c11 */ /* 0x000fc4000f8610ff */
[-C--:B------:R-:W-:Y:S01]  /*7610*/  ISETP.GE.OR P2, PT, R29, R52.reuse, P1 ;  /* 0x000000341d00720c */ /* 0x080fe20000f46670 */
[----:B------:R-:W0:Y:S01]  /*7620*/  SHFL.IDX PT, R43, R33, RZ, 0x1c1f ;  /* 0x001c1fff212b7589 */ /* 0x000e2200000e0000 */
[-C--:B------:R-:W-:Y:S01]  /*7630*/  ISETP.GE.OR P1, PT, R55, R52.reuse, P1 ;  /* 0x000000343700720c */ /* 0x080fe20000f26670 */
[----:B------:R-:W-:Y:S01]  /*7640*/  UPRMT UR4, URZ, 0x654, UR4 ;  /* 0x000006543f047896 */ /* 0x000fe20008000004 */
[----:B------:R-:W-:Y:S01]  /*7650*/  LEA.HI.X R56, R36, UR9, R9, 0x2, P3 ;  /* 0x0000000924387c11 */ /* 0x000fe200098f1409 */
[----:B------:R-:W4:Y:S01]  /*7660*/  SHFL.IDX PT, R45, R33, 0x1, 0x1c1f ;  /* 0x003c1f00212d7f89 */ /* 0x000f2200000e0000 */
[----:B------:R-:W-:Y:S02]  /*7670*/  ISETP.GE.AND P3, PT, R29, R52, PT ;  /* 0x000000341d00720c */ /* 0x000fe40003f66270 */
[----:B------:R-:W-:Y:S01]  /*7680*/  SEL R9, R38, R41, P0 ;  /* 0x0000002926097207 */ /* 0x000fe20000000000 */
[----:B------:R0:W4:Y:S01]  /*7690*/  SHFL.IDX PT, R46, R54, RZ, 0x1c1f ;  /* 0x001c1fff362e7589 */ /* 0x00012200000e0000 */
[----:B------:R-:W-:-:S02]  /*76a0*/  SEL R21, R41, R38, P0 ;  /* 0x0000002629157207 */ /* 0x000fc40000000000 */
[----:B------:R-:W-:Y:S01]  /*76b0*/  SYNCS.ARRIVE.TRANS64.RED.A1T0 RZ, [UR4], RZ ;  /* 0x000000ffffff79a7 */ /* 0x000fe20008100404 */
[----:B------:R0:W4:Y:S01]  /*76c0*/  SHFL.IDX PT, R47, R56, RZ, 0x1c1f ;  /* 0x001c1fff382f7589 */ /* 0x00012200000e0000 */
[----:B-1----:R-:W-:Y:S02]  /*76d0*/  SEL R35, R32, R49, P0 ;  /* 0x0000003120237207 */ /* 0x002fe40000000000 */
[----:B------:R-:W-:Y:S01]  /*76e0*/  SEL R37, R49, R32, P0 ;  /* 0x0000002031257207 */ /* 0x000fe20000000000 */
[----:B------:R-:W-:Y:S01]  /*76f0*/  IMAD.SHL.U32 R49, R28, 0x2, RZ ;  /* 0x000000021c317824 */ /* 0x000fe200078e00ff */
[----:B--2---:R-:W-:Y:S02]  /*7700*/  SEL R34, R48, R51, P0 ;  /* 0x0000003330227207 */ /* 0x004fe40000000000 */
[----:B------:R-:W-:Y:S02]  /*7710*/  SEL R36, R51, R48, P0 ;  /* 0x0000003033247207 */ /* 0x000fe40000000000 */
[----:B---3--:R-:W-:-:S02]  /*7720*/  SEL R38, R31, R50, P0 ;  /* 0x000000321f267207 */ /* 0x008fc40000000000 */
[----:B------:R-:W-:Y:S01]  /*7730*/  SEL R40, R50, R31, P0 ;  /* 0x0000001f32287207 */ /* 0x000fe20000000000 */
[----:B0-----:R0:W-:Y:S01]  /*7740*/  @!P2 ST.E desc[UR46][R42.64], R3 ;  /* 0x000000032a00a985 */ /* 0x0011e2000c10192e */
[----:B------:R-:W-:Y:S02]  /*7750*/  SEL R39, R30, R53, P0 ;  /* 0x000000351e277207 */ /* 0x000fe40000000000 */
[----:B------:R-:W-:Y:S01]  /*7760*/  SEL R41, R53, R30, P0 ;  /* 0x0000001e35297207 */ /* 0x000fe20000000000 */
[----:B----4-:R0:W-:Y:S01]  /*7770*/  @!P1 ST.E desc[UR46][R44.64], R2 ;  /* 0x000000022c009985 */ /* 0x0101e2000c10192e */
[----:B------:R-:W-:Y:S05]  /*7780*/  @P3 BRA `(.L_x_37) ;  /* 0x0000000000b83947 */ /* 0x000fea0003800000 */
[C---:B0-----:R-:W-:Y:S01]  /*7790*/  VIADD R2, R49.reuse, 0x8 ;  /* 0x0000000831027836 */ /* 0x041fe20000000000 */
[----:B------:R-:W-:Y:S01]  /*77a0*/  ULDC UR4, c[0x0][0xac8] ;  /* 0x0002b20000047ab9 */ /* 0x000fe20000000800 */
[C---:B------:R-:W-:Y:S01]  /*77b0*/  VIADD R26, R49.reuse, 0x10 ;  /* 0x00000010311a7836 */ /* 0x040fe20000000000 */
[C---:B------:R-:W-:Y:S01]  /*77c0*/  ISETP.GE.AND P1, PT, R49.reuse, UR4, PT ;  /* 0x0000000431007c0c */ /* 0x040fe2000bf26270 */
[C---:B------:R-:W-:Y:S01]  /*77d0*/  VIADD R31, R49.reuse, 0x20 ;  /* 0x00000020311f7836 */ /* 0x040fe20000000000 */
[----:B------:R-:W-:Y:S01]  /*77e0*/  ISETP.GE.AND P2, PT, R2, UR4, PT ;  /* 0x0000000402007c0c */ /* 0x000fe2000bf46270 */
[C---:B------:R-:W-:Y:S01]  /*77f0*/  VIADD R32, R49.reuse, 0x28 ;  /* 0x0000002831207836 */ /* 0x040fe20000000000 */
[C---:B------:R-:W-:Y:S01]  /*7800*/  IADD3 R30, R49.reuse, 0x18, RZ ;  /* 0x00000018311e7810 */ /* 0x040fe20007ffe0ff */
[----:B------:R-:W-:Y:S01]  /*7810*/  VIADD R33, R49, 0x30 ;  /* 0x0000003031217836 */ /* 0x000fe20000000000 */
[----:B------:R-:W-:Y:S01]  /*7820*/  ISETP.GE.AND P3, PT, R31, UR4, PT ;  /* 0x000000041f007c0c */ /* 0x000fe2000bf66270 */
[----:B------:R-:W-:Y:S01]  /*7830*/  VIADD R42, R49, 0x38 ;  /* 0x00000038312a7836 */ /* 0x000fe20000000000 */
[----:B------:R-:W-:-:S02]  /*7840*/  ISETP.GE.AND P4, PT, R32, UR4, PT ;  /* 0x0000000420007c0c */ /* 0x000fc4000bf86270 */
[----:B------:R-:W-:Y:S02]  /*7850*/  ISETP.GE.AND P5, PT, R33, UR4, PT ;  /* 0x0000000421007c0c */ /* 0x000fe4000bfa6270 */
[----:B------:R-:W-:-:S03]  /*7860*/  ISETP.GE.AND P6, PT, R42, UR4, PT ;  /* 0x000000042a007c0c */ /* 0x000fc6000bfc6270 */
[----:B------:R-:W-:-:S04]  /*7870*/  @!P2 LEA.HI R2, R2, R2, RZ, 0x1 ;  /* 0x000000020202a211 */ /* 0x000fc800078f08ff */
[----:B------:R-:W-:Y:S01]  /*7880*/  @!P2 LOP3.LUT R29, R2, 0xfffffffe, RZ, 0xc0, !PT ;  /* 0xfffffffe021da812 */ /* 0x000fe200078ec0ff */
[--C-:B------:R-:W-:Y:S01]  /*7890*/  @!P1 IMAD.WIDE R2, R49, 0x4, R46.reuse ;  /* 0x0000000431029825 */ /* 0x100fe200078e022e */
[----:B------:R-:W-:Y:S02]  /*78a0*/  @!P3 LEA.HI R31, R31, R31, RZ, 0x1 ;  /* 0x0000001f1f1fb211 */ /* 0x000fe400078f08ff */
[----:B------:R-:W-:Y:S01]  /*78b0*/  @!P4 LEA.HI R32, R32, R32, RZ, 0x1 ;  /* 0x000000202020c211 */ /* 0x000fe200078f08ff */
[----:B------:R-:W-:Y:S01]  /*78c0*/  @!P2 IMAD.WIDE R28, R29, 0x4, R46 ;  /* 0x000000041d1ca825 */ /* 0x000fe200078e022e */
[----:B------:R0:W-:Y:S01]  /*78d0*/  @!P1 ST.E.64 desc[UR46][R2.64], R4 ;  /* 0x0000000402009985 */ /* 0x0001e2000c101b2e */
[----:B------:R-:W-:Y:S02]  /*78e0*/  ISETP.GE.AND P1, PT, R26, UR4, PT ;  /* 0x000000041a007c0c */ /* 0x000fe4000bf26270 */
[----:B------:R-:W-:Y:S01]  /*78f0*/  @!P5 LEA.HI R33, R33, R33, RZ, 0x1 ;  /* 0x000000212121d211 */ /* 0x000fe200078f08ff */
[----:B------:R1:W-:Y:S01]  /*7900*/  @!P2 ST.E.64 desc[UR46][R28.64], R6 ;  /* 0x000000061c00a985 */ /* 0x0003e2000c101b2e */
[----:B------:R-:W-:-:S02]  /*7910*/  ISETP.GE.AND P2, PT, R30, UR4, PT ;  /* 0x000000041e007c0c */ /* 0x000fc4000bf46270 */
[----:B------:R-:W-:-:S07]  /*7920*/  @!P6 LEA.HI R42, R42, R42, RZ, 0x1 ;  /* 0x0000002a2a2ae211 */ /* 0x000fce00078f08ff */
[----:B------:R-:W-:-:S04]  /*7930*/  @!P1 LEA.HI R26, R26, R26, RZ, 0x1 ;  /* 0x0000001a1a1a9211 */ /* 0x000fc800078f08ff */
[----:B------:R-:W-:Y:S02]  /*7940*/  @!P2 LEA.HI R30, R30, R30, RZ, 0x1 ;  /* 0x0000001e1e1ea211 */ /* 0x000fe400078f08ff */
[----:B0-----:R-:W-:Y:S02]  /*7950*/  @!P1 LOP3.LUT R3, R26, 0xfffffffe, RZ, 0xc0, !PT ;  /* 0xfffffffe1a039812 */ /* 0x001fe400078ec0ff */
[----:B------:R-:W-:Y:S02]  /*7960*/  @!P2 LOP3.LUT R5, R30, 0xfffffffe, RZ, 0xc0, !PT ;  /* 0xfffffffe1e05a812 */ /* 0x000fe400078ec0ff */
[----:B-1----:R-:W-:Y:S01]  /*7970*/  @!P3 LOP3.LUT R7, R31, 0xfffffffe, RZ, 0xc0, !PT ;  /* 0xfffffffe1f07b812 */ /* 0x002fe200078ec0ff */
[--C-:B------:R-:W-:Y:S01]  /*7980*/  @!P1 IMAD.WIDE R2, R3, 0x4, R46.reuse ;  /* 0x0000000403029825 */ /* 0x100fe200078e022e */
[----:B------:R-:W-:Y:S02]  /*7990*/  @!P4 LOP3.LUT R29, R32, 0xfffffffe, RZ, 0xc0, !PT ;  /* 0xfffffffe201dc812 */ /* 0x000fe400078ec0ff */
[----:B------:R-:W-:Y:S01]  /*79a0*/  @!P5 LOP3.LUT R31, R33, 0xfffffffe, RZ, 0xc0, !PT ;  /* 0xfffffffe211fd812 */ /* 0x000fe200078ec0ff */
[--C-:B------:R-:W-:Y:S01]  /*79b0*/  @!P2 IMAD.WIDE R4, R5, 0x4, R46.reuse ;  /* 0x000000040504a825 */ /* 0x100fe200078e022e */
[----:B------:R-:W-:Y:S01]  /*79c0*/  @!P6 LOP3.LUT R33, R42, 0xfffffffe, RZ, 0xc0, !PT ;  /* 0xfffffffe2a21e812 */ /* 0x000fe200078ec0ff */
[----:B------:R1:W-:Y:S02]  /*79d0*/  @!P1 ST.E.64 desc[UR46][R2.64], R8 ;  /* 0x0000000802009985 */ /* 0x0003e4000c101b2e */
[----:B------:R-:W-:-:S02]  /*79e0*/  @!P3 IMAD.WIDE R6, R7, 0x4, R46 ;  /* 0x000000040706b825 */ /* 0x000fc400078e022e */
[----:B------:R1:W-:Y:S02]  /*79f0*/  @!P2 ST.E.64 desc[UR46][R4.64], R20 ;  /* 0x000000140400a985 */ /* 0x0003e4000c101b2e */
[--C-:B------:R-:W-:Y:S02]  /*7a00*/  @!P4 IMAD.WIDE R28, R29, 0x4, R46.reuse ;  /* 0x000000041d1cc825 */ /* 0x100fe400078e022e */
[----:B------:R1:W-:Y:S02]  /*7a10*/  @!P3 ST.E.64 desc[UR46][R6.64], R34 ;  /* 0x000000220600b985 */ /* 0x0003e4000c101b2e */
[--C-:B------:R-:W-:Y:S02]  /*7a20*/  @!P5 IMAD.WIDE R30, R31, 0x4, R46.reuse ;  /* 0x000000041f1ed825 */ /* 0x100fe400078e022e */
[----:B------:R1:W-:Y:S02]  /*7a30*/  @!P4 ST.E.64 desc[UR46][R28.64], R36 ;  /* 0x000000241c00c985 */ /* 0x0003e4000c101b2e */
[----:B------:R-:W-:-:S02]  /*7a40*/  @!P6 IMAD.WIDE R32, R33, 0x4, R46 ;  /* 0x000000042120e825 */ /* 0x000fc400078e022e */
[----:B------:R1:W-:Y:S04]  /*7a50*/  @!P5 ST.E.64 desc[UR46][R30.64], R38 ;  /* 0x000000261e00d985 */ /* 0x0003e8000c101b2e */
[----:B------:R1:W-:Y:S02]  /*7a60*/  @!P6 ST.E.64 desc[UR46][R32.64], R40 ;  /* 0x000000282000e985 */ /* 0x0003e4000c101b2e */
.L_x_37:
[----:B------:R-:W-:Y:S05]  /*7a70*/  BSYNC B0 ;  /* 0x0000000000007941 */ /* 0x000fea0003800000 */
.L_x_36:
[----:B------:R-:W-:Y:S01]  /*7a80*/  ISETP.GE.AND P1, PT, R55, R52, PT ;  /* 0x000000343700720c */ /* 0x000fe20003f26270 */
[----:B-1----:R1:W2:Y:S01]  /*7a90*/  SHFL.IDX PT, R29, R56, 0x1, 0x1c1f ;  /* 0x003c1f00381d7f89 */ /* 0x0022a200000e0000 */
[----:B------:R-:W-:Y:S02]  /*7aa0*/  SEL R20, R16, R27, P0 ;  /* 0x0000001b10147207 */ /* 0x000fe40000000000 */
[----:B------:R-:W-:Y:S01]  /*7ab0*/  SEL R26, R27, R16, P0 ;  /* 0x000000101b1a7207 */ /* 0x000fe20000000000 */
[----:B------:R1:W3:Y:S01]  /*7ac0*/  SHFL.IDX PT, R28, R54, 0x1, 0x1c1f ;  /* 0x003c1f00361c7f89 */ /* 0x0002e200000e0000 */
[----:B------:R-:W-:Y:S02]  /*7ad0*/  SEL R21, R15, R24, P0 ;  /* 0x000000180f157207 */ /* 0x000fe40000000000 */
[----:B------:R-:W-:Y:S02]  /*7ae0*/  SEL R27, R24, R15, P0 ;  /* 0x0000000f181b7207 */ /* 0x000fe40000000000 */
[----:B------:R-:W-:-:S02]  /*7af0*/  SEL R24, R14, R25, P0 ;  /* 0x000000190e187207 */ /* 0x000fc40000000000 */
[----:B------:R-:W-:Y:S02]  /*7b00*/  SEL R14, R25, R14, P0 ;  /* 0x0000000e190e7207 */ /* 0x000fe40000000000 */
[----:B------:R-:W-:Y:S02]  /*7b10*/  SEL R25, R13, R22, P0 ;  /* 0x000000160d197207 */ /* 0x000fe40000000000 */
[----:B------:R-:W-:Y:S02]  /*7b20*/  SEL R15, R22, R13, P0 ;  /* 0x0000000d160f7207 */ /* 0x000fe40000000000 */
[----:B------:R-:W-:Y:S02]  /*7b30*/  SEL R22, R12, R23, P0 ;  /* 0x000000170c167207 */ /* 0x000fe40000000000 */
[----:B------:R-:W-:Y:S02]  /*7b40*/  SEL R12, R23, R12, P0 ;  /* 0x0000000c170c7207 */ /* 0x000fe40000000000 */
[----:B------:R-:W-:-:S02]  /*7b50*/  SEL R23, R11, R18, P0 ;  /* 0x000000120b177207 */ /* 0x000fc40000000000 */
[----:B------:R-:W-:Y:S02]  /*7b60*/  SEL R13, R18, R11, P0 ;  /* 0x0000000b120d7207 */ /* 0x000fe40000000000 */
[----:B------:R-:W-:Y:S02]  /*7b70*/  SEL R18, R10, R19, P0 ;  /* 0x000000130a127207 */ /* 0x000fe40000000000 */
[----:B------:R-:W-:Y:S02]  /*7b80*/  SEL R16, R19, R10, P0 ;  /* 0x0000000a13107207 */ /* 0x000fe40000000000 */
[----:B------:R-:W-:Y:S02]  /*7b90*/  SEL R19, R0, R17, P0 ;  /* 0x0000001100137207 */ /* 0x000fe40000000000 */
[----:B------:R-:W-:Y:S01]  /*7ba0*/  SEL R17, R17, R0, P0 ;  /* 0x0000000011117207 */ /* 0x000fe20000000000 */
[----:B-123--:R-:W-:Y:S06]  /*7bb0*/  @P1 BRA `(.L_x_8) ;  /* 0x0000004800e81947 */ /* 0x00efec0003800000 */
[C---:B------:R-:W-:Y:S01]  /*7bc0*/  VIADD R0, R49.reuse, 0x8 ;  /* 0x0000000831007836 */ /* 0x040fe20000000000 */
[----:B------:R-:W-:Y:S01]  /*7bd0*/  ULDC UR4, c[0x0][0xac8] ;  /* 0x0002b20000047ab9 */ /* 0x000fe20000000800 */
[C---:B0-----:R-:W-:Y:S01]  /*7be0*/  VIADD R2, R49.reuse, 0x10 ;  /* 0x0000001031027836 */ /* 0x041fe20000000000 */
[C---:B------:R-:W-:Y:S01]  /*7bf0*/  IADD3 R6, R49.reuse, 0x18, RZ ;  /* 0x0000001831067810 */ /* 0x040fe20007ffe0ff */
[C---:B------:R-:W-:Y:S01]  /*7c00*/  VIADD R8, R49.reuse, 0x20 ;  /* 0x0000002031087836 */ /* 0x040fe20000000000 */
[----:B------:R-:W-:Y:S01]  /*7c10*/  ISETP.GE.AND P1, PT, R0, UR4, PT ;  /* 0x0000000400007c0c */ /* 0x000fe2000bf26270 */
[C---:B------:R-:W-:Y:S01]  /*7c20*/  VIADD R10, R49.reuse, 0x28 ;  /* 0x00000028310a7836 */ /* 0x040fe20000000000 */
[----:B------:R-:W-:Y:S01]  /*7c30*/  ISETP.GE.AND P3, PT, R6, UR4, PT ;  /* 0x0000000406007c0c */ /* 0x000fe2000bf66270 */
[C---:B------:R-:W-:Y:S01]  /*7c40*/  VIADD R11, R49.reuse, 0x30 ;  /* 0x00000030310b7836 */ /* 0x040fe20000000000 */
[----:B------:R-:W-:Y:S02]  /*7c50*/  ISETP.GE.AND P2, PT, R2, UR4, PT ;  /* 0x0000000402007c0c */ /* 0x000fe4000bf46270 */
[----:B------:R-:W-:-:S02]  /*7c60*/  ISETP.GE.AND P0, PT, R49, UR4, PT ;  /* 0x0000000431007c0c */ /* 0x000fc4000bf06270 */
[----:B------:R-:W-:Y:S02]  /*7c70*/  ISETP.GE.AND P4, PT, R8, UR4, PT ;  /* 0x0000000408007c0c */ /* 0x000fe4000bf86270 */
[----:B------:R-:W-:Y:S02]  /*7c80*/  ISETP.GE.AND P5, PT, R10, UR4, PT ;  /* 0x000000040a007c0c */ /* 0x000fe4000bfa6270 */
[----:B------:R-:W-:Y:S02]  /*7c90*/  ISETP.GE.AND P6, PT, R11, UR4, PT ;  /* 0x000000040b007c0c */ /* 0x000fe4000bfc6270 */
[----:B------:R-:W-:-:S03]  /*7ca0*/  @!P1 LEA.HI R0, R0, R0, RZ, 0x1 ;  /* 0x0000000000009211 */ /* 0x000fc600078f08ff */
[----:B------:R-:W-:Y:S02]  /*7cb0*/  @!P2 LEA.HI R4, R2, R2, RZ, 0x1 ;  /* 0x000000020204a211 */ /* 0x000fe400078f08ff */
[----:B------:R-:W-:Y:S01]  /*7cc0*/  @!P1 LOP3.LUT R5, R0, 0xfffffffe, RZ, 0xc0, !PT ;  /* 0xfffffffe00059812 */ /* 0x000fe200078ec0ff */
[C---:B------:R-:W-:Y:S01]  /*7cd0*/  @!P0 IMAD.WIDE R2, R49.reuse, 0x4, R28 ;  /* 0x0000000431028825 */ /* 0x040fe200078e021c */
[----:B------:R-:W-:Y:S02]  /*7ce0*/  @!P3 LEA.HI R0, R6, R6, RZ, 0x1 ;  /* 0x000000060600b211 */ /* 0x000fe400078f08ff */
[----:B------:R-:W-:Y:S01]  /*7cf0*/  @!P4 LEA.HI R8, R8, R8, RZ, 0x1 ;  /* 0x000000080808c211 */ /* 0x000fe200078f08ff */
[----:B------:R-:W-:Y:S01]  /*7d00*/  VIADD R49, R49, 0x38 ;  /* 0x0000003831317836 */ /* 0x000fe20000000000 */
[----:B------:R-:W-:Y:S01]  /*7d10*/  @!P3 LOP3.LUT R9, R0, 0xfffffffe, RZ, 0xc0, !PT ;  /* 0xfffffffe0009b812 */ /* 0x000fe200078ec0ff */
[----:B------:R0:W-:Y:S01]  /*7d20*/  @!P0 ST.E.64 desc[UR46][R2.64], R20 ;  /* 0x0000001402008985 */ /* 0x0001e2000c101b2e */
[----:B------:R-:W-:-:S02]  /*7d30*/  @!P5 LEA.HI R10, R10, R10, RZ, 0x1 ;  /* 0x0000000a0a0ad211 */ /* 0x000fc400078f08ff */
[----:B------:R-:W-:Y:S01]  /*7d40*/  @!P2 LOP3.LUT R7, R4, 0xfffffffe, RZ, 0xc0, !PT ;  /* 0xfffffffe0407a812 */ /* 0x000fe200078ec0ff */
[--C-:B------:R-:W-:Y:S01]  /*7d50*/  @!P1 IMAD.WIDE R4, R5, 0x4, R28.reuse ;  /* 0x0000000405049825 */ /* 0x100fe200078e021c */
[----:B------:R-:W-:Y:S02]  /*7d60*/  @!P6 LEA.HI R0, R11, R11, RZ, 0x1 ;  /* 0x0000000b0b00e211 */ /* 0x000fe400078f08ff */
[----:B------:R-:W-:Y:S01]  /*7d70*/  @!P4 LOP3.LUT R11, R8, 0xfffffffe, RZ, 0xc0, !PT ;  /* 0xfffffffe080bc812 */ /* 0x000fe200078ec0ff */
[--C-:B------:R-:W-:Y:S01]  /*7d80*/  @!P2 IMAD.WIDE R6, R7, 0x4, R28.reuse ;  /* 0x000000040706a825 */ /* 0x100fe200078e021c */
[----:B------:R-:W-:Y:S01]  /*7d90*/  @!P6 LOP3.LUT R31, R0, 0xfffffffe, RZ, 0xc0, !PT ;  /* 0xfffffffe001fe812 */ /* 0x000fe200078ec0ff */
[----:B------:R1:W-:Y:S01]  /*7da0*/  @!P1 ST.E.64 desc[UR46][R4.64], R26 ;  /* 0x0000001a04009985 */ /* 0x0003e2000c101b2e */
[----:B------:R-:W-:Y:S01]  /*7db0*/  ISETP.GE.AND P0, PT, R49, UR4, PT ;  /* 0x0000000431007c0c */ /* 0x000fe2000bf06270 */
[--C-:B------:R-:W-:Y:S01]  /*7dc0*/  @!P3 IMAD.WIDE R8, R9, 0x4, R28.reuse ;  /* 0x000000040908b825 */ /* 0x100fe200078e021c */
[----:B0-----:R-:W-:Y:S01]  /*7dd0*/  @!P5 LOP3.LUT R21, R10, 0xfffffffe, RZ, 0xc0, !PT ;  /* 0xfffffffe0a15d812 */ /* 0x001fe200078ec0ff */
[----:B------:R0:W-:Y:S02]  /*7de0*/  @!P2 ST.E.64 desc[UR46][R6.64], R24 ;  /* 0x000000180600a985 */ /* 0x0001e4000c101b2e */
[----:B------:R-:W-:-:S02]  /*7df0*/  @!P4 IMAD.WIDE R2, R11, 0x4, R28 ;  /* 0x000000040b02c825 */ /* 0x000fc400078e021c */
[----:B------:R0:W-:Y:S02]  /*7e00*/  @!P3 ST.E.64 desc[UR46][R8.64], R14 ;  /* 0x0000000e0800b985 */ /* 0x0001e4000c101b2e */
[--C-:B------:R-:W-:Y:S02]  /*7e10*/  @!P6 IMAD.WIDE R10, R31, 0x4, R28.reuse ;  /* 0x000000041f0ae825 */ /* 0x100fe400078e021c */
[----:B------:R0:W-:Y:S02]  /*7e20*/  @!P4 ST.E.64 desc[UR46][R2.64], R22 ;  /* 0x000000160200c985 */ /* 0x0001e4000c101b2e */
[----:B-1----:R-:W-:-:S05]  /*7e30*/  @!P5 IMAD.WIDE R4, R21, 0x4, R28 ;  /* 0x000000041504d825 */ /* 0x002fca00078e021c */
[----:B------:R0:W-:Y:S04]  /*7e40*/  @!P5 ST.E.64 desc[UR46][R4.64], R12 ;  /* 0x0000000c0400d985 */ /* 0x0001e8000c101b2e */
[----:B------:R0:W-:Y:S01]  /*7e50*/  @!P6 ST.E.64 desc[UR46][R10.64], R18 ;  /* 0x000000120a00e985 */ /* 0x0001e2000c101b2e */
[----:B------:R-:W-:Y:S05]  /*7e60*/  @P0 BRA `(.L_x_8) ;  /* 0x00000048003c0947 */ /* 0x000fea0003800000 */
[----:B------:R-:W-:-:S04]  /*7e70*/  LEA.HI R49, R49, R49, RZ, 0x1 ;  /* 0x0000003131317211 */ /* 0x000fc800078f08ff */
[----:B0-----:R-:W-:-:S05]  /*7e80*/  LOP3.LUT R3, R49, 0xfffffffe, RZ, 0xc0, !PT ;  /* 0xfffffffe31037812 */ /* 0x001fca00078ec0ff */
[----:B------:R-:W-:-:S05]  /*7e90*/  IMAD.WIDE R2, R3, 0x4, R28 ;  /* 0x0000000403027825 */ /* 0x000fca00078e021c */
[----:B------:R0:W-:Y:S01]  /*7ea0*/  ST.E.64 desc[UR46][R2.64], R16 ;  /* 0x0000001002007985 */ /* 0x0001e2000c101b2e */
[----:B------:R-:W-:Y:S05]  /*7eb0*/  BRA `(.L_x_8) ;  /* 0x0000004800287947 */ /* 0x000fea0003800000 */
.L_x_35:
[----:B------:R-:W0:Y:S02]  /*7ec0*/  S2R R0, SR_TID.X ;  /* 0x0000000000007919 */ /* 0x000e240000002100 */
[----:B0-----:R-:W-:-:S05]  /*7ed0*/  VIADD R2, R0, 0xffffff80 ;  /* 0xffffff8000027836 */ /* 0x001fca0000000000 */
[----:B------:R-:W-:-:S13]  /*7ee0*/  ISETP.GT.AND P0, PT, R2, 0xbf, PT ;  /* 0x000000bf0200780c */ /* 0x000fda0003f04270 */
[----:B------:R-:W-:Y:S05]  /*7ef0*/  @P0 BRA `(.L_x_8) ;  /* 0x0000004800180947 */ /* 0x000fea0003800000 */
[----:B------:R-:W0:Y:S01]  /*7f00*/  S2R R3, SR_CTAID.X ;  /* 0x0000000000037919 */ /* 0x000e220000002500 */
[----:B------:R-:W1:Y:S01]  /*7f10*/  LDC R6, c[0x0][0xbe8] ;  /* 0x0002fa00ff067b82 */ /* 0x000e620000000800 */
[----:B------:R-:W-:Y:S01]  /*7f20*/  ULDC UR4, c[0x0][0xa88] ;  /* 0x0002a20000047ab9 */ /* 0x000fe20000000800 */
[----:B0-----:R-:W-:Y:S02]  /*7f30*/  IMAD R0, R3, 0xc0, R0 ;  /* 0x000000c003007824 */ /* 0x001fe400078e0200 */
[----:B-1----:R-:W-:Y:S02]  /*7f40*/  IMAD R3, R6, UR4, RZ ;  /* 0x0000000406037c24 */ /* 0x002fe4000f8e02ff */
[----:B------:R-:W-:-:S05]  /*7f50*/  VIADD R0, R0, 0xffffff80 ;  /* 0xffffff8000007836 */ /* 0x000fca0000000000 */
[----:B------:R-:W-:-:S13]  /*7f60*/  ISETP.GE.AND P0, PT, R0, R3, PT ;  /* 0x000000030000720c */ /* 0x000fda0003f06270 */
[----:B------:R-:W-:Y:S05]  /*7f70*/  @P0 BRA `(.L_x_8) ;  /* 0x0000004400f80947 */ /* 0x000fea0003800000 */
[----:B------:R-:W-:Y:S01]  /*7f80*/  ISETP.NE.AND P0, PT, R6, 0x1, PT ;  /* 0x000000010600780c */ /* 0x000fe20003f05270 */
[----:B------:R-:W0:Y:S01]  /*7f90*/  LDC.64 R10, c[0x0][0xbd8] ;  /* 0x0002f600ff0a7b82 */ /* 0x000e220000000a00 */
[----:B------:R-:W-:Y:S01]  /*7fa0*/  USHF.R.S32.HI UR6, URZ, 0x1f, UR45 ;  /* 0x0000001f3f067899 */ /* 0x000fe2000801142d */
[----:B------:R-:W-:Y:S01]  /*7fb0*/  MOV R5, R0 ;  /* 0x0000000000057202 */ /* 0x000fe20000000f00 */
[----:B------:R-:W-:Y:S02]  /*7fc0*/  ULDC.64 UR8, c[0x0][0xbd0] ;  /* 0x0002f40000087ab9 */ /* 0x000fe40000000a00 */
[----:B------:R-:W-:Y:S02]  /*7fd0*/  UIMAD UR6, UR6, UR8, URZ ;  /* 0x00000008060672a4 */ /* 0x000fe4000f8e023f */
[----:B------:R-:W-:Y:S01]  /*7fe0*/  UIMAD.WIDE.U32 UR4, UR45, UR8, URZ ;  /* 0x000000082d0472a5 */ /* 0x000fe2000f8e003f */
[----:B------:R-:W1:Y:S01]  /*7ff0*/  S2UR UR7, SR_CTAID.Y ;  /* 0x00000000000779c3 */ /* 0x000e620000002600 */
[----:B------:R-:W-:-:S04]  /*8000*/  UIMAD UR6, UR45, UR9, UR6 ;  /* 0x000000092d0672a4 */ /* 0x000fc8000f8e0206 */
[----:B------:R-:W-:Y:S02]  /*8010*/  UIADD3 UR6, UR5, UR6, URZ ;  /* 0x0000000605067290 */ /* 0x000fe4000fffe03f */
[----:B------:R-:W-:Y:S01]  /*8020*/  IMAD.U32 R3, RZ, RZ, UR5 ;  /* 0x00000005ff037e24 */ /* 0x000fe2000f8e00ff */
[----:B------:R-:W2:Y:S01]  /*8030*/  @P0 LDC R7, c[0x0][0xbec] ;  /* 0x0002fb00ff070b82 */ /* 0x000ea20000000800 */
[----:B------:R-:W-:Y:S01]  /*8040*/  IMAD.U32 R2, RZ, RZ, UR4 ;  /* 0x00000004ff027e24 */ /* 0x000fe2000f8e00ff */
[----:B------:R-:W-:Y:S01]  /*8050*/  ULDC.64 UR4, c[0x0][0xbe0] ;  /* 0x0002f80000047ab9 */ /* 0x000fe20000000a00 */
[----:B------:R-:W-:-:S05]  /*8060*/  IMAD.U32 R3, RZ, RZ, UR6 ;  /* 0x00000006ff037e24 */ /* 0x000fca000f8e00ff */
[----:B------:R-:W3:Y:S01]  /*8070*/  @P0 LDC R9, c[0x0][0xbf0] ;  /* 0x0002fc00ff090b82 */ /* 0x000ee20000000800 */
[C---:B0-----:R-:W-:Y:S02]  /*8080*/  IMAD R12, R10.reuse, UR38, RZ ;  /* 0x000000260a0c7c24 */ /* 0x041fe4000f8e02ff */
[----:B------:R-:W-:-:S04]  /*8090*/  IMAD.WIDE.U32 R2, R10, UR37, R2 ;  /* 0x000000250a027c25 */ /* 0x000fc8000f8e0002 */
[----:B------:R-:W-:Y:S01]  /*80a0*/  IMAD R11, R11, UR37, R12 ;  /* 0x000000250b0b7c24 */ /* 0x000fe2000f8e020c */
[----:B------:R-:W1:Y:S03]  /*80b0*/  LDC R8, c[0x0][0xc50] ;  /* 0x00031400ff087b82 */ /* 0x000e660000000800 */
[----:B------:R-:W-:Y:S02]  /*80c0*/  IMAD.IADD R3, R11, 0x1, R3 ;  /* 0x000000010b037824 */ /* 0x000fe400078e0203 */
[----:B--2---:R-:W-:-:S04]  /*80d0*/  @P0 IMAD.HI.U32 R4, R0, R7, RZ ;  /* 0x0000000700040227 */ /* 0x004fc800078e00ff */
[----:B------:R-:W-:Y:S01]  /*80e0*/  IMAD R7, RZ, RZ, -UR45 ;  /* 0x8000002dff077e24 */ /* 0x000fe2000f8e02ff */
[----:B---3--:R-:W-:-:S03]  /*80f0*/  @P0 SHF.R.U32.HI R5, RZ, R9, R4 ;  /* 0x00000009ff050219 */ /* 0x008fc60000011604 */
[----:B-1----:R-:W-:Y:S02]  /*8100*/  IMAD R9, R8, R7, UR7 ;  /* 0x0000000708097e24 */ /* 0x002fe4000f8e0207 */
[----:B------:R-:W-:Y:S02]  /*8110*/  IMAD.MOV R7, RZ, RZ, -R5 ;  /* 0x000000ffff077224 */ /* 0x000fe400078e0a05 */
[----:B------:R-:W-:Y:S01]  /*8120*/  IMAD.WIDE.U32 R2, R9, UR4, R2 ;  /* 0x0000000409027c25 */ /* 0x000fe2000f8e0002 */
[----:B------:R-:W-:-:S03]  /*8130*/  SHF.R.S32.HI R4, RZ, 0x1f, R9 ;  /* 0x0000001fff047819 */ /* 0x000fc60000011409 */
[----:B------:R-:W-:Y:S01]  /*8140*/  IMAD R7, R6, R7, R0 ;  /* 0x0000000706077224 */ /* 0x000fe200078e0200 */
[----:B------:R-:W-:Y:S01]  /*8150*/  IADD3 R2, P0, R5, R2, RZ ;  /* 0x0000000205027210 */ /* 0x000fe20007f1e0ff */
[----:B------:R-:W-:-:S03]  /*8160*/  IMAD R4, R4, UR4, RZ ;  /* 0x0000000404047c24 */ /* 0x000fc6000f8e02ff */
[----:B------:R-:W-:Y:S01]  /*8170*/  SHF.R.S32.HI R0, RZ, 0x1f, R7 ;  /* 0x0000001fff007819 */ /* 0x000fe20000011407 */
[----:B------:R-:W-:Y:S01]  /*8180*/  IMAD R4, R9, UR5, R4 ;  /* 0x0000000509047c24 */ /* 0x000fe2000f8e0204 */
[----:B------:R-:W-:Y:S01]  /*8190*/  SHF.R.S32.HI R9, RZ, 0x1f, R5 ;  /* 0x0000001fff097819 */ /* 0x000fe20000011405 */
[----:B------:R-:W-:Y:S02]  /*81a0*/  ULDC.64 UR4, c[0x0][0xbc8] ;  /* 0x0002f20000047ab9 */ /* 0x000fe40000000a00 */
[----:B------:R-:W-:Y:S01]  /*81b0*/  IMAD R0, R0, UR4, RZ ;  /* 0x0000000400007c24 */ /* 0x000fe2000f8e02ff */
[----:B------:R-:W-:-:S03]  /*81c0*/  IADD3.X R3, R9, R3, R4, P0, !PT ;  /* 0x0000000309037210 */ /* 0x000fc600007fe404 */
[C---:B------:R-:W-:Y:S02]  /*81d0*/  IMAD R5, R7.reuse, UR5, R0 ;  /* 0x0000000507057c24 */ /* 0x040fe4000f8e0200 */
[----:B------:R-:W-:Y:S01]  /*81e0*/  IMAD.WIDE.U32 R2, R7, UR4, R2 ;  /* 0x0000000407027c25 */ /* 0x000fe2000f8e0002 */
[----:B------:R-:W-:-:S04]  /*81f0*/  ULDC.64 UR4, c[0x0][0xba8] ;  /* 0x0002ea0000047ab9 */ /* 0x000fc80000000a00 */
[----:B------:R-:W-:Y:S02]  /*8200*/  IADD3 R3, R3, R5, RZ ;  /* 0x0000000503037210 */ /* 0x000fe40007ffe0ff */
[----:B------:R-:W-:-:S04]  /*8210*/  LEA R4, P0, R2, UR4, 0x2 ;  /* 0x0000000402047c11 */ /* 0x000fc8000f8010ff */
[----:B------:R-:W-:Y:S01]  /*8220*/  LEA.HI.X R5, R2, UR5, R3, 0x2, P0 ;  /* 0x0000000502057c11 */ /* 0x000fe200080f1403 */
[----:B------:R-:W-:-:S05]  /*8230*/  IMAD.MOV.U32 R3, RZ, RZ, -0x800000 ;  /* 0xff800000ff037424 */ /* 0x000fca00078e00ff */
[----:B------:R0:W-:Y:S01]  /*8240*/  STG.E desc[UR46][R4.64], R3 ;  /* 0x0000000304007986 */ /* 0x0001e2000c10192e */
[----:B------:R-:W-:Y:S05]  /*8250*/  BRA `(.L_x_8) ;  /* 0x0000004400407947 */ /* 0x000fea0003800000 */
.L_x_6:
[----:B------:R-:W-:-:S08]  /*8260*/  NOP ;  /* 0x0000000000007918 */ /* 0x000fd00000000000 */
[----:B------:R-:W0:-:S00]  /*8270*/  USETMAXREG.DEALLOC.CTAPOOL 0x20 ;  /* 0x00000020000079c8 */ /* 0x000e0000080e0500 */
[----:B0-----:R-:W-:Y:S01]  /*8280*/  LOP3.LUT R22, R0, 0x3, RZ, 0xc0, !PT ;  /* 0x0000000300167812 */ /* 0x001fe200078ec0ff */
[----:B------:R-:W0:Y:S05]  /*8290*/  S2R R26, SR_CTAID.Z ;  /* 0x00000000001a7919 */ /* 0x000e2a0000002700 */
[----:B------:R-:W1:Y:S01]  /*82a0*/  S2UR UR6, SR_CTAID.Y ;  /* 0x00000000000679c3 */ /* 0x000e620000002600 */
[----:B------:R-:W2:Y:S02]  /*82b0*/  SHFL.IDX PT, R0, R22, RZ, 0x1f ;  /* 0x00001fff16007589 */ /* 0x000ea400000e0000 */
[----:B--2---:R-:W-:-:S13]  /*82c0*/  ISETP.NE.AND P0, PT, R0, RZ, PT ;  /* 0x000000ff0000720c */ /* 0x004fda0003f05270 */
[----:B01----:R-:W-:Y:S05]  /*82d0*/  @!P0 BRA `(.L_x_38) ;  /* 0x0000000000288947 */ /* 0x003fea0003800000 */
[----:B------:R-:W-:Y:S01]  /*82e0*/  ULDC UR7, c[0x0][0xc50] ;  /* 0x0003140000077ab9 */ /* 0x000fe20000000800 */
[----:B------:R-:W-:Y:S01]  /*82f0*/  UMOV UR40, UR6 ;  /* 0x0000000600287c82 */ /* 0x000fe20008000000 */
[----:B------:R-:W-:-:S06]  /*8300*/  UISETP.NE.AND UP0, UPT, UR7, 0x1, UPT ;  /* 0x000000010700788c */ /* 0x000fcc000bf05270 */
[----:B------:R-:W-:-:S13]  /*8310*/  PLOP3.LUT P0, PT, PT, PT, UP0, 0x80, 0x0 ;  /* 0x000000000000781c */ /* 0x000fda0003f0f008 */
[----:B------:R-:W-:Y:S05]  /*8320*/  @!P0 BRA `(.L_x_39) ;  /* 0x0000000000308947 */ /* 0x000fea0003800000 */
[----:B------:R-:W-:Y:S01]  /*8330*/  ULDC UR4, c[0x0][0xc54] ;  /* 0x0003150000047ab9 */ /* 0x000fe20000000800 */
[----:B------:R-:W-:Y:S01]  /*8340*/  ULDC UR40, c[0x0][0xc58] ;  /* 0x0003160000287ab9 */ /* 0x000fe20000000800 */
[----:B------:R-:W-:-:S04]  /*8350*/  UIMAD.WIDE.U32 UR4, UR6, UR4, URZ ;  /* 0x00000004060472a5 */ /* 0x000fc8000f8e003f */
[----:B------:R-:W-:Y:S01]  /*8360*/  USHF.R.U32.HI UR40, URZ, UR40, UR5 ;  /* 0x000000283f287299 */ /* 0x000fe20008011605 */
[----:B------:R-:W-:Y:S11]  /*8370*/  BRA `(.L_x_39) ;  /* 0x00000000001c7947 */ /* 0x000ff60003800000 */
.L_x_38:
[----:B------:R-:W-:Y:S01]  /*8380*/  ULDC UR7, c[0x0][0xc50] ;  /* 0x0003140000077ab9 */ /* 0x000fe20000000800 */
[----:B------:R-:W-:Y:S01]  /*8390*/  UMOV UR40, UR6 ;  /* 0x0000000600287c82 */ /* 0x000fe20008000000 */
[----:B------:R-:W-:-:S11]  /*83a0*/  UISETP.NE.AND UP0, UPT, UR7, 0x1, UPT ;  /* 0x000000010700788c */ /* 0x000fd6000bf05270 */
[----:B------:R-:W-:Y:S01]  /*83b0*/  @UP0 ULDC UR4, c[0x0][0xc54] ;  /* 0x0003150000040ab9 */ /* 0x000fe20000000800 */
[----:B------:R-:W-:Y:S01]  /*83c0*/  @UP0 ULDC UR8, c[0x0][0xc58] ;  /* 0x0003160000080ab9 */ /* 0x000fe20000000800 */
[----:B------:R-:W-:-:S04]  /*83d0*/  UIMAD.WIDE.U32 UR4, UR6, UR4, URZ ;  /* 0x00000004060472a5 */ /* 0x000fc8000f8e003f */
[----:B------:R-:W-:-:S12]  /*83e0*/  @UP0 USHF.R.U32.HI UR40, URZ, UR8, UR5 ;  /* 0x000000083f280299 */ /* 0x000fd80008011605 */
.L_x_39:
[----:B------:R-:W-:Y:S01]  /*83f0*/  ISETP.GE.AND P0, PT, R26, RZ, PT ;  /* 0x000000ff1a00720c */ /* 0x000fe20003f06270 */
[----:B------:R-:W-:Y:S01]  /*8400*/  UIADD3 UR4, -UR40, URZ, URZ ;  /* 0x0000003f28047290 */ /* 0x000fe2000fffe13f */
[----:B------:R-:W-:Y:S02]  /*8410*/  IMAD.MOV.U32 R28, RZ, RZ, 0x1 ;  /* 0x00000001ff1c7424 */ /* 0x000fe400078e00ff */
[----:B------:R-:W-:Y:S01]  /*8420*/  IMAD.MOV.U32 R0, RZ, RZ, RZ ;  /* 0x000000ffff007224 */ /* 0x000fe200078e00ff */
[----:B------:R-:W-:Y:S01]  /*8430*/  UIMAD UR6, UR7, UR4, UR6 ;  /* 0x00000004070672a4 */ /* 0x000fe2000f8e0206 */
[----:B------:R-:W-:-:S07]  /*8440*/  IMAD.MOV.U32 R2, RZ, RZ, 0x1 ;  /* 0x00000001ff027424 */ /* 0x000fce00078e00ff */
[----:B------:R-:W-:Y:S05]  /*8450*/  @!P0 BRA `(.L_x_40) ;  /* 0x0000003c00f08947 */ /* 0x000fea0003800000 */
[----:B------:R-:W0:Y:S01]  /*8460*/  LDC.64 R2, c[0x0][0xa28] ;  /* 0x00028a00ff027b82 */ /* 0x000e220000000a00 */
[----:B------:R-:W-:Y:S01]  /*8470*/  ULDC.64 UR4, c[0x0][0x418] ;  /* 0x0001060000047ab9 */ /* 0x000fe20000000a00 */
[----:B------:R-:W-:Y:S01]  /*8480*/  ULDC UR38, c[0x0][0x2f0] ;  /* 0x0000bc0000267ab9 */ /* 0x000fe20000000800 */
[----:B------:R-:W-:Y:S01]  /*8490*/  IMAD.MOV.U32 R16, RZ, RZ, RZ ;  /* 0x000000ffff107224 */ /* 0x000fe200078e00ff */
[----:B0-----:R-:W-:-:S04]  /*84a0*/  ISETP.NE.U32.AND P0, PT, R2, RZ, PT ;  /* 0x000000ff0200720c */ /* 0x001fc80003f05070 */
[----:B------:R-:W-:Y:S01]  /*84b0*/  ISETP.NE.AND.EX P0, PT, R3, RZ, PT, P0 ;  /* 0x000000ff0300720c */ /* 0x000fe20003f05300 */
[----:B------:R-:W-:-:S03]  /*84c0*/  UISETP.NE.U32.AND UP0, UPT, UR4, URZ, UPT ;  /* 0x0000003f0400728c */ /* 0x000fc6000bf05070 */
[----:B------:R-:W-:-:S09]  /*84d0*/  ULDC UR4, c[0x0][0x424] ;  /* 0x0001090000047ab9 */ /* 0x000fd20000000800 */
[----:B------:R-:W0:Y:S01]  /*84e0*/  @P0 LDC.64 R2, c[0x0][0xa28] ;  /* 0x00028a00ff020b82 */ /* 0x000e220000000a00 */
[----:B------:R-:W-:-:S04]  /*84f0*/  UISETP.NE.AND.EX UP0, UPT, UR5, URZ, UPT, UP0 ;  /* 0x0000003f0500728c */ /* 0x000fc8000bf05300 */
[----:B------:R-:W-:-:S04]  /*8500*/  USEL UR4, UR4, 0x1, UP0 ;  /* 0x0000000104047887 */ /* 0x000fc80008000000 */
[----:B------:R-:W-:Y:S01]  /*8510*/  UIMAD UR38, UR4, UR38, URZ ;  /* 0x00000026042672a4 */ /* 0x000fe2000f8e023f */
[----:B------:R-:W1:Y:S03]  /*8520*/  S2R R24, SR_CTAID.X ;  /* 0x0000000000187919 */ /* 0x000e660000002500 */
[----:B------:R-:W-:Y:S02]  /*8530*/  UISETP.GE.AND UP0, UPT, UR38, 0x1, UPT ;  /* 0x000000012600788c */ /* 0x000fe4000bf06270 */
[----:B------:R-:W-:Y:S01]  /*8540*/  UIADD3 UR4, UR38, 0x9f, URZ ;  /* 0x0000009f26047890 */ /* 0x000fe2000fffe03f */
[----:B0-----:R-:W-:-:S05]  /*8550*/  @P0 IMAD.WIDE R2, R26, 0x4, R2 ;  /* 0x000000041a020825 */ /* 0x001fca00078e0202 */
[----:B------:R0:W5:Y:S01]  /*8560*/  @P0 LDG.E R16, desc[UR46][R2.64] ;  /* 0x0000002e02100981 */ /* 0x000162000c1e1900 */
[----:B------:R-:W-:Y:S01]  /*8570*/  PLOP3.LUT P0, PT, PT, PT, UP0, 0x80, 0x0 ;  /* 0x000000000000781c */ /* 0x000fe20003f0f008 */
[----:B------:R-:W-:Y:S02]  /*8580*/  UIMAD.WIDE UR4, UR4, 0x66666667, URZ ;  /* 0x66666667040478a5 */ /* 0x000fe4000f8e023f */
[----:B------:R-:W-:Y:S02]  /*8590*/  ULOP3.LUT UR44, UR6, 0xffff, URZ, 0xc0, !UPT ;  /* 0x0000ffff062c7892 */ /* 0x000fe4000f8ec03f */
[----:B------:R-:W-:Y:S01]  /*85a0*/  USHF.R.U32.HI UR41, URZ, 0x1f, UR5 ;  /* 0x0000001f3f297899 */ /* 0x000fe20008011605 */
[----:B------:R-:W-:-:S03]  /*85b0*/  UMOV UR37, URZ ;  /* 0x0000003f00257c82 */ /* 0x000fc60008000000 */
[----:B------:R-:W-:-:S04]  /*85c0*/  ULEA.HI.SX32 UR41, UR5, UR41, 0x1a ;  /* 0x0000002905297291 */ /* 0x000fc8000f8fd23f */
[----:B01----:R-:W-:Y:S08]  /*85d0*/  @!P0 BRA `(.L_x_41) ;  /* 0x0000000000848947 */ /* 0x003ff00003800000 */
[----:B------:R-:W-:Y:S01]  /*85e0*/  USHF.R.U32.HI UR6, URZ, 0x10, UR6 ;  /* 0x000000103f067899 */ /* 0x000fe20008011606 */
[----:B------:R-:W-:-:S03]  /*85f0*/  UMOV UR4, URZ ;  /* 0x0000003f00047c82 */ /* 0x000fc60008000000 */
[----:B------:R-:W-:-:S11]  /*8600*/  UISETP.NE.AND UP0, UPT, UR6, URZ, UPT ;  /* 0x0000003f0600728c */ /* 0x000fd6000bf05270 */
[----:B------:R-:W-:Y:S02]  /*8610*/  @!UP0 ULDC UR6, c[0x0][0x9f0] ;  /* 0x00027c0000068ab9 */ /* 0x000fe40000000800 */
[----:B------:R-:W-:Y:S01]  /*8620*/  IABS R0, UR6 ;  /* 0x0000000600007c13 */ /* 0x000fe20008000000 */
[----:B------:R-:W-:Y:S02]  /*8630*/  UIADD3 UR7, UR41, -0x1, UR6 ;  /* 0xffffffff29077890 */ /* 0x000fe4000fffe006 */
[----:B------:R-:W-:Y:S02]  /*8640*/  IABS R4, UR6 ;  /* 0x0000000600047c13 */ /* 0x000fe40008000000 */
[----:B------:R-:W-:Y:S02]  /*8650*/  R2UR UR10, R0 ;  /* 0x00000000000a72ca */ /* 0x000fe400000e0000 */
[----:B------:R-:W-:Y:S01]  /*8660*/  IABS R3, UR7 ;  /* 0x0000000700037c13 */ /* 0x000fe20008000000 */
[----:B------:R-:W-:-:S03]  /*8670*/  ULOP3.LUT UR7, UR7, UR6, URZ, 0x3c, !UPT ;  /* 0x0000000607077292 */ /* 0x000fc6000f8e3c3f */
[----:B------:R-:W-:-:S07]  /*8680*/  R2UR UR9, R3 ;  /* 0x00000000030972ca */ /* 0x000fce00000e0000 */
[----:B------:R-:W0:Y:S08]  /*8690*/  I2F.RP R0, UR10 ;  /* 0x0000000a00007d06 */ /* 0x000e300008209400 */
[----:B0-----:R-:W0:Y:S02]  /*86a0*/  MUFU.RCP R0, R0 ;  /* 0x0000000000007308 */ /* 0x001e240000001000 */
[----:B0-----:R-:W-:Y:S01]  /*86b0*/  VIADD R2, R0, 0xffffffe ;  /* 0x0ffffffe00027836 */ /* 0x001fe20000000000 */
[----:B------:R-:W-:-:S05]  /*86c0*/  IADD3 R0, RZ, -R4, RZ ;  /* 0x80000004ff007210 */ /* 0x000fca0007ffe0ff */
        /* <DEDUP_REMOVED lines=14> */
[----:B------:R-:W-:Y:S02]  /*87b0*/  UISETP.NE.AND UP0, UPT, UR6, URZ, UPT ;  /* 0x0000003f0600728c */ /* 0x000fe4000bf05270 */
[----:B------:R-:W-:-:S09]  /*87c0*/  @!UP1 UIADD3 UR5, -UR5, URZ, URZ ;  /* 0x0000003f05059290 */ /* 0x000fd2000fffe13f */
[----:B------:R-:W-:-:S07]  /*87d0*/  @!UP0 ULOP3.LUT UR5, URZ, UR6, URZ, 0x33, !UPT ;  /* 0x000000063f058292 */ /* 0x000fce000f8e333f */
[----:B------:R-:W-:-:S05]  /*87e0*/  UMOV UR37, UR5 ;  /* 0x0000000500257c82 */ /* 0x000fca0008000000 */
.L_x_41:
[----:B------:R-:W-:Y:S02]  /*87f0*/  UIMAD UR45, UR44, UR37, URZ ;  /* 0x000000252c2d72a4 */ /* 0x000fe4000f8e023f */
[----:B------:R-:W-:Y:S02]  /*8800*/  IMAD.U32 R3, RZ, RZ, UR37 ;  /* 0x00000025ff037e24 */ /* 0x000fe4000f8e00ff */
[----:B------:R-:W-:Y:S02]  /*8810*/  IMAD.MOV.U32 R2, RZ, RZ, 0x1 ;  /* 0x00000001ff027424 */ /* 0x000fe400078e00ff */
[----:B------:R-:W-:-:S05]  /*8820*/  IMAD.U32 R0, RZ, RZ, UR45 ;  /* 0x0000002dff007e24 */ /* 0x000fca000f8e00ff */
[----:B------:R-:W-:-:S04]  /*8830*/  VIADDMNMX R0, R0, R3, UR41, PT ;  /* 0x0000002900007e46 */ /* 0x000fc8000b800103 */
[----:B------:R-:W-:Y:S01]  /*8840*/  R2UR UR48, R0 ;  /* 0x00000000003072ca */ /* 0x000fe200000e0000 */
[----:B------:R-:W-:-:S12]  /*8850*/  IMAD.MOV.U32 R0, RZ, RZ, RZ ;  /* 0x000000ffff007224 */ /* 0x000fd800078e00ff */
[----:B------:R-:W-:-:S06]  /*8860*/  UISETP.GT.AND UP0, UPT, UR48, UR45, UPT ;  /* 0x0000002d3000728c */ /* 0x000fcc000bf04270 */
[----:B------:R-:W-:-:S13]  /*8870*/  PLOP3.LUT P0, PT, PT, PT, UP0, 0x80, 0x0 ;  /* 0x000000000000781c */ /* 0x000fda0003f0f008 */
[----:B------:R-:W-:Y:S05]  /*8880*/  @!P0 BRA `(.L_x_40) ;  /* 0x0000003800e48947 */ /* 0x000fea0003800000 */
[----:B------:R-:W0:Y:S01]  /*8890*/  S2UR UR4, SR_CgaCtaId ;  /* 0x00000000000479c3 */ /* 0x000e220000008800 */
[----:B------:R-:W-:-:S04]  /*88a0*/  MOV R0, 0x400 ;  /* 0x0000040000007802 */ /* 0x000fc80000000f00 */
[----:B------:R-:W-:-:S13]  /*88b0*/  R2UR UR42, R0 ;  /* 0x00000000002a72ca */ /* 0x000fda00000e0000 */
[----:B0-----:R-:W-:-:S04]  /*88c0*/  ULEA UR42, UR4, UR42, 0x18 ;  /* 0x0000002a042a7291 */ /* 0x001fc8000f8ec03f */
[----:B------:R-:W-:-:S04]  /*88d0*/  UIADD3 UR4, UR42, 0xd200, URZ ;  /* 0x0000d2002a047890 */ /* 0x000fc8000fffe03f */
[----:B------:R-:W-:-:S06]  /*88e0*/  ULOP3.LUT UP0, URZ, UR4, 0x1bf, URZ, 0xc0, !UPT ;  /* 0x000001bf043f7892 */ /* 0x000fcc000f80c03f */
[----:B------:R-:W-:-:S13]  /*88f0*/  PLOP3.LUT P0, PT, PT, PT, UP0, 0x80, 0x0 ;  /* 0x000000000000781c */ /* 0x000fda0003f0f008 */
[----:B------:R-:W-:Y:S05]  /*8900*/  @!P0 BRA `(.L_x_42) ;  /* 0x0000000000408947 */ /* 0x000fea0003800000 */
[----:B------:R-:W-:Y:S01]  /*8910*/  MOV R2, 0x0 ;  /* 0x0000000000027802 */ /* 0x000fe20000000f00 */
[----:B------:R-:W-:Y:S01]  /*8920*/  ULDC.64 UR4, c[0x4][0x98] ;  /* 0x0100260000047ab9 */ /* 0x000fe20000000a00 */
[----:B------:R-:W-:Y:S01]  /*8930*/  ULDC.64 UR6, c[0x4][0xa0] ;  /* 0x0100280000067ab9 */ /* 0x000fe20000000a00 */
[----:B------:R-:W-:Y:S01]  /*8940*/  IMAD.U32 R4, RZ, RZ, UR4 ;  /* 0x00000004ff047e24 */ /* 0x000fe2000f8e00ff */
[----:B------:R-:W-:Y:S01]  /*8950*/  MOV R6, UR6 ;  /* 0x0000000600067c02 */ /* 0x000fe20008000f00 */
[----:B------:R-:W-:Y:S01]  /*8960*/  IMAD.U32 R5, RZ, RZ, UR5 ;  /* 0x00000005ff057e24 */ /* 0x000fe2000f8e00ff */
[----:B------:R-:W0:Y:S01]  /*8970*/  LDC.64 R2, c[0x4][R2] ;  /* 0x0100000002027b82 */ /* 0x000e220000000a00 */
[----:B------:R-:W-:Y:S01]  /*8980*/  ULDC.64 UR4, c[0x4][0x8] ;  /* 0x0100020000047ab9 */ /* 0x000fe20000000a00 */
[----:B------:R-:W-:Y:S02]  /*8990*/  IMAD.U32 R7, RZ, RZ, UR7 ;  /* 0x00000007ff077e24 */ /* 0x000fe4000f8e00ff */
[----:B------:R-:W-:-:S02]  /*89a0*/  IMAD.U32 R10, RZ, RZ, UR4 ;  /* 0x00000004ff0a7e24 */ /* 0x000fc4000f8e00ff */
[----:B------:R-:W-:Y:S02]  /*89b0*/  IMAD.U32 R11, RZ, RZ, UR5 ;  /* 0x00000005ff0b7e24 */ /* 0x000fe4000f8e00ff */
[----:B------:R-:W-:Y:S02]  /*89c0*/  IMAD.MOV.U32 R8, RZ, RZ, 0x70 ;  /* 0x00000070ff087424 */ /* 0x000fe400078e00ff */
[----:B------:R-:W-:Y:S02]  /*89d0*/  IMAD.MOV.U32 R12, RZ, RZ, 0x1 ;  /* 0x00000001ff0c7424 */ /* 0x000fe400078e00ff */
[----:B------:R-:W-:-:S07]  /*89e0*/  IMAD.MOV.U32 R13, RZ, RZ, RZ ;  /* 0x000000ffff0d7224 */ /* 0x000fce00078e00ff */
[----:B------:R-:W-:-:S07]  /*89f0*/  LEPC R20, `(.L_x_42) ;  /* 0x000000001014794e */ /* 0x000fce0000000000 */
[----:B0----5:R-:W-:Y:S05]  /*8a00*/  CALL.ABS.NOINC R2 ;  /* 0x0000000002007343 */ /* 0x021fea0003c00000 */
.L_x_42:
[----:B------:R-:W-:-:S06]  /*8a10*/  UIADD3 UR4, UR42, 0x5200, URZ ;  /* 0x000052002a047890 */ /* 0x000fcc000fffe03f */
[----:B------:R-:W-:-:S04]  /*8a20*/  MOV R18, UR4 ;  /* 0x0000000400127c02 */ /* 0x000fc80008000f00 */
[----:B------:R-:W-:-:S13]  /*8a30*/  LOP3.LUT P0, RZ, R18, 0x1bf, RZ, 0xc0, !PT ;  /* 0x000001bf12ff7812 */ /* 0x000fda000780c0ff */
[----:B------:R-:W-:Y:S05]  /*8a40*/  @!P0 BRA `(.L_x_43) ;  /* 0x0000000000408947 */ /* 0x000fea0003800000 */
[----:B------:R-:W-:Y:S01]  /*8a50*/  MOV R2, 0x0 ;  /* 0x0000000000027802 */ /* 0x000fe20000000f00 */
[----:B------:R-:W-:Y:S01]  /*8a60*/  ULDC.64 UR4, c[0x4][0x98] ;  /* 0x0100260000047ab9 */ /* 0x000fe20000000a00 */
[----:B------:R-:W-:Y:S01]  /*8a70*/  ULDC.64 UR6, c[0x4][0xa0] ;  /* 0x0100280000067ab9 */ /* 0x000fe20000000a00 */
[----:B------:R-:W-:Y:S01]  /*8a80*/  IMAD.U32 R4, RZ, RZ, UR4 ;  /* 0x00000004ff047e24 */ /* 0x000fe2000f8e00ff */
[----:B------:R-:W-:Y:S01]  /*8a90*/  MOV R8, 0x70 ;  /* 0x0000007000087802 */ /* 0x000fe20000000f00 */
[----:B------:R-:W-:Y:S01]  /*8aa0*/  IMAD.U32 R5, RZ, RZ, UR5 ;  /* 0x00000005ff057e24 */ /* 0x000fe2000f8e00ff */
[----:B------:R-:W0:Y:S01]  /*8ab0*/  LDC.64 R2, c[0x4][R2] ;  /* 0x0100000002027b82 */ /* 0x000e220000000a00 */
[----:B------:R-:W-:Y:S01]  /*8ac0*/  ULDC.64 UR4, c[0x4][0x10] ;  /* 0x0100040000047ab9 */ /* 0x000fe20000000a00 */
[----:B------:R-:W-:Y:S02]  /*8ad0*/  IMAD.U32 R6, RZ, RZ, UR6 ;  /* 0x00000006ff067e24 */ /* 0x000fe4000f8e00ff */
[----:B------:R-:W-:-:S02]  /*8ae0*/  IMAD.U32 R7, RZ, RZ, UR7 ;  /* 0x00000007ff077e24 */ /* 0x000fc4000f8e00ff */
[----:B------:R-:W-:Y:S02]  /*8af0*/  IMAD.U32 R10, RZ, RZ, UR4 ;  /* 0x00000004ff0a7e24 */ /* 0x000fe4000f8e00ff */
[----:B------:R-:W-:Y:S02]  /*8b00*/  IMAD.U32 R11, RZ, RZ, UR5 ;  /* 0x00000005ff0b7e24 */ /* 0x000fe4000f8e00ff */
[----:B------:R-:W-:Y:S02]  /*8b10*/  IMAD.MOV.U32 R12, RZ, RZ, 0x1 ;  /* 0x00000001ff0c7424 */ /* 0x000fe400078e00ff */
[----:B------:R-:W-:-:S07]  /*8b20*/  IMAD.MOV.U32 R13, RZ, RZ, RZ ;  /* 0x000000ffff0d7224 */ /* 0x000fce00078e00ff */
[----:B------:R-:W-:-:S07]  /*8b30*/  LEPC R20, `(.L_x_43) ;  /* 0x000000001014794e */ /* 0x000fce0000000000 */
[----:B0----5:R-:W-:Y:S05]  /*8b40*/  CALL.ABS.NOINC R2 ;  /* 0x0000000002007343 */ /* 0x021fea0003c00000 */
.L_x_43:
[----:B------:R-:W-:-:S04]  /*8b50*/  UIADD3 UR4, UR42, 0x200, URZ ;  /* 0x000002002a047890 */ /* 0x000fc8000fffe03f */
[----:B------:R-:W-:-:S06]  /*8b60*/  ULOP3.LUT UP0, URZ, UR4, 0x9f, URZ, 0xc0, !UPT ;  /* 0x0000009f043f7892 */ /* 0x000fcc000f80c03f */
[----:B------:R-:W-:-:S13]  /*8b70*/  PLOP3.LUT P0, PT, PT, PT, UP0, 0x80, 0x0 ;  /* 0x000000000000781c */ /* 0x000fda0003f0f008 */
[----:B------:R-:W-:Y:S05]  /*8b80*/  @!P0 BRA `(.L_x_44) ;  /* 0x0000000000408947 */ /* 0x000fea0003800000 */
[----:B------:R-:W-:Y:S01]  /*8b90*/  MOV R2, 0x0 ;  /* 0x0000000000027802 */ /* 0x000fe20000000f00 */
[----:B------:R-:W-:Y:S01]  /*8ba0*/  ULDC.64 UR4, c[0x4][0x98] ;  /* 0x0100260000047ab9 */ /* 0x000fe20000000a00 */
[----:B------:R-:W-:Y:S01]  /*8bb0*/  ULDC.64 UR6, c[0x4][0xa0] ;  /* 0x0100280000067ab9 */ /* 0x000fe20000000a00 */
[----:B------:R-:W-:Y:S02]  /*8bc0*/  IMAD.U32 R4, RZ, RZ, UR4 ;  /* 0x00000004ff047e24 */ /* 0x000fe4000f8e00ff */
[----:B------:R-:W-:Y:S01]  /*8bd0*/  IMAD.U32 R5, RZ, RZ, UR5 ;  /* 0x00000005ff057e24 */ /* 0x000fe2000f8e00ff */
[----:B------:R-:W0:Y:S01]  /*8be0*/  LDC.64 R2, c[0x4][R2] ;  /* 0x0100000002027b82 */ /* 0x000e220000000a00 */
[----:B------:R-:W-:Y:S01]  /*8bf0*/  ULDC.64 UR4, c[0x4][0x18] ;  /* 0x0100060000047ab9 */ /* 0x000fe20000000a00 */
[----:B------:R-:W-:Y:S01]  /*8c00*/  IMAD.U32 R6, RZ, RZ, UR6 ;  /* 0x00000006ff067e24 */ /* 0x000fe2000f8e00ff */
[----:B------:R-:W-:Y:S01]  /*8c10*/  MOV R10, UR4 ;  /* 0x00000004000a7c02 */ /* 0x000fe20008000f00 */
[----:B------:R-:W-:-:S02]  /*8c20*/  IMAD.U32 R7, RZ, RZ, UR7 ;  /* 0x00000007ff077e24 */ /* 0x000fc4000f8e00ff */
[----:B------:R-:W-:Y:S02]  /*8c30*/  IMAD.U32 R11, RZ, RZ, UR5 ;  /* 0x00000005ff0b7e24 */ /* 0x000fe4000f8e00ff */
[----:B------:R-:W-:Y:S02]  /*8c40*/  IMAD.MOV.U32 R8, RZ, RZ, 0x70 ;  /* 0x00000070ff087424 */ /* 0x000fe400078e00ff */
[----:B------:R-:W-:Y:S02]  /*8c50*/  IMAD.MOV.U32 R12, RZ, RZ, 0x1 ;  /* 0x00000001ff0c7424 */ /* 0x000fe400078e00ff */
[----:B------:R-:W-:-:S07]  /*8c60*/  IMAD.MOV.U32 R13, RZ, RZ, RZ ;  /* 0x000000ffff0d7224 */ /* 0x000fce00078e00ff */
[----:B------:R-:W-:-:S07]  /*8c70*/  LEPC R20, `(.L_x_44) ;  /* 0x000000001014794e */ /* 0x000fce0000000000 */
[----:B0----5:R-:W-:Y:S05]  /*8c80*/  CALL.ABS.NOINC R2 ;  /* 0x0000000002007343 */ /* 0x021fea0003c00000 */
.L_x_44:
[----:B------:R-:W-:-:S13]  /*8c90*/  LOP3.LUT P6, RZ, R18, 0x1bf, RZ, 0xc0, !PT ;  /* 0x000001bf12ff7812 */ /* 0x000fda00078cc0ff */
        /* <DEDUP_REMOVED lines=17> */
.L_x_45:
[----:B------:R-:W0:Y:S01]  /*8db0*/  LDC.64 R2, c[0x0][0x9f8] ;  /* 0x00027e00ff027b82 */ /* 0x000e220000000a00 */
[----:B------:R-:W-:-:S07]  /*8dc0*/  MOV R29, R26 ;  /* 0x0000001a001d7202 */ /* 0x000fce0000000f00 */
[----:B------:R-:W1:Y:S01]  /*8dd0*/  LDC R19, c[0x0][0x430] ;  /* 0x00010c00ff137b82 */ /* 0x000e620000000800 */
[----:B0-----:R-:W-:-:S04]  /*8de0*/  ISETP.NE.U32.AND P0, PT, R2, RZ, PT ;  /* 0x000000ff0200720c */ /* 0x001fc80003f05070 */
[----:B------:R-:W-:-:S13]  /*8df0*/  ISETP.NE.AND.EX P0, PT, R3, RZ, PT, P0 ;  /* 0x000000ff0300720c */ /* 0x000fda0003f05300 */
[----:B------:R-:W0:Y:S02]  /*8e00*/  @P0 LDC.64 R2, c[0x0][0x9f8] ;  /* 0x00027e00ff020b82 */ /* 0x000e240000000a00 */
[----:B0-----:R-:W-:-:S05]  /*8e10*/  @P0 IMAD.WIDE R2, R26, 0x4, R2 ;  /* 0x000000041a020825 */ /* 0x001fca00078e0202 */
[----:B------:R0:W5:Y:S01]  /*8e20*/  @P0 LDG.E R29, desc[UR46][R2.64] ;  /* 0x0000002e021d0981 */ /* 0x000162000c1e1900 */
[----:B-1----:R-:W-:Y:S01]  /*8e30*/  ISETP.NE.AND P2, PT, R19, 0x1, PT ;  /* 0x000000011300780c */ /* 0x002fe20003f45270 */
[----:B------:R-:W-:Y:S01]  /*8e40*/  UMOV UR4, 0xffffffff ;  /* 0xffffffff00047882 */ /* 0x000fe20000000000 */
[C---:B------:R-:W-:Y:S01]  /*8e50*/  LOP3.LUT R18, R17.reuse, 0x7f, RZ, 0xc0, !PT ;  /* 0x0000007f11127812 */ /* 0x040fe200078ec0ff */
[----:B------:R-:W-:Y:S01]  /*8e60*/  IMAD.SHL.U32 R8, R17, 0x20, RZ ;  /* 0x0000002011087824 */ /* 0x000fe200078e00ff */
[----:B------:R-:W-:Y:S02]  /*8e70*/  LOP3.LUT R0, R0, 0xfffffff7, RZ, 0xc0, !PT ;  /* 0xfffffff700007812 */ /* 0x000fe400078ec0ff */
[----:B------:R-:W-:-:S07]  /*8e80*/  SHF.R.U32.HI R25, RZ, 0x2, R18 ;  /* 0x00000002ff197819 */ /* 0x000fce0000011612 */
[----:B------:R-:W-:Y:S01]  /*8e90*/  @P2 LOP3.LUT R0, R0, 0x8, RZ, 0xfc, !PT ;  /* 0x0000000800002812 */ /* 0x000fe200078efcff */
[----:B0-----:R-:W-:Y:S06]  /*8ea0*/  BRA.DIV UR4, `(.L_x_46) ;  /* 0x0000003a04ac7947 */ /* 0x001fec000b800000 */
.L_x_98:
[----:B------:R-:W-:Y:S01]  /*8eb0*/  UMOV UR4, 0xa0 ;  /* 0x000000a000047882 */ /* 0x000fe20000000000 */
[----:B------:R-:W-:Y:S01]  /*8ec0*/  LOP3.LUT R23, R25, 0x60, R8, 0xf8, !PT ;  /* 0x0000006019177812 */ /* 0x000fe200078ef808 */
[----:B------:R-:W-:Y:S01]  /*8ed0*/  UIMAD UR4, UR48, UR4, -0xa0 ;  /* 0xffffff60300474a4 */ /* 0x000fe2000f8e0204 */
[----:B------:R-:W0:Y:S01]  /*8ee0*/  @P2 LDC R3, c[0x0][0x434] ;  /* 0x00010d00ff032b82 */ /* 0x000e220000000800 */
[----:B-----5:R-:W-:Y:S02]  /*8ef0*/  SHF.R.S32.HI R20, RZ, 0x1f, R29 ;  /* 0x0000001fff147819 */ /* 0x020fe4000001141d */
[C---:B------:R-:W-:Y:S02]  /*8f00*/  LOP3.LUT R15, R23.reuse, 0x80, RZ, 0xfc, !PT ;  /* 0x00000080170f7812 */ /* 0x040fe400078efcff */
[----:B------:R-:W-:Y:S01]  /*8f10*/  VIADD R9, R23, UR4 ;  /* 0x0000000417097c36 */ /* 0x000fe20008000000 */
[----:B------:R-:W-:Y:S01]  /*8f20*/  STL [R1+0xc], R20 ;  /* 0x00000c1401007387 */ /* 0x000fe20000100800 */
[----:B------:R-:W-:Y:S01]  /*8f30*/  IADD3 R11, R15, UR4, RZ ;  /* 0x000000040f0b7c10 */ /* 0x000fe2000fffe0ff */
[----:B------:R-:W1:Y:S01]  /*8f40*/  @P2 LDC R7, c[0x0][0x438] ;  /* 0x00010e00ff072b82 */ /* 0x000e620000000800 */
[C---:B------:R-:W-:Y:S01]  /*8f50*/  IMAD.IADD R10, R9.reuse, 0x1, R16 ;  /* 0x00000001090a7824 */ /* 0x040fe200078e0210 */
[----:B------:R-:W-:Y:S01]  /*8f60*/  ISETP.GE.AND P1, PT, R9, UR38, PT ;  /* 0x0000002609007c0c */ /* 0x000fe2000bf26270 */
[----:B------:R-:W-:Y:S01]  /*8f70*/  IMAD.SHL.U32 R14, R17, 0x40, RZ ;  /* 0x00000040110e7824 */ /* 0x000fe200078e00ff */
[----:B------:R-:W-:Y:S01]  /*8f80*/  STL [R1+0x10], R15 ;  /* 0x0000100f01007387 */ /* 0x000fe20000100800 */
[----:B------:R-:W-:-:S10]  /*8f90*/  IMAD.MOV.U32 R9, RZ, RZ, R10 ;  /* 0x000000ffff097224 */ /* 0x000fd400078e000a */
[----:B------:R-:W2:Y:S01]  /*8fa0*/  @!P1 LDC.64 R4, c[0x0][0x428] ;  /* 0x00010a00ff049b82 */ /* 0x000ea20000000a00 */
[----:B0-----:R-:W-:-:S05]  /*8fb0*/  @P2 IMAD.HI.U32 R2, R10, R3, RZ ;  /* 0x000000030a022227 */ /* 0x001fca00078e00ff */
[----:B-1----:R-:W-:Y:S02]  /*8fc0*/  @P2 SHF.R.U32.HI R9, RZ, R7, R2 ;  /* 0x00000007ff092219 */ /* 0x002fe40000011602 */
[----:B------:R-:W0:Y:S02]  /*8fd0*/  @!P1 LDC.64 R6, c[0x0][0x418] ;  /* 0x00010600ff069b82 */ /* 0x000e240000000a00 */
[----:B------:R-:W-:Y:S01]  /*8fe0*/  @!P1 SHF.R.S32.HI R3, RZ, 0x1f, R9 ;  /* 0x0000001fff039819 */ /* 0x000fe20000011409 */
[----:B--2---:R-:W-:-:S04]  /*8ff0*/  @!P1 IMAD R2, R20, R4, RZ ;  /* 0x0000000414029224 */ /* 0x004fc800078e02ff */
[----:B------:R-:W-:Y:S02]  /*9000*/  @!P1 IMAD R5, R29, R5, R2 ;  /* 0x000000051d059224 */ /* 0x000fe400078e0202 */
[----:B------:R-:W-:-:S04]  /*9010*/  @!P1 IMAD.MOV.U32 R2, RZ, RZ, R9 ;  /* 0x000000ffff029224 */ /* 0x000fc800078e0009 */
[----:B------:R-:W-:-:S04]  /*9020*/  @!P1 IMAD.WIDE.U32 R2, R29, R4, R2 ;  /* 0x000000041d029225 */ /* 0x000fc800078e0002 */
[----:B------:R-:W-:Y:S01]  /*9030*/  @!P1 IMAD.IADD R3, R3, 0x1, R5 ;  /* 0x0000000103039824 */ /* 0x000fe200078e0205 */
[----:B0-----:R-:W-:Y:S01]  /*9040*/  @!P1 LEA R6, P0, R2, R6, 0x2 ;  /* 0x0000000602069211 */ /* 0x001fe200078010ff */
[----:B------:R-:W-:-:S03]  /*9050*/  IMAD.MOV.U32 R5, RZ, RZ, RZ ;  /* 0x000000ffff057224 */ /* 0x000fc600078e00ff */
[----:B------:R-:W-:Y:S02]  /*9060*/  @!P1 LEA.HI.X R7, R2, R7, R3, 0x2, P0 ;  /* 0x0000000702079211 */ /* 0x000fe400000f1403 */
[C---:B------:R-:W-:Y:S01]  /*9070*/  ISETP.GE.AND P0, PT, R11.reuse, UR38, PT ;  /* 0x000000260b007c0c */ /* 0x040fe2000bf06270 */
[----:B------:R-:W0:Y:S01]  /*9080*/  @P2 LDC R2, c[0x0][0x434] ;  /* 0x00010d00ff022b82 */ /* 0x000e220000000800 */
[----:B------:R-:W-:Y:S01]  /*9090*/  IMAD.IADD R11, R11, 0x1, R16 ;  /* 0x000000010b0b7824 */ /* 0x000fe200078e0210 */
[----:B------:R1:W5:Y:S01]  /*90a0*/  @!P1 LDG.E R5, desc[UR46][R6.64] ;  /* 0x0000002e06059981 */ /* 0x000362000c1e1900 */
[----:B------:R-:W-:Y:S02]  /*90b0*/  ISETP.GT.U32.OR P0, PT, R15, 0x9f, P0 ;  /* 0x0000009f0f00780c */ /* 0x000fe40000704470 */
[----:B------:R-:W-:-:S03]  /*90c0*/  IMAD.MOV.U32 R12, RZ, RZ, R11 ;  /* 0x000000ffff0c7224 */ /* 0x000fc600078e000b */
[----:B------:R-:W2:Y:S08]  /*90d0*/  @P2 LDC R3, c[0x0][0x438] ;  /* 0x00010e00ff032b82 */ /* 0x000eb00000000800 */
[----:B-1----:R-:W1:Y:S01]  /*90e0*/  @!P0 LDC.64 R6, c[0x0][0x428] ;  /* 0x00010a00ff068b82 */ /* 0x002e620000000a00 */
[----:B0-----:R-:W-:-:S04]  /*90f0*/  @P2 IMAD.HI.U32 R2, R11, R2, RZ ;  /* 0x000000020b022227 */ /* 0x001fc800078e00ff */
[----:B------:R-:W-:Y:S01]  /*9100*/  IMAD.SHL.U32 R13, R17, 0x8, RZ ;  /* 0x00000008110d7824 */ /* 0x000fe200078e00ff */
[----:B--2---:R-:W-:Y:S02]  /*9110*/  @P2 SHF.R.U32.HI R12, RZ, R3, R2 ;  /* 0x00000003ff0c2219 */ /* 0x004fe40000011602 */
[----:B------:R-:W-:Y:S02]  /*9120*/  SHF.R.U32.HI R3, RZ, 0x1, R17 ;  /* 0x00000001ff037819 */ /* 0x000fe40000011611 */
[----:B------:R-:W-:-:S04]  /*9130*/  LOP3.LUT R2, R14, 0x180, RZ, 0xc0, !PT ;  /* 0x000001800e027812 */ /* 0x000fc800078ec0ff */
[----:B------:R-:W-:Y:S01]  /*9140*/  LOP3.LUT R2, R2, 0x30, R3, 0xf8, !PT ;  /* 0x0000003002027812 */ /* 0x000fe200078ef803 */
[-C--:B-1----:R-:W-:Y:S01]  /*9150*/  @!P0 IMAD R4, R20, R6.reuse, RZ ;  /* 0x0000000614048224 */ /* 0x082fe200078e02ff */
[--C-:B------:R-:W-:Y:S02]  /*9160*/  @!P0 SHF.R.S32.HI R3, RZ, 0x1f, R12.reuse ;  /* 0x0000001fff038819 */ /* 0x100fe4000001140c */
[----:B------:R-:W-:Y:S01]  /*9170*/  LOP3.LUT R13, R2, 0x30, R13, 0x78, !PT ;  /* 0x00000030020d7812 */ /* 0x000fe200078e780d */
[----:B------:R-:W-:Y:S02]  /*9180*/  @!P0 IMAD.MOV.U32 R2, RZ, RZ, R12 ;  /* 0x000000ffff028224 */ /* 0x000fe400078e000c */
[C---:B------:R-:W-:Y:S02]  /*9190*/  @!P0 IMAD R4, R29.reuse, R7, R4 ;  /* 0x000000071d048224 */ /* 0x040fe400078e0204 */
[----:B------:R-:W-:Y:S02]  /*91a0*/  @!P0 IMAD.WIDE.U32 R2, R29, R6, R2 ;  /* 0x000000061d028225 */ /* 0x000fe400078e0002 */
[----:B------:R-:W0:Y:S03]  /*91b0*/  @!P0 LDC.64 R6, c[0x0][0x418] ;  /* 0x00010600ff068b82 */ /* 0x000e260000000a00 */
[----:B------:R-:W-:Y:S01]  /*91c0*/  @!P0 IADD3 R4, R4, R3, RZ ;  /* 0x0000000304048210 */ /* 0x000fe20007ffe0ff */
[----:B------:R-:W-:Y:S01]  /*91d0*/  IMAD.MOV R3, RZ, RZ, -R9 ;  /* 0x000000ffff037224 */ /* 0x000fe200078e0a09 */
[----:B------:R-:W-:-:S02]  /*91e0*/  LOP3.LUT R9, R13, 0x640, R14, 0xf8, !PT ;  /* 0x000006400d097812 */ /* 0x000fc400078ef80e */
[----:B0-----:R-:W-:-:S04]  /*91f0*/  @!P0 LEA R6, P1, R2, R6, 0x2 ;  /* 0x0000000602068211 */ /* 0x001fc800078210ff */
[----:B------:R-:W-:Y:S01]  /*9200*/  @!P0 LEA.HI.X R7, R2, R7, R4, 0x2, P1 ;  /* 0x0000000702078211 */ /* 0x000fe200008f1404 */
[----:B------:R-:W-:Y:S02]  /*9210*/  IMAD.MOV.U32 R4, RZ, RZ, RZ ;  /* 0x000000ffff047224 */ /* 0x000fe400078e00ff */
[----:B------:R-:W-:-:S04]  /*9220*/  IMAD.MOV R2, RZ, RZ, -R12 ;  /* 0x000000ffff027224 */ /* 0x000fc800078e0a0c */
[----:B------:R0:W5:Y:S04]  /*9230*/  @!P0 LDG.E R4, desc[UR46][R6.64] ;  /* 0x0000002e06048981 */ /* 0x000168000c1e1900 */
[----:B------:R1:W-:Y:S01]  /*9240*/  STL [R1+0x18], R9 ;  /* 0x0000180901007387 */ /* 0x0003e20000100800 */
[C---:B0-----:R-:W-:Y:S02]  /*9250*/  IMAD R7, R19.reuse, R3, R10 ;  /* 0x0000000313077224 */ /* 0x041fe400078e020a */
[----:B------:R-:W-:Y:S01]  /*9260*/  IMAD R6, R19, R2, R11 ;  /* 0x0000000213067224 */ /* 0x000fe200078e020b */
[----:B------:R-:W-:Y:S01]  /*9270*/  LOP3.LUT R2, R8, 0x80, RZ, 0xc0, !PT ;  /* 0x0000008008027812 */ /* 0x000fe200078ec0ff */
[----:B------:R-:W-:Y:S02]  /*9280*/  IMAD.SHL.U32 R3, R18, 0x10, RZ ;  /* 0x0000001012037824 */ /* 0x000fe400078e00ff */
[----:B-1----:R-:W-:Y:S01]  /*9290*/  IMAD.SHL.U32 R9, R17, 0x4, RZ ;  /* 0x0000000411097824 */ /* 0x002fe200078e00ff */
[----:B------:R-:W-:-:S02]  /*92a0*/  LOP3.LUT R2, R2, 0x10, R17, 0xf8, !PT ;  /* 0x0000001002027812 */ /* 0x000fc400078ef811 */
[----:B------:R-:W-:Y:S02]  /*92b0*/  LOP3.LUT R3, R3, 0x600, RZ, 0xc0, !PT ;  /* 0x0000060003037812 */ /* 0x000fe400078ec0ff */
[----:B------:R-:W-:Y:S02]  /*92c0*/  LOP3.LUT R2, R2, 0x10, R9, 0x78, !PT ;  /* 0x0000001002027812 */ /* 0x000fe400078e7809 */
[----:B------:R-:W-:Y:S02]  /*92d0*/  ISETP.GT.U32.AND P0, PT, R15, 0x9f, PT ;  /* 0x0000009f0f00780c */ /* 0x000fe40003f04070 */
[----:B------:R-:W-:Y:S01]  /*92e0*/  LOP3.LUT R9, R3, 0x60, R8, 0xf8, !PT ;  /* 0x0000006003097812 */ /* 0x000fe200078ef808 */
[----:B------:R-:W-:-:S03]  /*92f0*/  ULOP3.LUT UR4, UR36, 0x2, URZ, 0xfc, !UPT ;  /* 0x0000000224047892 */ /* 0x000fc6000f8efc3f */
[----:B------:R-:W-:Y:S02]  /*9300*/  LOP3.LUT R9, R9, 0x100, R8, 0xf8, !PT ;  /* 0x0000010009097812 */ /* 0x000fe400078ef808 */
[----:B------:R-:W-:Y:S01]  /*9310*/  LOP3.LUT R0, R0, 0xfffffffd, RZ, 0xc0, !PT ;  /* 0xfffffffd00007812 */ /* 0x000fe200078ec0ff */
[----:B------:R-:W-:Y:S01]  /*9320*/  IMAD.U32 R8, RZ, RZ, UR4 ;  /* 0x00000004ff087e24 */ /* 0x000fe2000f8e00ff */
[----:B------:R-:W-:Y:S01]  /*9330*/  LOP3.LUT R2, R9, R2, RZ, 0xfc, !PT ;  /* 0x0000000209027212 */ /* 0x000fe200078efcff */
[----:B------:R-:W-:Y:S02]  /*9340*/  IMAD.U32 R9, RZ, RZ, UR40 ;  /* 0x00000028ff097e24 */ /* 0x000fe4000f8e00ff */
[----:B------:R-:W-:Y:S02]  /*9350*/  @P0 LOP3.LUT R0, R0, 0x2, RZ, 0xfc, !PT ;  /* 0x0000000200000812 */ /* 0x000fe400078efcff */
[----:B------:R-:W-:Y:S02]  /*9360*/  ISETP.NE.AND P0, PT, R8, 0x3, PT ;  /* 0x000000030800780c */ /* 0x000fe40003f05270 */
[----:B------:R-:W-:Y:S01]  /*9370*/  SHF.R.S32.HI R8, RZ, 0x1f, R9 ;  /* 0x0000001fff087819 */ /* 0x000fe20000011409 */
[----:B------:R0:W-:Y:S04]  /*9380*/  STL [R1+0x14], R2 ;  /* 0x0000140201007387 */ /* 0x0001e80000100800 */
[----:B------:R1:W-:Y:S01]  /*9390*/  STL [R1+0x4], R8 ;  /* 0x0000040801007387 */ /* 0x0003e20000100800 */
[----:B------:R-:W-:Y:S01]  /*93a0*/  LOP3.LUT R0, R0, 0xfffffffb, RZ, 0xc0, !PT ;  /* 0xfffffffb00007812 */ /* 0x000fe200078ec0ff */
[----:B------:R-:W-:Y:S01]  /*93b0*/  IMAD.U32 R11, RZ, RZ, UR48 ;  /* 0x00000030ff0b7e24 */ /* 0x000fe2000f8e00ff */
[----:B0-----:R-:W-:-:S03]  /*93c0*/  SHF.L.U32 R2, R17, 0x4, RZ ;  /* 0x0000000411027819 */ /* 0x001fc600000006ff */
[----:B------:R-:W-:Y:S01]  /*93d0*/  VIADD R11, R11, 0xffffffff ;  /* 0xffffffff0b0b7836 */ /* 0x000fe20000000000 */
[----:B------:R-:W-:Y:S02]  /*93e0*/  SHF.R.U32.HI R17, RZ, 0x3, R17 ;  /* 0x00000003ff117819 */ /* 0x000fe40000011611 */
[----:B------:R-:W-:Y:S01]  /*93f0*/  @P0 LOP3.LUT R0, R0, 0x4, RZ, 0xfc, !PT ;  /* 0x0000000400000812 */ /* 0x000fe200078efcff */
[----:B-1----:R-:W-:Y:S06]  /*9400*/  @!P0 BRA `(.L_x_47) ;  /* 0x0000000000048947 */ /* 0x002fec0003800000 */
[----:B------:R-:W-:Y:S01]  /*9410*/  BPT.TRAP 0x1 ;  /* 0x000000040000795c */ /* 0x000fe20000300000 */
.L_x_47:
[----:B------:R-:W-:Y:S01]  /*9420*/  IMAD.MOV.U32 R28, RZ, RZ, 0x1 ;  /* 0x00000001ff1c7424 */ /* 0x000fe200078e00ff */
[----:B------:R-:W-:Y:S01]  /*9430*/  SHF.R.S32.HI R19, RZ, 0x1f, R7 ;  /* 0x0000001fff137819 */ /* 0x000fe20000011407 */
[----:B------:R-:W-:-:S03]  /*9440*/  IMAD.SHL.U32 R8, R17, 0x80, RZ ;  /* 0x0000008011087824 */ /* 0x000fc600078e00ff */
[----:B------:R-:W-:Y:S02]  /*9450*/  SHF.L.U32 R28, R28, 0x1f, RZ ;  /* 0x0000001f1c1c7819 */ /* 0x000fe400000006ff */
[----:B------:R-:W-:Y:S01]  /*9460*/  LOP3.LUT R9, R8, 0x180, RZ, 0xc0, !PT ;  /* 0x0000018008097812 */ /* 0x000fe200078ec0ff */
[----:B------:R-:W-:Y:S01]  /*9470*/  IMAD.SHL.U32 R8, R17, 0x10, RZ ;  /* 0x0000001011087824 */ /* 0x000fe200078e00ff */
[----:B------:R-:W0:Y:S02]  /*9480*/  SYNCS.PHASECHK.TRANS64.TRYWAIT P0, [UR42+0x12480], R28 ;  /* 0x0124801cff0075a7 */ /* 0x000e24000800016a */
[----:B------:R-:W-:Y:S02]  /*9490*/  LOP3.LUT R9, R9, 0x30, R2, 0xf8, !PT ;  /* 0x0000003009097812 */ /* 0x000fe400078ef802 */
[----:B------:R-:W-:Y:S02]  /*94a0*/  LOP3.LUT R2, R2, 0x40, RZ, 0xc0, !PT ;  /* 0x0000004002027812 */ /* 0x000fe400078ec0ff */
[----:B------:R-:W-:-:S04]  /*94b0*/  LOP3.LUT R8, R9, 0x30, R8, 0x78, !PT ;  /* 0x0000003009087812 */ /* 0x000fc800078e7808 */
[----:B------:R-:W-:-:S05]  /*94c0*/  IADD3 R2, R8, R3, R2 ;  /* 0x0000000308027210 */ /* 0x000fca0007ffe002 */
[----:B------:R1:W-:Y:S02]  /*94d0*/  STL [R1+0x8], R2 ;  /* 0x0000080201007387 */ /* 0x0003e40000100800 */
[----:B01----:R-:W-:Y:S05]  /*94e0*/  @!P0 BRA `(.L_x_48) ;  /* 0x00000034003c8947 */ /* 0x003fea0003800000 */
.L_x_99:
[----:B------:R-:W2:Y:S01]  /*94f0*/  LDL R12, [R1+0x4] ;  /* 0x00000400010c7983 */ /* 0x000ea20000100800 */
[----:B------:R-:W-:Y:S01]  /*9500*/  ULDC.64 UR4, c[0x0][0x328] ;  /* 0x0000ca0000047ab9 */ /* 0x000fe20000000a00 */
[----:B-----5:R-:W-:Y:S01]  /*9510*/  SHF.R.S32.HI R20, RZ, 0x1f, R5 ;  /* 0x0000001fff147819 */ /* 0x020fe20000011405 */
[----:B------:R-:W-:Y:S01]  /*9520*/  IMAD R2, R19, UR4, RZ ;  /* 0x0000000413027c24 */ /* 0x000fe2000f8e02ff */
[----:B------:R-:W-:Y:S01]  /*9530*/  ULDC.64 UR6, c[0x0][0x338] ;  /* 0x0000ce0000067ab9 */ /* 0x000fe20000000a00 */
[----:B------:R-:W-:Y:S01]  /*9540*/  SHF.R.S32.HI R21, RZ, 0x1f, R6 ;  /* 0x0000001fff157819 */ /* 0x000fe20000011406 */
[----:B------:R-:W1:Y:S01]  /*9550*/  LDC R13, c[0x0][0x2f4] ;  /* 0x0000bd00ff0d7b82 */ /* 0x000e620000000800 */
[C---:B------:R-:W-:Y:S01]  /*9560*/  IMAD R9, R7.reuse, UR5, R2 ;  /* 0x0000000507097c24 */ /* 0x040fe2000f8e0202 */
[----:B------:R-:W-:Y:S01]  /*9570*/  SHF.R.S32.HI R22, RZ, 0x1f, R4 ;  /* 0x0000001fff167819 */ /* 0x000fe20000011404 */
[----:B0-----:R-:W-:-:S04]  /*9580*/  IMAD.WIDE.U32 R2, R7, UR4, RZ ;  /* 0x0000000407027c25 */ /* 0x001fc8000f8e00ff */
[----:B------:R-:W-:Y:S01]  /*9590*/  IMAD R8, R20, UR6, RZ ;  /* 0x0000000614087c24 */ /* 0x000fe2000f8e02ff */
[----:B------:R-:W-:Y:S01]  /*95a0*/  IADD3 R3, R3, R9, RZ ;  /* 0x0000000903037210 */ /* 0x000fe20007ffe0ff */
[----:B------:R-:W-:Y:S02]  /*95b0*/  IMAD R10, R21, UR4, RZ ;  /* 0x00000004150a7c24 */ /* 0x000fe4000f8e02ff */
[C---:B------:R-:W-:Y:S02]  /*95c0*/  IMAD R8, R5.reuse, UR7, R8 ;  /* 0x0000000705087c24 */ /* 0x040fe4000f8e0208 */
[----:B------:R-:W-:-:S04]  /*95d0*/  IMAD.WIDE.U32 R2, R5, UR6, R2 ;  /* 0x0000000605027c25 */ /* 0x000fc8000f8e0002 */
[----:B------:R-:W-:Y:S02]  /*95e0*/  IMAD.IADD R9, R3, 0x1, R8 ;  /* 0x0000000103097824 */ /* 0x000fe400078e0208 */
[----:B------:R-:W-:Y:S02]  /*95f0*/  IMAD.MOV.U32 R8, RZ, RZ, R2 ;  /* 0x000000ffff087224 */ /* 0x000fe400078e0002 */
[C---:B------:R-:W-:Y:S02]  /*9600*/  IMAD R10, R6.reuse, UR5, R10 ;  /* 0x00000005060a7c24 */ /* 0x040fe4000f8e020a */
[----:B------:R-:W-:Y:S01]  /*9610*/  IMAD.WIDE.U32 R2, R6, UR4, RZ ;  /* 0x0000000406027c25 */ /* 0x000fe2000f8e00ff */
[----:B------:R-:W-:-:S03]  /*9620*/  ULDC.64 UR4, c[0x0][0x330] ;  /* 0x0000cc0000047ab9 */ /* 0x000fc60000000a00 */
[----:B------:R-:W-:Y:S02]  /*9630*/  IMAD.IADD R3, R3, 0x1, R10 ;  /* 0x0000000103037824 */ /* 0x000fe400078e020a */
[----:B------:R-:W-:Y:S02]  /*9640*/  IMAD R10, R22, UR6, RZ ;  /* 0x00000006160a7c24 */ /* 0x000fe4000f8e02ff */
[----:B------:R-:W-:-:S04]  /*9650*/  IMAD.WIDE.U32 R2, R4, UR6, R2 ;  /* 0x0000000604027c25 */ /* 0x000fc8000f8e0002 */
[----:B------:R-:W-:-:S04]  /*9660*/  IMAD R10, R4, UR7, R10 ;  /* 0x00000007040a7c24 */ /* 0x000fc8000f8e020a */
[----:B------:R-:W-:Y:S02]  /*9670*/  IMAD.IADD R3, R3, 0x1, R10 ;  /* 0x0000000103037824 */ /* 0x000fe400078e020a */
[----:B------:R-:W-:-:S04]  /*9680*/  IMAD.U32 R10, RZ, RZ, UR4 ;  /* 0x00000004ff0a7e24 */ /* 0x000fc8000f8e00ff */
[----:B------:R-:W-:-:S04]  /*9690*/  IMAD.WIDE.U32 R8, R10, UR40, R8 ;  /* 0x000000280a087c25 */ /* 0x000fc8000f8e0008 */
[----:B------:R-:W-:Y:S01]  /*96a0*/  IMAD.WIDE.U32 R2, R10, UR40, R2 ;  /* 0x000000280a027c25 */ /* 0x000fe2000f8e0002 */
[----:B--2---:R-:W-:Y:S02]  /*96b0*/  R2UR UR6, R12 ;  /* 0x000000000c0672ca */ /* 0x004fe400000e0000 */
[----:B------:R-:W0:Y:S11]  /*96c0*/  S2R R12, SR_TID.X ;  /* 0x00000000000c7919 */ /* 0x000e360000002100 */
[----:B------:R-:W-:-:S03]  /*96d0*/  UIMAD UR4, UR6, UR4, URZ ;  /* 0x00000004060472a4 */ /* 0x000fc6000f8e023f */
[----:B------:R-:W-:Y:S01]  /*96e0*/  ULDC.64 UR6, c[0x0][0x318] ;  /* 0x0000c60000067ab9 */ /* 0x000fe20000000a00 */
[----:B------:R-:W-:Y:S01]  /*96f0*/  UIMAD UR4, UR40, UR5, UR4 ;  /* 0x00000005280472a4 */ /* 0x000fe2000f8e0204 */
[----:B------:R-:W-:Y:S01]  /*9700*/  IMAD.U32 R17, RZ, RZ, UR7 ;  /* 0x00000007ff117e24 */ /* 0x000fe2000f8e00ff */
[----:B------:R-:W-:Y:S02]  /*9710*/  IADD3 R10, P0, R8, UR6, RZ ;  /* 0x00000006080a7c10 */ /* 0x000fe4000ff1e0ff */
[----:B------:R-:W-:Y:S02]  /*9720*/  MOV R8, 0xffffff60 ;  /* 0xffffff6000087802 */ /* 0x000fe40000000f00 */
[----:B------:R-:W-:Y:S02]  /*9730*/  IADD3.X R9, R17, UR4, R9, P0, !PT ;  /* 0x0000000411097c10 */ /* 0x000fe400087fe409 */
[----:B------:R-:W-:Y:S01]  /*9740*/  IADD3 R18, P0, R2, UR6, RZ ;  /* 0x0000000602127c10 */ /* 0x000fe2000ff1e0ff */
[----:B------:R-:W-:-:S03]  /*9750*/  IMAD R8, R11, R8, UR38 ;  /* 0x000000260b087e24 */ /* 0x000fc6000f8e0208 */
[----:B------:R-:W-:Y:S01]  /*9760*/  IADD3.X R17, R17, UR4, R3, P0, !PT ;  /* 0x0000000411117c10 */ /* 0x000fe200087fe403 */
[----:B------:R-:W-:Y:S01]  /*9770*/  IMAD.IADD R8, R8, 0x1, -R25 ;  /* 0x0000000108087824 */ /* 0x000fe200078e0a19 */
[----:B------:R-:W-:Y:S01]  /*9780*/  UMOV UR4, 0xffffffff ;  /* 0xffffffff00047882 */ /* 0x000fe20000000000 */
[----:B0-----:R-:W-:-:S03]  /*9790*/  IMAD.SHL.U32 R12, R12, 0x10, RZ ;  /* 0x000000100c0c7824 */ /* 0x001fc600078e00ff */
[----:B------:R-:W-:Y:S02]  /*97a0*/  ISETP.GE.AND P4, PT, R8, 0x1, PT ;  /* 0x000000010800780c */ /* 0x000fe40003f86270 */
[----:B------:R-:W-:-:S04]  /*97b0*/  LOP3.LUT R12, R12, 0x30, RZ, 0xc0, !PT ;  /* 0x000000300c0c7812 */ /* 0x000fc800078ec0ff */
[----:B-1----:R-:W-:Y:S01]  /*97c0*/  ISETP.GE.AND P2, PT, R12, R13, PT ;  /* 0x0000000d0c00720c */ /* 0x002fe20003f46270 */
[----:B------:R-:W-:-:S12]  /*97d0*/  BRA.DIV UR4, `(.L_x_49) ;  /* 0x0000003204987947 */ /* 0x000fd8000b800000 */
[----:B------:R-:W2:Y:S01]  /*97e0*/  LDL R12, [R1+0x8] ;  /* 0x00000800010c7983 */ /* 0x000ea20000100800 */
[C---:B------:R-:W-:Y:S02]  /*97f0*/  ISETP.LT.OR P0, PT, R8.reuse, 0x1, P2 ;  /* 0x000000010800780c */ /* 0x040fe40001701670 */
[----:B------:R-:W-:Y:S01]  /*9800*/  ISETP.GE.AND P5, PT, R8, 0x81, PT ;  /* 0x000000810800780c */ /* 0x000fe20003fa6270 */
[----:B------:R-:W0:Y:S01]  /*9810*/  S2R R11, SR_TID.X ;  /* 0x00000000000b7919 */ /* 0x000e220000002100 */
[----:B------:R-:W-:Y:S02]  /*9820*/  LOP3.LUT R0, R0, 0xffffffef, RZ, 0xc0, !PT ;  /* 0xffffffef00007812 */ /* 0x000fe400078ec0ff */
[----:B------:R-:W-:Y:S01]  /*9830*/  ISETP.GE.AND P3, PT, R8, 0x21, PT ;  /* 0x000000210800780c */ /* 0x000fe20003f66270 */
[----:B------:R-:W1:Y:S04]  /*9840*/  SHFL.IDX PT, R2, R10, RZ, 0x1c1f ;  /* 0x001c1fff0a027589 */ /* 0x000e6800000e0000 */
[----:B------:R-:W3:Y:S04]  /*9850*/  SHFL.IDX PT, R3, R9, RZ, 0x1c1f ;  /* 0x001c1fff09037589 */ /* 0x000ee800000e0000 */
[----:B------:R-:W-:Y:S01]  /*9860*/  SHFL.IDX PT, R17, R17, RZ, 0x1c1f ;  /* 0x001c1fff11117589 */ /* 0x000fe200000e0000 */
[----:B------:R-:W-:Y:S01]  /*9870*/  @P5 LOP3.LUT R0, R0, 0x10, RZ, 0xfc, !PT ;  /* 0x0000001000005812 */ /* 0x000fe200078efcff */
[----:B0-----:R-:W-:-:S05]  /*9880*/  IMAD.SHL.U32 R11, R11, 0x10, RZ ;  /* 0x000000100b0b7824 */ /* 0x001fca00078e00ff */
[----:B------:R-:W-:-:S04]  /*9890*/  LOP3.LUT R11, R11, 0x30, RZ, 0xc0, !PT ;  /* 0x000000300b0b7812 */ /* 0x000fc800078ec0ff */
[----:B-1----:R-:W-:-:S05]  /*98a0*/  IADD3 R2, P1, R11, R2, RZ ;  /* 0x000000020b027210 */ /* 0x002fca0007f3e0ff */
[----:B---3--:R-:W-:Y:S02]  /*98b0*/  IMAD.X R3, RZ, RZ, R3, P1 ;  /* 0x000000ffff037224 */ /* 0x008fe400008e0603 */
[----:B--2---:R-:W-:-:S05]  /*98c0*/  VIADD R27, R12, UR42 ;  /* 0x0000002a0c1b7c36 */ /* 0x004fca0008000000 */
[----:B------:R0:W-:Y:S01]  /*98d0*/  LDGSTS.E.BYPASS.LTC128B.128 [R27+0x5200], desc[UR46][R2.64], !P0 ;  /* 0x05200000021b7fae */ /* 0x0001e2000c101d6e */
[----:B------:R-:W-:-:S03]  /*98e0*/  ISETP.LT.OR P0, PT, R8, 0x21, P2 ;  /* 0x000000210800780c */ /* 0x000fc60001701670 */
[----:B0-----:R-:W0:Y:S04]  /*98f0*/  SHFL.IDX PT, R2, R10, 0x1, 0x1c1f ;  /* 0x003c1f000a027f89 */ /* 0x001e2800000e0000 */
[----:B------:R-:W1:Y:S01]  /*9900*/  SHFL.IDX PT, R3, R9, 0x1, 0x1c1f ;  /* 0x003c1f0009037f89 */ /* 0x000e6200000e0000 */
[----:B0-----:R-:W-:-:S05]  /*9910*/  IADD3 R2, P1, R11, R2, RZ ;  /* 0x000000020b027210 */ /* 0x001fca0007f3e0ff */
[----:B-1----:R-:W-:-:S05]  /*9920*/  IMAD.X R3, RZ, RZ, R3, P1 ;  /* 0x000000ffff037224 */ /* 0x002fca00008e0603 */
[----:B------:R0:W-:Y:S01]  /*9930*/  LDGSTS.E.BYPASS.LTC128B.128 [R27+0x5a00], desc[UR46][R2.64], !P0 ;  /* 0x05a00000021b7fae */ /* 0x0001e2000c101d6e */
[----:B------:R-:W-:-:S03]  /*9940*/  ISETP.LT.OR P0, PT, R8, 0x41, P2 ;  /* 0x000000410800780c */ /* 0x000fc60001701670 */
[----:B0-----:R-:W0:Y:S04]  /*9950*/  SHFL.IDX PT, R2, R10, 0x2, 0x1c1f ;  /* 0x005c1f000a027f89 */ /* 0x001e2800000e0000 */
[----:B------:R-:W1:Y:S04]  /*9960*/  SHFL.IDX PT, R3, R9, 0x2, 0x1c1f ;  /* 0x005c1f0009037f89 */ /* 0x000e6800000e0000 */
[----:B------:R-:W-:Y:S01]  /*9970*/  SHFL.IDX PT, R9, R9, 0x3, 0x1c1f ;  /* 0x007c1f0009097f89 */ /* 0x000fe200000e0000 */
[----:B0-----:R-:W-:-:S04]  /*9980*/  IADD3 R2, P1, R11, R2, RZ ;  /* 0x000000020b027210 */ /* 0x001fc80007f3e0ff */
[----:B-1----:R-:W-:-:S05]  /*9990*/  IADD3.X R3, RZ, R3, RZ, P1, !PT ;  /* 0x00000003ff037210 */ /* 0x002fca0000ffe4ff */
[----:B------:R0:W-:Y:S01]  /*99a0*/  LDGSTS.E.BYPASS.LTC128B.128 [R27+0x6200], desc[UR46][R2.64], !P0 ;  /* 0x06200000021b7fae */ /* 0x0001e2000c101d6e */
[----:B------:R-:W-:-:S03]  /*99b0*/  ISETP.LT.OR P0, PT, R8, 0x61, P2 ;  /* 0x000000610800780c */ /* 0x000fc60001701670 */
[----:B0-----:R-:W0:Y:S02]  /*99c0*/  SHFL.IDX PT, R2, R10, 0x3, 0x1c1f ;  /* 0x007c1f000a027f89 */ /* 0x001e2400000e0000 */
[----:B0-----:R-:W-:-:S05]  /*99d0*/  IADD3 R2, P1, R11, R2, RZ ;  /* 0x000000020b027210 */ /* 0x001fca0007f3e0ff */
[----:B------:R-:W-:Y:S01]  /*99e0*/  IMAD.X R3, RZ, RZ, R9, P1 ;  /* 0x000000ffff037224 */ /* 0x000fe200008e0609 */
[----:B------:R-:W-:-:S04]  /*99f0*/  ISETP.GE.AND P1, PT, R8, 0x61, PT ;  /* 0x000000610800780c */ /* 0x000fc80003f26270 */
[----:B------:R0:W-:Y:S01]  /*9a00*/  LDGSTS.E.BYPASS.LTC128B.128 [R27+0x6a00], desc[UR46][R2.64], !P0 ;  /* 0x06a00000021b7fae */ /* 0x0001e2000c101d6e */
[----:B------:R-:W-:-:S03]  /*9a10*/  ISETP.GE.AND P0, PT, R8, 0x41, PT ;  /* 0x000000410800780c */ /* 0x000fc60003f06270 */
[----:B0-----:R0:W1:Y:S10]  /*9a20*/  SHFL.IDX PT, R2, R18, RZ, 0x1c1f ;  /* 0x001c1fff12027589 */ /* 0x00107400000e0000 */
.L_x_111:
[----:B------:R-:W2:Y:S01]  /*9a30*/  S2R R3, SR_TID.X ;  /* 0x0000000000037919 */ /* 0x000ea20000002100 */
[----:B------:R-:W-:Y:S01]  /*9a40*/  ISETP.LT.OR P2, PT, R8, 0x81, P2 ;  /* 0x000000810800780c */ /* 0x000fe20001741670 */
[----:B--2---:R-:W-:-:S05]  /*9a50*/  IMAD.SHL.U32 R3, R3, 0x10, RZ ;  /* 0x0000001003037824 */ /* 0x004fca00078e00ff */
[----:B------:R-:W-:-:S04]  /*9a60*/  LOP3.LUT R3, R3, 0x30, RZ, 0xc0, !PT ;  /* 0x0000003003037812 */ /* 0x000fc800078ec0ff */
[----:B-1----:R-:W-:-:S05]  /*9a70*/  IADD3 R2, P5, R3, R2, RZ ;  /* 0x0000000203027210 */ /* 0x002fca0007fbe0ff */
[----:B------:R-:W-:-:S05]  /*9a80*/  IMAD.X R3, RZ, RZ, R17, P5 ;  /* 0x000000ffff037224 */ /* 0x000fca00028e0611 */
[----:B------:R-:W-:Y:S01]  /*9a90*/  @!PT LDS RZ, [RZ] ;  /* 0x00000000fffff984 */ /* 0x000fe20000000800 */
[----:B------:R-:W-:Y:S01]  /*9aa0*/  @!PT LDS RZ, [RZ] ;  /* 0x00000000fffff984 */ /* 0x000fe20000000800 */
[----:B------:R-:W-:Y:S01]  /*9ab0*/  @!PT LDS RZ, [RZ] ;  /* 0x00000000fffff984 */ /* 0x000fe20000000800 */
[----:B------:R1:W-:Y:S01]  /*9ac0*/  LDGSTS.E.BYPASS.LTC128B.128 [R27+0x7200], desc[UR46][R2.64], !P2 ;  /* 0x07200000021b7fae */ /* 0x0003e2000d101d6e */
[----:B------:R-:W-:Y:S01]  /*9ad0*/  NOP ;  /* 0x0000000000007918 */ /* 0x000fe20000000000 */
[----:B------:R-:W-:Y:S02]  /*9ae0*/  SYNCS.ARRIVE.TRANS64.RED.A0T1 RZ, [UR42+0x12470], RZ ;  /* 0x012470ffffff79a7 */ /* 0x000fe4000820042a */
[----:B------:R-:W-:Y:S01]  /*9af0*/  ARRIVES.LDGSTSBAR.64.TRANSCNT [UR42+0x12470] ;  /* 0x01247000ff0079b0 */ /* 0x000fe20008000aaa */
[----:B------:R-:W-:Y:S01]  /*9b00*/  NOP ;  /* 0x0000000000007918 */ /* 0x000fe20000000000 */
[----:B------:R-:W-:-:S06]  /*9b10*/  ULOP3.LUT UR4, UR36, 0x2, URZ, 0xfc, !UPT ;  /* 0x0000000224047892 */ /* 0x000fcc000f8efc3f */
[----:B------:R-:W-:-:S05]  /*9b20*/  IMAD.U32 R9, RZ, RZ, UR4 ;  /* 0x00000004ff097e24 */ /* 0x000fca000f8e00ff */
[----:B------:R-:W-:-:S13]  /*9b30*/  ISETP.NE.AND P6, PT, R9, 0x3, PT ;  /* 0x000000030900780c */ /* 0x000fda0003fc5270 */
[----:B-1----:R-:W-:Y:S05]  /*9b40*/  @!P6 BRA `(.L_x_50) ;  /* 0x000000000004e947 */ /* 0x002fea0003800000 */
[----:B------:R-:W-:Y:S01]  /*9b50*/  BPT.TRAP 0x1 ;  /* 0x000000040000795c */ /* 0x000fe20000300000 */
.L_x_50:
[----:B------:R-:W-:Y:S01]  /*9b60*/  SYNCS.ARRIVE.TRANS64.A1T0 RZ, [UR42+0x12470], RZ ;  /* 0x012470ffffff79a7 */ /* 0x000fe2000810002a */
[----:B------:R-:W-:Y:S05]  /*9b70*/  @!P6 BRA `(.L_x_51) ;  /* 0x000000000004e947 */ /* 0x000fea0003800000 */
[----:B------:R-:W-:Y:S01]  /*9b80*/  BPT.TRAP 0x1 ;  /* 0x000000040000795c */ /* 0x000fe20000300000 */
.L_x_51:
[----:B------:R-:W1:Y:S02]  /*9b90*/  SYNCS.PHASECHK.TRANS64.TRYWAIT P2, [UR42+0x12440], R28 ;  /* 0x0124401cff0075a7 */ /* 0x000e64000804016a */
[----:B-1----:R-:W-:Y:S05]  /*9ba0*/  @!P2 BRA `(.L_x_52) ;  /* 0x00000034006ca947 */ /* 0x002fea0003800000 */
.L_x_112:
[----:B------:R-:W2:Y:S01]  /*9bb0*/  LDL R17, [R1+0x4] ;  /* 0x0000040001117983 */ /* 0x000ea20000100800 */
[----:B------:R-:W-:Y:S01]  /*9bc0*/  ULDC.64 UR8, c[0x0][0x300] ;  /* 0x0000c00000087ab9 */ /* 0x000fe20000000a00 */
[----:B------:R-:W-:Y:S01]  /*9bd0*/  ULDC.64 UR10, c[0x0][0x310] ;  /* 0x0000c400000a7ab9 */ /* 0x000fe20000000a00 */
[----:B------:R-:W-:Y:S01]  /*9be0*/  IMAD R8, R19, UR8, RZ ;  /* 0x0000000813087c24 */ /* 0x000fe2000f8e02ff */
[----:B0-----:R-:W0:Y:S01]  /*9bf0*/  S2R R18, SR_TID.X ;  /* 0x0000000000127919 */ /* 0x001e220000002100 */
[C---:B-1----:R-:W-:Y:S01]  /*9c00*/  IMAD.WIDE.U32 R2, R7.reuse, UR8, RZ ;  /* 0x0000000807027c25 */ /* 0x042fe2000f8e00ff */
[----:B------:R-:W-:Y:S01]  /*9c10*/  ULDC.64 UR4, c[0x0][0x308] ;  /* 0x0000c20000047ab9 */ /* 0x000fe20000000a00 */
[----:B------:R-:W1:Y:S01]  /*9c20*/  LDC R12, c[0x0][0x2f4] ;  /* 0x0000bd00ff0c7b82 */ /* 0x000e620000000800 */
[----:B------:R-:W-:Y:S01]  /*9c30*/  MOV R9, UR4 ;  /* 0x0000000400097c02 */ /* 0x000fe20008000f00 */
[----:B------:R-:W-:Y:S01]  /*9c40*/  IMAD R8, R7, UR9, R8 ;  /* 0x0000000907087c24 */ /* 0x000fe2000f8e0208 */
[----:B------:R-:W-:Y:S01]  /*9c50*/  LOP3.LUT R0, R0, 0xfffffffe, RZ, 0xc0, !PT ;  /* 0xfffffffe00007812 */ /* 0x000fe200078ec0ff */
[----:B------:R-:W-:-:S02]  /*9c60*/  IMAD R20, R20, UR10, RZ ;  /* 0x0000000a14147c24 */ /* 0x000fc4000f8e02ff */
[----:B------:R-:W-:Y:S02]  /*9c70*/  IMAD.IADD R3, R3, 0x1, R8 ;  /* 0x0000000103037824 */ /* 0x000fe400078e0208 */
[C---:B------:R-:W-:Y:S02]  /*9c80*/  IMAD R20, R5.reuse, UR11, R20 ;  /* 0x0000000b05147c24 */ /* 0x040fe4000f8e0214 */
[----:B------:R-:W-:-:S04]  /*9c90*/  IMAD.WIDE.U32 R2, R5, UR10, R2 ;  /* 0x0000000a05027c25 */ /* 0x000fc8000f8e0002 */
[----:B------:R-:W-:Y:S02]  /*9ca0*/  IMAD.IADD R3, R3, 0x1, R20 ;  /* 0x0000000103037824 */ /* 0x000fe400078e0214 */
[----:B------:R-:W-:Y:S02]  /*9cb0*/  IMAD R21, R21, UR8, RZ ;  /* 0x0000000815157c24 */ /* 0x000fe4000f8e02ff */
[----:B------:R-:W-:-:S04]  /*9cc0*/  IMAD.WIDE.U32 R2, R9, UR40, R2 ;  /* 0x0000002809027c25 */ /* 0x000fc8000f8e0002 */
[----:B------:R-:W-:Y:S02]  /*9cd0*/  IMAD R10, R6, UR9, R21 ;  /* 0x00000009060a7c24 */ /* 0x000fe4000f8e0215 */
[----:B------:R-:W-:Y:S02]  /*9ce0*/  IMAD R11, R22, UR10, RZ ;  /* 0x0000000a160b7c24 */ /* 0x000fe4000f8e02ff */
[----:B0-----:R-:W-:-:S05]  /*9cf0*/  IMAD.SHL.U32 R18, R18, 0x10, RZ ;  /* 0x0000001012127824 */ /* 0x001fca00078e00ff */
[----:B------:R-:W-:-:S04]  /*9d00*/  LOP3.LUT R18, R18, 0x30, RZ, 0xc0, !PT ;  /* 0x0000003012127812 */ /* 0x000fc800078ec0ff */
[----:B-1----:R-:W-:-:S13]  /*9d10*/  ISETP.GE.AND P5, PT, R18, R12, PT ;  /* 0x0000000c1200720c */ /* 0x002fda0003fa6270 */
[----:B------:R-:W-:Y:S02]  /*9d20*/  @P5 LOP3.LUT R0, R0, 0x1, RZ, 0xfc, !PT ;  /* 0x0000000100005812 */ /* 0x000fe400078efcff */
[----:B--2---:R-:W-:-:S13]  /*9d30*/  R2UR UR6, R17 ;  /* 0x00000000110672ca */ /* 0x004fda00000e0000 */
[----:B------:R-:W-:-:S03]  /*9d40*/  UIMAD UR4, UR6, UR4, URZ ;  /* 0x00000004060472a4 */ /* 0x000fc6000f8e023f */
[----:B------:R-:W-:Y:S01]  /*9d50*/  ULDC.64 UR6, c[0x0][0x2e8] ;  /* 0x0000ba0000067ab9 */ /* 0x000fe20000000a00 */
[----:B------:R-:W-:Y:S01]  /*9d60*/  UIMAD UR4, UR40, UR5, UR4 ;  /* 0x00000005280472a4 */ /* 0x000fe2000f8e0204 */
[----:B------:R-:W-:Y:S01]  /*9d70*/  IMAD.U32 R8, RZ, RZ, UR7 ;  /* 0x00000007ff087e24 */ /* 0x000fe2000f8e00ff */
[----:B------:R-:W-:-:S04]  /*9d80*/  IADD3 R5, P2, R2, UR6, RZ ;  /* 0x0000000602057c10 */ /* 0x000fc8000ff5e0ff */
[----:B------:R-:W-:Y:S01]  /*9d90*/  IADD3.X R7, R8, UR4, R3, P2, !PT ;  /* 0x0000000408077c10 */ /* 0x000fe200097fe403 */
[----:B------:R-:W-:-:S04]  /*9da0*/  IMAD.WIDE.U32 R2, R6, UR8, RZ ;  /* 0x0000000806027c25 */ /* 0x000fc8000f8e00ff */
[----:B------:R-:W-:Y:S02]  /*9db0*/  IMAD.IADD R3, R3, 0x1, R10 ;  /* 0x0000000103037824 */ /* 0x000fe400078e020a */
[C---:B------:R-:W-:Y:S02]  /*9dc0*/  IMAD R6, R4.reuse, UR11, R11 ;  /* 0x0000000b04067c24 */ /* 0x040fe4000f8e020b */
[----:B------:R-:W-:-:S04]  /*9dd0*/  IMAD.WIDE.U32 R2, R4, UR10, R2 ;  /* 0x0000000a04027c25 */ /* 0x000fc8000f8e0002 */
[----:B------:R-:W-:Y:S02]  /*9de0*/  IMAD.IADD R3, R3, 0x1, R6 ;  /* 0x0000000103037824 */ /* 0x000fe400078e0206 */
[----:B------:R-:W-:-:S03]  /*9df0*/  IMAD.WIDE.U32 R2, R9, UR40, R2 ;  /* 0x0000002809027c25 */ /* 0x000fc6000f8e0002 */
[----:B------:R-:W-:-:S04]  /*9e00*/  IADD3 R4, P2, R2, UR6, RZ ;  /* 0x0000000602047c10 */ /* 0x000fc8000ff5e0ff */
[----:B------:R-:W-:Y:S01]  /*9e10*/  IADD3.X R8, R8, UR4, R3, P2, !PT ;  /* 0x0000000408087c10 */ /* 0x000fe200097fe403 */
[----:B------:R-:W-:-:S03]  /*9e20*/  UMOV UR4, 0xffffffff ;  /* 0xffffffff00047882 */ /* 0x000fc60000000000 */
[----:B------:R-:W-:Y:S05]  /*9e30*/  BRA.DIV UR4, `(.L_x_53) ;  /* 0x0000003204e07947 */ /* 0x000fea000b800000 */
[----:B------:R-:W0:Y:S04]  /*9e40*/  SHFL.IDX PT, R14, R5, RZ, 0x1c1f ;  /* 0x001c1fff050e7589 */ /* 0x000e2800000e0000 */
[----:B------:R-:W1:Y:S04]  /*9e50*/  SHFL.IDX PT, R2, R7, RZ, 0x1c1f ;  /* 0x001c1fff07027589 */ /* 0x000e6800000e0000 */
[----:B------:R-:W-:Y:S01]  /*9e60*/  SHFL.IDX PT, R8, R8, RZ, 0x1c1f ;  /* 0x001c1fff08087589 */ /* 0x000fe200000e0000 */
[----:B0-----:R-:W-:-:S05]  /*9e70*/  @P4 IADD3 R14, P2, R18, R14, RZ ;  /* 0x0000000e120e4210 */ /* 0x001fca0007f5e0ff */
[----:B-1----:R-:W-:Y:S02]  /*9e80*/  @P4 IMAD.X R3, RZ, RZ, R2, P2 ;  /* 0x000000ffff034224 */ /* 0x002fe400010e0602 */
[----:B------:R-:W-:Y:S02]  /*9e90*/  @P4 IMAD.MOV.U32 R2, RZ, RZ, R14 ;  /* 0x000000ffff024224 */ /* 0x000fe400078e000e */
[----:B------:R-:W0:Y:S04]  /*9ea0*/  SHFL.IDX PT, R14, R5, 0x1, 0x1c1f ;  /* 0x003c1f00050e7f89 */ /* 0x000e2800000e0000 */
[----:B------:R1:W-:Y:S04]  /*9eb0*/  @P4 LDGSTS.E.BYPASS.LTC128B.128 [R27+0xd200], desc[UR46][R2.64], !P5 ;  /* 0x0d200000021b4fae */ /* 0x0003e8000e901d6e */
[----:B-1----:R-:W1:Y:S01]  /*9ec0*/  SHFL.IDX PT, R2, R7, 0x1, 0x1c1f ;  /* 0x003c1f0007027f89 */ /* 0x002e6200000e0000 */
[----:B0-----:R-:W-:-:S04]  /*9ed0*/  @P3 IADD3 R14, P2, R18, R14, RZ ;  /* 0x0000000e120e3210 */ /* 0x001fc80007f5e0ff */
[----:B-1----:R-:W-:Y:S01]  /*9ee0*/  @P3 IADD3.X R3, RZ, R2, RZ, P2, !PT ;  /* 0x00000002ff033210 */ /* 0x002fe200017fe4ff */
[----:B------:R-:W-:Y:S02]  /*9ef0*/  @P3 IMAD.MOV.U32 R2, RZ, RZ, R14 ;  /* 0x000000ffff023224 */ /* 0x000fe400078e000e */
[----:B------:R-:W0:Y:S04]  /*9f00*/  SHFL.IDX PT, R14, R5, 0x2, 0x1c1f ;  /* 0x005c1f00050e7f89 */ /* 0x000e2800000e0000 */
[----:B------:R1:W-:Y:S04]  /*9f10*/  @P3 LDGSTS.E.BYPASS.LTC128B.128 [R27+0xda00], desc[UR46][R2.64], !P5 ;  /* 0x0da00000021b3fae */ /* 0x0003e8000e901d6e */
[----:B-1----:R-:W1:Y:S04]  /*9f20*/  SHFL.IDX PT, R2, R7, 0x2, 0x1c1f ;  /* 0x005c1f0007027f89 */ /* 0x002e6800000e0000 */
[----:B------:R-:W-:Y:S01]  /*9f30*/  SHFL.IDX PT, R7, R7, 0x3, 0x1c1f ;  /* 0x007c1f0007077f89 */ /* 0x000fe200000e0000 */
[----:B0-----:R-:W-:-:S03]  /*9f40*/  @P0 IADD3 R6, P2, R18, R14, RZ ;  /* 0x0000000e12060210 */ /* 0x001fc60007f5e0ff */
[----:B------:R-:W0:Y:S02]  /*9f50*/  SHFL.IDX PT, R14, R5, 0x3, 0x1c1f ;  /* 0x007c1f00050e7f89 */ /* 0x000e2400000e0000 */
[----:B-1----:R-:W-:Y:S02]  /*9f60*/  @P0 IMAD.X R9, RZ, RZ, R2, P2 ;  /* 0x000000ffff090224 */ /* 0x002fe400010e0602 */
[----:B------:R-:W-:Y:S02]  /*9f70*/  @P0 IMAD.MOV.U32 R2, RZ, RZ, R6 ;  /* 0x000000ffff020224 */ /* 0x000fe400078e0006 */
[----:B------:R-:W-:-:S05]  /*9f80*/  @P0 IMAD.MOV.U32 R3, RZ, RZ, R9 ;  /* 0x000000ffff030224 */ /* 0x000fca00078e0009 */
[----:B------:R1:W-:Y:S01]  /*9f90*/  @P0 LDGSTS.E.BYPASS.LTC128B.128 [R27+0xe200], desc[UR46][R2.64], !P5 ;  /* 0x0e200000021b0fae */ /* 0x0003e2000e901d6e */
[----:B0-----:R-:W-:-:S05]  /*9fa0*/  @P1 IADD3 R14, P0, R18, R14, RZ ;  /* 0x0000000e120e1210 */ /* 0x001fca0007f1e0ff */
[----:B------:R-:W-:Y:S02]  /*9fb0*/  @P1 IMAD.X R9, RZ, RZ, R7, P0 ;  /* 0x000000ffff091224 */ /* 0x000fe400000e0607 */
[----:B-1----:R-:W-:-:S03]  /*9fc0*/  @P1 IMAD.MOV.U32 R2, RZ, RZ, R14 ;  /* 0x000000ffff021224 */ /* 0x002fc600078e000e */
[----:B------:R-:W-:Y:S01]  /*9fd0*/  @P1 MOV R3, R9 ;  /* 0x0000000900031202 */ /* 0x000fe20000000f00 */
[----:B------:R0:W1:Y:S04]  /*9fe0*/  SHFL.IDX PT, R14, R4, RZ, 0x1c1f ;  /* 0x001c1fff040e7589 */ /* 0x00006800000e0000 */
[----:B------:R0:W-:Y:S02]  /*9ff0*/  @P1 LDGSTS.E.BYPASS.LTC128B.128 [R27+0xea00], desc[UR46][R2.64], !P5 ;  /* 0x0ea00000021b1fae */ /* 0x0001e4000e901d6e */
.L_x_124:
[----:B------:R-:W-:Y:S01]  /*a000*/  LOP3.LUT P0, RZ, R0, 0x10, RZ, 0xc0, !PT ;  /* 0x0000001000ff7812 */ /* 0x000fe2000780c0ff */
[----:B------:R-:W-:-:S12]  /*a010*/  BSSY B0, `(.L_x_54) ;  /* 0x0000008000007945 */ /* 0x000fd80003800000 */
[----:B------:R-:W-:Y:S05]  /*a020*/  @!P0 BRA `(.L_x_55) ;  /* 0x0000000000188947 */ /* 0x000fea0003800000 */
[----:B01----:R-:W-:-:S05]  /*a030*/  IADD3 R2, P0, R18, R14, RZ ;  /* 0x0000000e12027210 */ /* 0x003fca0007f1e0ff */
[----:B------:R-:W-:-:S05]  /*a040*/  IMAD.X R3, RZ, RZ, R8, P0 ;  /* 0x000000ffff037224 */ /* 0x000fca00000e0608 */
[----:B------:R-:W-:Y:S01]  /*a050*/  @!PT LDS RZ, [RZ] ;  /* 0x00000000fffff984 */ /* 0x000fe20000000800 */
[----:B------:R-:W-:Y:S01]  /*a060*/  @!PT LDS RZ, [RZ] ;  /* 0x00000000fffff984 */ /* 0x000fe20000000800 */
[----:B------:R-:W-:Y:S01]  /*a070*/  @!PT LDS RZ, [RZ] ;  /* 0x00000000fffff984 */ /* 0x000fe20000000800 */
[----:B------:R2:W-:Y:S03]  /*a080*/  LDGSTS.E.BYPASS.LTC128B.128 [R27+0xf200], desc[UR46][R2.64], !P5 ;  /* 0x0f200000021b7fae */ /* 0x0005e6000e901d6e */
.L_x_55:
[----:B------:R-:W-:Y:S05]  /*a090*/  BSYNC B0 ;  /* 0x0000000000007941 */ /* 0x000fea0003800000 */
.L_x_54:
[----:B------:R-:W-:Y:S01]  /*a0a0*/  NOP ;  /* 0x0000000000007918 */ /* 0x000fe20000000000 */
[----:B------:R-:W-:Y:S01]  /*a0b0*/  SYNCS.ARRIVE.TRANS64.RED.A0T1 RZ, [UR42+0x12430], RZ ;  /* 0x012430ffffff79a7 */ /* 0x000fe2000820042a */
[----:B------:R-:W-:Y:S01]  /*a0c0*/  ARRIVES.LDGSTSBAR.64.TRANSCNT [UR42+0x12430] ;  /* 0x01243000ff0079b0 */ /* 0x000fe20008000aaa */
[----:B------:R-:W-:Y:S01]  /*a0d0*/  NOP ;  /* 0x0000000000007918 */ /* 0x000fe20000000000 */
[----:B------:R-:W-:-:S06]  /*a0e0*/  ULOP3.LUT UR4, UR36, 0x2, URZ, 0xfc, !UPT ;  /* 0x0000000224047892 */ /* 0x000fcc000f8efc3f */
[----:B0-2---:R-:W-:-:S05]  /*a0f0*/  IMAD.U32 R2, RZ, RZ, UR4 ;  /* 0x00000004ff027e24 */ /* 0x005fca000f8e00ff */
[----:B------:R-:W-:-:S13]  /*a100*/  ISETP.NE.AND P0, PT, R2, 0x3, PT ;  /* 0x000000030200780c */ /* 0x000fda0003f05270 */
[----:B------:R-:W-:Y:S05]  /*a110*/  @!P0 BRA `(.L_x_56) ;  /* 0x0000000000048947 */ /* 0x000fea0003800000 */
[----:B------:R-:W-:Y:S01]  /*a120*/  BPT.TRAP 0x1 ;  /* 0x000000040000795c */ /* 0x000fe20000300000 */
.L_x_56:
[----:B------:R-:W-:Y:S01]  /*a130*/  SYNCS.ARRIVE.TRANS64.A1T0 RZ, [UR42+0x12430], RZ ;  /* 0x012430ffffff79a7 */ /* 0x000fe2000810002a */
[----:B------:R-:W-:Y:S05]  /*a140*/  WARPSYNC.ALL ;  /* 0x0000000000007948 */ /* 0x000fea0003800000 */
[----:B------:R-:W-:Y:S01]  /*a150*/  UIADD3 UR5, UR42, 0xa200, URZ ;  /* 0x0000a2002a057890 */ /* 0x000fe2000fffe03f */
[----:B------:R-:W-:Y:S01]  /*a160*/  R2UR UR4, R17 ;  /* 0x00000000110472ca */ /* 0x000fe200000e0000 */
[----:B------:R-:W-:Y:S01]  /*a170*/  ULDC.64 UR6, c[0x0][0x2d8] ;  /* 0x0000b60000067ab9 */ /* 0x000fe20000000a00 */
[----:B------:R-:W-:Y:S01]  /*a180*/  SHF.R.S32.HI R17, RZ, 0x1f, R26 ;  /* 0x0000001fff117819 */ /* 0x000fe2000001141a */
[----:B------:R-:W-:Y:S02]  /*a190*/  ULOP3.LUT UP0, URZ, UR5, 0x1bf, URZ, 0xc0, !UPT ;  /* 0x000001bf053f7892 */ /* 0x000fe4000f80c03f */
[----:B------:R-:W-:Y:S01]  /*a1a0*/  UIMAD.WIDE.U32 UR38, UR40, UR6, URZ ;  /* 0x00000006282672a5 */ /* 0x000fe2000f8e003f */
[----:B------:R-:W-:Y:S03]  /*a1b0*/  BAR.SYNC.DEFER_BLOCKING 0x8, 0x200 ;  /* 0x0208000000007b1d */ /* 0x000fe60000010000 */
[----:B------:R-:W-:-:S04]  /*a1c0*/  PLOP3.LUT P0, PT, PT, PT, UP0, 0x80, 0x0 ;  /* 0x000000000000781c */ /* 0x000fc80003f0f008 */
[----:B------:R-:W-:-:S04]  /*a1d0*/  UIMAD UR4, UR4, UR6, URZ ;  /* 0x00000006040472a4 */ /* 0x000fc8000f8e023f */
[----:B------:R-:W-:-:S04]  /*a1e0*/  UIMAD UR4, UR40, UR7, UR4 ;  /* 0x00000007280472a4 */ /* 0x000fc8000f8e0204 */
[----:B------:R-:W-:Y:S01]  /*a1f0*/  UIADD3 UR43, UR39, UR4, URZ ;  /* 0x00000004272b7290 */ /* 0x000fe2000fffe03f */
[----:B------:R-:W-:Y:S11]  /*a200*/  @!P0 BRA `(.L_x_57) ;  /* 0x0000000000408947 */ /* 0x000ff60003800000 */
[----:B------:R-:W-:Y:S01]  /*a210*/  MOV R2, 0x0 ;  /* 0x0000000000027802 */ /* 0x000fe20000000f00 */
[----:B------:R-:W-:Y:S01]  /*a220*/  ULDC.64 UR6, c[0x4][0x98] ;  /* 0x0100260000067ab9 */ /* 0x000fe20000000a00 */
[----:B------:R-:W-:Y:S01]  /*a230*/  ULDC.64 UR8, c[0x4][0xa0] ;  /* 0x0100280000087ab9 */ /* 0x000fe20000000a00 */
[----:B------:R-:W-:Y:S01]  /*a240*/  ULDC.64 UR4, c[0x4][0x28] ;  /* 0x01000a0000047ab9 */ /* 0x000fe20000000a00 */
[----:B------:R-:W-:Y:S01]  /*a250*/  IMAD.U32 R4, RZ, RZ, UR6 ;  /* 0x00000006ff047e24 */ /* 0x000fe2000f8e00ff */
[----:B------:R-:W-:Y:S01]  /*a260*/  MOV R10, UR4 ;  /* 0x00000004000a7c02 */ /* 0x000fe20008000f00 */
[----:B------:R-:W0:Y:S01]  /*a270*/  LDC.64 R2, c[0x4][R2] ;  /* 0x0100000002027b82 */ /* 0x000e220000000a00 */
[----:B------:R-:W-:Y:S02]  /*a280*/  IMAD.U32 R5, RZ, RZ, UR7 ;  /* 0x00000007ff057e24 */ /* 0x000fe4000f8e00ff */
[----:B------:R-:W-:Y:S02]  /*a290*/  IMAD.U32 R6, RZ, RZ, UR8 ;  /* 0x00000008ff067e24 */ /* 0x000fe4000f8e00ff */
[----:B------:R-:W-:-:S02]  /*a2a0*/  IMAD.U32 R7, RZ, RZ, UR9 ;  /* 0x00000009ff077e24 */ /* 0x000fc4000f8e00ff */
[----:B------:R-:W-:Y:S02]  /*a2b0*/  IMAD.U32 R11, RZ, RZ, UR5 ;  /* 0x00000005ff0b7e24 */ /* 0x000fe4000f8e00ff */
[----:B------:R-:W-:Y:S02]  /*a2c0*/  IMAD.MOV.U32 R8, RZ, RZ, 0x70 ;  /* 0x00000070ff087424 */ /* 0x000fe400078e00ff */
[----:B------:R-:W-:Y:S02]  /*a2d0*/  IMAD.MOV.U32 R12, RZ, RZ, 0x1 ;  /* 0x00000001ff0c7424 */ /* 0x000fe400078e00ff */
[----:B------:R-:W-:-:S07]  /*a2e0*/  IMAD.MOV.U32 R13, RZ, RZ, RZ ;  /* 0x000000ffff0d7224 */ /* 0x000fce00078e00ff */
[----:B------:R-:W-:-:S07]  /*a2f0*/  LEPC R20, `(.L_x_57) ;  /* 0x000000001014794e */ /* 0x000fce0000000000 */
[----:B01----:R-:W-:Y:S05]  /*a300*/  CALL.ABS.NOINC R2 ;  /* 0x0000000002007343 */ /* 0x003fea0003c00000 */
.L_x_57:
[----:B------:R-:W0:Y:S01]  /*a310*/  LDC R9, c[0x0][0x448] ;  /* 0x00011200ff097b82 */ /* 0x000e220000000800 */
[----:B------:R-:W-:Y:S01]  /*a320*/  IMAD R23, R24, 0xc0, R23 ;  /* 0x000000c018177824 */ /* 0x000fe200078e0217 */
[----:B------:R-:W-:Y:S01]  /*a330*/  MOV R4, UR38 ;  /* 0x0000002600047c02 */ /* 0x000fe20008000f00 */
[----:B------:R-:W-:Y:S01]  /*a340*/  ULDC.64 UR4, c[0x0][0x2e0] ;  /* 0x0000b80000047ab9 */ /* 0x000fe20000000a00 */
[----:B------:R-:W-:Y:S01]  /*a350*/  IMAD.U32 R5, RZ, RZ, UR39 ;  /* 0x00000027ff057e24 */ /* 0x000fe2000f8e00ff */
[----:B------:R-:W-:Y:S01]  /*a360*/  ULDC.64 UR6, c[0x0][0x2c8] ;  /* 0x0000b20000067ab9 */ /* 0x000fe20000000a00 */
[----:B------:R-:W-:Y:S01]  /*a370*/  IMAD.MOV.U32 R0, RZ, RZ, R23 ;  /* 0x000000ffff007224 */ /* 0x000fe200078e0017 */
[----:B------:R-:W-:Y:S01]  /*a380*/  ULDC.64 UR8, c[0x0][0x280] ;  /* 0x0000a00000087ab9 */ /* 0x000fe20000000a00 */
[----:B------:R-:W-:Y:S02]  /*a390*/  VIADD R6, R23, 0x80 ;  /* 0x0000008017067836 */ /* 0x000fe40000000000 */
[----:B------:R-:W-:-:S04]  /*a3a0*/  IMAD R17, R17, UR4, RZ ;  /* 0x0000000411117c24 */ /* 0x000fc8000f8e02ff */
[----:B------:R-:W-:Y:S01]  /*a3b0*/  IMAD R17, R26, UR5, R17 ;  /* 0x000000051a117c24 */ /* 0x000fe2000f8e0211 */
[----:B0-----:R-:W-:-:S13]  /*a3c0*/  ISETP.NE.AND P0, PT, R9, 0x1, PT ;  /* 0x000000010900780c */ /* 0x001fda0003f05270 */
[----:B------:R-:W0:Y:S08]  /*a3d0*/  @P0 LDC R2, c[0x0][0x44c] ;  /* 0x00011300ff020b82 */ /* 0x000e300000000800 */
[----:B------:R-:W2:Y:S08]  /*a3e0*/  @P0 LDC R3, c[0x0][0x450] ;  /* 0x00011400ff030b82 */ /* 0x000eb00000000800 */
[----:B------:R-:W3:Y:S08]  /*a3f0*/  @P0 LDC R7, c[0x0][0x44c] ;  /* 0x00011300ff070b82 */ /* 0x000ef00000000800 */
[----:B------:R-:W4:Y:S01]  /*a400*/  @P0 LDC R8, c[0x0][0x450] ;  /* 0x00011400ff080b82 */ /* 0x000f220000000800 */
[----:B0-----:R-:W-:-:S05]  /*a410*/  @P0 IMAD.HI.U32 R2, R23, R2, RZ ;  /* 0x0000000217020227 */ /* 0x001fca00078e00ff */
[----:B--2---:R-:W-:Y:S01]  /*a420*/  @P0 SHF.R.U32.HI R0, RZ, R3, R2 ;  /* 0x00000003ff000219 */ /* 0x004fe20000011602 */
[----:B------:R-:W-:Y:S02]  /*a430*/  IMAD.U32 R3, RZ, RZ, UR43 ;  /* 0x0000002bff037e24 */ /* 0x000fe4000f8e00ff */
[----:B------:R-:W-:Y:S01]  /*a440*/  IMAD.MOV.U32 R2, RZ, RZ, R4 ;  /* 0x000000ffff027224 */ /* 0x000fe200078e0004 */
[----:B------:R-:W-:-:S03]  /*a450*/  SHF.R.S32.HI R4, RZ, 0x1f, R0 ;  /* 0x0000001fff047819 */ /* 0x000fc60000011400 */
[----:B------:R-:W-:Y:S01]  /*a460*/  IMAD.WIDE.U32 R2, R26, UR4, R2 ;  /* 0x000000041a027c25 */ /* 0x000fe2000f8e0002 */
[----:B------:R-:W-:-:S03]  /*a470*/  ULDC.64 UR4, c[0x0][0x2d0] ;  /* 0x0000b40000047ab9 */ /* 0x000fc60000000a00 */
[----:B---3--:R-:W-:-:S04]  /*a480*/  @P0 IMAD.HI.U32 R5, R6, R7, RZ ;  /* 0x0000000706050227 */ /* 0x008fc800078e00ff */
[----:B------:R-:W-:Y:S01]  /*a490*/  IMAD.MOV.U32 R7, RZ, RZ, R6 ;  /* 0x000000ffff077224 */ /* 0x000fe200078e0006 */
[----:B----4-:R-:W-:Y:S01]  /*a4a0*/  @P0 SHF.R.U32.HI R7, RZ, R8, R5 ;  /* 0x00000008ff070219 */ /* 0x010fe20000011605 */
[----:B------:R-:W-:Y:S02]  /*a4b0*/  IMAD R5, R4, UR4, RZ ;  /* 0x0000000404057c24 */ /* 0x000fe4000f8e02ff */
[----:B------:R-:W-:Y:S02]  /*a4c0*/  IMAD.IADD R3, R3, 0x1, R17 ;  /* 0x0000000103037824 */ /* 0x000fe400078e0211 */
[----:B------:R-:W-:Y:S02]  /*a4d0*/  IMAD.MOV R8, RZ, RZ, -R0 ;  /* 0x000000ffff087224 */ /* 0x000fe400078e0a00 */
[----:B------:R-:W-:Y:S02]  /*a4e0*/  IMAD R11, R0, UR5, R5 ;  /* 0x00000005000b7c24 */ /* 0x000fe4000f8e0205 */
[----:B------:R-:W-:-:S02]  /*a4f0*/  IMAD R8, R9, R8, R23 ;  /* 0x0000000809087224 */ /* 0x000fc400078e0217 */
[----:B------:R-:W-:-:S03]  /*a500*/  IMAD.WIDE.U32 R4, R0, UR4, R2 ;  /* 0x0000000400047c25 */ /* 0x000fc6000f8e0002 */
[----:B------:R-:W-:Y:S01]  /*a510*/  SHF.R.S32.HI R0, RZ, 0x1f, R8 ;  /* 0x0000001fff007819 */ /* 0x000fe20000011408 */
[----:B------:R-:W-:Y:S01]  /*a520*/  IMAD.WIDE.U32 R2, R7, UR4, R2 ;  /* 0x0000000407027c25 */ /* 0x000fe2000f8e0002 */
[----:B------:R-:W-:-:S03]  /*a530*/  IADD3 R5, R5, R11, RZ ;  /* 0x0000000b05057210 */ /* 0x000fc60007ffe0ff */
[----:B------:R-:W-:Y:S02]  /*a540*/  IMAD R11, R0, UR6, RZ ;  /* 0x00000006000b7c24 */ /* 0x000fe4000f8e02ff */
[----:B------:R-:W-:-:S04]  /*a550*/  IMAD.WIDE.U32 R4, R8, UR6, R4 ;  /* 0x0000000608047c25 */ /* 0x000fc8000f8e0004 */
[----:B------:R-:W-:Y:S01]  /*a560*/  IMAD R11, R8, UR7, R11 ;  /* 0x00000007080b7c24 */ /* 0x000fe2000f8e020b */
[----:B------:R-:W-:-:S04]  /*a570*/  IADD3 R0, P0, R4, UR8, RZ ;  /* 0x0000000804007c10 */ /* 0x000fc8000ff1e0ff */
[----:B------:R-:W-:Y:S02]  /*a580*/  IADD3.X R4, R5, UR9, R11, P0, !PT ;  /* 0x0000000905047c10 */ /* 0x000fe400087fe40b */
[----:B------:R-:W-:-:S05]  /*a590*/  SHF.R.S32.HI R5, RZ, 0x1f, R7 ;  /* 0x0000001fff057819 */ /* 0x000fca0000011407 */
[----:B------:R-:W-:Y:S01]  /*a5a0*/  IMAD R8, R5, UR4, RZ ;  /* 0x0000000405087c24 */ /* 0x000fe2000f8e02ff */
[----:B------:R-:W-:Y:S01]  /*a5b0*/  ULDC UR4, c[0x0][0x2b8] ;  /* 0x0000ae0000047ab9 */ /* 0x000fe20000000800 */
[----:B------:R-:W-:Y:S01]  /*a5c0*/  IMAD.MOV R5, RZ, RZ, -R7 ;  /* 0x000000ffff057224 */ /* 0x000fe200078e0a07 */
[----:B------:R-:W-:Y:S01]  /*a5d0*/  ISETP.GE.AND P0, PT, R18, UR4, PT ;  /* 0x0000000412007c0c */ /* 0x000fe2000bf06270 */
[----:B------:R-:W-:Y:S01]  /*a5e0*/  IMAD R11, R7, UR5, R8 ;  /* 0x00000005070b7c24 */ /* 0x000fe2000f8e0208 */
[----:B------:R-:W-:Y:S01]  /*a5f0*/  UMOV UR4, 0xffffffff ;  /* 0xffffffff00047882 */ /* 0x000fe20000000000 */
[----:B------:R-:W-:Y:S02]  /*a600*/  IMAD R5, R9, R5, R6 ;  /* 0x0000000509057224 */ /* 0x000fe400078e0206 */
[----:B------:R-:W-:-:S03]  /*a610*/  IMAD.IADD R3, R3, 0x1, R11 ;  /* 0x0000000103037824 */ /* 0x000fc600078e020b */
[----:B------:R-:W-:Y:S01]  /*a620*/  SHF.R.S32.HI R6, RZ, 0x1f, R5 ;  /* 0x0000001fff067819 */ /* 0x000fe20000011405 */
[----:B------:R-:W-:-:S04]  /*a630*/  IMAD.WIDE.U32 R2, R5, UR6, R2 ;  /* 0x0000000605027c25 */ /* 0x000fc8000f8e0002 */
[----:B------:R-:W-:-:S04]  /*a640*/  IMAD R6, R6, UR6, RZ ;  /* 0x0000000606067c24 */ /* 0x000fc8000f8e02ff */
[----:B------:R-:W-:Y:S01]  /*a650*/  IMAD R7, R5, UR7, R6 ;  /* 0x0000000705077c24 */ /* 0x000fe2000f8e0206 */
[----:B------:R-:W-:-:S04]  /*a660*/  IADD3 R5, P1, R2, UR8, RZ ;  /* 0x0000000802057c10 */ /* 0x000fc8000ff3e0ff */
[----:B------:R-:W-:Y:S01]  /*a670*/  IADD3.X R8, R3, UR9, R7, P1, !PT ;  /* 0x0000000903087c10 */ /* 0x000fe20008ffe407 */
[----:B------:R-:W-:Y:S08]  /*a680*/  BRA.DIV UR4, `(.L_x_58) ;  /* 0x00000032042c7947 */ /* 0x000ff0000b800000 */
[----:B-1----:R-:W0:Y:S01]  /*a690*/  SHFL.IDX PT, R14, R0, RZ, 0x1c1f ;  /* 0x001c1fff000e7589 */ /* 0x002e2200000e0000 */
[----:B------:R-:W-:Y:S01]  /*a6a0*/  ULDC UR4, c[0x0][0x288] ;  /* 0x0000a20000047ab9 */ /* 0x000fe20000000800 */
[----:B------:R-:W-:Y:S02]  /*a6b0*/  IMAD R7, R24, 0xc0, R25 ;  /* 0x000000c018077824 */ /* 0x000fe400078e0219 */
[----:B------:R-:W1:Y:S01]  /*a6c0*/  SHFL.IDX PT, R2, R4, RZ, 0x1c1f ;  /* 0x001c1fff04027589 */ /* 0x000e6200000e0000 */
[----:B------:R-:W-:Y:S02]  /*a6d0*/  IMAD R6, R9, UR4, RZ ;  /* 0x0000000409067c24 */ /* 0x000fe4000f8e02ff */
[C---:B------:R-:W-:Y:S01]  /*a6e0*/  VIADD R13, R7.reuse, 0x20 ;  /* 0x00000020070d7836 */ /* 0x040fe20000000000 */
[----:B------:R-:W2:Y:S02]  /*a6f0*/  SHFL.IDX PT, R11, R0, 0x1, 0x1c1f ;  /* 0x003c1f00000b7f89 */ /* 0x000ea400000e0000 */
[----:B------:R-:W-:-:S02]  /*a700*/  ISETP.GE.AND P2, PT, R7, R6, PT ;  /* 0x000000060700720c */ /* 0x000fc40003f46270 */
[----:B------:R-:W3:Y:S04]  /*a710*/  SHFL.IDX PT, R9, R4, 0x1, 0x1c1f ;  /* 0x003c1f0004097f89 */ /* 0x000ee800000e0000 */
[----:B------:R-:W4:Y:S04]  /*a720*/  SHFL.IDX PT, R12, R0, 0x2, 0x1c1f ;  /* 0x005c1f00000c7f89 */ /* 0x000f2800000e0000 */
[----:B------:R-:W5:Y:S03]  /*a730*/  SHFL.IDX PT, R10, R4, 0x2, 0x1c1f ;  /* 0x005c1f00040a7f89 */ /* 0x000f6600000e0000 */
[----:B0-----:R-:W-:Y:S01]  /*a740*/  @!P2 IADD3 R14, P1, R18, R14, RZ ;  /* 0x0000000e120ea210 */ /* 0x001fe20007f3e0ff */
[----:B------:R-:W-:Y:S04]  /*a750*/  SHFL.IDX PT, R4, R4, 0x3, 0x1c1f ;  /* 0x007c1f0004047f89 */ /* 0x000fe800000e0000 */
[----:B-1----:R-:W-:Y:S01]  /*a760*/  @!P2 IMAD.X R3, RZ, RZ, R2, P1 ;  /* 0x000000ffff03a224 */ /* 0x002fe200008e0602 */
[----:B------:R-:W-:Y:S01]  /*a770*/  ISETP.GE.AND P1, PT, R13, R6, PT ;  /* 0x000000060d00720c */ /* 0x000fe20003f26270 */
[----:B------:R-:W-:-:S02]  /*a780*/  @!P2 IMAD.MOV.U32 R2, RZ, RZ, R14 ;  /* 0x000000ffff02a224 */ /* 0x000fc400078e000e */
[----:B------:R-:W0:Y:S04]  /*a790*/  SHFL.IDX PT, R14, R0, 0x3, 0x1c1f ;  /* 0x007c1f00000e7f89 */ /* 0x000e2800000e0000 */
[----:B------:R2:W-:Y:S06]  /*a7a0*/  @!P2 LDGSTS.E.BYPASS.LTC128B.128 [R27+0xa200], desc[UR46][R2.64], !P0 ;  /* 0x0a200000021bafae */ /* 0x0005ec000c101d6e */
[----:B--2---:R-:W-:Y:S01]  /*a7b0*/  @!P1 IADD3 R2, P2, R18, R11, RZ ;  /* 0x0000000b12029210 */ /* 0x004fe20007f5e0ff */
[----:B------:R-:W-:-:S03]  /*a7c0*/  VIADD R11, R7, 0x40 ;  /* 0x00000040070b7836 */ /* 0x000fc60000000000 */
[----:B---3--:R-:W-:Y:S01]  /*a7d0*/  @!P1 IADD3.X R3, RZ, R9, RZ, P2, !PT ;  /* 0x00000009ff039210 */ /* 0x008fe200017fe4ff */
[----:B------:R-:W-:Y:S01]  /*a7e0*/  VIADD R9, R7, 0x60 ;  /* 0x0000006007097836 */ /* 0x000fe20000000000 */
[----:B------:R-:W-:Y:S01]  /*a7f0*/  ISETP.GE.AND P2, PT, R11, R6, PT ;  /* 0x000000060b00720c */ /* 0x000fe20003f46270 */
[----:B------:R-:W-:Y:S02]  /*a800*/  VIADD R11, R7, 0x80 ;  /* 0x00000080070b7836 */ /* 0x000fe40000000000 */
[----:B------:R4:W-:Y:S10]  /*a810*/  @!P1 LDGSTS.E.BYPASS.LTC128B.128 [R27+0xaa00], desc[UR46][R2.64], !P0 ;  /* 0x0aa00000021b9fae */ /* 0x0009f4000c101d6e */
[----:B----4-:R-:W-:-:S05]  /*a820*/  @!P2 IADD3 R2, P1, R18, R12, RZ ;  /* 0x0000000c1202a210 */ /* 0x010fca0007f3e0ff */
[----:B-----5:R-:W-:Y:S01]  /*a830*/  @!P2 IMAD.X R3, RZ, RZ, R10, P1 ;  /* 0x000000ffff03a224 */ /* 0x020fe200008e060a */
[----:B------:R-:W-:Y:S01]  /*a840*/  ISETP.GE.AND P1, PT, R9, R6, PT ;  /* 0x000000060900720c */ /* 0x000fe20003f26270 */
[----:B------:R-:W1:Y:S04]  /*a850*/  SHFL.IDX PT, R10, R5, RZ, 0x1c1f ;  /* 0x001c1fff050a7589 */ /* 0x000e6800000e0000 */
[----:B------:R0:W-:Y:S04]  /*a860*/  @!P2 LDGSTS.E.BYPASS.LTC128B.128 [R27+0xb200], desc[UR46][R2.64], !P0 ;  /* 0x0b200000021bafae */ /* 0x0001e8000c101d6e */
[----:B------:R-:W2:Y:S04]  /*a870*/  SHFL.IDX PT, R9, R8, RZ, 0x1c1f ;  /* 0x001c1fff08097589 */ /* 0x000ea800000e0000 */
[----:B------:R-:W3:Y:S01]  /*a880*/  SHFL.IDX PT, R8, R8, 0x1, 0x1c1f ;  /* 0x003c1f0008087f89 */ /* 0x000ee200000e0000 */
[----:B0-----:R-:W-:-:S03]  /*a890*/  @!P1 IADD3 R2, P2, R18, R14, RZ ;  /* 0x0000000e12029210 */ /* 0x001fc60007f5e0ff */
[----:B------:R0:W4:Y:S02]  /*a8a0*/  SHFL.IDX PT, R14, R5, 0x1, 0x1c1f ;  /* 0x003c1f00050e7f89 */ /* 0x00012400000e0000 */
[----:B------:R-:W-:Y:S01]  /*a8b0*/  @!P1 IMAD.X R3, RZ, RZ, R4, P2 ;  /* 0x000000ffff039224 */ /* 0x000fe200010e0604 */
[----:B------:R-:W-:-:S04]  /*a8c0*/  ISETP.GE.AND P2, PT, R11, R6, PT ;  /* 0x000000060b00720c */ /* 0x000fc80003f46270 */
[----:B------:R5:W-:Y:S09]  /*a8d0*/  @!P1 LDGSTS.E.BYPASS.LTC128B.128 [R27+0xba00], desc[UR46][R2.64], !P0 ;  /* 0x0ba00000021b9fae */ /* 0x000bf2000c101d6e */
[----:B-1----:R-:W-:-:S05]  /*a8e0*/  @!P2 IADD3 R10, P3, R18, R10, RZ ;  /* 0x0000000a120aa210 */ /* 0x002fca0007f7e0ff */
[----:B--2---:R-:W-:Y:S02]  /*a8f0*/  @!P2 IMAD.X R9, RZ, RZ, R9, P3 ;  /* 0x000000ffff09a224 */ /* 0x004fe400018e0609 */
[----:B-----5:R-:W-:-:S03]  /*a900*/  @!P2 IMAD.MOV.U32 R2, RZ, RZ, R10 ;  /* 0x000000ffff02a224 */ /* 0x020fc600078e000a */
[----:B------:R-:W-:-:S05]  /*a910*/  @!P2 MOV R3, R9 ;  /* 0x000000090003a202 */ /* 0x000fca0000000f00 */
[----:B---34-:R0:W-:Y:S02]  /*a920*/  @!P2 LDGSTS.E.BYPASS.LTC128B.128 [R27+0xc200], desc[UR46][R2.64], !P0 ;  /* 0x0c200000021bafae */ /* 0x0181e4000c101d6e */
.L_x_137:
[----:B------:R-:W-:Y:S02]  /*a930*/  VIADD R7, R7, 0xa0 ;  /* 0x000000a007077836 */ /* 0x000fe40000000000 */
[----:B------:R-:W-:-:S03]  /*a940*/  IMAD.MOV.U32 R0, RZ, RZ, 0x1 ;  /* 0x00000001ff007424 */ /* 0x000fc600078e00ff */
[----:B------:R-:W-:Y:S02]  /*a950*/  ISETP.GE.AND P1, PT, R7, R6, PT ;  /* 0x000000060700720c */ /* 0x000fe40003f26270 */
[----:B------:R-:W-:-:S11]  /*a960*/  SHF.L.U32 R0, R0, 0x1f, RZ ;  /* 0x0000001f00007819 */ /* 0x000fd600000006ff */
[----:B0-----:R-:W-:-:S05]  /*a970*/  @!P1 IADD3 R2, P2, R18, R14, RZ ;  /* 0x0000000e12029210 */ /* 0x001fca0007f5e0ff */
[----:B------:R-:W-:-:S05]  /*a980*/  @!P1 IMAD.X R3, RZ, RZ, R8, P2 ;  /* 0x000000ffff039224 */ /* 0x000fca00010e0608 */
[----:B------:R-:W-:Y:S01]  /*a990*/  @!PT LDS RZ, [RZ] ;  /* 0x00000000fffff984 */ /* 0x000fe20000000800 */
[----:B------:R-:W-:Y:S01]  /*a9a0*/  @!PT LDS RZ, [RZ] ;  /* 0x00000000fffff984 */ /* 0x000fe20000000800 */
[----:B------:R-:W-:Y:S01]  /*a9b0*/  @!PT LDS RZ, [RZ] ;  /* 0x00000000fffff984 */ /* 0x000fe20000000800 */
[----:B------:R0:W-:Y:S01]  /*a9c0*/  @!P1 LDGSTS.E.BYPASS.LTC128B.128 [R27+0xca00], desc[UR46][R2.64], !P0 ;  /* 0x0ca00000021b9fae */ /* 0x0001e2000c101d6e */
[----:B------:R-:W-:Y:S01]  /*a9d0*/  NOP ;  /* 0x0000000000007918 */ /* 0x000fe20000000000 */
[----:B------:R-:W-:Y:S02]  /*a9e0*/  SYNCS.ARRIVE.TRANS64.RED.A0T1 RZ, [UR42+0x12400], RZ ;  /* 0x012400ffffff79a7 */ /* 0x000fe4000820042a */
[----:B------:R-:W-:Y:S01]  /*a9f0*/  ARRIVES.LDGSTSBAR.64.TRANSCNT [UR42+0x12400] ;  /* 0x01240000ff0079b0 */ /* 0x000fe20008000aaa */
[----:B------:R-:W-:Y:S01]  /*aa00*/  NOP ;  /* 0x0000000000007918 */ /* 0x000fe20000000000 */
[----:B------:R-:W-:Y:S01]  /*aa10*/  SYNCS.ARRIVE.TRANS64.A1T0 RZ, [UR42+0x12400], RZ ;  /* 0x012400ffffff79a7 */ /* 0x000fe2000810002a */
[----:B------:R-:W1:Y:S02]  /*aa20*/  SYNCS.PHASECHK.TRANS64.TRYWAIT P0, [UR42+0x12420], R0 ;  /* 0x01242000ff0075a7 */ /* 0x000e64000800016a */
[----:B01----:R-:W-:Y:S05]  /*aa30*/  @!P0 BRA `(.L_x_59) ;  /* 0x0000003400008947 */ /* 0x003fea0003800000 */
.L_x_138:
[----:B------:R-:W-:-:S04]  /*aa40*/  UIADD3 UR4, UR48, -0x2, URZ ;  /* 0xfffffffe30047890 */ /* 0x000fc8000fffe03f */
[----:B------:R-:W-:-:S06]  /*aa50*/  UISETP.GE.AND UP0, UPT, UR4, UR45, UPT ;  /* 0x0000002d0400728c */ /* 0x000fcc000bf06270 */
[----:B------:R-:W-:-:S13]  /*aa60*/  PLOP3.LUT P0, PT, PT, PT, UP0, 0x80, 0x0 ;  /* 0x000000000000781c */ /* 0x000fda0003f0f008 */
[----:B------:R-:W-:Y:S05]  /*aa70*/  @!P0 BRA `(.L_x_60) ;  /* 0x0000001400188947 */ /* 0x000fea0003800000 */
[----:B------:R-:W1:Y:S01]  /*aa80*/  S2R R2, SR_TID.X ;  /* 0x0000000000027919 */ /* 0x000e620000002100 */
[----:B------:R-:W-:Y:S01]  /*aa90*/  UIADD3 UR4, UR44, 0x1, URZ ;  /* 0x000000012c047890 */ /* 0x000fe2000fffe03f */
[----:B0-----:R-:W-:Y:S01]  /*aaa0*/  LOP3.LUT R3, RZ, UR41, RZ, 0x33, !PT ;  /* 0x00000029ff037c12 */ /* 0x001fe2000f8e33ff */
[----:B------:R-:W-:Y:S01]  /*aab0*/  IMAD.MOV.U32 R21, RZ, RZ, 0x1 ;  /* 0x00000001ff157424 */ /* 0x000fe200078e00ff */
[----:B------:R-:W-:Y:S01]  /*aac0*/  MOV R20, RZ ;  /* 0x000000ff00147202 */ /* 0x000fe20000000f00 */
[----:B------:R-:W-:-:S06]  /*aad0*/  UIMAD UR4, UR4, UR37, URZ ;  /* 0x00000025040472a4 */ /* 0x000fcc000f8e023f */
[----:B------:R-:W-:-:S04]  /*aae0*/  LOP3.LUT R0, RZ, UR4, RZ, 0x33, !PT ;  /* 0x00000004ff007c12 */ /* 0x000fc8000f8e33ff */
[----:B------:R-:W-:Y:S01]  /*aaf0*/  VIMNMX R3, R0, R3, !PT ;  /* 0x0000000300037248 */ /* 0x000fe20007fe0100 */
[----:B-1----:R-:W-:-:S05]  /*ab00*/  IMAD.SHL.U32 R2, R2, 0x20, RZ ;  /* 0x0000002002027824 */ /* 0x002fca00078e00ff */
[----:B------:R-:W-:-:S04]  /*ab10*/  LOP3.LUT R2, R2, 0x60, RZ, 0xc0, !PT ;  /* 0x0000006002027812 */ /* 0x000fc800078ec0ff */
[----:B------:R-:W-:Y:S02]  /*ab20*/  IADD3 R16, R2, R16, R25 ;  /* 0x0000001002107210 */ /* 0x000fe40007ffe019 */
[----:B------:R-:W-:-:S03]  /*ab30*/  IADD3 R2, -R3, -0x2, RZ ;  /* 0xfffffffe03027810 */ /* 0x000fc60007ffe1ff */
[----:B------:R-:W-:Y:S02]  /*ab40*/  VIADD R16, R16, 0xfffffe20 ;  /* 0xfffffe2010107836 */ /* 0x000fe40000000000 */
[----:B------:R0:W-:Y:S02]  /*ab50*/  STL [R1], R2 ;  /* 0x0000000201007387 */ /* 0x0001e40000100800 */
[----:B------:R-:W-:-:S07]  /*ab60*/  IMAD R0, R3, -0xa0, R16 ;  /* 0xffffff6003007824 */ /* 0x000fce00078e0210 */
.L_x_75:
[----:B------:R-:W2:Y:S01]  /*ab70*/  LDL R8, [R1+0x10] ;  /* 0x0000100001087983 */ /* 0x000ea20000100800 */
[----:B0-----:R-:W0:Y:S03]  /*ab80*/  LDC R2, c[0x0][0x430] ;  /* 0x00010c00ff027b82 */ /* 0x001e260000000800 */
[----:B------:R-:W3:Y:S01]  /*ab90*/  LDL R6, [R1+0xc] ;  /* 0x00000c0001067983 */ /* 0x000ee20000100800 */
[----:B------:R-:W-:Y:S01]  /*aba0*/  VIADD R11, R0, 0x80 ;  /* 0x00000080000b7836 */ /* 0x000fe20000000000 */
[----:B------:R-:W-:Y:S01]  /*abb0*/  ULDC.64 UR4, c[0x0][0x428] ;  /* 0x00010a0000047ab9 */ /* 0x000fe20000000a00 */
[----:B------:R-:W-:Y:S01]  /*abc0*/  IMAD.MOV.U32 R10, RZ, RZ, R0 ;  /* 0x000000ffff0a7224 */ /* 0x000fe200078e0000 */
[----:B------:R-:W4:Y:S01]  /*abd0*/  LDL.LU R13, [R1] ;  /* 0x00000000010d7983 */ /* 0x000f220000300800 */
[----:B0-----:R-:W-:-:S13]  /*abe0*/  ISETP.NE.AND P0, PT, R2, 0x1, PT ;  /* 0x000000010200780c */ /* 0x001fda0003f05270 */
[----:B-1----:R-:W0:Y:S08]  /*abf0*/  @P0 LDC R3, c[0x0][0x434] ;  /* 0x00010d00ff030b82 */ /* 0x002e300000000800 */
[----:B------:R-:W1:Y:S08]  /*ac00*/  @P0 LDC R5, c[0x0][0x438] ;  /* 0x00010e00ff050b82 */ /* 0x000e700000000800 */
[----:B------:R-:W1:Y:S08]  /*ac10*/  @P0 LDC R4, c[0x0][0x434] ;  /* 0x00010d00ff040b82 */ /* 0x000e700000000800 */
[----:B------:R-:W1:Y:S01]  /*ac20*/  @P0 LDC R7, c[0x0][0x438] ;  /* 0x00010e00ff070b82 */ /* 0x000e620000000800 */
[----:B0-----:R-:W-:-:S05]  /*ac30*/  @P0 IMAD.HI.U32 R2, R0, R3, RZ ;  /* 0x0000000300020227 */ /* 0x001fca00078e00ff */
[----:B-1----:R-:W-:Y:S01]  /*ac40*/  @P0 SHF.R.U32.HI R10, RZ, R5, R2 ;  /* 0x00000005ff0a0219 */ /* 0x002fe20000011602 */
[----:B------:R-:W-:-:S03]  /*ac50*/  @P0 IMAD.HI.U32 R2, R11, R4, RZ ;  /* 0x000000040b020227 */ /* 0x000fc600078e00ff */
[--C-:B------:R-:W-:Y:S01]  /*ac60*/  SHF.R.S32.HI R5, RZ, 0x1f, R10.reuse ;  /* 0x0000001fff057819 */ /* 0x100fe2000001140a */
[----:B------:R-:W-:Y:S01]  /*ac70*/  IMAD.MOV.U32 R4, RZ, RZ, R10 ;  /* 0x000000ffff047224 */ /* 0x000fe200078e000a */
[----:B------:R-:W-:-:S03]  /*ac80*/  @P0 SHF.R.U32.HI R11, RZ, R7, R2 ;  /* 0x00000007ff0b0219 */ /* 0x000fc60000011602 */
[----:B------:R-:W-:Y:S01]  /*ac90*/  IMAD.WIDE.U32 R4, R29, UR4, R4 ;  /* 0x000000041d047c25 */ /* 0x000fe2000f8e0004 */
[----:B--2---:R-:W-:-:S03]  /*aca0*/  ISETP.GT.U32.AND P1, PT, R8, 0x9f, PT ;  /* 0x0000009f0800780c */ /* 0x004fc60003f24070 */
[----:B---3--:R-:W-:-:S04]  /*acb0*/  IMAD R8, R6, UR4, RZ ;  /* 0x0000000406087c24 */ /* 0x008fc8000f8e02ff */
[----:B------:R-:W-:-:S06]  /*acc0*/  IMAD R8, R29, UR5, R8 ;  /* 0x000000051d087c24 */ /* 0x000fcc000f8e0208 */
[--C-:B------:R-:W-:Y:S01]  /*acd0*/  @!P1 SHF.R.S32.HI R3, RZ, 0x1f, R11.reuse ;  /* 0x0000001fff039819 */ /* 0x100fe2000001140b */
[----:B------:R-:W-:Y:S02]  /*ace0*/  @!P1 IMAD.MOV.U32 R2, RZ, RZ, R11 ;  /* 0x000000ffff029224 */ /* 0x000fe400078e000b */
[----:B------:R-:W-:Y:S02]  /*acf0*/  IMAD.IADD R5, R8, 0x1, R5 ;  /* 0x0000000108057824 */ /* 0x000fe400078e0205 */
[----:B------:R-:W-:Y:S01]  /*ad00*/  @!P1 IMAD.WIDE.U32 R2, R29, UR4, R2 ;  /* 0x000000041d029c25 */ /* 0x000fe2000f8e0002 */
[----:B------:R-:W-:Y:S02]  /*ad10*/  ULDC.64 UR4, c[0x0][0x418] ;  /* 0x0001060000047ab9 */ /* 0x000fe40000000a00 */
[----:B------:R-:W-:-:S04]  /*ad20*/  LEA R6, P0, R4, UR4, 0x2 ;  /* 0x0000000404067c11 */ /* 0x000fc8000f8010ff */
[----:B------:R-:W-:-:S05]  /*ad30*/  LEA.HI.X R7, R4, UR5, R5, 0x2, P0 ;  /* 0x0000000504077c11 */ /* 0x000fca00080f1405 */
[----:B------:R-:W2:Y:S01]  /*ad40*/  LDG.E R9, desc[UR46][R6.64] ;  /* 0x0000002e06097981 */ /* 0x000ea2000c1e1900 */
[----:B------:R-:W-:Y:S01]  /*ad50*/  ULOP3.LUT UR6, UR36, 0x2, URZ, 0xfc, !UPT ;  /* 0x0000000224067892 */ /* 0x000fe2000f8efc3f */
[----:B----4-:R-:W-:Y:S01]  /*ad60*/  VIADD R13, R13, 0xffffffff ;  /* 0xffffffff0d0d7836 */ /* 0x010fe20000000000 */
[----:B------:R-:W-:Y:S01]  /*ad70*/  @!P1 LEA R4, P0, R2, UR4, 0x2 ;  /* 0x0000000402049c11 */ /* 0x000fe2000f8010ff */
[----:B------:R-:W-:-:S03]  /*ad80*/  @!P1 IMAD.IADD R3, R8, 0x1, R3 ;  /* 0x0000000108039824 */ /* 0x000fc600078e0203 */
[----:B------:R-:W-:Y:S01]  /*ad90*/  IMAD.U32 R12, RZ, RZ, UR6 ;  /* 0x00000006ff0c7e24 */ /* 0x000fe2000f8e00ff */
[----:B------:R0:W-:Y:S01]  /*ada0*/  STL [R1], R13 ;  /* 0x0000000d01007387 */ /* 0x0001e20000100800 */
[----:B------:R-:W-:Y:S02]  /*adb0*/  MOV R8, RZ ;  /* 0x000000ff00087202 */ /* 0x000fe40000000f00 */
[----:B------:R-:W-:Y:S02]  /*adc0*/  @!P1 LEA.HI.X R5, R2, UR5, R3, 0x2, P0 ;  /* 0x0000000502059c11 */ /* 0x000fe400080f1403 */
[----:B------:R-:W-:Y:S01]  /*add0*/  ISETP.NE.AND P2, PT, R12, 0x3, PT ;  /* 0x000000030c00780c */ /* 0x000fe20003f45270 */
[----:B------:R-:W-:Y:S02]  /*ade0*/  VIADD R2, R20, 0x1 ;  /* 0x0000000114027836 */ /* 0x000fe40000000000 */
[----:B------:R1:W5:Y:S03]  /*adf0*/  @!P1 LDG.E R8, desc[UR46][R4.64] ;  /* 0x0000002e04089981 */ /* 0x000366000c1e1900 */
[----:B------:R-:W-:-:S04]  /*ae00*/  ISETP.NE.AND P1, PT, R2, 0x2, PT ;  /* 0x000000020200780c */ /* 0x000fc80003f25270 */
[----:B------:R-:W-:Y:S02]  /*ae10*/  SEL R28, RZ, 0x1, P1 ;  /* 0x00000001ff1c7807 */ /* 0x000fe40000800000 */
[----:B------:R-:W-:Y:S02]  /*ae20*/  ISETP.GT.AND P0, PT, R13, UR45, PT ;  /* 0x0000002d0d007c0c */ /* 0x000fe4000bf04270 */
[----:B-1----:R-:W-:Y:S02]  /*ae30*/  SEL R4, R2, RZ, P1 ;  /* 0x000000ff02047207 */ /* 0x002fe40000800000 */
[----:B------:R-:W-:Y:S02]  /*ae40*/  LOP3.LUT R28, R21, R28, RZ, 0x3c, !PT ;  /* 0x0000001c151c7212 */ /* 0x000fe400078e3cff */
[----:B--2---:R-:W-:Y:S01]  /*ae50*/  SHF.R.S32.HI R25, RZ, 0x1f, R9 ;  /* 0x0000001fff197819 */ /* 0x004fe20000011409 */
[----:B0-----:R-:W-:Y:S06]  /*ae60*/  @!P2 BRA `(.L_x_61) ;  /* 0x000000000004a947 */ /* 0x001fec0003800000 */
[----:B------:R-:W-:Y:S01]  /*ae70*/  BPT.TRAP 0x1 ;  /* 0x000000040000795c */ /* 0x000fe20000300000 */
.L_x_61:
[----:B------:R-:W-:Y:S02]  /*ae80*/  LEA R5, R4, UR42, 0x3 ;  /* 0x0000002a04057c11 */ /* 0x000fe4000f8e18ff */
[----:B------:R-:W-:-:S04]  /*ae90*/  SHF.L.U32 R26, R28, 0x1f, RZ ;  /* 0x0000001f1c1a7819 */ /* 0x000fc800000006ff */
[----:B------:R-:W0:Y:S02]  /*aea0*/  SYNCS.PHASECHK.TRANS64.TRYWAIT P1, [R5+URZ+0x12480], R26 ;  /* 0x0124801a050075a7 */ /* 0x000e24000802017f */
[----:B0-----:R-:W-:Y:S05]  /*aeb0*/  @!P1 BRA `(.L_x_62) ;  /* 0x0000002c00f89947 */ /* 0x001fea0003800000 */
.L_x_139:
[----:B------:R-:W2:Y:S01]  /*aec0*/  LDL R12, [R1+0x4] ;  /* 0x00000400010c7983 */ /* 0x000ea20000100800 */
[----:B------:R-:W-:Y:S01]  /*aed0*/  ULDC UR4, c[0x0][0x430] ;  /* 0x00010c0000047ab9 */ /* 0x000fe20000000800 */
[----:B------:R-:W-:Y:S01]  /*aee0*/  ULDC.64 UR6, c[0x0][0x328] ;  /* 0x0000ca0000067ab9 */ /* 0x000fe20000000a00 */
[----:B------:R-:W-:Y:S01]  /*aef0*/  UIADD3 UR4, -UR4, URZ, URZ ;  /* 0x0000003f04047290 */ /* 0x000fe2000fffe13f */
[----:B-----5:R-:W-:Y:S01]  /*af00*/  SHF.R.S32.HI R24, RZ, 0x1f, R8 ;  /* 0x0000001fff187819 */ /* 0x020fe20000011408 */
[----:B------:R-:W-:Y:S01]  /*af10*/  ULDC.64 UR8, c[0x0][0x338] ;  /* 0x0000ce0000087ab9 */ /* 0x000fe20000000a00 */
[----:B------:R-:W1:Y:S03]  /*af20*/  LDC R14, c[0x0][0x2f4] ;  /* 0x0000bd00ff0e7b82 */ /* 0x000e660000000800 */
[--C-:B------:R-:W-:Y:S02]  /*af30*/  IMAD R10, R10, UR4, R0.reuse ;  /* 0x000000040a0a7c24 */ /* 0x100fe4000f8e0200 */
[----:B------:R-:W-:Y:S01]  /*af40*/  IMAD R16, R11, UR4, R0 ;  /* 0x000000040b107c24 */ /* 0x000fe2000f8e0200 */
[----:B------:R-:W-:Y:S01]  /*af50*/  ULDC.64 UR4, c[0x0][0x330] ;  /* 0x0000cc0000047ab9 */ /* 0x000fe20000000a00 */
[----:B------:R-:W-:Y:S01]  /*af60*/  IMAD.WIDE.U32 R2, R10, UR6, RZ ;  /* 0x000000060a027c25 */ /* 0x000fe2000f8e00ff */
[----:B------:R-:W-:-:S03]  /*af70*/  SHF.R.S32.HI R23, RZ, 0x1f, R10 ;  /* 0x0000001fff177819 */ /* 0x000fc6000001140a */
[----:B------:R-:W-:Y:S02]  /*af80*/  VIADD R16, R16, 0x80 ;  /* 0x0000008010107836 */ /* 0x000fe40000000000 */
[----:B------:R-:W-:-:S03]  /*af90*/  IMAD R6, R23, UR6, RZ ;  /* 0x0000000617067c24 */ /* 0x000fc6000f8e02ff */
[----:B------:R-:W-:Y:S01]  /*afa0*/  SHF.R.S32.HI R22, RZ, 0x1f, R16 ;  /* 0x0000001fff167819 */ /* 0x000fe20000011410 */
[----:B------:R-:W-:-:S04]  /*afb0*/  IMAD R6, R10, UR7, R6 ;  /* 0x000000070a067c24 */ /* 0x000fc8000f8e0206 */
[----:B------:R-:W-:Y:S02]  /*afc0*/  IMAD.IADD R3, R3, 0x1, R6 ;  /* 0x0000000103037824 */ /* 0x000fe400078e0206 */
[----:B------:R-:W-:Y:S02]  /*afd0*/  IMAD R6, R25, UR8, RZ ;  /* 0x0000000819067c24 */ /* 0x000fe4000f8e02ff */
[----:B------:R-:W-:-:S04]  /*afe0*/  IMAD.WIDE.U32 R2, R9, UR8, R2 ;  /* 0x0000000809027c25 */ /* 0x000fc8000f8e0002 */
[----:B------:R-:W-:Y:S02]  /*aff0*/  IMAD R6, R9, UR9, R6 ;  /* 0x0000000909067c24 */ /* 0x000fe4000f8e0206 */
[----:B------:R-:W-:Y:S02]  /*b000*/  IMAD R11, R22, UR6, RZ ;  /* 0x00000006160b7c24 */ /* 0x000fe4000f8e02ff */
[----:B------:R-:W-:Y:S01]  /*b010*/  IMAD.IADD R7, R3, 0x1, R6 ;  /* 0x0000000103077824 */ /* 0x000fe200078e0206 */
[----:B------:R-:W-:Y:S01]  /*b020*/  MOV R6, R2 ;  /* 0x0000000200067202 */ /* 0x000fe20000000f00 */
[C---:B------:R-:W-:Y:S02]  /*b030*/  IMAD R11, R16.reuse, UR7, R11 ;  /* 0x00000007100b7c24 */ /* 0x040fe4000f8e020b */
[----:B------:R-:W-:-:S04]  /*b040*/  IMAD.WIDE.U32 R2, R16, UR6, RZ ;  /* 0x0000000610027c25 */ /* 0x000fc8000f8e00ff */
[----:B------:R-:W-:Y:S02]  /*b050*/  IMAD.IADD R3, R3, 0x1, R11 ;  /* 0x0000000103037824 */ /* 0x000fe400078e020b */
[----:B------:R-:W-:Y:S02]  /*b060*/  IMAD R11, R24, UR8, RZ ;  /* 0x00000008180b7c24 */ /* 0x000fe4000f8e02ff */
[----:B------:R-:W-:-:S04]  /*b070*/  IMAD.WIDE.U32 R2, R8, UR8, R2 ;  /* 0x0000000808027c25 */ /* 0x000fc8000f8e0002 */
[----:B------:R-:W-:-:S04]  /*b080*/  IMAD R11, R8, UR9, R11 ;  /* 0x00000009080b7c24 */ /* 0x000fc8000f8e020b */
[----:B------:R-:W-:Y:S02]  /*b090*/  IMAD.IADD R3, R3, 0x1, R11 ;  /* 0x0000000103037824 */ /* 0x000fe400078e020b */
[----:B------:R-:W-:-:S04]  /*b0a0*/  IMAD.U32 R11, RZ, RZ, UR4 ;  /* 0x00000004ff0b7e24 */ /* 0x000fc8000f8e00ff */
[----:B------:R-:W-:Y:S01]  /*b0b0*/  IMAD.WIDE.U32 R2, R11, UR40, R2 ;  /* 0x000000280b027c25 */ /* 0x000fe2000f8e0002 */
[----:B--2---:R-:W-:-:S03]  /*b0c0*/  R2UR UR6, R12 ;  /* 0x000000000c0672ca */ /* 0x004fc600000e0000 */
[----:B------:R-:W-:Y:S02]  /*b0d0*/  IMAD.WIDE.U32 R12, R11, UR40, R6 ;  /* 0x000000280b0c7c25 */ /* 0x000fe4000f8e0006 */
[----:B------:R-:W2:Y:S08]  /*b0e0*/  S2R R6, SR_TID.X ;  /* 0x0000000000067919 */ /* 0x000eb00000002100 */
[----:B------:R-:W-:-:S03]  /*b0f0*/  UIMAD UR4, UR6, UR4, URZ ;  /* 0x00000004060472a4 */ /* 0x000fc6000f8e023f */
[----:B------:R-:W-:Y:S01]  /*b100*/  ULDC.64 UR6, c[0x0][0x318] ;  /* 0x0000c60000067ab9 */ /* 0x000fe20000000a00 */
[----:B------:R-:W-:Y:S01]  /*b110*/  UIMAD UR4, UR40, UR5, UR4 ;  /* 0x00000005280472a4 */ /* 0x000fe2000f8e0204 */
[----:B------:R-:W-:Y:S01]  /*b120*/  IMAD.U32 R18, RZ, RZ, UR7 ;  /* 0x00000007ff127e24 */ /* 0x000fe2000f8e00ff */
[----:B------:R-:W-:-:S04]  /*b130*/  IADD3 R7, P1, R12, UR6, RZ ;  /* 0x000000060c077c10 */ /* 0x000fc8000ff3e0ff */
[----:B------:R-:W-:Y:S02]  /*b140*/  IADD3.X R17, R18, UR4, R13, P1, !PT ;  /* 0x0000000412117c10 */ /* 0x000fe40008ffe40d */
[----:B------:R-:W-:-:S04]  /*b150*/  IADD3 R19, P1, R2, UR6, RZ ;  /* 0x0000000602137c10 */ /* 0x000fc8000ff3e0ff */
[----:B------:R-:W-:Y:S01]  /*b160*/  IADD3.X R18, R18, UR4, R3, P1, !PT ;  /* 0x0000000412127c10 */ /* 0x000fe20008ffe403 */
[----:B------:R-:W-:Y:S01]  /*b170*/  UMOV UR4, 0xffffffff ;  /* 0xffffffff00047882 */ /* 0x000fe20000000000 */
[----:B--2---:R-:W-:-:S05]  /*b180*/  IMAD.SHL.U32 R6, R6, 0x10, RZ ;  /* 0x0000001006067824 */ /* 0x004fca00078e00ff */
[----:B------:R-:W-:-:S04]  /*b190*/  LOP3.LUT R6, R6, 0x30, RZ, 0xc0, !PT ;  /* 0x0000003006067812 */ /* 0x000fc800078ec0ff */
[----:B-1----:R-:W-:Y:S01]  /*b1a0*/  ISETP.GE.AND P2, PT, R6, R14, PT ;  /* 0x0000000e0600720c */ /* 0x002fe20003f46270 */
[----:B------:R-:W-:-:S12]  /*b1b0*/  BRA.DIV UR4, `(.L_x_63) ;  /* 0x0000002e044c7947 */ /* 0x000fd8000b800000 */
[----:B------:R-:W1:Y:S01]  /*b1c0*/  S2R R11, SR_TID.X ;  /* 0x00000000000b7919 */ /* 0x000e620000002100 */
[----:B------:R-:W-:Y:S01]  /*b1d0*/  IMAD R6, R4, 0x2800, R27 ;  /* 0x0000280004067824 */ /* 0x000fe200078e021b */
[----:B------:R-:W2:Y:S04]  /*b1e0*/  SHFL.IDX PT, R2, R7, RZ, 0x1c1f ;  /* 0x001c1fff07027589 */ /* 0x000ea800000e0000 */
[----:B------:R-:W3:Y:S04]  /*b1f0*/  SHFL.IDX PT, R3, R17, RZ, 0x1c1f ;  /* 0x001c1fff11037589 */ /* 0x000ee800000e0000 */
[----:B------:R-:W-:Y:S01]  /*b200*/  SHFL.IDX PT, R18, R18, RZ, 0x1c1f ;  /* 0x001c1fff12127589 */ /* 0x000fe200000e0000 */
[----:B-1----:R-:W-:-:S05]  /*b210*/  IMAD.SHL.U32 R11, R11, 0x10, RZ ;  /* 0x000000100b0b7824 */ /* 0x002fca00078e00ff */
[----:B------:R-:W-:-:S04]  /*b220*/  LOP3.LUT R11, R11, 0x30, RZ, 0xc0, !PT ;  /* 0x000000300b0b7812 */ /* 0x000fc800078ec0ff */
[----:B--2---:R-:W-:-:S04]  /*b230*/  IADD3 R2, P1, R11, R2, RZ ;  /* 0x000000020b027210 */ /* 0x004fc80007f3e0ff */
[----:B---3--:R-:W-:-:S05]  /*b240*/  IADD3.X R3, RZ, R3, RZ, P1, !PT ;  /* 0x00000003ff037210 */ /* 0x008fca0000ffe4ff */
[----:B------:R1:W-:Y:S04]  /*b250*/  LDGSTS.E.BYPASS.LTC128B.128 [R6+0x5200], desc[UR46][R2.64], !P2 ;  /* 0x0520000002067fae */ /* 0x0003e8000d101d6e */
[----:B-1----:R-:W1:Y:S04]  /*b260*/  SHFL.IDX PT, R2, R7, 0x1, 0x1c1f ;  /* 0x003c1f0007027f89 */ /* 0x002e6800000e0000 */
[----:B------:R-:W2:Y:S01]  /*b270*/  SHFL.IDX PT, R3, R17, 0x1, 0x1c1f ;  /* 0x003c1f0011037f89 */ /* 0x000ea200000e0000 */
[----:B-1----:R-:W-:-:S05]  /*b280*/  IADD3 R2, P1, R11, R2, RZ ;  /* 0x000000020b027210 */ /* 0x002fca0007f3e0ff */
[----:B--2---:R-:W-:-:S05]  /*b290*/  IMAD.X R3, RZ, RZ, R3, P1 ;  /* 0x000000ffff037224 */ /* 0x004fca00008e0603 */
[----:B------:R1:W-:Y:S04]  /*b2a0*/  LDGSTS.E.BYPASS.LTC128B.128 [R6+0x5a00], desc[UR46][R2.64], !P2 ;  /* 0x05a0000002067fae */ /* 0x0003e8000d101d6e */
[----:B-1----:R-:W1:Y:S04]  /*b2b0*/  SHFL.IDX PT, R2, R7, 0x2, 0x1c1f ;  /* 0x005c1f0007027f89 */ /* 0x002e6800000e0000 */
[----:B------:R-:W2:Y:S04]  /*b2c0*/  SHFL.IDX PT, R3, R17, 0x2, 0x1c1f ;  /* 0x005c1f0011037f89 */ /* 0x000ea800000e0000 */
[----:B------:R-:W-:Y:S01]  /*b2d0*/  SHFL.IDX PT, R17, R17, 0x3, 0x1c1f ;  /* 0x007c1f0011117f89 */ /* 0x000fe200000e0000 */
[----:B-1----:R-:W-:-:S05]  /*b2e0*/  IADD3 R2, P1, R11, R2, RZ ;  /* 0x000000020b027210 */ /* 0x002fca0007f3e0ff */
[----:B--2---:R-:W-:-:S05]  /*b2f0*/  IMAD.X R3, RZ, RZ, R3, P1 ;  /* 0x000000ffff037224 */ /* 0x004fca00008e0603 */
[----:B------:R1:W-:Y:S04]  /*b300*/  LDGSTS.E.BYPASS.LTC128B.128 [R6+0x6200], desc[UR46][R2.64], !P2 ;  /* 0x0620000002067fae */ /* 0x0003e8000d101d6e */
[----:B-1----:R-:W1:Y:S02]  /*b310*/  SHFL.IDX PT, R2, R7, 0x3, 0x1c1f ;  /* 0x007c1f0007027f89 */ /* 0x002e6400000e0000 */
[----:B-1----:R-:W-:-:S05]  /*b320*/  IADD3 R2, P1, R11, R2, RZ ;  /* 0x000000020b027210 */ /* 0x002fca0007f3e0ff */
[----:B------:R-:W-:-:S05]  /*b330*/  IMAD.X R3, RZ, RZ, R17, P1 ;  /* 0x000000ffff037224 */ /* 0x000fca00008e0611 */
[----:B------:R1:W-:Y:S04]  /*b340*/  LDGSTS.E.BYPASS.LTC128B.128 [R6+0x6a00], desc[UR46][R2.64], !P2 ;  /* 0x06a0000002067fae */ /* 0x0003e8000d101d6e */
[----:B-1----:R1:W2:Y:S02]  /*b350*/  SHFL.IDX PT, R2, R19, RZ, 0x1c1f ;  /* 0x001c1fff13027589 */ /* 0x0022a400000e0000 */
.L_x_151:
[----:B------:R-:W3:Y:S01]  /*b360*/  S2R R3, SR_TID.X ;  /* 0x0000000000037919 */ /* 0x000ee20000002100 */
[----:B------:R-:W-:Y:S01]  /*b370*/  R2UR UR4, R5 ;  /* 0x00000000050472ca */ /* 0x000fe200000e0000 */
[----:B---3--:R-:W-:-:S05]  /*b380*/  IMAD.SHL.U32 R3, R3, 0x10, RZ ;  /* 0x0000001003037824 */ /* 0x008fca00078e00ff */
[----:B------:R-:W-:-:S04]  /*b390*/  LOP3.LUT R3, R3, 0x30, RZ, 0xc0, !PT ;  /* 0x0000003003037812 */ /* 0x000fc800078ec0ff */
[----:B--2---:R-:W-:-:S05]  /*b3a0*/  IADD3 R2, P1, R3, R2, RZ ;  /* 0x0000000203027210 */ /* 0x004fca0007f3e0ff */
        /* <DEDUP_REMOVED lines=12> */
[----:B--2---:R-:W-:Y:S05]  /*b470*/  @!P2 BRA `(.L_x_64) ;  /* 0x000000000004a947 */ /* 0x004fea0003800000 */
[----:B------:R-:W-:Y:S01]  /*b480*/  BPT.TRAP 0x1 ;  /* 0x000000040000795c */ /* 0x000fe20000300000 */
.L_x_64:
[----:B------:R2:W-:Y:S01]  /*b490*/  SYNCS.ARRIVE.TRANS64.A1T0 RZ, [R5+URZ+0x12470], RZ ;  /* 0x012470ff05ff79a7 */ /* 0x0005e2000810003f */
[----:B------:R-:W-:Y:S05]  /*b4a0*/  @!P2 BRA `(.L_x_65) ;  /* 0x000000000004a947 */ /* 0x000fea0003800000 */
[----:B------:R-:W-:Y:S01]  /*b4b0*/  BPT.TRAP 0x1 ;  /* 0x000000040000795c */ /* 0x000fe20000300000 */
.L_x_65:
[----:B------:R-:W3:Y:S02]  /*b4c0*/  SYNCS.PHASECHK.TRANS64.TRYWAIT P1, [R5+URZ+0x12440], R26 ;  /* 0x0124401a050075a7 */ /* 0x000ee4000802017f */
[----:B---3--:R-:W-:Y:S05]  /*b4d0*/  @!P1 BRA `(.L_x_66) ;  /* 0x0000003000109947 */ /* 0x008fea0003800000 */
.L_x_152:
[----:B------:R-:W4:Y:S01]  /*b4e0*/  LDL R11, [R1+0x4] ;  /* 0x00000400010b7983 */ /* 0x000f220000100800 */
[----:B------:R-:W-:Y:S01]  /*b4f0*/  ULDC.64 UR4, c[0x0][0x300] ;  /* 0x0000c00000047ab9 */ /* 0x000fe20000000a00 */
[----:B------:R-:W-:Y:S01]  /*b500*/  ULDC.64 UR6, c[0x0][0x310] ;  /* 0x0000c40000067ab9 */ /* 0x000fe20000000a00 */
[----:B------:R-:W-:Y:S01]  /*b510*/  IMAD R6, R23, UR4, RZ ;  /* 0x0000000417067c24 */ /* 0x000fe2000f8e02ff */
[----:B------:R-:W5:Y:S01]  /*b520*/  S2R R17, SR_TID.X ;  /* 0x0000000000117919 */ /* 0x000f620000002100 */
[----:B------:R-:W-:-:S04]  /*b530*/  IMAD.WIDE.U32 R2, R10, UR4, RZ ;  /* 0x000000040a027c25 */ /* 0x000fc8000f8e00ff */
[----:B------:R-:W-:Y:S02]  /*b540*/  IMAD R6, R10, UR5, R6 ;  /* 0x000000050a067c24 */ /* 0x000fe4000f8e0206 */
[----:B------:R-:W-:Y:S02]  /*b550*/  IMAD R22, R22, UR4, RZ ;  /* 0x0000000416167c24 */ /* 0x000fe4000f8e02ff */
[----:B------:R-:W-:Y:S01]  /*b560*/  IMAD R10, R25, UR6, RZ ;  /* 0x00000006190a7c24 */ /* 0x000fe2000f8e02ff */
[----:B------:R-:W-:Y:S01]  /*b570*/  IADD3 R3, R3, R6, RZ ;  /* 0x0000000603037210 */ /* 0x000fe20007ffe0ff */
[----:B------:R-:W-:Y:S02]  /*b580*/  IMAD R22, R16, UR5, R22 ;  /* 0x0000000510167c24 */ /* 0x000fe4000f8e0216 */
[C---:B------:R-:W-:Y:S02]  /*b590*/  IMAD R10, R9.reuse, UR7, R10 ;  /* 0x00000007090a7c24 */ /* 0x040fe4000f8e020a */
[----:B------:R-:W-:-:S04]  /*b5a0*/  IMAD.WIDE.U32 R6, R9, UR6, R2 ;  /* 0x0000000609067c25 */ /* 0x000fc8000f8e0002 */
[----:B------:R-:W-:Y:S01]  /*b5b0*/  IMAD.WIDE.U32 R2, R16, UR4, RZ ;  /* 0x0000000410027c25 */ /* 0x000fe2000f8e00ff */
[----:B------:R-:W-:-:S03]  /*b5c0*/  ULDC.64 UR4, c[0x0][0x308] ;  /* 0x0000c20000047ab9 */ /* 0x000fc60000000a00 */
[----:B------:R-:W-:Y:S02]  /*b5d0*/  IMAD.IADD R3, R3, 0x1, R22 ;  /* 0x0000000103037824 */ /* 0x000fe400078e0216 */
[----:B------:R-:W-:Y:S02]  /*b5e0*/  IMAD R9, R24, UR6, RZ ;  /* 0x0000000618097c24 */ /* 0x000fe4000f8e02ff */
[----:B------:R-:W-:-:S04]  /*b5f0*/  IMAD.WIDE.U32 R2, R8, UR6, R2 ;  /* 0x0000000608027c25 */ /* 0x000fc8000f8e0002 */
[----:B------:R-:W-:Y:S02]  /*b600*/  IMAD R9, R8, UR7, R9 ;  /* 0x0000000708097c24 */ /* 0x000fe4000f8e0209 */
[----:B------:R-:W-:Y:S02]  /*b610*/  IMAD.IADD R7, R7, 0x1, R10 ;  /* 0x0000000107077824 */ /* 0x000fe400078e020a */
[----:B------:R-:W-:Y:S02]  /*b620*/  IMAD.IADD R3, R3, 0x1, R9 ;  /* 0x0000000103037824 */ /* 0x000fe400078e0209 */
[----:B------:R-:W-:Y:S02]  /*b630*/  IMAD.U32 R9, RZ, RZ, UR4 ;  /* 0x00000004ff097e24 */ /* 0x000fe4000f8e00ff */
[----:B-----5:R-:W-:Y:S02]  /*b640*/  IMAD.SHL.U32 R17, R17, 0x10, RZ ;  /* 0x0000001011117824 */ /* 0x020fe400078e00ff */
[----:B------:R-:W-:-:S03]  /*b650*/  IMAD.WIDE.U32 R6, R9, UR40, R6 ;  /* 0x0000002809067c25 */ /* 0x000fc6000f8e0006 */
[----:B------:R-:W-:Y:S01]  /*b660*/  LOP3.LUT R17, R17, 0x30, RZ, 0xc0, !PT ;  /* 0x0000003011117812 */ /* 0x000fe200078ec0ff */
[----:B------:R-:W-:Y:S01]  /*b670*/  IMAD.WIDE.U32 R2, R9, UR40, R2 ;  /* 0x0000002809027c25 */ /* 0x000fe2000f8e0002 */
[----:B----4-:R-:W-:Y:S02]  /*b680*/  R2UR UR6, R11 ;  /* 0x000000000b0672ca */ /* 0x010fe400000e0000 */
[----:B------:R-:W4:Y:S11]  /*b690*/  LDC R11, c[0x0][0x2f4] ;  /* 0x0000bd00ff0b7b82 */ /* 0x000f360000000800 */
[----:B------:R-:W-:-:S03]  /*b6a0*/  UIMAD UR4, UR6, UR4, URZ ;  /* 0x00000004060472a4 */ /* 0x000fc6000f8e023f */
[----:B------:R-:W-:Y:S01]  /*b6b0*/  ULDC.64 UR6, c[0x0][0x2e8] ;  /* 0x0000ba0000067ab9 */ /* 0x000fe20000000a00 */
[----:B------:R-:W-:Y:S01]  /*b6c0*/  UIMAD UR4, UR40, UR5, UR4 ;  /* 0x00000005280472a4 */ /* 0x000fe2000f8e0204 */
[----:B------:R-:W-:Y:S01]  /*b6d0*/  IMAD.U32 R8, RZ, RZ, UR7 ;  /* 0x00000007ff087e24 */ /* 0x000fe2000f8e00ff */
[----:B------:R-:W-:-:S04]  /*b6e0*/  IADD3 R9, P1, R6, UR6, RZ ;  /* 0x0000000606097c10 */ /* 0x000fc8000ff3e0ff */
[----:B------:R-:W-:Y:S02]  /*b6f0*/  IADD3.X R10, R8, UR4, R7, P1, !PT ;  /* 0x00000004080a7c10 */ /* 0x000fe40008ffe407 */
[----:B------:R-:W-:Y:S02]  /*b700*/  IADD3 R6, P1, R2, UR6, RZ ;  /* 0x0000000602067c10 */ /* 0x000fe4000ff3e0ff */
[----:B----4-:R-:W-:Y:S02]  /*b710*/  ISETP.GE.AND P2, PT, R17, R11, PT ;  /* 0x0000000b1100720c */ /* 0x010fe40003f46270 */
[----:B------:R-:W-:Y:S01]  /*b720*/  IADD3.X R8, R8, UR4, R3, P1, !PT ;  /* 0x0000000408087c10 */ /* 0x000fe20008ffe403 */
[----:B------:R-:W-:-:S03]  /*b730*/  UMOV UR4, 0xffffffff ;  /* 0xffffffff00047882 */ /* 0x000fc60000000000 */
[----:B------:R-:W-:Y:S07]  /*b740*/  BRA.DIV UR4, `(.L_x_67) ;  /* 0x0000002e04887947 */ /* 0x000fee000b800000 */
[----:B------:R-:W4:Y:S04]  /*b750*/  LDL R11, [R1+0x8] ;  /* 0x00000800010b7983 */ /* 0x000f280000100800 */
[----:B------:R-:W5:Y:S04]  /*b760*/  SHFL.IDX PT, R14, R9, RZ, 0x1c1f ;  /* 0x001c1fff090e7589 */ /* 0x000f6800000e0000 */
[----:B------:R-:W0:Y:S04]  /*b770*/  SHFL.IDX PT, R3, R10, RZ, 0x1c1f ;  /* 0x001c1fff0a037589 */ /* 0x000e2800000e0000 */
[----:B------:R-:W-:Y:S01]  /*b780*/  SHFL.IDX PT, R8, R8, RZ, 0x1c1f ;  /* 0x001c1fff08087589 */ /* 0x000fe200000e0000 */
[----:B-----5:R-:W-:-:S03]  /*b790*/  IADD3 R2, P1, R17, R14, RZ ;  /* 0x0000000e11027210 */ /* 0x020fc60007f3e0ff */
[----:B------:R-:W5:Y:S01]  /*b7a0*/  SHFL.IDX PT, R14, R9, 0x1, 0x1c1f ;  /* 0x003c1f00090e7f89 */ /* 0x000f6200000e0000 */
[----:B0-----:R-:W-:Y:S01]  /*b7b0*/  IADD3.X R3, RZ, R3, RZ, P1, !PT ;  /* 0x00000003ff037210 */ /* 0x001fe20000ffe4ff */
[----:B----4-:R-:W-:-:S04]  /*b7c0*/  IMAD R7, R4, 0x2800, R11 ;  /* 0x0000280004077824 */ /* 0x010fc800078e020b */
[----:B------:R-:W-:-:S05]  /*b7d0*/  VIADD R7, R7, UR42 ;  /* 0x0000002a07077c36 */ /* 0x000fca0008000000 */
[----:B------:R0:W-:Y:S04]  /*b7e0*/  LDGSTS.E.BYPASS.LTC128B.128 [R7+0xd200], desc[UR46][R2.64], !P2 ;  /* 0x0d20000002077fae */ /* 0x0001e8000d101d6e */
[----:B0-----:R-:W0:Y:S01]  /*b7f0*/  SHFL.IDX PT, R3, R10, 0x1, 0x1c1f ;  /* 0x003c1f000a037f89 */ /* 0x001e2200000e0000 */
[----:B-----5:R-:W-:-:S03]  /*b800*/  IADD3 R2, P1, R17, R14, RZ ;  /* 0x0000000e11027210 */ /* 0x020fc60007f3e0ff */
[----:B------:R-:W-:Y:S02]  /*b810*/  SHFL.IDX PT, R14, R6, RZ, 0x1c1f ;  /* 0x001c1fff060e7589 */ /* 0x000fe400000e0000 */
[----:B0-----:R-:W-:-:S05]  /*b820*/  IMAD.X R3, RZ, RZ, R3, P1 ;  /* 0x000000ffff037224 */ /* 0x001fca00008e0603 */
[----:B------:R0:W-:Y:S04]  /*b830*/  LDGSTS.E.BYPASS.LTC128B.128 [R7+0xda00], desc[UR46][R2.64], !P2 ;  /* 0x0da0000002077fae */ /* 0x0001e8000d101d6e */
[----:B0-----:R-:W0:Y:S04]  /*b840*/  SHFL.IDX PT, R2, R9, 0x2, 0x1c1f ;  /* 0x005c1f0009027f89 */ /* 0x001e2800000e0000 */
[----:B------:R-:W4:Y:S04]  /*b850*/  SHFL.IDX PT, R3, R10, 0x2, 0x1c1f ;  /* 0x005c1f000a037f89 */ /* 0x000f2800000e0000 */
[----:B------:R-:W5:Y:S04]  /*b860*/  SHFL.IDX PT, R9, R9, 0x3, 0x1c1f ;  /* 0x007c1f0009097f89 */ /* 0x000f6800000e0000 */
[----:B------:R-:W1:Y:S01]  /*b870*/  SHFL.IDX PT, R10, R10, 0x3, 0x1c1f ;  /* 0x007c1f000a0a7f89 */ /* 0x000e6200000e0000 */
[----:B0-----:R-:W-:-:S05]  /*b880*/  IADD3 R2, P1, R17, R2, RZ ;  /* 0x0000000211027210 */ /* 0x001fca0007f3e0ff */
[----:B----4-:R-:W-:-:S05]  /*b890*/  IMAD.X R3, RZ, RZ, R3, P1 ;  /* 0x000000ffff037224 */ /* 0x010fca00008e0603 */
[----:B------:R5:W-:Y:S02]  /*b8a0*/  LDGSTS.E.BYPASS.LTC128B.128 [R7+0xe200], desc[UR46][R2.64], !P2 ;  /* 0x0e20000002077fae */ /* 0x000be4000d101d6e */
[----:B-----5:R-:W-:-:S05]  /*b8b0*/  IADD3 R2, P1, R17, R9, RZ ;  /* 0x0000000911027210 */ /* 0x020fca0007f3e0ff */
[----:B-1----:R-:W-:-:S05]  /*b8c0*/  IMAD.X R3, RZ, RZ, R10, P1 ;  /* 0x000000ffff037224 */ /* 0x002fca00008e060a */
[----:B------:R0:W-:Y:S03]  /*b8d0*/  LDGSTS.E.BYPASS.LTC128B.128 [R7+0xea00], desc[UR46][R2.64], !P2 ;  /* 0x0ea0000002077fae */ /* 0x0001e6000d101d6e */
.L_x_164:
[----:B------:R-:W-:Y:S02]  /*b8e0*/  R2UR UR4, R5 ;  /* 0x00000000050472ca */ /* 0x000fe400000e0000 */
[----:B0-----:R-:W-:-:S05]  /*b8f0*/  IADD3 R2, P1, R17, R14, RZ ;  /* 0x0000000e11027210 */ /* 0x001fca0007f3e0ff */
        /* <DEDUP_REMOVED lines=12> */
[----:B0-----:R-:W-:Y:S05]  /*b9c0*/  @!P2 BRA `(.L_x_68) ;  /* 0x000000000004a947 */ /* 0x001fea0003800000 */
[----:B------:R-:W-:Y:S01]  /*b9d0*/  BPT.TRAP 0x1 ;  /* 0x000000040000795c */ /* 0x000fe20000300000 */
.L_x_68:
[----:B------:R-:W-:Y:S01]  /*b9e0*/  MOV R2, UR36 ;  /* 0x0000002400027c02 */ /* 0x000fe20008000f00 */
[----:B------:R0:W-:Y:S03]  /*b9f0*/  SYNCS.ARRIVE.TRANS64.A1T0 RZ, [R5+URZ+0x12430], RZ ;  /* 0x012430ff05ff79a7 */ /* 0x0001e6000810003f */
[----:B------:R-:W-:-:S04]  /*ba00*/  LOP3.LUT R2, R2, 0x1, RZ, 0xfc, !PT ;  /* 0x0000000102027812 */ /* 0x000fc800078efcff */
[----:B------:R-:W-:-:S13]  /*ba10*/  ISETP.NE.AND P1, PT, R2, 0x3, PT ;  /* 0x000000030200780c */ /* 0x000fda0003f25270 */
[----:B0-----:R-:W-:Y:S05]  /*ba20*/  @!P1 BRA `(.L_x_69) ;  /* 0x0000000000049947 */ /* 0x001fea0003800000 */
[----:B------:R-:W-:Y:S01]  /*ba30*/  BPT.TRAP 0x1 ;  /* 0x000000040000795c */ /* 0x000fe20000300000 */
.L_x_69:
[----:B------:R-:W-:Y:S02]  /*ba40*/  LOP3.LUT R2, R21, 0x1, RZ, 0x3c, !PT ;  /* 0x0000000115027812 */ /* 0x000fe400078e3cff */
[----:B------:R-:W-:Y:S02]  /*ba50*/  LEA R3, R20, UR42, 0x3 ;  /* 0x0000002a14037c11 */ /* 0x000fe4000f8e18ff */
[----:B------:R-:W-:-:S04]  /*ba60*/  SHF.L.U32 R2, R2, 0x1f, RZ ;  /* 0x0000001f02027819 */ /* 0x000fc800000006ff */
[----:B------:R-:W0:Y:S02]  /*ba70*/  SYNCS.PHASECHK.TRANS64.TRYWAIT P2, [R3+URZ+0x12470], R2 ;  /* 0x01247002030075a7 */ /* 0x000e24000804017f */
[----:B0-----:R-:W-:Y:S05]  /*ba80*/  @!P2 BRA `(.L_x_70) ;  /* 0x000000300014a947 */ /* 0x001fea0003800000 */
.L_x_165:
[----:B------:R-:W-:-:S06]  /*ba90*/  ULOP3.LUT UR4, UR36, 0x2, URZ, 0xfc, !UPT ;  /* 0x0000000224047892 */ /* 0x000fcc000f8efc3f */
[----:B--23--:R-:W-:-:S05]  /*baa0*/  IMAD.U32 R5, RZ, RZ, UR4 ;  /* 0x00000004ff057e24 */ /* 0x00cfca000f8e00ff */
[----:B------:R-:W-:-:S13]  /*bab0*/  ISETP.NE.AND P2, PT, R5, 0x3, PT ;  /* 0x000000030500780c */ /* 0x000fda0003f45270 */
[----:B------:R-:W-:Y:S05]  /*bac0*/  @!P2 BRA `(.L_x_71) ;  /* 0x000000000004a947 */ /* 0x000fea0003800000 */
[----:B------:R-:W-:Y:S01]  /*bad0*/  BPT.TRAP 0x1 ;  /* 0x000000040000795c */ /* 0x000fe20000300000 */
.L_x_71:
[----:B0-----:R-:W-:Y:S01]  /*bae0*/  SHF.L.U32 R2, R21, 0x1f, RZ ;  /* 0x0000001f15027819 */ /* 0x001fe200000006ff */
[----:B------:R-:W-:-:S03]  /*baf0*/  IMAD R5, R20, 0x2800, RZ ;  /* 0x0000280014057824 */ /* 0x000fc600078e02ff */
[----:B------:R-:W0:Y:S02]  /*bb00*/  SYNCS.PHASECHK.TRANS64.TRYWAIT P2, [R3+URZ+0x12460], R2 ;  /* 0x01246002030075a7 */ /* 0x000e24000804017f */
[----:B0-----:R-:W-:Y:S05]  /*bb10*/  @!P2 BRA `(.L_x_72) ;  /* 0x000000300004a947 */ /* 0x001fea0003800000 */
.L_x_166:
[----:B------:R-:W0:Y:S04]  /*bb20*/  LDL R7, [R1+0x18] ;  /* 0x0000180001077983 */ /* 0x000e280000100800 */
[----:B------:R-:W2:Y:S01]  /*bb30*/  LDL R6, [R1+0x14] ;  /* 0x0000140001067983 */ /* 0x000ea20000100800 */
[----:B------:R-:W-:Y:S05]  /*bb40*/  WARPSYNC.ALL ;  /* 0x0000000000007948 */ /* 0x000fea0003800000 */
[----:B------:R-:W-:Y:S01]  /*bb50*/  ULOP3.LUT UR4, UR36, 0x2, URZ, 0xfc, !UPT ;  /* 0x0000000224047892 */ /* 0x000fe2000f8efc3f */
[----:B0-----:R-:W-:-:S02]  /*bb60*/  LOP3.LUT R2, R5, R7, RZ, 0xfc, !PT ;  /* 0x0000000705027212 */ /* 0x001fc400078efcff */
[----:B--2---:R-:W-:-:S03]  /*bb70*/  LOP3.LUT R5, R5, R6, RZ, 0xfc, !PT ;  /* 0x0000000605057212 */ /* 0x004fc600078efcff */
[----:B------:R-:W0:Y:S01]  /*bb80*/  LDSM.16.MT88.4 R8, [R2+UR42+0x5200] ;  /* 0x0052002a0208783b */ /* 0x000e220008004200 */
[----:B------:R-:W-:Y:S02]  /*bb90*/  IMAD.U32 R6, RZ, RZ, UR4 ;  /* 0x00000004ff067e24 */ /* 0x000fe4000f8e00ff */
[----:B------:R-:W-:-:S03]  /*bba0*/  VIADD R5, R5, UR42 ;  /* 0x0000002a05057c36 */ /* 0x000fc60008000000 */
[----:B------:R-:W-:Y:S02]  /*bbb0*/  ISETP.NE.AND P2, PT, R6, 0x3, PT ;  /* 0x000000030600780c */ /* 0x000fe40003f45270 */
[C-C-:B0-----:R-:W-:Y:S02]  /*bbc0*/  PRMT R12, R8.reuse, 0x6420, R9.reuse ;  /* 0x00006420080c7816 */ /* 0x141fe40000000009 */
[----:B------:R-:W-:Y:S02]  /*bbd0*/  PRMT R13, R8, 0x7531, R9 ;  /* 0x00007531080d7816 */ /* 0x000fe40000000009 */
[C-C-:B------:R-:W-:Y:S02]  /*bbe0*/  PRMT R14, R10.reuse, 0x6420, R11.reuse ;  /* 0x000064200a0e7816 */ /* 0x140fe4000000000b */
[----:B------:R-:W-:-:S05]  /*bbf0*/  PRMT R15, R10, 0x7531, R11 ;  /* 0x000075310a0f7816 */ /* 0x000fca000000000b */
[----:B------:R-:W-:Y:S04]  /*bc00*/  STSM.16.M88.4 [R5+0x200], R12 ;  /* 0x0002000c05007844 */ /* 0x000fe80000000200 */
[----:B------:R-:W0:Y:S02]  /*bc10*/  LDSM.16.MT88.4 R8, [R2+UR42+0x5a00] ;  /* 0x005a002a0208783b */ /* 0x000e240008004200 */
[C-C-:B0-----:R-:W-:Y:S02]  /*bc20*/  PRMT R12, R8.reuse, 0x6420, R9.reuse ;  /* 0x00006420080c7816 */ /* 0x141fe40000000009 */
[----:B------:R-:W-:Y:S02]  /*bc30*/  PRMT R13, R8, 0x7531, R9 ;  /* 0x00007531080d7816 */ /* 0x000fe40000000009 */
[----:B------:R-:W-:-:S02]  /*bc40*/  PRMT R14, R10, 0x6420, R11 ;  /* 0x000064200a0e7816 */ /* 0x000fc4000000000b */
        /* <DEDUP_REMOVED lines=19> */
[----:B------:R0:W-:Y:S01]  /*bd80*/  STSM.16.M88.4 [R5+0x2200], R12 ;  /* 0x0022000c05007844 */ /* 0x0001e20000000200 */
[----:B------:R-:W-:Y:S01]  /*bd90*/  @!PT LDS RZ, [RZ] ;  /* 0x00000000fffff984 */ /* 0x000fe20000000800 */
[----:B------:R-:W-:Y:S01]  /*bda0*/  @!PT LDS RZ, [RZ] ;  /* 0x00000000fffff984 */ /* 0x000fe20000000800 */
[----:B------:R-:W-:Y:S01]  /*bdb0*/  @!PT LDS RZ, [RZ] ;  /* 0x00000000fffff984 */ /* 0x000fe20000000800 */
[----:B------:R-:W-:Y:S01]  /*bdc0*/  @!PT LDS RZ, [RZ] ;  /* 0x00000000fffff984 */ /* 0x000fe20000000800 */
[----:B------:R1:W-:Y:S06]  /*bdd0*/  MEMBAR.ALL.CTA ;  /* 0x0000000000007992 */ /* 0x0003ec0000008000 */
[----:B-1----:R-:W1:Y:S01]  /*bde0*/  FENCE.VIEW.ASYNC.S ;  /* 0x00000000000073c6 */ /* 0x002e620000000000 */
[----:B------:R-:W-:Y:S05]  /*bdf0*/  @!P2 BRA `(.L_x_73) ;  /* 0x000000000004a947 */ /* 0x000fea0003800000 */
[----:B------:R-:W-:Y:S01]  /*be00*/  BPT.TRAP 0x1 ;  /* 0x000000040000795c */ /* 0x000fe20000300000 */
.L_x_73:
[----:B-1----:R1:W-:Y:S01]  /*be10*/  SYNCS.ARRIVE.TRANS64.A1T0 RZ, [R3+URZ+0x12450], RZ ;  /* 0x012450ff03ff79a7 */ /* 0x0023e2000810003f */
[----:B------:R-:W-:Y:S06]  /*be20*/  BAR.SYNC.DEFER_BLOCKING 0x2, 0x80 ;  /* 0x0082000000007b1d */ /* 0x000fec0000010000 */
[----:B------:R-:W-:Y:S05]  /*be30*/  @!P1 BRA `(.L_x_74) ;  /* 0x0000000000049947 */ /* 0x000fea0003800000 */
[----:B------:R-:W-:Y:S01]  /*be40*/  BPT.TRAP 0x1 ;  /* 0x000000040000795c */ /* 0x000fe20000300000 */
.L_x_74:
[----:B------:R-:W2:Y:S01]  /*be50*/  S2R R2, SR_CgaCtaId ;  /* 0x0000000000027919 */ /* 0x000ea20000008800 */
[----:B-1----:R-:W-:Y:S01]  /*be60*/  VIADD R3, R3, 0x12480 ;  /* 0x0001248003037836 */ /* 0x002fe20000000000 */
[----:B------:R-:W-:Y:S01]  /*be70*/  MOV R21, R28 ;  /* 0x0000001c00157202 */ /* 0x000fe20000000f00 */
[----:B------:R-:W-:Y:S02]  /*be80*/  VIADD R0, R0, 0xffffff60 ;  /* 0xffffff6000007836 */ /* 0x000fe40000000000 */
[----:B------:R-:W-:Y:S01]  /*be90*/  IMAD.MOV.U32 R20, RZ, RZ, R4 ;  /* 0x000000ffff147224 */ /* 0x000fe200078e0004 */
[----:B--2---:R-:W-:-:S04]  /*bea0*/  PRMT R3, R2, 0x654, R3 ;  /* 0x0000065402037816 */ /* 0x004fc80000000003 */
[----:B------:R1:W-:Y:S01]  /*beb0*/  SYNCS.ARRIVE.TRANS64.RED.A1T0 RZ, [R3+URZ], RZ ;  /* 0x000000ff03ff79a7 */ /* 0x0003e2000810043f */
[----:B------:R-:W-:Y:S05]  /*bec0*/  @P0 BRA `(.L_x_75) ;  /* 0xffffffec00280947 */ /* 0x000fea000383ffff */
[----:B------:R-:W-:Y:S05]  /*bed0*/  BRA `(.L_x_76) ;  /* 0x0000000000087947 */ /* 0x000fea0003800000 */
.L_x_60:
[----:B------:R-:W-:Y:S02]  /*bee0*/  IMAD.MOV.U32 R4, RZ, RZ, RZ ;  /* 0x000000ffff047224 */ /* 0x000fe400078e00ff */
[----:B------:R-:W-:-:S07]  /*bef0*/  IMAD.MOV.U32 R28, RZ, RZ, 0x1 ;  /* 0x00000001ff1c7424 */ /* 0x000fce00078e00ff */
.L_x_76:
[----:B------:R-:W-:-:S06]  /*bf00*/  ULOP3.LUT UR4, UR36, 0x1, URZ, 0xfc, !UPT ;  /* 0x0000000124047892 */ /* 0x000fcc000f8efc3f */
[----:B0-----:R-:W-:-:S05]  /*bf10*/  IMAD.U32 R0, RZ, RZ, UR4 ;  /* 0x00000004ff007e24 */ /* 0x001fca000f8e00ff */
[----:B------:R-:W-:-:S13]  /*bf20*/  ISETP.NE.AND P1, PT, R0, 0x3, PT ;  /* 0x000000030000780c */ /* 0x000fda0003f25270 */
[----:B------:R-:W-:Y:S05]  /*bf30*/  @!P1 BRA `(.L_x_77) ;  /* 0x0000000000049947 */ /* 0x000fea0003800000 */
[----:B------:R-:W-:Y:S01]  /*bf40*/  BPT.TRAP 0x1 ;  /* 0x000000040000795c */ /* 0x000fe20000300000 */
.L_x_77:
[----:B-1----:R-:W-:Y:S01]  /*bf50*/  LOP3.LUT R3, R28, 0x1, RZ, 0x3c, !PT ;  /* 0x000000011c037812 */ /* 0x002fe200078e3cff */
[----:B------:R-:W-:Y:S01]  /*bf60*/  BSSY B0, `(.L_x_78) ;  /* 0x0000005000007945 */ /* 0x000fe20003800000 */
[----:B------:R-:W-:Y:S02]  /*bf70*/  LEA R2, R4, UR42, 0x3 ;  /* 0x0000002a04027c11 */ /* 0x000fe4000f8e18ff */
[----:B------:R-:W-:-:S04]  /*bf80*/  SHF.L.U32 R3, R3, 0x1f, RZ ;  /* 0x0000001f03037819 */ /* 0x000fc800000006ff */
[----:B------:R-:W0:Y:S02]  /*bf90*/  SYNCS.PHASECHK.TRANS64.TRYWAIT P0, [R2+URZ+0x12470], R3 ;  /* 0x01247003020075a7 */ /* 0x000e24000800017f */
[----:B0-----:R-:W-:Y:S05]  /*bfa0*/  @!P0 BRA `(.L_x_79) ;  /* 0x0000002800f48947 */ /* 0x001fea0003800000 */
.L_x_167:
[----:B------:R-:W-:Y:S05]  /*bfb0*/  BSYNC B0 ;  /* 0x0000000000007941 */ /* 0x000fea0003800000 */
.L_x_78:
[----:B------:R-:W-:-:S06]  /*bfc0*/  ULOP3.LUT UR4, UR36, 0x2, URZ, 0xfc, !UPT ;  /* 0x0000000224047892 */ /* 0x000fcc000f8efc3f */
[----:B------:R-:W-:-:S05]  /*bfd0*/  IMAD.U32 R0, RZ, RZ, UR4 ;  /* 0x00000004ff007e24 */ /* 0x000fca000f8e00ff */
[----:B------:R-:W-:-:S13]  /*bfe0*/  ISETP.NE.AND P0, PT, R0, 0x3, PT ;  /* 0x000000030000780c */ /* 0x000fda0003f05270 */
[----:B------:R-:W-:Y:S05]  /*bff0*/  @!P0 BRA `(.L_x_80) ;  /* 0x0000000000048947 */ /* 0x000fea0003800000 */
[----:B------:R-:W-:Y:S01]  /*c000*/  BPT.TRAP 0x1 ;  /* 0x000000040000795c */ /* 0x000fe20000300000 */
.L_x_80:
[----:B------:R-:W2:Y:S01]  /*c010*/  LDL.LU R0, [R1+0x18] ;  /* 0x0000180001007983 */ /* 0x000ea20000300800 */
[----:B------:R-:W-:Y:S01]  /*c020*/  SHF.L.U32 R5, R28, 0x1f, RZ ;  /* 0x0000001f1c057819 */ /* 0x000fe200000006ff */
[----:B0-----:R-:W-:-:S03]  /*c030*/  IMAD R3, R4, 0x2800, RZ ;  /* 0x0000280004037824 */ /* 0x001fc600078e02ff */
[----:B------:R-:W0:Y:S02]  /*c040*/  SYNCS.PHASECHK.TRANS64.TRYWAIT P0, [R2+URZ+0x12460], R5 ;  /* 0x01246005020075a7 */ /* 0x000e24000800017f */
[----:B--2---:R-:W-:Y:S01]  /*c050*/  LOP3.LUT R0, R3, R0, RZ, 0xfc, !PT ;  /* 0x0000000003007212 */ /* 0x004fe200078efcff */
[----:B0-----:R-:W-:Y:S06]  /*c060*/  @!P0 BRA `(.L_x_81) ;  /* 0x0000002800d88947 */ /* 0x001fec0003800000 */
.L_x_168:
[----:B------:R-:W2:Y:S01]  /*c070*/  LDL.LU R6, [R1+0x14] ;  /* 0x0000140001067983 */ /* 0x000ea20000300800 */
[----:B------:R-:W-:Y:S05]  /*c080*/  WARPSYNC.ALL ;  /* 0x0000000000007948 */ /* 0x000fea0003800000 */
[----:B------:R-:W1:Y:S01]  /*c090*/  LDSM.16.MT88.4 R8, [R0+UR42+0x5200] ;  /* 0x0052002a0008783b */ /* 0x000e620008004200 */
[----:B------:R-:W-:-:S06]  /*c0a0*/  ULOP3.LUT UR4, UR36, 0x2, URZ, 0xfc, !UPT ;  /* 0x0000000224047892 */ /* 0x000fcc000f8efc3f */
[----:B0-----:R-:W-:-:S05]  /*c0b0*/  IMAD.U32 R5, RZ, RZ, UR4 ;  /* 0x00000004ff057e24 */ /* 0x001fca000f8e00ff */
[----:B------:R-:W-:Y:S02]  /*c0c0*/  ISETP.NE.AND P0, PT, R5, 0x3, PT ;  /* 0x000000030500780c */ /* 0x000fe40003f05270 */
[C-C-:B-1----:R-:W-:Y:S02]  /*c0d0*/  PRMT R12, R8.reuse, 0x6420, R9.reuse ;  /* 0x00006420080c7816 */ /* 0x142fe40000000009 */
[----:B------:R-:W-:Y:S02]  /*c0e0*/  PRMT R13, R8, 0x7531, R9 ;  /* 0x00007531080d7816 */ /* 0x000fe40000000009 */
[C-C-:B------:R-:W-:Y:S02]  /*c0f0*/  PRMT R14, R10.reuse, 0x6420, R11.reuse ;  /* 0x000064200a0e7816 */ /* 0x140fe4000000000b */
[----:B------:R-:W-:Y:S02]  /*c100*/  PRMT R15, R10, 0x7531, R11 ;  /* 0x000075310a0f7816 */ /* 0x000fe4000000000b */
[----:B--2---:R-:W-:-:S05]  /*c110*/  LOP3.LUT R3, R3, R6, RZ, 0xfc, !PT ;  /* 0x0000000603037212 */ /* 0x004fca00078efcff */
[----:B------:R-:W-:-:S05]  /*c120*/  VIADD R3, R3, UR42 ;  /* 0x0000002a03037c36 */ /* 0x000fca0008000000 */
        /* <DEDUP_REMOVED lines=33> */
.L_x_82:
[----:B-1----:R1:W-:Y:S01]  /*c340*/  SYNCS.ARRIVE.TRANS64.A1T0 RZ, [R2+URZ+0x12450], RZ ;  /* 0x012450ff02ff79a7 */ /* 0x0023e2000810003f */
[----:B------:R-:W-:Y:S06]  /*c350*/  BAR.SYNC.DEFER_BLOCKING 0x2, 0x80 ;  /* 0x0082000000007b1d */ /* 0x000fec0000010000 */
[----:B------:R-:W-:Y:S05]  /*c360*/  @!P1 BRA `(.L_x_83) ;  /* 0x0000000000049947 */ /* 0x000fea0003800000 */
[----:B------:R-:W-:Y:S01]  /*c370*/  BPT.TRAP 0x1 ;  /* 0x000000040000795c */ /* 0x000fe20000300000 */
.L_x_83:
[----:B------:R-:W2:Y:S01]  /*c380*/  S2R R0, SR_CgaCtaId ;  /* 0x0000000000007919 */ /* 0x000ea20000008800 */
[----:B-1----:R-:W-:-:S04]  /*c390*/  IADD3 R2, R2, 0x12480, RZ ;  /* 0x0001248002027810 */ /* 0x002fc80007ffe0ff */
[----:B--2---:R-:W-:Y:S01]  /*c3a0*/  PRMT R2, R0, 0x654, R2 ;  /* 0x0000065400027816 */ /* 0x004fe20000000002 */
[----:B------:R-:W-:-:S03]  /*c3b0*/  VIADD R0, R4, 0x1 ;  /* 0x0000000104007836 */ /* 0x000fc60000000000 */
[----:B------:R1:W-:Y:S02]  /*c3c0*/  SYNCS.ARRIVE.TRANS64.RED.A1T0 RZ, [R2+URZ], RZ ;  /* 0x000000ff02ff79a7 */ /* 0x0003e4000810043f */
[----:B------:R-:W-:-:S04]  /*c3d0*/  ISETP.NE.AND P0, PT, R0, 0x2, PT ;  /* 0x000000020000780c */ /* 0x000fc80003f05270 */
[----:B0-----:R-:W-:Y:S01]  /*c3e0*/  SEL R3, RZ, 0x1, P0 ;  /* 0x00000001ff037807 */ /* 0x001fe20000000000 */
[----:B-1----:R-:W-:Y:S01]  /*c3f0*/  IMAD.MOV.U32 R2, RZ, RZ, RZ ;  /* 0x000000ffff027224 */ /* 0x002fe200078e00ff */
[----:B------:R-:W-:Y:S02]  /*c400*/  SEL R0, R0, RZ, P0 ;  /* 0x000000ff00007207 */ /* 0x000fe40000000000 */
[----:B------:R-:W-:-:S07]  /*c410*/  LOP3.LUT R28, R28, R3, RZ, 0x3c, !PT ;  /* 0x000000031c1c7212 */ /* 0x000fce00078e3cff */
.L_x_40:
[----:B------:R-:W0:Y:S01]  /*c420*/  S2R R4, SR_CgaCtaId ;  /* 0x0000000000047919 */ /* 0x000e220000008800 */
[----:B------:R-:W-:Y:S02]  /*c430*/  MOV R3, 0x400 ;  /* 0x0000040000037802 */ /* 0x000fe40000000f00 */
[----:B------:R-:W-:Y:S02]  /*c440*/  SHF.L.U32 R2, R2, 0x1f, RZ ;  /* 0x0000001f02027819 */ /* 0x000fe400000006ff */
[----:B0-----:R-:W-:-:S04]  /*c450*/  LEA R7, R4, R3, 0x18 ;  /* 0x0000000304077211 */ /* 0x001fc800078ec0ff */
[----:B------:R-:W0:Y:S02]  /*c460*/  SYNCS.PHASECHK.TRANS64.TRYWAIT P0, [R7+URZ+0x12420], R2 ;  /* 0x01242002070075a7 */ /* 0x000e24000800017f */
[----:B0-----:R-:W-:Y:S05]  /*c470*/  @!P0 BRA `(.L_x_84) ;  /* 0x0000002400e88947 */ /* 0x001fea0003800000 */
.L_x_169:
[----:B------:R-:W1:Y:S02]  /*c480*/  S2R R3, SR_TID.X ;  /* 0x0000000000037919 */ /* 0x000e640000002100 */
[----:B-1----:R-:W-:-:S04]  /*c490*/  SHF.R.U32.HI R3, RZ, 0x5, R3 ;  /* 0x00000005ff037819 */ /* 0x002fc80000011603 */
[----:B------:R-:W-:-:S05]  /*c4a0*/  LOP3.LUT R3, R3, 0x3, RZ, 0xc0, !PT ;  /* 0x0000000303037812 */ /* 0x000fca00078ec0ff */
[----:B0-----:R-:W0:Y:S02]  /*c4b0*/  SHFL.IDX PT, R2, R3, RZ, 0x1f ;  /* 0x00001fff03027589 */ /* 0x001e2400000e0000 */
[----:B0-----:R-:W-:-:S13]  /*c4c0*/  ISETP.NE.AND P0, PT, R2, RZ, PT ;  /* 0x000000ff0200720c */ /* 0x001fda0003f05270 */
[----:B------:R-:W-:Y:S05]  /*c4d0*/  @P0 BRA `(.L_x_8) ;  /* 0x0000000000a00947 */ /* 0x000fea0003800000 */
[----:B------:R-:W-:-:S13]  /*c4e0*/  ELECT P0, URZ, PT ;  /* 0x00000000003f782f */ /* 0x000fda0003800000 */
[----:B------:R-:W-:Y:S05]  /*c4f0*/  @!P0 BRA `(.L_x_8) ;  /* 0x0000000000988947 */ /* 0x000fea0003800000 */
[----:B------:R-:W-:-:S06]  /*c500*/  ULOP3.LUT UR4, UR36, 0x2, URZ, 0xfc, !UPT ;  /* 0x0000000224047892 */ /* 0x000fcc000f8efc3f */
[----:B------:R-:W-:-:S05]  /*c510*/  IMAD.U32 R2, RZ, RZ, UR4 ;  /* 0x00000004ff027e24 */ /* 0x000fca000f8e00ff */
[----:B------:R-:W-:-:S13]  /*c520*/  ISETP.NE.AND P0, PT, R2, 0x3, PT ;  /* 0x000000030200780c */ /* 0x000fda0003f05270 */
[----:B------:R-:W-:Y:S05]  /*c530*/  @!P0 BRA `(.L_x_85) ;  /* 0x0000000000048947 */ /* 0x000fea0003800000 */
[----:B------:R-:W-:Y:S01]  /*c540*/  BPT.TRAP 0x1 ;  /* 0x000000040000795c */ /* 0x000fe20000300000 */
.L_x_85:
[----:B------:R-:W-:Y:S01]  /*c550*/  IMAD R5, R0, 0x8, R7 ;  /* 0x0000000800057824 */ /* 0x000fe200078e0207 */
[----:B------:R-:W-:Y:S01]  /*c560*/  SHF.L.U32 R2, R28, 0x1f, RZ ;  /* 0x0000001f1c027819 */ /* 0x000fe200000006ff */
[----:B------:R-:W-:-:S03]  /*c570*/  VIADD R0, R0, 0x1 ;  /* 0x0000000100007836 */ /* 0x000fc60000000000 */
[----:B------:R-:W0:Y:S02]  /*c580*/  SYNCS.PHASECHK.TRANS64.TRYWAIT P1, [R5+URZ+0x12440], R2 ;  /* 0x01244002050075a7 */ /* 0x000e24000802017f */
[----:B------:R-:W-:-:S04]  /*c590*/  ISETP.NE.AND P2, PT, R0, 0x2, PT ;  /* 0x000000020000780c */ /* 0x000fc80003f45270 */
[----:B------:R-:W-:Y:S01]  /*c5a0*/  SEL R3, RZ, 0x1, P2 ;  /* 0x00000001ff037807 */ /* 0x000fe20001000000 */
[----:B0-----:R-:W-:Y:S08]  /*c5b0*/  @!P1 BRA `(.L_x_86) ;  /* 0x0000002400ac9947 */ /* 0x001ff00003800000 */
.L_x_170:
[----:B------:R-:W-:Y:S02]  /*c5c0*/  SEL R0, R0, RZ, P2 ;  /* 0x000000ff00007207 */ /* 0x000fe40001000000 */
[----:B------:R-:W-:Y:S01]  /*c5d0*/  LOP3.LUT R3, R28, R3, RZ, 0x3c, !PT ;  /* 0x000000031c037212 */ /* 0x000fe200078e3cff */
[----:B------:R-:W-:Y:S06]  /*c5e0*/  @!P0 BRA `(.L_x_87) ;  /* 0x0000000000048947 */ /* 0x000fec0003800000 */
[----:B------:R-:W-:Y:S01]  /*c5f0*/  BPT.TRAP 0x1 ;  /* 0x000000040000795c */ /* 0x000fe20000300000 */
.L_x_87:
[----:B------:R-:W-:Y:S01]  /*c600*/  IMAD R7, R0, 0x8, R7 ;  /* 0x0000000800077824 */ /* 0x000fe200078e0207 */
[----:B------:R-:W-:-:S04]  /*c610*/  SHF.L.U32 R0, R3, 0x1f, RZ ;  /* 0x0000001f03007819 */ /* 0x000fc800000006ff */
[----:B------:R-:W1:Y:S02]  /*c620*/  SYNCS.PHASECHK.TRANS64.TRYWAIT P1, [R7+URZ+0x12440], R0 ;  /* 0x01244000070075a7 */ /* 0x000e64000802017f */
[----:B-1----:R-:W-:Y:S05]  /*c630*/  @!P1 BRA `(.L_x_88) ;  /* 0x0000002400a09947 */ /* 0x002fea0003800000 */
.L_x_171:
[----:B------:R-:W-:Y:S05]  /*c640*/  @!P0 BRA `(.L_x_89) ;  /* 0x0000000000048947 */ /* 0x000fea0003800000 */
[----:B------:R-:W-:Y:S01]  /*c650*/  BPT.TRAP 0x1 ;  /* 0x000000040000795c */ /* 0x000fe20000300000 */
.L_x_89:
[----:B------:R-:W2:Y:S02]  /*c660*/  SYNCS.PHASECHK.TRANS64.TRYWAIT P1, [R5+URZ+0x12460], R2 ;  /* 0x01246002050075a7 */ /* 0x000ea4000802017f */
[----:B--2---:R-:W-:Y:S05]  /*c670*/  @!P1 BRA `(.L_x_90) ;  /* 0x0000002400a49947 */ /* 0x004fea0003800000 */
.L_x_172:
[----:B------:R-:W-:Y:S05]  /*c680*/  @!P0 BRA `(.L_x_91) ;  /* 0x0000000000048947 */ /* 0x000fea0003800000 */
[----:B------:R-:W-:Y:S01]  /*c690*/  BPT.TRAP 0x1 ;  /* 0x000000040000795c */ /* 0x000fe20000300000 */
.L_x_91:
[----:B------:R-:W3:Y:S02]  /*c6a0*/  SYNCS.PHASECHK.TRANS64.TRYWAIT P1, [R7+URZ+0x12460], R0 ;  /* 0x01246000070075a7 */ /* 0x000ee4000802017f */
[----:B---3--:R-:W-:Y:S05]  /*c6b0*/  @!P1 BRA `(.L_x_92) ;  /* 0x0000002400a89947 */ /* 0x008fea0003800000 */
.L_x_173:
[----:B------:R-:W-:Y:S05]  /*c6c0*/  @!P0 BRA `(.L_x_93) ;  /* 0x0000000000048947 */ /* 0x000fea0003800000 */
[----:B------:R-:W-:Y:S01]  /*c6d0*/  BPT.TRAP 0x1 ;  /* 0x000000040000795c */ /* 0x000fe20000300000 */
.L_x_93:
[----:B------:R-:W4:Y:S02]  /*c6e0*/  SYNCS.PHASECHK.TRANS64.TRYWAIT P1, [R5+URZ+0x12480], R2 ;  /* 0x01248002050075a7 */ /* 0x000f24000802017f */
[----:B----4-:R-:W-:Y:S05]  /*c6f0*/  @!P1 BRA `(.L_x_94) ;  /* 0x0000002400ac9947 */ /* 0x010fea0003800000 */
.L_x_174:
[----:B------:R-:W-:Y:S05]  /*c700*/  @!P0 BRA `(.L_x_95) ;  /* 0x0000000000048947 */ /* 0x000fea0003800000 */
[----:B------:R-:W-:Y:S01]  /*c710*/  BPT.TRAP 0x1 ;  /* 0x000000040000795c */ /* 0x000fe20000300000 */
.L_x_95:
[----:B------:R0:W0:Y:S02]  /*c720*/  SYNCS.PHASECHK.TRANS64.TRYWAIT P0, [R7+URZ+0x12480], R0 ;  /* 0x01248000070075a7 */ /* 0x000024000800017f */
[----:B0-----:R-:W-:Y:S05]  /*c730*/  @!P0 NANOSLEEP.SYNCS 0x989680 ;  /* 0x009896800000895d */ /* 0x001fea0003900000 */
[----:B------:R-:W0:Y:S02]  /*c740*/  @!P0 SYNCS.PHASECHK.TRANS64 P0, [R7+URZ+0x12480], R0 ;  /* 0x01248000070085a7 */ /* 0x000e24000800007f */
[----:B0-----:R-:W-:Y:S05]  /*c750*/  @!P0 BRA `(.L_x_95) ;  /* 0xfffffffc00f08947 */ /* 0x001fea000383ffff */
.L_x_8:
[----:B------:R-:W-:Y:S05]  /*c760*/  BSYNC B6 ;  /* 0x0000000000067941 */ /* 0x000fea0003800000 */
.L_x_5:
[----:B------:R-:W-:Y:S05]  /*c770*/  EXIT ;  /* 0x000000000000794d */ /* 0x000fea0003800000 */
.L_x_12:
[----:B0-----:R-:W-:-:S04]  /*c780*/  MOV R3, UR44 ;  /* 0x0000002c00037c02 */ /* 0x001fc80008000f00 */
[----:B------:R0:W1:Y:S03]  /*c790*/  SYNCS.PHASECHK.TRANS64.TRYWAIT P0, [R3+URZ+0x12400], R0 ;  /* 0x01240000030075a7 */ /* 0x000066000800017f */
[----:B-1----:R-:W-:Y:S05]  /*c7a0*/  @!P0 NANOSLEEP.SYNCS 0x989680 ;  /* 0x009896800000895d */ /* 0x002fea0003900000 */
[----:B------:R-:W1:Y:S02]  /*c7b0*/  @!P0 SYNCS.PHASECHK.TRANS64 P0, [R3+URZ+0x12400], R0 ;  /* 0x01240000030085a7 */ /* 0x000e64000800007f */
[----:B-1----:R-:W-:Y:S05]  /*c7c0*/  @!P0 BRA `(.L_x_12) ;  /* 0xfffffffc00ec8947 */ /* 0x002fea000383ffff */
[----:B------:R-:W-:Y:S05]  /*c7d0*/  BRA `(.L_x_96) ;  /* 0xffffff4c00187947 */ /* 0x000fea000383ffff */
.L_x_16:
[----:B--2---:R-:W-:-:S04]  /*c7e0*/  IMAD.U32 R5, RZ, RZ, UR44 ;  /* 0x0000002cff057e24 */ /* 0x004fc8000f8e00ff */
[----:B------:R2:W3:Y:S03]  /*c7f0*/  SYNCS.PHASECHK.TRANS64.TRYWAIT P1, [R5+URZ+0x12430], R0 ;  /* 0x01243000050075a7 */ /* 0x0004e6000802017f */
[----:B---3--:R-:W-:Y:S05]  /*c800*/  @!P1 NANOSLEEP.SYNCS 0x989680 ;  /* 0x009896800000995d */ /* 0x008fea0003900000 */
[----:B------:R-:W3:Y:S02]  /*c810*/  @!P1 SYNCS.PHASECHK.TRANS64 P1, [R5+URZ+0x12430], R0 ;  /* 0x01243000050095a7 */ /* 0x000ee4000802007f */
[----:B---3--:R-:W-:Y:S05]  /*c820*/  @!P1 BRA `(.L_x_16) ;  /* 0xfffffffc00ec9947 */ /* 0x008fea000383ffff */
[----:B------:R-:W-:Y:S05]  /*c830*/  BRA `(.L_x_15) ;  /* 0xffffff4c00387947 */ /* 0x000fea000383ffff */
.L_x_22:
[----:B-1----:R-:W-:-:S04]  /*c840*/  IMAD.U32 R11, RZ, RZ, UR32 ;  /* 0x00000020ff0b7e24 */ /* 0x002fc8000f8e00ff */
[----:B------:R1:W2:Y:S03]  /*c850*/  SYNCS.PHASECHK.TRANS64.TRYWAIT P1, [R11+URZ+0x12430], R0 ;  /* 0x012430000b0075a7 */ /* 0x0002a6000802017f */
[----:B--2---:R-:W-:Y:S05]  /*c860*/  @!P1 NANOSLEEP.SYNCS 0x989680 ;  /* 0x009896800000995d */ /* 0x004fea0003900000 */
[----:B------:R-:W2:Y:S02]  /*c870*/  @!P1 SYNCS.PHASECHK.TRANS64 P1, [R11+URZ+0x12430], R0 ;  /* 0x012430000b0095a7 */ /* 0x000ea4000802007f */
[----:B--2---:R-:W-:Y:S05]  /*c880*/  @!P1 BRA `(.L_x_22) ;  /* 0xfffffffc00ec9947 */ /* 0x004fea000383ffff */
[----:B------:R-:W-:Y:S05]  /*c890*/  BRA `(.L_x_21) ;  /* 0xffffff7400987947 */ /* 0x000fea000383ffff */
.L_x_26:
[----:B-1----:R-:W-:-:S04]  /*c8a0*/  IMAD.U32 R11, RZ, RZ, UR9 ;  /* 0x00000009ff0b7e24 */ /* 0x002fc8000f8e00ff */
[----:B------:R1:W2:Y:S03]  /*c8b0*/  SYNCS.PHASECHK.TRANS64.TRYWAIT P1, [R11+URZ+0x12450], R0 ;  /* 0x012450000b0075a7 */ /* 0x0002a6000802017f */
[----:B--2---:R-:W-:Y:S05]  /*c8c0*/  @!P1 NANOSLEEP.SYNCS 0x989680 ;  /* 0x009896800000995d */ /* 0x004fea0003900000 */
[----:B------:R-:W2:Y:S02]  /*c8d0*/  @!P1 SYNCS.PHASECHK.TRANS64 P1, [R11+URZ+0x12450], R0 ;  /* 0x012450000b0095a7 */ /* 0x000ea4000802007f */
[----:B--2---:R-:W-:Y:S05]  /*c8e0*/  @!P1 BRA `(.L_x_26) ;  /* 0xfffffffc00ec9947 */ /* 0x004fea000383ffff */
[----:B------:R-:W-:Y:S05]  /*c8f0*/  BRA `(.L_x_25) ;  /* 0xffffff7800b47947 */ /* 0x000fea000383ffff */
.L_x_33:
[----:B-1----:R-:W-:-:S04]  /*c900*/  IMAD.U32 R3, RZ, RZ, UR16 ;  /* 0x00000010ff037e24 */ /* 0x002fc8000f8e00ff */
[----:B------:R1:W2:Y:S03]  /*c910*/  SYNCS.PHASECHK.TRANS64.TRYWAIT P1, [R3+URZ+0x12450], R2 ;  /* 0x01245002030075a7 */ /* 0x0002a6000802017f */
[----:B--2---:R-:W-:Y:S05]  /*c920*/  @!P1 NANOSLEEP.SYNCS 0x989680 ;  /* 0x009896800000995d */ /* 0x004fea0003900000 */
[----:B------:R-:W2:Y:S02]  /*c930*/  @!P1 SYNCS.PHASECHK.TRANS64 P1, [R3+URZ+0x12450], R2 ;  /* 0x01245002030095a7 */ /* 0x000ea4000802007f */
[----:B--2---:R-:W-:Y:S05]  /*c940*/  @!P1 BRA `(.L_x_33) ;  /* 0xfffffffc00ec9947 */ /* 0x004fea000383ffff */
[----:B------:R-:W-:Y:S05]  /*c950*/  BRA `(.L_x_32) ;  /* 0xffffff9400f47947 */ /* 0x000fea000383ffff */
.L_x_46:
[----:B------:R-:W-:Y:S01]  /*c960*/  IMAD.MOV.U32 R13, RZ, RZ, R22 ;  /* 0x000000ffff0d7224 */ /* 0x000fe200078e0016 */
[----:B------:R-:W-:Y:S01]  /*c970*/  MOV R11, 0x1f ;  /* 0x0000001f000b7802 */ /* 0x000fe20000000f00 */
[----:B------:R-:W-:Y:S02]  /*c980*/  IMAD.MOV.U32 R12, RZ, RZ, RZ ;  /* 0x000000ffff0c7224 */ /* 0x000fe400078e00ff */
[----:B------:R-:W-:-:S07]  /*c990*/  IMAD.MOV.U32 R15, RZ, RZ, -0x1 ;  /* 0xffffffffff0f7424 */ /* 0x000fce00078e00ff */
[----:B-----5:R-:W-:Y:S05]  /*c9a0*/  WARPSYNC.COLLECTIVE R15, `(.L_x_97) ;  /* 0x000000000f087348 */ /* 0x020fea0003c00000 */
[----:B------:R0:W1:Y:S02]  /*c9b0*/  SHFL.IDX P6, R14, R13, R12, R11 ;  /* 0x0000000c0d0e7389 */ /* 0x00006400000c000b */
[----:B01---5:R-:W-:Y:S01]  /*c9c0*/  ENDCOLLECTIVE ;  /* 0x000000000000791b */ /* 0x023fe20003800000 */
.L_x_97:
[----:B------:R-:W-:Y:S05]  /*c9d0*/  BRA `(.L_x_98) ;  /* 0xffffffc400347947 */ /* 0x000fea000383ffff */
.L_x_48:
[----:B0-----:R-:W-:-:S04]  /*c9e0*/  IMAD.U32 R3, RZ, RZ, UR42 ;  /* 0x0000002aff037e24 */ /* 0x001fc8000f8e00ff */
[----:B------:R0:W1:Y:S03]  /*c9f0*/  SYNCS.PHASECHK.TRANS64.TRYWAIT P0, [R3+URZ+0x12480], R28 ;  /* 0x0124801c030075a7 */ /* 0x000066000800017f */
[----:B-1----:R-:W-:Y:S05]  /*ca00*/  @!P0 NANOSLEEP.SYNCS 0x989680 ;  /* 0x009896800000895d */ /* 0x002fea0003900000 */
[----:B------:R-:W1:Y:S02]  /*ca10*/  @!P0 SYNCS.PHASECHK.TRANS64 P0, [R3+URZ+0x12480], R28 ;  /* 0x0124801c030085a7 */ /* 0x000e64000800007f */
[----:B-1----:R-:W-:Y:S05]  /*ca20*/  @!P0 BRA `(.L_x_48) ;  /* 0xfffffffc00ec8947 */ /* 0x002fea000383ffff */
[----:B------:R-:W-:Y:S05]  /*ca30*/  BRA `(.L_x_99) ;  /* 0xffffffc800ac7947 */ /* 0x000fea000383ffff */
.L_x_49:
[----:B------:R-:W-:Y:S01]  /*ca40*/  BSSY B0, `(.L_x_100) ;  /* 0x0000008000007945 */ /* 0x000fe20003800000 */
[----:B------:R-:W-:Y:S02]  /*ca50*/  IMAD.MOV.U32 R13, RZ, RZ, R9 ;  /* 0x000000ffff0d7224 */ /* 0x000fe400078e0009 */
[----:B------:R-:W-:Y:S02]  /*ca60*/  IMAD.MOV.U32 R12, RZ, RZ, RZ ;  /* 0x000000ffff0c7224 */ /* 0x000fe400078e00ff */
[----:B------:R-:W-:Y:S02]  /*ca70*/  IMAD.MOV.U32 R11, RZ, RZ, 0x1c1f ;  /* 0x00001c1fff0b7424 */ /* 0x000fe400078e00ff */
[----:B------:R-:W-:-:S07]  /*ca80*/  IMAD.MOV.U32 R15, RZ, RZ, -0x1 ;  /* 0xffffffffff0f7424 */ /* 0x000fce00078e00ff */
[----:B------:R-:W-:Y:S05]  /*ca90*/  WARPSYNC.COLLECTIVE R15, `(.L_x_101) ;  /* 0x000000000f087348 */ /* 0x000fea0003c00000 */
[----:B------:R0:W1:Y:S02]  /*caa0*/  SHFL.IDX P6, R14, R13, R12, R11 ;  /* 0x0000000c0d0e7389 */ /* 0x00006400000c000b */
[----:B01----:R-:W-:Y:S01]  /*cab0*/  ENDCOLLECTIVE ;  /* 0x000000000000791b */ /* 0x003fe20003800000 */
.L_x_101:
[----:B------:R-:W-:Y:S05]  /*cac0*/  BSYNC B0 ;  /* 0x0000000000007941 */ /* 0x000fea0003800000 */
.L_x_100:
[----:B------:R0:W5:Y:S01]  /*cad0*/  LDL R27, [R1+0x8] ;  /* 0x00000800011b7983 */ /* 0x0001620000100800 */
[----:B------:R-:W-:Y:S01]  /*cae0*/  IMAD.MOV.U32 R13, RZ, RZ, R10 ;  /* 0x000000ffff0d7224 */ /* 0x000fe200078e000a */
[----:B------:R-:W-:Y:S01]  /*caf0*/  MOV R3, R14 ;  /* 0x0000000e00037202 */ /* 0x000fe20000000f00 */
[----:B------:R-:W-:Y:S01]  /*cb00*/  IMAD.MOV.U32 R12, RZ, RZ, RZ ;  /* 0x000000ffff0c7224 */ /* 0x000fe200078e00ff */
[C---:B------:R-:W-:Y:S01]  /*cb10*/  ISETP.LT.OR P1, PT, R8.reuse, 0x1, P2 ;  /* 0x000000010800780c */ /* 0x040fe20001721670 */
[----:B------:R-:W-:Y:S01]  /*cb20*/  IMAD.MOV.U32 R11, RZ, RZ, 0x1c1f ;  /* 0x00001c1fff0b7424 */ /* 0x000fe200078e00ff */
[----:B------:R-:W-:Y:S01]  /*cb30*/  ISETP.GE.AND P5, PT, R8, 0x81, PT ;  /* 0x000000810800780c */ /* 0x000fe20003fa6270 */
[----:B------:R-:W-:Y:S01]  /*cb40*/  IMAD.MOV.U32 R15, RZ, RZ, -0x1 ;  /* 0xffffffffff0f7424 */ /* 0x000fe200078e00ff */
[----:B------:R-:W-:Y:S02]  /*cb50*/  LOP3.LUT R0, R0, 0xffffffef, RZ, 0xc0, !PT ;  /* 0xffffffef00007812 */ /* 0x000fe400078ec0ff */
[----:B0-----:R-:W-:-:S13]  /*cb60*/  ISETP.GE.AND P3, PT, R8, 0x21, PT ;  /* 0x000000210800780c */ /* 0x001fda0003f66270 */
[----:B-----5:R-:W-:Y:S05]  /*cb70*/  WARPSYNC.COLLECTIVE R15, `(.L_x_102) ;  /* 0x000000000f087348 */ /* 0x020fea0003c00000 */
[----:B------:R0:W1:Y:S02]  /*cb80*/  SHFL.IDX P6, R14, R13, R12, R11 ;  /* 0x0000000c0d0e7389 */ /* 0x00006400000c000b */
[----:B01---5:R-:W-:Y:S01]  /*cb90*/  ENDCOLLECTIVE ;  /* 0x000000000000791b */ /* 0x023fe20003800000 */
.L_x_102:
[----:B------:R-:W-:Y:S01]  /*cba0*/  @P5 LOP3.LUT R0, R0, 0x10, RZ, 0xfc, !PT ;  /* 0x0000001000005812 */ /* 0x000fe200078efcff */
[----:B------:R-:W0:Y:S01]  /*cbb0*/  S2R R15, SR_TID.X ;  /* 0x00000000000f7919 */ /* 0x000e220000002100 */
[----:B------:R-:W-:Y:S02]  /*cbc0*/  IMAD.MOV.U32 R13, RZ, RZ, R9 ;  /* 0x000000ffff0d7224 */ /* 0x000fe400078e0009 */
[----:B------:R-:W-:Y:S02]  /*cbd0*/  IMAD.MOV.U32 R12, RZ, RZ, 0x1 ;  /* 0x00000001ff0c7424 */ /* 0x000fe400078e00ff */
[----:B------:R-:W-:Y:S02]  /*cbe0*/  IMAD.MOV.U32 R2, RZ, RZ, R14 ;  /* 0x000000ffff027224 */ /* 0x000fe400078e000e */
[----:B0-----:R-:W-:-:S05]  /*cbf0*/  IMAD.SHL.U32 R15, R15, 0x10, RZ ;  /* 0x000000100f0f7824 */ /* 0x001fca00078e00ff */
[----:B------:R-:W-:-:S04]  /*cc00*/  LOP3.LUT R15, R15, 0x30, RZ, 0xc0, !PT ;  /* 0x000000300f0f7812 */ /* 0x000fc800078ec0ff */
[----:B------:R-:W-:Y:S01]  /*cc10*/  IADD3 R2, P0, R15, R2, RZ ;  /* 0x000000020f027210 */ /* 0x000fe20007f1e0ff */
[----:B------:R-:W-:-:S03]  /*cc20*/  IMAD.MOV.U32 R15, RZ, RZ, -0x1 ;  /* 0xffffffffff0f7424 */ /* 0x000fc600078e00ff */
[----:B------:R-:W-:-:S09]  /*cc30*/  IADD3.X R3, RZ, R3, RZ, P0, !PT ;  /* 0x00000003ff037210 */ /* 0x000fd200007fe4ff */
[----:B------:R-:W-:Y:S05]  /*cc40*/  WARPSYNC.COLLECTIVE R15, `(.L_x_103) ;  /* 0x000000000f087348 */ /* 0x000fea0003c00000 */
[----:B------:R0:W1:Y:S02]  /*cc50*/  SHFL.IDX P6, R14, R13, R12, R11 ;  /* 0x0000000c0d0e7389 */ /* 0x00006400000c000b */
[----:B01----:R-:W-:Y:S01]  /*cc60*/  ENDCOLLECTIVE ;  /* 0x000000000000791b */ /* 0x003fe20003800000 */
.L_x_103:
[----:B------:R-:W-:Y:S02]  /*cc70*/  IMAD.MOV.U32 R13, RZ, RZ, R10 ;  /* 0x000000ffff0d7224 */ /* 0x000fe400078e000a */
[----:B------:R-:W-:-:S05]  /*cc80*/  VIADD R27, R27, UR42 ;  /* 0x0000002a1b1b7c36 */ /* 0x000fca0008000000 */
[----:B------:R-:W-:Y:S01]  /*cc90*/  @!PT LDS RZ, [RZ] ;  /* 0x00000000fffff984 */ /* 0x000fe20000000800 */
[----:B------:R-:W-:Y:S01]  /*cca0*/  @!PT LDS RZ, [RZ] ;  /* 0x00000000fffff984 */ /* 0x000fe20000000800 */
[----:B------:R-:W-:Y:S01]  /*ccb0*/  @!PT LDS RZ, [RZ] ;  /* 0x00000000fffff984 */ /* 0x000fe20000000800 */
[----:B------:R0:W-:Y:S01]  /*ccc0*/  LDGSTS.E.BYPASS.LTC128B.128 [R27+0x5200], desc[UR46][R2.64], !P1 ;  /* 0x05200000021b7fae */ /* 0x0001e2000c901d6e */
[----:B------:R-:W-:Y:S01]  /*ccd0*/  ISETP.LT.OR P1, PT, R8, 0x21, P2 ;  /* 0x000000210800780c */ /* 0x000fe20001721670 */
[----:B0-----:R-:W-:-:S12]  /*cce0*/  IMAD.MOV.U32 R3, RZ, RZ, R14 ;  /* 0x000000ffff037224 */ /* 0x001fd800078e000e */
[----:B------:R-:W-:Y:S05]  /*ccf0*/  WARPSYNC.COLLECTIVE R15, `(.L_x_104) ;  /* 0x000000000f087348 */ /* 0x000fea0003c00000 */
[----:B------:R0:W1:Y:S02]  /*cd00*/  SHFL.IDX P6, R14, R13, R12, R11 ;  /* 0x0000000c0d0e7389 */ /* 0x00006400000c000b */
[----:B01----:R-:W-:Y:S01]  /*cd10*/  ENDCOLLECTIVE ;  /* 0x000000000000791b */ /* 0x003fe20003800000 */
.L_x_104:
[----:B------:R-:W0:Y:S01]  /*cd20*/  S2R R15, SR_TID.X ;  /* 0x00000000000f7919 */ /* 0x000e220000002100 */
[----:B------:R-:W-:Y:S02]  /*cd30*/  IMAD.MOV.U32 R13, RZ, RZ, R9 ;  /* 0x000000ffff0d7224 */ /* 0x000fe400078e0009 */
[----:B------:R-:W-:Y:S02]  /*cd40*/  IMAD.MOV.U32 R12, RZ, RZ, 0x2 ;  /* 0x00000002ff0c7424 */ /* 0x000fe400078e00ff */
[----:B------:R-:W-:Y:S01]  /*cd50*/  IMAD.MOV.U32 R2, RZ, RZ, R14 ;  /* 0x000000ffff027224 */ /* 0x000fe200078e000e */
[----:B0-----:R-:W-:-:S04]  /*cd60*/  SHF.L.U32 R15, R15, 0x4, RZ ;  /* 0x000000040f0f7819 */ /* 0x001fc800000006ff */
[----:B------:R-:W-:-:S04]  /*cd70*/  LOP3.LUT R15, R15, 0x30, RZ, 0xc0, !PT ;  /* 0x000000300f0f7812 */ /* 0x000fc800078ec0ff */
[----:B------:R-:W-:Y:S01]  /*cd80*/  IADD3 R2, P0, R15, R2, RZ ;  /* 0x000000020f027210 */ /* 0x000fe20007f1e0ff */
[----:B------:R-:W-:-:S04]  /*cd90*/  IMAD.MOV.U32 R15, RZ, RZ, -0x1 ;  /* 0xffffffffff0f7424 */ /* 0x000fc800078e00ff */
[----:B------:R-:W-:-:S08]  /*cda0*/  IMAD.X R3, RZ, RZ, R3, P0 ;  /* 0x000000ffff037224 */ /* 0x000fd000000e0603 */
[----:B------:R-:W-:Y:S05]  /*cdb0*/  WARPSYNC.COLLECTIVE R15, `(.L_x_105) ;  /* 0x000000000f087348 */ /* 0x000fea0003c00000 */
[----:B------:R0:W1:Y:S02]  /*cdc0*/  SHFL.IDX P6, R14, R13, R12, R11 ;  /* 0x0000000c0d0e7389 */ /* 0x00006400000c000b */
[----:B01----:R-:W-:Y:S01]  /*cdd0*/  ENDCOLLECTIVE ;  /* 0x000000000000791b */ /* 0x003fe20003800000 */
.L_x_105:
[----:B------:R-:W-:Y:S01]  /*cde0*/  @!PT LDS RZ, [RZ] ;  /* 0x00000000fffff984 */ /* 0x000fe20000000800 */
[----:B------:R-:W-:Y:S01]  /*cdf0*/  @!PT LDS RZ, [RZ] ;  /* 0x00000000fffff984 */ /* 0x000fe20000000800 */
[----:B------:R-:W-:Y:S01]  /*ce00*/  @!PT LDS RZ, [RZ] ;  /* 0x00000000fffff984 */ /* 0x000fe20000000800 */
[----:B------:R0:W-:Y:S01]  /*ce10*/  LDGSTS.E.BYPASS.LTC128B.128 [R27+0x5a00], desc[UR46][R2.64], !P1 ;  /* 0x05a00000021b7fae */ /* 0x0001e2000c901d6e */
[----:B------:R-:W-:Y:S02]  /*ce20*/  ISETP.LT.OR P1, PT, R8, 0x41, P2 ;  /* 0x000000410800780c */ /* 0x000fe40001721670 */
[----:B------:R-:W-:Y:S01]  /*ce30*/  MOV R13, R10 ;  /* 0x0000000a000d7202 */ /* 0x000fe20000000f00 */
[----:B0-----:R-:W-:-:S10]  /*ce40*/  IMAD.MOV.U32 R3, RZ, RZ, R14 ;  /* 0x000000ffff037224 */ /* 0x001fd400078e000e */
[----:B------:R-:W-:Y:S05]  /*ce50*/  WARPSYNC.COLLECTIVE R15, `(.L_x_106) ;  /* 0x000000000f087348 */ /* 0x000fea0003c00000 */
[----:B------:R0:W1:Y:S02]  /*ce60*/  SHFL.IDX P6, R14, R13, R12, R11 ;  /* 0x0000000c0d0e7389 */ /* 0x00006400000c000b */
[----:B01----:R-:W-:Y:S01]  /*ce70*/  ENDCOLLECTIVE ;  /* 0x000000000000791b */ /* 0x003fe20003800000 */
.L_x_106:
[----:B------:R-:W0:Y:S01]  /*ce80*/  S2R R15, SR_TID.X ;  /* 0x00000000000f7919 */ /* 0x000e220000002100 */
[----:B------:R-:W-:Y:S02]  /*ce90*/  IMAD.MOV.U32 R13, RZ, RZ, R9 ;  /* 0x000000ffff0d7224 */ /* 0x000fe400078e0009 */
[----:B------:R-:W-:Y:S02]  /*cea0*/  IMAD.MOV.U32 R12, RZ, RZ, 0x3 ;  /* 0x00000003ff0c7424 */ /* 0x000fe400078e00ff */
[----:B------:R-:W-:Y:S02]  /*ceb0*/  IMAD.MOV.U32 R2, RZ, RZ, R14 ;  /* 0x000000ffff027224 */ /* 0x000fe400078e000e */
[----:B0-----:R-:W-:-:S05]  /*cec0*/  IMAD.SHL.U32 R15, R15, 0x10, RZ ;  /* 0x000000100f0f7824 */ /* 0x001fca00078e00ff */
[----:B------:R-:W-:-:S04]  /*ced0*/  LOP3.LUT R15, R15, 0x30, RZ, 0xc0, !PT ;  /* 0x000000300f0f7812 */ /* 0x000fc800078ec0ff */
[----:B------:R-:W-:Y:S01]  /*cee0*/  IADD3 R2, P0, R15, R2, RZ ;  /* 0x000000020f027210 */ /* 0x000fe20007f1e0ff */
[----:B------:R-:W-:-:S04]  /*cef0*/  IMAD.MOV.U32 R15, RZ, RZ, -0x1 ;  /* 0xffffffffff0f7424 */ /* 0x000fc800078e00ff */
[----:B------:R-:W-:-:S08]  /*cf00*/  IMAD.X R3, RZ, RZ, R3, P0 ;  /* 0x000000ffff037224 */ /* 0x000fd000000e0603 */
[----:B------:R-:W-:Y:S05]  /*cf10*/  WARPSYNC.COLLECTIVE R15, `(.L_x_107) ;  /* 0x000000000f087348 */ /* 0x000fea0003c00000 */
[----:B------:R0:W1:Y:S02]  /*cf20*/  SHFL.IDX P6, R14, R13, R12, R11 ;  /* 0x0000000c0d0e7389 */ /* 0x00006400000c000b */
[----:B01----:R-:W-:Y:S01]  /*cf30*/  ENDCOLLECTIVE ;  /* 0x000000000000791b */ /* 0x003fe20003800000 */
.L_x_107:
[----:B------:R-:W-:Y:S01]  /*cf40*/  @!PT LDS RZ, [RZ] ;  /* 0x00000000fffff984 */ /* 0x000fe20000000800 */
[----:B------:R-:W-:Y:S01]  /*cf50*/  @!PT LDS RZ, [RZ] ;  /* 0x00000000fffff984 */ /* 0x000fe20000000800 */
[----:B------:R-:W-:Y:S01]  /*cf60*/  @!PT LDS RZ, [RZ] ;  /* 0x00000000fffff984 */ /* 0x000fe20000000800 */
[----:B------:R0:W-:Y:S01]  /*cf70*/  LDGSTS.E.BYPASS.LTC128B.128 [R27+0x6200], desc[UR46][R2.64], !P1 ;  /* 0x06200000021b7fae */ /* 0x0001e2000c901d6e */
[----:B------:R-:W-:Y:S01]  /*cf80*/  ISETP.LT.OR P1, PT, R8, 0x61, P2 ;  /* 0x000000610800780c */ /* 0x000fe20001721670 */
[----:B------:R-:W-:Y:S01]  /*cf90*/  IMAD.MOV.U32 R13, RZ, RZ, R10 ;  /* 0x000000ffff0d7224 */ /* 0x000fe200078e000a */
[----:B0-----:R-:W0:Y:S01]  /*cfa0*/  S2R R3, SR_TID.X ;  /* 0x0000000000037919 */ /* 0x001e220000002100 */
[----:B------:R-:W-:-:S10]  /*cfb0*/  MOV R9, R14 ;  /* 0x0000000e00097202 */ /* 0x000fd40000000f00 */
[----:B0-----:R-:W-:Y:S05]  /*cfc0*/  WARPSYNC.COLLECTIVE R15, `(.L_x_108) ;  /* 0x000000000f087348 */ /* 0x001fea0003c00000 */
[----:B------:R1:W2:Y:S02]  /*cfd0*/  SHFL.IDX P6, R14, R13, R12, R11 ;  /* 0x0000000c0d0e7389 */ /* 0x0002a400000c000b */
[----:B012---:R-:W-:Y:S01]  /*cfe0*/  ENDCOLLECTIVE ;  /* 0x000000000000791b */ /* 0x007fe20003800000 */
.L_x_108:
[----:B------:R-:W-:Y:S02]  /*cff0*/  IMAD.MOV.U32 R13, RZ, RZ, R17 ;  /* 0x000000ffff0d7224 */ /* 0x000fe400078e0011 */
[----:B------:R-:W-:Y:S02]  /*d000*/  IMAD.MOV.U32 R12, RZ, RZ, RZ ;  /* 0x000000ffff0c7224 */ /* 0x000fe400078e00ff */
[----:B------:R-:W-:Y:S02]  /*d010*/  IMAD.SHL.U32 R3, R3, 0x10, RZ ;  /* 0x0000001003037824 */ /* 0x000fe400078e00ff */
[----:B------:R-:W-:-:S07]  /*d020*/  IMAD.MOV.U32 R2, RZ, RZ, R14 ;  /* 0x000000ffff027224 */ /* 0x000fce00078e000e */
[----:B------:R-:W-:Y:S05]  /*d030*/  WARPSYNC.COLLECTIVE R15, `(.L_x_109) ;  /* 0x000000000f087348 */ /* 0x000fea0003c00000 */
[----:B------:R0:W1:Y:S02]  /*d040*/  SHFL.IDX P6, R14, R13, R12, R11 ;  /* 0x0000000c0d0e7389 */ /* 0x00006400000c000b */
[----:B01----:R-:W-:Y:S01]  /*d050*/  ENDCOLLECTIVE ;  /* 0x000000000000791b */ /* 0x003fe20003800000 */
.L_x_109:
[----:B------:R-:W-:-:S04]  /*d060*/  LOP3.LUT R3, R3, 0x30, RZ, 0xc0, !PT ;  /* 0x0000003003037812 */ /* 0x000fc800078ec0ff */
[----:B------:R-:W-:-:S05]  /*d070*/  IADD3 R2, P0, R3, R2, RZ ;  /* 0x0000000203027210 */ /* 0x000fca0007f1e0ff */
[----:B------:R-:W-:Y:S01]  /*d080*/  IMAD.X R3, RZ, RZ, R9, P0 ;  /* 0x000000ffff037224 */ /* 0x000fe200000e0609 */
[----:B------:R-:W-:Y:S01]  /*d090*/  ISETP.GE.AND P0, PT, R8, 0x41, PT ;  /* 0x000000410800780c */ /* 0x000fe20003f06270 */
[----:B------:R-:W-:-:S03]  /*d0a0*/  IMAD.MOV.U32 R13, RZ, RZ, R18 ;  /* 0x000000ffff0d7224 */ /* 0x000fc600078e0012 */
[----:B------:R-:W-:Y:S01]  /*d0b0*/  @!PT LDS RZ, [RZ] ;  /* 0x00000000fffff984 */ /* 0x000fe20000000800 */
[----:B------:R-:W-:Y:S01]  /*d0c0*/  @!PT LDS RZ, [RZ] ;  /* 0x00000000fffff984 */ /* 0x000fe20000000800 */
[----:B------:R-:W-:Y:S01]  /*d0d0*/  @!PT LDS RZ, [RZ] ;  /* 0x00000000fffff984 */ /* 0x000fe20000000800 */
[----:B------:R0:W-:Y:S01]  /*d0e0*/  LDGSTS.E.BYPASS.LTC128B.128 [R27+0x6a00], desc[UR46][R2.64], !P1 ;  /* 0x06a00000021b7fae */ /* 0x0001e2000c901d6e */
[----:B------:R-:W-:Y:S02]  /*d0f0*/  ISETP.GE.AND P1, PT, R8, 0x61, PT ;  /* 0x000000610800780c */ /* 0x000fe40003f26270 */
[----:B------:R-:W-:-:S11]  /*d100*/  MOV R17, R14 ;  /* 0x0000000e00117202 */ /* 0x000fd60000000f00 */
[----:B0-----:R-:W-:Y:S05]  /*d110*/  WARPSYNC.COLLECTIVE R15, `(.L_x_110) ;  /* 0x000000000f087348 */ /* 0x001fea0003c00000 */
[----:B------:R1:W2:Y:S02]  /*d120*/  SHFL.IDX P6, R14, R13, R12, R11 ;  /* 0x0000000c0d0e7389 */ /* 0x0002a400000c000b */
[----:B012---:R-:W-:Y:S01]  /*d130*/  ENDCOLLECTIVE ;  /* 0x000000000000791b */ /* 0x007fe20003800000 */
.L_x_110:
[----:B------:R-:W-:Y:S01]  /*d140*/  IMAD.MOV.U32 R2, RZ, RZ, R14 ;  /* 0x000000ffff027224 */ /* 0x000fe200078e000e */
[----:B------:R-:W-:Y:S06]  /*d150*/  BRA `(.L_x_111) ;  /* 0xffffffc800347947 */ /* 0x000fec000383ffff */
.L_x_52:
[----:B-1----:R-:W-:-:S04]  /*d160*/  IMAD.U32 R3, RZ, RZ, UR42 ;  /* 0x0000002aff037e24 */ /* 0x002fc8000f8e00ff */
[----:B------:R1:W2:Y:S03]  /*d170*/  SYNCS.PHASECHK.TRANS64.TRYWAIT P2, [R3+URZ+0x12440], R28 ;  /* 0x0124401c030075a7 */ /* 0x0002a6000804017f */
[----:B--2---:R-:W-:Y:S05]  /*d180*/  @!P2 NANOSLEEP.SYNCS 0x989680 ;  /* 0x009896800000a95d */ /* 0x004fea0003900000 */
[----:B------:R-:W2:Y:S02]  /*d190*/  @!P2 SYNCS.PHASECHK.TRANS64 P2, [R3+URZ+0x12440], R28 ;  /* 0x0124401c0300a5a7 */ /* 0x000ea4000804007f */
[----:B--2---:R-:W-:Y:S05]  /*d1a0*/  @!P2 BRA `(.L_x_52) ;  /* 0xfffffffc00eca947 */ /* 0x004fea000383ffff */
[----:B------:R-:W-:Y:S05]  /*d1b0*/  BRA `(.L_x_112) ;  /* 0xffffffc8007c7947 */ /* 0x000fea000383ffff */
.L_x_53:
[----:B------:R-:W-:Y:S01]  /*d1c0*/  BSSY B0, `(.L_x_113) ;  /* 0x0000008000007945 */ /* 0x000fe20003800000 */
[----:B------:R-:W-:Y:S01]  /*d1d0*/  IMAD.MOV.U32 R13, RZ, RZ, R7 ;  /* 0x000000ffff0d7224 */ /* 0x000fe200078e0007 */
[----:B------:R-:W-:Y:S01]  /*d1e0*/  MOV R15, 0xffffffff ;  /* 0xffffffff000f7802 */ /* 0x000fe20000000f00 */
[----:B------:R-:W-:Y:S02]  /*d1f0*/  IMAD.MOV.U32 R12, RZ, RZ, RZ ;  /* 0x000000ffff0c7224 */ /* 0x000fe400078e00ff */
[----:B------:R-:W-:-:S07]  /*d200*/  IMAD.MOV.U32 R11, RZ, RZ, 0x1c1f ;  /* 0x00001c1fff0b7424 */ /* 0x000fce00078e00ff */
[----:B------:R-:W-:Y:S05]  /*d210*/  WARPSYNC.COLLECTIVE R15, `(.L_x_114) ;  /* 0x000000000f087348 */ /* 0x000fea0003c00000 */
[----:B------:R0:W1:Y:S02]  /*d220*/  SHFL.IDX P6, R14, R13, R12, R11 ;  /* 0x0000000c0d0e7389 */ /* 0x00006400000c000b */
[----:B01----:R-:W-:Y:S01]  /*d230*/  ENDCOLLECTIVE ;  /* 0x000000000000791b */ /* 0x003fe20003800000 */
.L_x_114:
[----:B------:R-:W-:Y:S05]  /*d240*/  BSYNC B0 ;  /* 0x0000000000007941 */ /* 0x000fea0003800000 */
.L_x_113:
[----:B------:R-:W-:Y:S02]  /*d250*/  IMAD.MOV.U32 R13, RZ, RZ, R5 ;  /* 0x000000ffff0d7224 */ /* 0x000fe400078e0005 */
[----:B------:R-:W-:Y:S02]  /*d260*/  IMAD.MOV.U32 R12, RZ, RZ, RZ ;  /* 0x000000ffff0c7224 */ /* 0x000fe400078e00ff */
[----:B------:R-:W-:Y:S02]  /*d270*/  IMAD.MOV.U32 R11, RZ, RZ, 0x1c1f ;  /* 0x00001c1fff0b7424 */ /* 0x000fe400078e00ff */
[----:B------:R-:W-:Y:S02]  /*d280*/  IMAD.MOV.U32 R15, RZ, RZ, -0x1 ;  /* 0xffffffffff0f7424 */ /* 0x000fe400078e00ff */
[----:B------:R-:W-:-:S07]  /*d290*/  IMAD.MOV.U32 R2, RZ, RZ, R14 ;  /* 0x000000ffff027224 */ /* 0x000fce00078e000e */
[----:B------:R-:W-:Y:S05]  /*d2a0*/  WARPSYNC.COLLECTIVE R15, `(.L_x_115) ;  /* 0x000000000f087348 */ /* 0x000fea0003c00000 */
[----:B------:R0:W1:Y:S02]  /*d2b0*/  SHFL.IDX P6, R14, R13, R12, R11 ;  /* 0x0000000c0d0e7389 */ /* 0x00006400000c000b */
[----:B01----:R-:W-:Y:S01]  /*d2c0*/  ENDCOLLECTIVE ;  /* 0x000000000000791b */ /* 0x003fe20003800000 */
.L_x_115:
[----:B------:R-:W-:Y:S02]  /*d2d0*/  IMAD.MOV.U32 R13, RZ, RZ, R7 ;  /* 0x000000ffff0d7224 */ /* 0x000fe400078e0007 */
[----:B------:R-:W-:Y:S01]  /*d2e0*/  IMAD.MOV.U32 R12, RZ, RZ, 0x1 ;  /* 0x00000001ff0c7424 */ /* 0x000fe200078e00ff */
[----:B------:R-:W-:-:S05]  /*d2f0*/  @P4 IADD3 R14, P2, R18, R14, RZ ;  /* 0x0000000e120e4210 */ /* 0x000fca0007f5e0ff */
[----:B------:R-:W-:Y:S01]  /*d300*/  @P4 IMAD.X R3, RZ, RZ, R2, P2 ;  /* 0x000000ffff034224 */ /* 0x000fe200010e0602 */
[----:B------:R-:W-:-:S07]  /*d310*/  @P4 MOV R2, R14 ;  /* 0x0000000e00024202 */ /* 0x000fce0000000f00 */
[----:B------:R-:W-:Y:S05]  /*d320*/  WARPSYNC.COLLECTIVE R15, `(.L_x_116) ;  /* 0x000000000f087348 */ /* 0x000fea0003c00000 */
[----:B------:R0:W1:Y:S02]  /*d330*/  SHFL.IDX P6, R14, R13, R12, R11 ;  /* 0x0000000c0d0e7389 */ /* 0x00006400000c000b */
[----:B01----:R-:W-:Y:S01]  /*d340*/  ENDCOLLECTIVE ;  /* 0x000000000000791b */ /* 0x003fe20003800000 */
.L_x_116:
[----:B------:R-:W-:Y:S01]  /*d350*/  @!PT LDS RZ, [RZ] ;  /* 0x00000000fffff984 */ /* 0x000fe20000000800 */
[----:B------:R-:W-:Y:S01]  /*d360*/  @!PT LDS RZ, [RZ] ;  /* 0x00000000fffff984 */ /* 0x000fe20000000800 */
[----:B------:R-:W-:Y:S01]  /*d370*/  @!PT LDS RZ, [RZ] ;  /* 0x00000000fffff984 */ /* 0x000fe20000000800 */
[----:B------:R0:W-:Y:S01]  /*d380*/  @P4 LDGSTS.E.BYPASS.LTC128B.128 [R27+0xd200], desc[UR46][R2.64], !P5 ;  /* 0x0d200000021b4fae */ /* 0x0001e2000e901d6e */
[----:B------:R-:W-:Y:S02]  /*d390*/  IMAD.MOV.U32 R13, RZ, RZ, R5 ;  /* 0x000000ffff0d7224 */ /* 0x000fe400078e0005 */
[----:B0-----:R-:W-:-:S07]  /*d3a0*/  IMAD.MOV.U32 R2, RZ, RZ, R14 ;  /* 0x000000ffff027224 */ /* 0x001fce00078e000e */
[----:B------:R-:W-:Y:S05]  /*d3b0*/  WARPSYNC.COLLECTIVE R15, `(.L_x_117) ;  /* 0x000000000f087348 */ /* 0x000fea0003c00000 */
[----:B------:R0:W1:Y:S02]  /*d3c0*/  SHFL.IDX P6, R14, R13, R12, R11 ;  /* 0x0000000c0d0e7389 */ /* 0x00006400000c000b */
[----:B01----:R-:W-:Y:S01]  /*d3d0*/  ENDCOLLECTIVE ;  /* 0x000000000000791b */ /* 0x003fe20003800000 */
.L_x_117:
[----:B------:R-:W-:Y:S01]  /*d3e0*/  MOV R13, R7 ;  /* 0x00000007000d7202 */ /* 0x000fe20000000f00 */
[----:B------:R-:W-:Y:S01]  /*d3f0*/  IMAD.MOV.U32 R12, RZ, RZ, 0x2 ;  /* 0x00000002ff0c7424 */ /* 0x000fe200078e00ff */
[----:B------:R-:W-:-:S05]  /*d400*/  @P3 IADD3 R14, P2, R18, R14, RZ ;  /* 0x0000000e120e3210 */ /* 0x000fca0007f5e0ff */
[----:B------:R-:W-:Y:S02]  /*d410*/  @P3 IMAD.X R3, RZ, RZ, R2, P2 ;  /* 0x000000ffff033224 */ /* 0x000fe400010e0602 */
[----:B------:R-:W-:-:S07]  /*d420*/  @P3 IMAD.MOV.U32 R2, RZ, RZ, R14 ;  /* 0x000000ffff023224 */ /* 0x000fce00078e000e */
[----:B------:R-:W-:Y:S05]  /*d430*/  WARPSYNC.COLLECTIVE R15, `(.L_x_118) ;  /* 0x000000000f087348 */ /* 0x000fea0003c00000 */
[----:B------:R0:W1:Y:S02]  /*d440*/  SHFL.IDX P6, R14, R13, R12, R11 ;  /* 0x0000000c0d0e7389 */ /* 0x00006400000c000b */
[----:B01----:R-:W-:Y:S01]  /*d450*/  ENDCOLLECTIVE ;  /* 0x000000000000791b */ /* 0x003fe20003800000 */
.L_x_118:
        /* <DEDUP_REMOVED lines=9> */
.L_x_119:
[----:B------:R-:W-:Y:S01]  /*d4f0*/  MOV R13, R7 ;  /* 0x00000007000d7202 */ /* 0x000fe20000000f00 */
[----:B------:R-:W-:Y:S01]  /*d500*/  IMAD.MOV.U32 R12, RZ, RZ, 0x3 ;  /* 0x00000003ff0c7424 */ /* 0x000fe200078e00ff */
[----:B------:R-:W-:-:S13]  /*d510*/  @P0 IADD3 R6, P2, R18, R14, RZ ;  /* 0x0000000e12060210 */ /* 0x000fda0007f5e0ff */
[----:B------:R-:W-:Y:S05]  /*d520*/  WARPSYNC.COLLECTIVE R15, `(.L_x_120) ;  /* 0x000000000f087348 */ /* 0x000fea0003c00000 */
[----:B------:R0:W1:Y:S02]  /*d530*/  SHFL.IDX P6, R14, R13, R12, R11 ;  /* 0x0000000c0d0e7389 */ /* 0x00006400000c000b */
[----:B01----:R-:W-:Y:S01]  /*d540*/  ENDCOLLECTIVE ;  /* 0x000000000000791b */ /* 0x003fe20003800000 */
.L_x_120:
[----:B------:R-:W-:Y:S02]  /*d550*/  @P0 IMAD.X R9, RZ, RZ, R2, P2 ;  /* 0x000000ffff090224 */ /* 0x000fe400010e0602 */
[----:B------:R-:W-:Y:S02]  /*d560*/  @P0 IMAD.MOV.U32 R2, RZ, RZ, R6 ;  /* 0x000000ffff020224 */ /* 0x000fe400078e0006 */
[----:B------:R-:W-:-:S05]  /*d570*/  @P0 IMAD.MOV.U32 R3, RZ, RZ, R9 ;  /* 0x000000ffff030224 */ /* 0x000fca00078e0009 */
[----:B------:R-:W-:Y:S01]  /*d580*/  @!PT LDS RZ, [RZ] ;  /* 0x00000000fffff984 */ /* 0x000fe20000000800 */
[----:B------:R-:W-:Y:S01]  /*d590*/  @!PT LDS RZ, [RZ] ;  /* 0x00000000fffff984 */ /* 0x000fe20000000800 */
[----:B------:R-:W-:Y:S01]  /*d5a0*/  @!PT LDS RZ, [RZ] ;  /* 0x00000000fffff984 */ /* 0x000fe20000000800 */
[----:B------:R0:W-:Y:S01]  /*d5b0*/  @P0 LDGSTS.E.BYPASS.LTC128B.128 [R27+0xe200], desc[UR46][R2.64], !P5 ;  /* 0x0e200000021b0fae */ /* 0x0001e2000e901d6e */
[----:B------:R-:W-:Y:S02]  /*d5c0*/  IMAD.MOV.U32 R13, RZ, RZ, R5 ;  /* 0x000000ffff0d7224 */ /* 0x000fe400078e0005 */
[----:B------:R-:W-:-:S07]  /*d5d0*/  IMAD.MOV.U32 R7, RZ, RZ, R14 ;  /* 0x000000ffff077224 */ /* 0x000fce00078e000e */
[----:B0-----:R-:W-:Y:S05]  /*d5e0*/  WARPSYNC.COLLECTIVE R15, `(.L_x_121) ;  /* 0x000000000f087348 */ /* 0x001fea0003c00000 */
[----:B------:R1:W2:Y:S02]  /*d5f0*/  SHFL.IDX P6, R14, R13, R12, R11 ;  /* 0x0000000c0d0e7389 */ /* 0x0002a400000c000b */
[----:B012---:R-:W-:Y:S01]  /*d600*/  ENDCOLLECTIVE ;  /* 0x000000000000791b */ /* 0x007fe20003800000 */
.L_x_121:
[----:B------:R-:W-:Y:S01]  /*d610*/  MOV R13, R8 ;  /* 0x00000008000d7202 */ /* 0x000fe20000000f00 */
[----:B------:R-:W-:Y:S01]  /*d620*/  IMAD.MOV.U32 R12, RZ, RZ, RZ ;  /* 0x000000ffff0c7224 */ /* 0x000fe200078e00ff */
[----:B------:R-:W-:-:S05]  /*d630*/  @P1 IADD3 R14, P0, R18, R14, RZ ;  /* 0x0000000e120e1210 */ /* 0x000fca0007f1e0ff */
[----:B------:R-:W-:-:S08]  /*d640*/  @P1 IMAD.MOV.U32 R2, RZ, RZ, R14 ;  /* 0x000000ffff021224 */ /* 0x000fd000078e000e */
[----:B------:R-:W-:Y:S05]  /*d650*/  WARPSYNC.COLLECTIVE R15, `(.L_x_122) ;  /* 0x000000000f087348 */ /* 0x000fea0003c00000 */
[----:B------:R0:W1:Y:S02]  /*d660*/  SHFL.IDX P6, R14, R13, R12, R11 ;  /* 0x0000000c0d0e7389 */ /* 0x00006400000c000b */
[----:B01----:R-:W-:Y:S01]  /*d670*/  ENDCOLLECTIVE ;  /* 0x000000000000791b */ /* 0x003fe20003800000 */
.L_x_122:
[----:B------:R-:W-:-:S04]  /*d680*/  @P1 IMAD.X R9, RZ, RZ, R7, P0 ;  /* 0x000000ffff091224 */ /* 0x000fc800000e0607 */
        /* <DEDUP_REMOVED lines=10> */
.L_x_123:
[----:B------:R-:W-:Y:S05]  /*d730*/  BRA `(.L_x_124) ;  /* 0xffffffc800307947 */ /* 0x000fea000383ffff */
.L_x_58:
[----:B------:R-:W-:Y:S01]  /*d740*/  IMAD.MOV.U32 R13, RZ, RZ, R4 ;  /* 0x000000ffff0d7224 */ /* 0x000fe200078e0004 */
[----:B------:R-:W-:Y:S01]  /*d750*/  MOV R15, 0xffffffff ;  /* 0xffffffff000f7802 */ /* 0x000fe20000000f00 */
[----:B------:R-:W-:Y:S02]  /*d760*/  IMAD.MOV.U32 R12, RZ, RZ, RZ ;  /* 0x000000ffff0c7224 */ /* 0x000fe400078e00ff */
[----:B------:R-:W-:Y:S02]  /*d770*/  IMAD.MOV.U32 R11, RZ, RZ, 0x1c1f ;  /* 0x00001c1fff0b7424 */ /* 0x000fe400078e00ff */
[----:B------:R-:W-:-:S07]  /*d780*/  IMAD R7, R24, 0xc0, R25 ;  /* 0x000000c018077824 */ /* 0x000fce00078e0219 */
[----:B-1----:R-:W-:Y:S05]  /*d790*/  WARPSYNC.COLLECTIVE R15, `(.L_x_125) ;  /* 0x000000000f087348 */ /* 0x002fea0003c00000 */
[----:B-1----:R0:W1:Y:S02]  /*d7a0*/  SHFL.IDX P6, R14, R13, R12, R11 ;  /* 0x0000000c0d0e7389 */ /* 0x00206400000c000b */
[----:B01----:R-:W-:Y:S01]  /*d7b0*/  ENDCOLLECTIVE ;  /* 0x000000000000791b */ /* 0x003fe20003800000 */
.L_x_125:
[----:B------:R-:W-:Y:S02]  /*d7c0*/  IMAD.MOV.U32 R13, RZ, RZ, R0 ;  /* 0x000000ffff0d7224 */ /* 0x000fe400078e0000 */
[----:B------:R-:W-:-:S07]  /*d7d0*/  IMAD.MOV.U32 R2, RZ, RZ, R14 ;  /* 0x000000ffff027224 */ /* 0x000fce00078e000e */
[----:B------:R-:W-:Y:S05]  /*d7e0*/  WARPSYNC.COLLECTIVE R15, `(.L_x_126) ;  /* 0x000000000f087348 */ /* 0x000fea0003c00000 */
[----:B------:R0:W1:Y:S02]  /*d7f0*/  SHFL.IDX P6, R14, R13, R12, R11 ;  /* 0x0000000c0d0e7389 */ /* 0x00006400000c000b */
[----:B01----:R-:W-:Y:S01]  /*d800*/  ENDCOLLECTIVE ;  /* 0x000000000000791b */ /* 0x003fe20003800000 */
.L_x_126:
[----:B------:R-:W-:Y:S02]  /*d810*/  ULDC UR4, c[0x0][0x288] ;  /* 0x0000a20000047ab9 */ /* 0x000fe40000000800 */
[----:B------:R-:W-:Y:S02]  /*d820*/  IMAD R6, R9, UR4, RZ ;  /* 0x0000000409067c24 */ /* 0x000fe4000f8e02ff */
[----:B------:R-:W-:-:S03]  /*d830*/  VIADD R9, R7, 0x20 ;  /* 0x0000002007097836 */ /* 0x000fc60000000000 */
[----:B------:R-:W-:Y:S01]  /*d840*/  ISETP.GE.AND P2, PT, R7, R6, PT ;  /* 0x000000060700720c */ /* 0x000fe20003f46270 */
[----:B------:R-:W-:Y:S01]  /*d850*/  IMAD.MOV.U32 R13, RZ, RZ, R4 ;  /* 0x000000ffff0d7224 */ /* 0x000fe200078e0004 */
[----:B------:R-:W-:-:S11]  /*d860*/  MOV R12, 0x1 ;  /* 0x00000001000c7802 */ /* 0x000fd60000000f00 */
[----:B------:R-:W-:-:S05]  /*d870*/  @!P2 IADD3 R14, P1, R18, R14, RZ ;  /* 0x0000000e120ea210 */ /* 0x000fca0007f3e0ff */
[----:B------:R-:W-:Y:S01]  /*d880*/  @!P2 IMAD.X R3, RZ, RZ, R2, P1 ;  /* 0x000000ffff03a224 */ /* 0x000fe200008e0602 */
[----:B------:R-:W-:Y:S01]  /*d890*/  ISETP.GE.AND P1, PT, R9, R6, PT ;  /* 0x000000060900720c */ /* 0x000fe20003f26270 */
[----:B------:R-:W-:-:S12]  /*d8a0*/  @!P2 IMAD.MOV.U32 R2, RZ, RZ, R14 ;  /* 0x000000ffff02a224 */ /* 0x000fd800078e000e */
[----:B------:R-:W-:Y:S05]  /*d8b0*/  WARPSYNC.COLLECTIVE R15, `(.L_x_127) ;  /* 0x000000000f087348 */ /* 0x000fea0003c00000 */
[----:B------:R0:W1:Y:S02]  /*d8c0*/  SHFL.IDX P6, R14, R13, R12, R11 ;  /* 0x0000000c0d0e7389 */ /* 0x00006400000c000b */
[----:B01----:R-:W-:Y:S01]  /*d8d0*/  ENDCOLLECTIVE ;  /* 0x000000000000791b */ /* 0x003fe20003800000 */
.L_x_127:
[----:B------:R-:W-:Y:S01]  /*d8e0*/  @!PT LDS RZ, [RZ] ;  /* 0x00000000fffff984 */ /* 0x000fe20000000800 */
[----:B------:R-:W-:Y:S01]  /*d8f0*/  @!PT LDS RZ, [RZ] ;  /* 0x00000000fffff984 */ /* 0x000fe20000000800 */
[----:B------:R-:W-:Y:S01]  /*d900*/  @!PT LDS RZ, [RZ] ;  /* 0x00000000fffff984 */ /* 0x000fe20000000800 */
[----:B------:R0:W-:Y:S01]  /*d910*/  @!P2 LDGSTS.E.BYPASS.LTC128B.128 [R27+0xa200], desc[UR46][R2.64], !P0 ;  /* 0x0a200000021bafae */ /* 0x0001e2000c101d6e */
[----:B------:R-:W-:Y:S02]  /*d920*/  IMAD.MOV.U32 R13, RZ, RZ, R0 ;  /* 0x000000ffff0d7224 */ /* 0x000fe400078e0000 */
[----:B------:R-:W-:-:S07]  /*d930*/  IMAD.MOV.U32 R9, RZ, RZ, R14 ;  /* 0x000000ffff097224 */ /* 0x000fce00078e000e */
[----:B0-----:R-:W-:Y:S05]  /*d940*/  WARPSYNC.COLLECTIVE R15, `(.L_x_128) ;  /* 0x000000000f087348 */ /* 0x001fea0003c00000 */
[----:B------:R1:W2:Y:S02]  /*d950*/  SHFL.IDX P6, R14, R13, R12, R11 ;  /* 0x0000000c0d0e7389 */ /* 0x0002a400000c000b */
[----:B012---:R-:W-:Y:S01]  /*d960*/  ENDCOLLECTIVE ;  /* 0x000000000000791b */ /* 0x007fe20003800000 */
.L_x_128:
[----:B------:R-:W-:Y:S01]  /*d970*/  IMAD.MOV.U32 R13, RZ, RZ, R4 ;  /* 0x000000ffff0d7224 */ /* 0x000fe200078e0004 */
[----:B------:R-:W-:Y:S01]  /*d980*/  MOV R12, 0x2 ;  /* 0x00000002000c7802 */ /* 0x000fe20000000f00 */
[----:B------:R-:W-:-:S05]  /*d990*/  IMAD.MOV.U32 R11, RZ, RZ, R14 ;  /* 0x000000ffff0b7224 */ /* 0x000fca00078e000e */
[----:B------:R-:W-:Y:S01]  /*d9a0*/  @!P1 IADD3 R2, P2, R18, R11, RZ ;  /* 0x0000000b12029210 */ /* 0x000fe20007f5e0ff */
[----:B------:R-:W-:-:S04]  /*d9b0*/  IMAD.MOV.U32 R11, RZ, RZ, 0x1c1f ;  /* 0x00001c1fff0b7424 */ /* 0x000fc800078e00ff */
[----:B------:R-:W-:-:S08]  /*d9c0*/  @!P1 IMAD.X R3, RZ, RZ, R9, P2 ;  /* 0x000000ffff039224 */ /* 0x000fd000010e0609 */
[----:B------:R-:W-:Y:S05]  /*d9d0*/  WARPSYNC.COLLECTIVE R15, `(.L_x_129) ;  /* 0x000000000f087348 */ /* 0x000fea0003c00000 */
[----:B------:R0:W1:Y:S02]  /*d9e0*/  SHFL.IDX P6, R14, R13, R12, R11 ;  /* 0x0000000c0d0e7389 */ /* 0x00006400000c000b */
[----:B01----:R-:W-:Y:S01]  /*d9f0*/  ENDCOLLECTIVE ;  /* 0x000000000000791b */ /* 0x003fe20003800000 */
.L_x_129:
[----:B------:R-:W-:Y:S01]  /*da00*/  VIADD R9, R7, 0x40 ;  /* 0x0000004007097836 */ /* 0x000fe20000000000 */
[----:B------:R-:W-:Y:S01]  /*da10*/  @!PT LDS RZ, [RZ] ;  /* 0x00000000fffff984 */ /* 0x000fe20000000800 */
[----:B------:R-:W-:Y:S01]  /*da20*/  @!PT LDS RZ, [RZ] ;  /* 0x00000000fffff984 */ /* 0x000fe20000000800 */
[----:B------:R-:W-:Y:S01]  /*da30*/  @!PT LDS RZ, [RZ] ;  /* 0x00000000fffff984 */ /* 0x000fe20000000800 */
[----:B------:R0:W-:Y:S04]  /*da40*/  @!P1 LDGSTS.E.BYPASS.LTC128B.128 [R27+0xaa00], desc[UR46][R2.64], !P0 ;  /* 0x0aa00000021b9fae */ /* 0x0001e8000c101d6e */
[----:B------:R-:W-:Y:S01]  /*da50*/  ISETP.GE.AND P2, PT, R9, R6, PT ;  /* 0x000000060900720c */ /* 0x000fe20003f46270 */
[----:B------:R-:W-:Y:S02]  /*da60*/  IMAD.MOV.U32 R13, RZ, RZ, R0 ;  /* 0x000000ffff0d7224 */ /* 0x000fe400078e0000 */
[----:B------:R-:W-:-:S10]  /*da70*/  IMAD.MOV.U32 R10, RZ, RZ, R14 ;  /* 0x000000ffff0a7224 */ /* 0x000fd400078e000e */
[----:B0-----:R-:W-:Y:S05]  /*da80*/  WARPSYNC.COLLECTIVE R15, `(.L_x_130) ;  /* 0x000000000f087348 */ /* 0x001fea0003c00000 */
[----:B------:R1:W2:Y:S02]  /*da90*/  SHFL.IDX P6, R14, R13, R12, R11 ;  /* 0x0000000c0d0e7389 */ /* 0x0002a400000c000b */
[----:B012---:R-:W-:Y:S01]  /*daa0*/  ENDCOLLECTIVE ;  /* 0x000000000000791b */ /* 0x007fe20003800000 */
.L_x_130:
[----:B------:R-:W-:Y:S02]  /*dab0*/  IMAD.MOV.U32 R13, RZ, RZ, R4 ;  /* 0x000000ffff0d7224 */ /* 0x000fe400078e0004 */
[----:B------:R-:W-:-:S05]  /*dac0*/  IMAD.MOV.U32 R12, RZ, RZ, R14 ;  /* 0x000000ffff0c7224 */ /* 0x000fca00078e000e */
[----:B------:R-:W-:Y:S02]  /*dad0*/  @!P2 IADD3 R2, P1, R18, R12, RZ ;  /* 0x0000000c1202a210 */ /* 0x000fe40007f3e0ff */
[----:B------:R-:W-:-:S03]  /*dae0*/  MOV R12, 0x3 ;  /* 0x00000003000c7802 */ /* 0x000fc60000000f00 */
[----:B------:R-:W-:-:S08]  /*daf0*/  @!P2 IMAD.X R3, RZ, RZ, R10, P1 ;  /* 0x000000ffff03a224 */ /* 0x000fd000008e060a */
[----:B------:R-:W-:Y:S05]  /*db00*/  WARPSYNC.COLLECTIVE R15, `(.L_x_131) ;  /* 0x000000000f087348 */ /* 0x000fea0003c00000 */
[----:B------:R0:W1:Y:S02]  /*db10*/  SHFL.IDX P6, R14, R13, R12, R11 ;  /* 0x0000000c0d0e7389 */ /* 0x00006400000c000b */
[----:B01----:R-:W-:Y:S01]  /*db20*/  ENDCOLLECTIVE ;  /* 0x000000000000791b */ /* 0x003fe20003800000 */
.L_x_131:
[----:B------:R-:W-:Y:S01]  /*db30*/  @!PT LDS RZ, [RZ] ;  /* 0x00000000fffff984 */ /* 0x000fe20000000800 */
[----:B------:R-:W-:Y:S01]  /*db40*/  @!PT LDS RZ, [RZ] ;  /* 0x00000000fffff984 */ /* 0x000fe20000000800 */
[----:B------:R-:W-:Y:S01]  /*db50*/  @!PT LDS RZ, [RZ] ;  /* 0x00000000fffff984 */ /* 0x000fe20000000800 */
[----:B------:R0:W-:Y:S01]  /*db60*/  @!P2 LDGSTS.E.BYPASS.LTC128B.128 [R27+0xb200], desc[UR46][R2.64], !P0 ;  /* 0x0b200000021bafae */ /* 0x0001e2000c101d6e */
[----:B------:R-:W-:Y:S02]  /*db70*/  IMAD.MOV.U32 R13, RZ, RZ, R0 ;  /* 0x000000ffff0d7224 */ /* 0x000fe400078e0000 */
[----:B0-----:R-:W-:-:S05]  /*db80*/  VIADD R3, R7, 0x60 ;  /* 0x0000006007037836 */ /* 0x001fca0000000000 */
[----:B------:R-:W-:Y:S01]  /*db90*/  ISETP.GE.AND P1, PT, R3, R6, PT ;  /* 0x000000060300720c */ /* 0x000fe20003f26270 */
[----:B------:R-:W-:-:S12]  /*dba0*/  IMAD.MOV.U32 R4, RZ, RZ, R14 ;  /* 0x000000ffff047224 */ /* 0x000fd800078e000e */
[----:B------:R-:W-:Y:S05]  /*dbb0*/  WARPSYNC.COLLECTIVE R15, `(.L_x_132) ;  /* 0x000000000f087348 */ /* 0x000fea0003c00000 */
[----:B------:R0:W1:Y:S02]  /*dbc0*/  SHFL.IDX P6, R14, R13, R12, R11 ;  /* 0x0000000c0d0e7389 */ /* 0x00006400000c000b */
[----:B01----:R-:W-:Y:S01]  /*dbd0*/  ENDCOLLECTIVE ;  /* 0x000000000000791b */ /* 0x003fe20003800000 */
.L_x_132:
[----:B------:R-:W-:Y:S02]  /*dbe0*/  IMAD.MOV.U32 R13, RZ, RZ, R8 ;  /* 0x000000ffff0d7224 */ /* 0x000fe400078e0008 */
[----:B------:R-:W-:Y:S01]  /*dbf0*/  IMAD.MOV.U32 R12, RZ, RZ, RZ ;  /* 0x000000ffff0c7224 */ /* 0x000fe200078e00ff */
[----:B------:R-:W-:-:S13]  /*dc00*/  @!P1 IADD3 R2, P2, R18, R14, RZ ;  /* 0x0000000e12029210 */ /* 0x000fda0007f5e0ff */
[----:B------:R-:W-:Y:S05]  /*dc10*/  WARPSYNC.COLLECTIVE R15, `(.L_x_133) ;  /* 0x000000000f087348 */ /* 0x000fea0003c00000 */
[----:B------:R0:W1:Y:S02]  /*dc20*/  SHFL.IDX P6, R14, R13, R12, R11 ;  /* 0x0000000c0d0e7389 */ /* 0x00006400000c000b */
[----:B01----:R-:W-:Y:S01]  /*dc30*/  ENDCOLLECTIVE ;  /* 0x000000000000791b */ /* 0x003fe20003800000 */
.L_x_133:
[----:B------:R-:W-:-:S05]  /*dc40*/  @!P1 IMAD.X R3, RZ, RZ, R4, P2 ;  /* 0x000000ffff039224 */ /* 0x000fca00010e0604 */
[----:B------:R-:W-:Y:S01]  /*dc50*/  @!PT LDS RZ, [RZ] ;  /* 0x00000000fffff984 */ /* 0x000fe20000000800 */
[----:B------:R-:W-:Y:S01]  /*dc60*/  @!PT LDS RZ, [RZ] ;  /* 0x00000000fffff984 */ /* 0x000fe20000000800 */
[----:B------:R-:W-:Y:S01]  /*dc70*/  @!PT LDS RZ, [RZ] ;  /* 0x00000000fffff984 */ /* 0x000fe20000000800 */
[----:B------:R0:W-:Y:S01]  /*dc80*/  @!P1 LDGSTS.E.BYPASS.LTC128B.128 [R27+0xba00], desc[UR46][R2.64], !P0 ;  /* 0x0ba00000021b9fae */ /* 0x0001e2000c101d6e */
[----:B------:R-:W-:Y:S02]  /*dc90*/  IMAD.MOV.U32 R13, RZ, RZ, R5 ;  /* 0x000000ffff0d7224 */ /* 0x000fe400078e0005 */
[----:B0-----:R-:W-:Y:S01]  /*dca0*/  VIADD R3, R7, 0x80 ;  /* 0x0000008007037836 */ /* 0x001fe20000000000 */
[----:B------:R-:W-:-:S07]  /*dcb0*/  MOV R9, R14 ;  /* 0x0000000e00097202 */ /* 0x000fce0000000f00 */
[----:B------:R-:W-:Y:S05]  /*dcc0*/  WARPSYNC.COLLECTIVE R15, `(.L_x_134) ;  /* 0x000000000f087348 */ /* 0x000fea0003c00000 */
[----:B------:R0:W1:Y:S02]  /*dcd0*/  SHFL.IDX P6, R14, R13, R12, R11 ;  /* 0x0000000c0d0e7389 */ /* 0x00006400000c000b */
[----:B01----:R-:W-:Y:S01]  /*dce0*/  ENDCOLLECTIVE ;  /* 0x000000000000791b */ /* 0x003fe20003800000 */
.L_x_134:
[----:B------:R-:W-:Y:S02]  /*dcf0*/  ISETP.GE.AND P1, PT, R3, R6, PT ;  /* 0x000000060300720c */ /* 0x000fe40003f26270 */
[----:B------:R-:W-:Y:S01]  /*dd00*/  MOV R13, R8 ;  /* 0x00000008000d7202 */ /* 0x000fe20000000f00 */
[----:B------:R-:W-:Y:S02]  /*dd10*/  IMAD.MOV.U32 R12, RZ, RZ, 0x1 ;  /* 0x00000001ff0c7424 */ /* 0x000fe400078e00ff */
[----:B------:R-:W-:-:S08]  /*dd20*/  IMAD.MOV.U32 R10, RZ, RZ, R14 ;  /* 0x000000ffff0a7224 */ /* 0x000fd000078e000e */
[----:B------:R-:W-:Y:S05]  /*dd30*/  WARPSYNC.COLLECTIVE R15, `(.L_x_135) ;  /* 0x000000000f087348 */ /* 0x000fea0003c00000 */
[----:B------:R0:W1:Y:S02]  /*dd40*/  SHFL.IDX P6, R14, R13, R12, R11 ;  /* 0x0000000c0d0e7389 */ /* 0x00006400000c000b */
[----:B01----:R-:W-:Y:S01]  /*dd50*/  ENDCOLLECTIVE ;  /* 0x000000000000791b */ /* 0x003fe20003800000 */
.L_x_135:
[----:B------:R-:W-:-:S05]  /*dd60*/  @!P1 IADD3 R10, P3, R18, R10, RZ ;  /* 0x0000000a120a9210 */ /* 0x000fca0007f7e0ff */
[----:B------:R-:W-:Y:S02]  /*dd70*/  @!P1 IMAD.X R9, RZ, RZ, R9, P3 ;  /* 0x000000ffff099224 */ /* 0x000fe400018e0609 */
[----:B------:R-:W-:Y:S02]  /*dd80*/  @!P1 IMAD.MOV.U32 R2, RZ, RZ, R10 ;  /* 0x000000ffff029224 */ /* 0x000fe400078e000a */
[----:B------:R-:W-:Y:S02]  /*dd90*/  @!P1 IMAD.MOV.U32 R3, RZ, RZ, R9 ;  /* 0x000000ffff039224 */ /* 0x000fe400078e0009 */
[----:B------:R-:W-:-:S03]  /*dda0*/  IMAD.MOV.U32 R13, RZ, RZ, R5 ;  /* 0x000000ffff0d7224 */ /* 0x000fc600078e0005 */
[----:B------:R-:W-:Y:S01]  /*ddb0*/  @!PT LDS RZ, [RZ] ;  /* 0x00000000fffff984 */ /* 0x000fe20000000800 */
[----:B------:R-:W-:Y:S01]  /*ddc0*/  @!PT LDS RZ, [RZ] ;  /* 0x00000000fffff984 */ /* 0x000fe20000000800 */
[----:B------:R-:W-:Y:S01]  /*ddd0*/  @!PT LDS RZ, [RZ] ;  /* 0x00000000fffff984 */ /* 0x000fe20000000800 */
[----:B------:R0:W-:Y:S01]  /*dde0*/  @!P1 LDGSTS.E.BYPASS.LTC128B.128 [R27+0xc200], desc[UR46][R2.64], !P0 ;  /* 0x0c200000021b9fae */ /* 0x0001e2000c101d6e */
[----:B------:R-:W-:-:S07]  /*ddf0*/  IMAD.MOV.U32 R8, RZ, RZ, R14 ;  /* 0x000000ffff087224 */ /* 0x000fce00078e000e */
[----:B0-----:R-:W-:Y:S05]  /*de00*/  WARPSYNC.COLLECTIVE R15, `(.L_x_136) ;  /* 0x000000000f087348 */ /* 0x001fea0003c00000 */
[----:B------:R1:W2:Y:S02]  /*de10*/  SHFL.IDX P6, R14, R13, R12, R11 ;  /* 0x0000000c0d0e7389 */ /* 0x0002a400000c000b */
[----:B012---:R-:W-:Y:S01]  /*de20*/  ENDCOLLECTIVE ;  /* 0x000000000000791b */ /* 0x007fe20003800000 */
.L_x_136:
[----:B------:R-:W-:Y:S05]  /*de30*/  BRA `(.L_x_137) ;  /* 0xffffffc800bc7947 */ /* 0x000fea000383ffff */
.L_x_59:
[----:B0-----:R-:W-:-:S04]  /*de40*/  IMAD.U32 R3, RZ, RZ, UR42 ;  /* 0x0000002aff037e24 */ /* 0x001fc8000f8e00ff */
[----:B------:R0:W1:Y:S03]  /*de50*/  SYNCS.PHASECHK.TRANS64.TRYWAIT P0, [R3+URZ+0x12420], R0 ;  /* 0x01242000030075a7 */ /* 0x000066000800017f */
[----:B-1----:R-:W-:Y:S05]  /*de60*/  @!P0 NANOSLEEP.SYNCS 0x989680 ;  /* 0x009896800000895d */ /* 0x002fea0003900000 */
[----:B------:R-:W1:Y:S02]  /*de70*/  @!P0 SYNCS.PHASECHK.TRANS64 P0, [R3+URZ+0x12420], R0 ;  /* 0x01242000030085a7 */ /* 0x000e64000800007f */
[----:B-1----:R-:W-:Y:S05]  /*de80*/  @!P0 BRA `(.L_x_59) ;  /* 0xfffffffc00ec8947 */ /* 0x002fea000383ffff */
[----:B------:R-:W-:Y:S05]  /*de90*/  BRA `(.L_x_138) ;  /* 0xffffffc800e87947 */ /* 0x000fea000383ffff */
.L_x_62:
[----:B0-----:R0:W1:Y:S02]  /*dea0*/  SYNCS.PHASECHK.TRANS64.TRYWAIT P1, [R5+URZ+0x12480], R26 ;  /* 0x0124801a050075a7 */ /* 0x001064000802017f */
[----:B-1----:R-:W-:Y:S05]  /*deb0*/  @!P1 NANOSLEEP.SYNCS 0x989680 ;  /* 0x009896800000995d */ /* 0x002fea0003900000 */
[----:B------:R-:W1:Y:S02]  /*dec0*/  @!P1 SYNCS.PHASECHK.TRANS64 P1, [R5+URZ+0x12480], R26 ;  /* 0x0124801a050095a7 */ /* 0x000e64000802007f */
[----:B-1----:R-:W-:Y:S05]  /*ded0*/  @!P1 BRA `(.L_x_62) ;  /* 0xfffffffc00f09947 */ /* 0x002fea000383ffff */
[----:B------:R-:W-:Y:S05]  /*dee0*/  BRA `(.L_x_139) ;  /* 0xffffffcc00f47947 */ /* 0x000fea000383ffff */
.L_x_63:
[----:B------:R-:W-:Y:S01]  /*def0*/  BSSY B0, `(.L_x_140) ;  /* 0x0000008000007945 */ /* 0x000fe20003800000 */
[----:B------:R-:W-:Y:S01]  /*df00*/  IMAD.MOV.U32 R13, RZ, RZ, R17 ;  /* 0x000000ffff0d7224 */ /* 0x000fe200078e0011 */
[----:B------:R-:W-:Y:S01]  /*df10*/  MOV R11, 0x1c1f ;  /* 0x00001c1f000b7802 */ /* 0x000fe20000000f00 */
[----:B------:R-:W-:Y:S02]  /*df20*/  IMAD.MOV.U32 R12, RZ, RZ, RZ ;  /* 0x000000ffff0c7224 */ /* 0x000fe400078e00ff */
[----:B------:R-:W-:-:S07]  /*df30*/  IMAD.MOV.U32 R15, RZ, RZ, -0x1 ;  /* 0xffffffffff0f7424 */ /* 0x000fce00078e00ff */
[----:B0-----:R-:W-:Y:S05]  /*df40*/  WARPSYNC.COLLECTIVE R15, `(.L_x_141) ;  /* 0x000000000f087348 */ /* 0x001fea0003c00000 */
[----:B------:R1:W2:Y:S02]  /*df50*/  SHFL.IDX P6, R14, R13, R12, R11 ;  /* 0x0000000c0d0e7389 */ /* 0x0002a400000c000b */
[----:B012---:R-:W-:Y:S01]  /*df60*/  ENDCOLLECTIVE ;  /* 0x000000000000791b */ /* 0x007fe20003800000 */
.L_x_141:
[----:B------:R-:W-:Y:S05]  /*df70*/  BSYNC B0 ;  /* 0x0000000000007941 */ /* 0x000fea0003800000 */
.L_x_140:
        /* <DEDUP_REMOVED lines=8> */
.L_x_142:
[----:B------:R-:W-:Y:S02]  /*e000*/  IMAD.MOV.U32 R13, RZ, RZ, R17 ;  /* 0x000000ffff0d7224 */ /* 0x000fe400078e0011 */
[----:B------:R-:W-:Y:S01]  /*e010*/  IMAD.MOV.U32 R12, RZ, RZ, 0x1 ;  /* 0x00000001ff0c7424 */ /* 0x000fe200078e00ff */
[----:B------:R-:W-:-:S07]  /*e020*/  MOV R2, R14 ;  /* 0x0000000e00027202 */ /* 0x000fce0000000f00 */
[----:B------:R-:W-:Y:S05]  /*e030*/  WARPSYNC.COLLECTIVE R15, `(.L_x_143) ;  /* 0x000000000f087348 */ /* 0x000fea0003c00000 */
[----:B------:R0:W1:Y:S02]  /*e040*/  SHFL.IDX P6, R14, R13, R12, R11 ;  /* 0x0000000c0d0e7389 */ /* 0x00006400000c000b */
[----:B01----:R-:W-:Y:S01]  /*e050*/  ENDCOLLECTIVE ;  /* 0x000000000000791b */ /* 0x003fe20003800000 */
.L_x_143:
[----:B------:R-:W-:Y:S01]  /*e060*/  IADD3 R2, P1, R6, R2, RZ ;  /* 0x0000000206027210 */ /* 0x000fe20007f3e0ff */
[----:B------:R-:W-:-:S04]  /*e070*/  IMAD R6, R4, 0x2800, R27 ;  /* 0x0000280004067824 */ /* 0x000fc800078e021b */
[----:B------:R-:W-:-:S05]  /*e080*/  IMAD.X R3, RZ, RZ, R3, P1 ;  /* 0x000000ffff037224 */ /* 0x000fca00008e0603 */
[----:B------:R-:W-:Y:S01]  /*e090*/  @!PT LDS RZ, [RZ] ;  /* 0x00000000fffff984 */ /* 0x000fe20000000800 */
[----:B------:R-:W-:Y:S01]  /*e0a0*/  @!PT LDS RZ, [RZ] ;  /* 0x00000000fffff984 */ /* 0x000fe20000000800 */
[----:B------:R-:W-:Y:S01]  /*e0b0*/  @!PT LDS RZ, [RZ] ;  /* 0x00000000fffff984 */ /* 0x000fe20000000800 */
[----:B------:R0:W-:Y:S01]  /*e0c0*/  LDGSTS.E.BYPASS.LTC128B.128 [R6+0x5200], desc[UR46][R2.64], !P2 ;  /* 0x0520000002067fae */ /* 0x0001e2000d101d6e */
[----:B------:R-:W-:Y:S02]  /*e0d0*/  IMAD.MOV.U32 R13, RZ, RZ, R7 ;  /* 0x000000ffff0d7224 */ /* 0x000fe400078e0007 */
[----:B0-----:R-:W-:-:S07]  /*e0e0*/  IMAD.MOV.U32 R3, RZ, RZ, R14 ;  /* 0x000000ffff037224 */ /* 0x001fce00078e000e */
[----:B------:R-:W-:Y:S05]  /*e0f0*/  WARPSYNC.COLLECTIVE R15, `(.L_x_144) ;  /* 0x000000000f087348 */ /* 0x000fea0003c00000 */
[----:B------:R0:W1:Y:S02]  /*e100*/  SHFL.IDX P6, R14, R13, R12, R11 ;  /* 0x0000000c0d0e7389 */ /* 0x00006400000c000b */
[----:B01----:R-:W-:Y:S01]  /*e110*/  ENDCOLLECTIVE ;  /* 0x000000000000791b */ /* 0x003fe20003800000 */
.L_x_144:
[----:B------:R-:W0:Y:S01]  /*e120*/  S2R R15, SR_TID.X ;  /* 0x00000000000f7919 */ /* 0x000e220000002100 */
[----:B------:R-:W-:Y:S02]  /*e130*/  IMAD.MOV.U32 R13, RZ, RZ, R17 ;  /* 0x000000ffff0d7224 */ /* 0x000fe400078e0011 */
[----:B------:R-:W-:Y:S01]  /*e140*/  IMAD.MOV.U32 R12, RZ, RZ, 0x2 ;  /* 0x00000002ff0c7424 */ /* 0x000fe200078e00ff */
[----:B------:R-:W-:Y:S01]  /*e150*/  MOV R2, R14 ;  /* 0x0000000e00027202 */ /* 0x000fe20000000f00 */
        /* <DEDUP_REMOVED lines=8> */
.L_x_145:
        /* <DEDUP_REMOVED lines=9> */
.L_x_146:
        /* <DEDUP_REMOVED lines=12> */
.L_x_147:
[----:B------:R-:W-:Y:S01]  /*e330*/  @!PT LDS RZ, [RZ] ;  /* 0x00000000fffff984 */ /* 0x000fe20000000800 */
[----:B------:R-:W-:Y:S01]  /*e340*/  @!PT LDS RZ, [RZ] ;  /* 0x00000000fffff984 */ /* 0x000fe20000000800 */
[----:B------:R-:W-:Y:S01]  /*e350*/  @!PT LDS RZ, [RZ] ;  /* 0x00000000fffff984 */ /* 0x000fe20000000800 */
[----:B------:R0:W-:Y:S01]  /*e360*/  LDGSTS.E.BYPASS.LTC128B.128 [R6+0x6200], desc[UR46][R2.64], !P2 ;  /* 0x0620000002067fae */ /* 0x0001e2000d101d6e */
[----:B------:R-:W-:Y:S01]  /*e370*/  MOV R13, R7 ;  /* 0x00000007000d7202 */ /* 0x000fe20000000f00 */
[----:B0-----:R-:W0:Y:S01]  /*e380*/  S2R R3, SR_TID.X ;  /* 0x0000000000037919 */ /* 0x001e220000002100 */
[----:B------:R-:W-:-:S07]  /*e390*/  IMAD.MOV.U32 R17, RZ, RZ, R14 ;  /* 0x000000ffff117224 */ /* 0x000fce00078e000e */
[----:B0-----:R-:W-:Y:S05]  /*e3a0*/  WARPSYNC.COLLECTIVE R15, `(.L_x_148) ;  /* 0x000000000f087348 */ /* 0x001fea0003c00000 */
[----:B------:R1:W2:Y:S02]  /*e3b0*/  SHFL.IDX P6, R14, R13, R12, R11 ;  /* 0x0000000c0d0e7389 */ /* 0x0002a400000c000b */
[----:B012---:R-:W-:Y:S01]  /*e3c0*/  ENDCOLLECTIVE ;  /* 0x000000000000791b */ /* 0x007fe20003800000 */
.L_x_148:
[----:B------:R-:W-:Y:S02]  /*e3d0*/  IMAD.MOV.U32 R13, RZ, RZ, R18 ;  /* 0x000000ffff0d7224 */ /* 0x000fe400078e0012 */
[----:B------:R-:W-:Y:S02]  /*e3e0*/  IMAD.MOV.U32 R12, RZ, RZ, RZ ;  /* 0x000000ffff0c7224 */ /* 0x000fe400078e00ff */
[----:B------:R-:W-:Y:S02]  /*e3f0*/  IMAD.SHL.U32 R3, R3, 0x10, RZ ;  /* 0x0000001003037824 */ /* 0x000fe400078e00ff */
[----:B------:R-:W-:-:S07]  /*e400*/  IMAD.MOV.U32 R2, RZ, RZ, R14 ;  /* 0x000000ffff027224 */ /* 0x000fce00078e000e */
[----:B------:R-:W-:Y:S05]  /*e410*/  WARPSYNC.COLLECTIVE R15, `(.L_x_149) ;  /* 0x000000000f087348 */ /* 0x000fea0003c00000 */
[----:B------:R0:W1:Y:S02]  /*e420*/  SHFL.IDX P6, R14, R13, R12, R11 ;  /* 0x0000000c0d0e7389 */ /* 0x00006400000c000b */
[----:B01----:R-:W-:Y:S01]  /*e430*/  ENDCOLLECTIVE ;  /* 0x000000000000791b */ /* 0x003fe20003800000 */
.L_x_149:
[----:B------:R-:W-:-:S04]  /*e440*/  LOP3.LUT R3, R3, 0x30, RZ, 0xc0, !PT ;  /* 0x0000003003037812 */ /* 0x000fc800078ec0ff */
[----:B------:R-:W-:-:S05]  /*e450*/  IADD3 R2, P1, R3, R2, RZ ;  /* 0x0000000203027210 */ /* 0x000fca0007f3e0ff */
[----:B------:R-:W-:Y:S01]  /*e460*/  IMAD.X R3, RZ, RZ, R17, P1 ;  /* 0x000000ffff037224 */ /* 0x000fe200008e0611 */
[----:B------:R-:W-:-:S04]  /*e470*/  MOV R13, R19 ;  /* 0x00000013000d7202 */ /* 0x000fc80000000f00 */
[----:B------:R-:W-:Y:S01]  /*e480*/  @!PT LDS RZ, [RZ] ;  /* 0x00000000fffff984 */ /* 0x000fe20000000800 */
[----:B------:R-:W-:Y:S01]  /*e490*/  @!PT LDS RZ, [RZ] ;  /* 0x00000000fffff984 */ /* 0x000fe20000000800 */
[----:B------:R-:W-:Y:S01]  /*e4a0*/  @!PT LDS RZ, [RZ] ;  /* 0x00000000fffff984 */ /* 0x000fe20000000800 */
[----:B------:R0:W-:Y:S01]  /*e4b0*/  LDGSTS.E.BYPASS.LTC128B.128 [R6+0x6a00], desc[UR46][R2.64], !P2 ;  /* 0x06a0000002067fae */ /* 0x0001e2000d101d6e */
[----:B------:R-:W-:-:S07]  /*e4c0*/  IMAD.MOV.U32 R18, RZ, RZ, R14 ;  /* 0x000000ffff127224 */ /* 0x000fce00078e000e */
[----:B0-----:R-:W-:Y:S05]  /*e4d0*/  WARPSYNC.COLLECTIVE R15, `(.L_x_150) ;  /* 0x000000000f087348 */ /* 0x001fea0003c00000 */
[----:B------:R1:W2:Y:S02]  /*e4e0*/  SHFL.IDX P6, R14, R13, R12, R11 ;  /* 0x0000000c0d0e7389 */ /* 0x0002a400000c000b */
[----:B012---:R-:W-:Y:S01]  /*e4f0*/  ENDCOLLECTIVE ;  /* 0x000000000000791b */ /* 0x007fe20003800000 */
.L_x_150:
[----:B------:R-:W-:Y:S01]  /*e500*/  IMAD.MOV.U32 R2, RZ, RZ, R14 ;  /* 0x000000ffff027224 */ /* 0x000fe200078e000e */
[----:B------:R-:W-:Y:S06]  /*e510*/  BRA `(.L_x_151) ;  /* 0xffffffcc00907947 */ /* 0x000fec000383ffff */
.L_x_66:
[----:B---3--:R3:W4:Y:S02]  /*e520*/  SYNCS.PHASECHK.TRANS64.TRYWAIT P1, [R5+URZ+0x12440], R26 ;  /* 0x0124401a050075a7 */ /* 0x008724000802017f */
[----:B----4-:R-:W-:Y:S05]  /*e530*/  @!P1 NANOSLEEP.SYNCS 0x989680 ;  /* 0x009896800000995d */ /* 0x010fea0003900000 */
[----:B------:R-:W4:Y:S02]  /*e540*/  @!P1 SYNCS.PHASECHK.TRANS64 P1, [R5+URZ+0x12440], R26 ;  /* 0x0124401a050095a7 */ /* 0x000f24000802007f */
[----:B----4-:R-:W-:Y:S05]  /*e550*/  @!P1 BRA `(.L_x_66) ;  /* 0xfffffffc00f09947 */ /* 0x010fea000383ffff */
[----:B------:R-:W-:Y:S05]  /*e560*/  BRA `(.L_x_152) ;  /* 0xffffffcc00dc7947 */ /* 0x000fea000383ffff */
.L_x_67:
[----:B------:R-:W-:Y:S01]  /*e570*/  BSSY B0, `(.L_x_153) ;  /* 0x0000008000007945 */ /* 0x000fe20003800000 */
[----:B------:R-:W-:Y:S02]  /*e580*/  IMAD.MOV.U32 R13, RZ, RZ, R10 ;  /* 0x000000ffff0d7224 */ /* 0x000fe400078e000a */
[----:B------:R-:W-:Y:S02]  /*e590*/  IMAD.MOV.U32 R12, RZ, RZ, RZ ;  /* 0x000000ffff0c7224 */ /* 0x000fe400078e00ff */
[----:B------:R-:W-:Y:S02]  /*e5a0*/  IMAD.MOV.U32 R11, RZ, RZ, 0x1c1f ;  /* 0x00001c1fff0b7424 */ /* 0x000fe400078e00ff */
[----:B------:R-:W-:-:S07]  /*e5b0*/  IMAD.MOV.U32 R15, RZ, RZ, -0x1 ;  /* 0xffffffffff0f7424 */ /* 0x000fce00078e00ff */
[----:B0123--:R-:W-:Y:S05]  /*e5c0*/  WARPSYNC.COLLECTIVE R15, `(.L_x_154) ;  /* 0x000000000f087348 */ /* 0x00ffea0003c00000 */
[----:B------:R4:W0:Y:S02]  /*e5d0*/  SHFL.IDX P6, R14, R13, R12, R11 ;  /* 0x0000000c0d0e7389 */ /* 0x00082400000c000b */
[----:B01234-:R-:W-:Y:S01]  /*e5e0*/  ENDCOLLECTIVE ;  /* 0x000000000000791b */ /* 0x01ffe20003800000 */
.L_x_154:
[----:B------:R-:W-:Y:S05]  /*e5f0*/  BSYNC B0 ;  /* 0x0000000000007941 */ /* 0x000fea0003800000 */
.L_x_153:
[----:B------:R0:W5:Y:S01]  /*e600*/  LDL R16, [R1+0x8] ;  /* 0x0000080001107983 */ /* 0x0001620000100800 */
[----:B------:R-:W-:Y:S01]  /*e610*/  MOV R13, R9 ;  /* 0x00000009000d7202 */ /* 0x000fe20000000f00 */
[----:B------:R-:W-:Y:S02]  /*e620*/  IMAD.MOV.U32 R12, RZ, RZ, RZ ;  /* 0x000000ffff0c7224 */ /* 0x000fe400078e00ff */
[----:B------:R-:W-:Y:S02]  /*e630*/  IMAD.MOV.U32 R11, RZ, RZ, 0x1c1f ;  /* 0x00001c1fff0b7424 */ /* 0x000fe400078e00ff */
[----:B------:R-:W-:Y:S02]  /*e640*/  IMAD.MOV.U32 R15, RZ, RZ, -0x1 ;  /* 0xffffffffff0f7424 */ /* 0x000fe400078e00ff */
[----:B0-----:R-:W-:-:S07]  /*e650*/  IMAD.MOV.U32 R3, RZ, RZ, R14 ;  /* 0x000000ffff037224 */ /* 0x001fce00078e000e */
[----:B-----5:R-:W-:Y:S05]  /*e660*/  WARPSYNC.COLLECTIVE R15, `(.L_x_155) ;  /* 0x000000000f087348 */ /* 0x020fea0003c00000 */
[----:B------:R0:W1:Y:S02]  /*e670*/  SHFL.IDX P6, R14, R13, R12, R11 ;  /* 0x0000000c0d0e7389 */ /* 0x00006400000c000b */
[----:B01---5:R-:W-:Y:S01]  /*e680*/  ENDCOLLECTIVE ;  /* 0x000000000000791b */ /* 0x023fe20003800000 */
.L_x_155:
[----:B------:R-:W-:Y:S01]  /*e690*/  IMAD.MOV.U32 R13, RZ, RZ, R10 ;  /* 0x000000ffff0d7224 */ /* 0x000fe200078e000a */
[----:B------:R-:W-:Y:S02]  /*e6a0*/  MOV R12, 0x1 ;  /* 0x00000001000c7802 */ /* 0x000fe40000000f00 */
[----:B------:R-:W-:-:S13]  /*e6b0*/  IADD3 R2, P1, R17, R14, RZ ;  /* 0x0000000e11027210 */ /* 0x000fda0007f3e0ff */
[----:B------:R-:W-:Y:S05]  /*e6c0*/  WARPSYNC.COLLECTIVE R15, `(.L_x_156) ;  /* 0x000000000f087348 */ /* 0x000fea0003c00000 */
[----:B------:R0:W1:Y:S02]  /*e6d0*/  SHFL.IDX P6, R14, R13, R12, R11 ;  /* 0x0000000c0d0e7389 */ /* 0x00006400000c000b */
[----:B01----:R-:W-:Y:S01]  /*e6e0*/  ENDCOLLECTIVE ;  /* 0x000000000000791b */ /* 0x003fe20003800000 */
.L_x_156:
[----:B------:R-:W-:Y:S02]  /*e6f0*/  IMAD.X R3, RZ, RZ, R3, P1 ;  /* 0x000000ffff037224 */ /* 0x000fe400008e0603 */
[----:B------:R-:W-:Y:S02]  /*e700*/  IMAD.MOV.U32 R13, RZ, RZ, R9 ;  /* 0x000000ffff0d7224 */ /* 0x000fe400078e0009 */
[----:B------:R-:W-:-:S04]  /*e710*/  IMAD R7, R4, 0x2800, R16 ;  /* 0x0000280004077824 */ /* 0x000fc800078e0210 */
[----:B------:R-:W-:-:S05]  /*e720*/  VIADD R7, R7, UR42 ;  /* 0x0000002a07077c36 */ /* 0x000fca0008000000 */
[----:B------:R-:W-:Y:S01]  /*e730*/  @!PT LDS RZ, [RZ] ;  /* 0x00000000fffff984 */ /* 0x000fe20000000800 */
[----:B------:R-:W-:Y:S01]  /*e740*/  @!PT LDS RZ, [RZ] ;  /* 0x00000000fffff984 */ /* 0x000fe20000000800 */
[----:B------:R-:W-:Y:S01]  /*e750*/  @!PT LDS RZ, [RZ] ;  /* 0x00000000fffff984 */ /* 0x000fe20000000800 */
[----:B------:R0:W-:Y:S02]  /*e760*/  LDGSTS.E.BYPASS.LTC128B.128 [R7+0xd200], desc[UR46][R2.64], !P2 ;  /* 0x0d20000002077fae */ /* 0x0001e4000d101d6e */
[----:B0-----:R-:W-:-:S07]  /*e770*/  IMAD.MOV.U32 R3, RZ, RZ, R14 ;  /* 0x000000ffff037224 */ /* 0x001fce00078e000e */
[----:B------:R-:W-:Y:S05]  /*e780*/  WARPSYNC.COLLECTIVE R15, `(.L_x_157) ;  /* 0x000000000f087348 */ /* 0x000fea0003c00000 */
[----:B------:R0:W1:Y:S02]  /*e790*/  SHFL.IDX P6, R14, R13, R12, R11 ;  /* 0x0000000c0d0e7389 */ /* 0x00006400000c000b */
[----:B01----:R-:W-:Y:S01]  /*e7a0*/  ENDCOLLECTIVE ;  /* 0x000000000000791b */ /* 0x003fe20003800000 */
.L_x_157:
[----:B------:R-:W-:Y:S02]  /*e7b0*/  IMAD.MOV.U32 R13, RZ, RZ, R10 ;  /* 0x000000ffff0d7224 */ /* 0x000fe400078e000a */
[----:B------:R-:W-:Y:S01]  /*e7c0*/  IMAD.MOV.U32 R12, RZ, RZ, 0x2 ;  /* 0x00000002ff0c7424 */ /* 0x000fe200078e00ff */
[----:B------:R-:W-:-:S13]  /*e7d0*/  IADD3 R2, P1, R17, R14, RZ ;  /* 0x0000000e11027210 */ /* 0x000fda0007f3e0ff */
[----:B------:R-:W-:Y:S05]  /*e7e0*/  WARPSYNC.COLLECTIVE R15, `(.L_x_158) ;  /* 0x000000000f087348 */ /* 0x000fea0003c00000 */
[----:B------:R0:W1:Y:S02]  /*e7f0*/  SHFL.IDX P6, R14, R13, R12, R11 ;  /* 0x0000000c0d0e7389 */ /* 0x00006400000c000b */
[----:B01----:R-:W-:Y:S01]  /*e800*/  ENDCOLLECTIVE ;  /* 0x000000000000791b */ /* 0x003fe20003800000 */
.L_x_158:
[----:B------:R-:W-:-:S05]  /*e810*/  IMAD.X R3, RZ, RZ, R3, P1 ;  /* 0x000000ffff037224 */ /* 0x000fca00008e0603 */
[----:B------:R-:W-:Y:S01]  /*e820*/  @!PT LDS RZ, [RZ] ;  /* 0x00000000fffff984 */ /* 0x000fe20000000800 */
[----:B------:R-:W-:Y:S01]  /*e830*/  @!PT LDS RZ, [RZ] ;  /* 0x00000000fffff984 */ /* 0x000fe20000000800 */
[----:B------:R-:W-:Y:S01]  /*e840*/  @!PT LDS RZ, [RZ] ;  /* 0x00000000fffff984 */ /* 0x000fe20000000800 */
[----:B------:R0:W-:Y:S01]  /*e850*/  LDGSTS.E.BYPASS.LTC128B.128 [R7+0xda00], desc[UR46][R2.64], !P2 ;  /* 0x0da0000002077fae */ /* 0x0001e2000d101d6e */
[----:B------:R-:W-:Y:S01]  /*e860*/  MOV R13, R9 ;  /* 0x00000009000d7202 */ /* 0x000fe20000000f00 */
[----:B0-----:R-:W-:-:S07]  /*e870*/  IMAD.MOV.U32 R3, RZ, RZ, R14 ;  /* 0x000000ffff037224 */ /* 0x001fce00078e000e */
[----:B------:R-:W-:Y:S05]  /*e880*/  WARPSYNC.COLLECTIVE R15, `(.L_x_159) ;  /* 0x000000000f087348 */ /* 0x000fea0003c00000 */
[----:B------:R0:W1:Y:S02]  /*e890*/  SHFL.IDX P6, R14, R13, R12, R11 ;  /* 0x0000000c0d0e7389 */ /* 0x00006400000c000b */
[----:B01----:R-:W-:Y:S01]  /*e8a0*/  ENDCOLLECTIVE ;  /* 0x000000000000791b */ /* 0x003fe20003800000 */
.L_x_159:
[----:B------:R-:W-:Y:S02]  /*e8b0*/  IMAD.MOV.U32 R13, RZ, RZ, R10 ;  /* 0x000000ffff0d7224 */ /* 0x000fe400078e000a */
[----:B------:R-:W-:Y:S02]  /*e8c0*/  IMAD.MOV.U32 R12, RZ, RZ, 0x3 ;  /* 0x00000003ff0c7424 */ /* 0x000fe400078e00ff */
[----:B------:R-:W-:-:S07]  /*e8d0*/  IMAD.MOV.U32 R2, RZ, RZ, R14 ;  /* 0x000000ffff027224 */ /* 0x000fce00078e000e */
[----:B------:R-:W-:Y:S05]  /*e8e0*/  WARPSYNC.COLLECTIVE R15, `(.L_x_160) ;  /* 0x000000000f087348 */ /* 0x000fea0003c00000 */
[----:B------:R0:W1:Y:S02]  /*e8f0*/  SHFL.IDX P6, R14, R13, R12, R11 ;  /* 0x0000000c0d0e7389 */ /* 0x00006400000c000b */
[----:B01----:R-:W-:Y:S01]  /*e900*/  ENDCOLLECTIVE ;  /* 0x000000000000791b */ /* 0x003fe20003800000 */
.L_x_160:
[----:B------:R-:W-:-:S05]  /*e910*/  IADD3 R2, P1, R17, R2, RZ ;  /* 0x0000000211027210 */ /* 0x000fca0007f3e0ff */
[----:B------:R-:W-:-:S05]  /*e920*/  IMAD.X R3, RZ, RZ, R3, P1 ;  /* 0x000000ffff037224 */ /* 0x000fca00008e0603 */
[----:B------:R-:W-:Y:S01]  /*e930*/  @!PT LDS RZ, [RZ] ;  /* 0x00000000fffff984 */ /* 0x000fe20000000800 */
[----:B------:R-:W-:Y:S01]  /*e940*/  @!PT LDS RZ, [RZ] ;  /* 0x00000000fffff984 */ /* 0x000fe20000000800 */
[----:B------:R-:W-:Y:S01]  /*e950*/  @!PT LDS RZ, [RZ] ;  /* 0x00000000fffff984 */ /* 0x000fe20000000800 */
[----:B------:R0:W-:Y:S01]  /*e960*/  LDGSTS.E.BYPASS.LTC128B.128 [R7+0xe200], desc[UR46][R2.64], !P2 ;  /* 0x0e20000002077fae */ /* 0x0001e2000d101d6e */
[----:B------:R-:W-:Y:S02]  /*e970*/  IMAD.MOV.U32 R13, RZ, RZ, R9 ;  /* 0x000000ffff0d7224 */ /* 0x000fe400078e0009 */
[----:B------:R-:W-:-:S07]  /*e980*/  IMAD.MOV.U32 R10, RZ, RZ, R14 ;  /* 0x000000ffff0a7224 */ /* 0x000fce00078e000e */
[----:B0-----:R-:W-:Y:S05]  /*e990*/  WARPSYNC.COLLECTIVE R15, `(.L_x_161) ;  /* 0x000000000f087348 */ /* 0x001fea0003c00000 */
[----:B------:R1:W2:Y:S02]  /*e9a0*/  SHFL.IDX P6, R14, R13, R12, R11 ;  /* 0x0000000c0d0e7389 */ /* 0x0002a400000c000b */
[----:B012---:R-:W-:Y:S01]  /*e9b0*/  ENDCOLLECTIVE ;  /* 0x000000000000791b */ /* 0x007fe20003800000 */
.L_x_161:
[----:B------:R-:W-:Y:S02]  /*e9c0*/  IMAD.MOV.U32 R13, RZ, RZ, R8 ;  /* 0x000000ffff0d7224 */ /* 0x000fe400078e0008 */
[----:B------:R-:W-:Y:S01]  /*e9d0*/  IMAD.MOV.U32 R12, RZ, RZ, RZ ;  /* 0x000000ffff0c7224 */ /* 0x000fe200078e00ff */
[----:B------:R-:W-:-:S07]  /*e9e0*/  MOV R9, R14 ;  /* 0x0000000e00097202 */ /* 0x000fce0000000f00 */
[----:B------:R-:W-:Y:S05]  /*e9f0*/  WARPSYNC.COLLECTIVE R15, `(.L_x_162) ;  /* 0x000000000f087348 */ /* 0x000fea0003c00000 */
[----:B------:R0:W1:Y:S02]  /*ea00*/  SHFL.IDX P6, R14, R13, R12, R11 ;  /* 0x0000000c0d0e7389 */ /* 0x00006400000c000b */
[----:B01----:R-:W-:Y:S01]  /*ea10*/  ENDCOLLECTIVE ;  /* 0x000000000000791b */ /* 0x003fe20003800000 */
.L_x_162:
        /* <DEDUP_REMOVED lines=11> */
.L_x_163:
[----:B------:R-:W-:Y:S05]  /*ead0*/  BRA `(.L_x_164) ;  /* 0xffffffcc00807947 */ /* 0x000fea000383ffff */
.L_x_70:
[----:B0-----:R0:W1:Y:S02]  /*eae0*/  SYNCS.PHASECHK.TRANS64.TRYWAIT P2, [R3+URZ+0x12470], R2 ;  /* 0x01247002030075a7 */ /* 0x001064000804017f */
[----:B-1----:R-:W-:Y:S05]  /*eaf0*/  @!P2 NANOSLEEP.SYNCS 0x989680 ;  /* 0x009896800000a95d */ /* 0x002fea0003900000 */
[----:B------:R-:W1:Y:S02]  /*eb00*/  @!P2 SYNCS.PHASECHK.TRANS64 P2, [R3+URZ+0x12470], R2 ;  /* 0x012470020300a5a7 */ /* 0x000e64000804007f */
[----:B-1----:R-:W-:Y:S05]  /*eb10*/  @!P2 BRA `(.L_x_70) ;  /* 0xfffffffc00f0a947 */ /* 0x002fea000383ffff */
[----:B------:R-:W-:Y:S05]  /*eb20*/  BRA `(.L_x_165) ;  /* 0xffffffcc00d87947 */ /* 0x000fea000383ffff */
.L_x_72:
[----:B0-----:R0:W1:Y:S02]  /*eb30*/  SYNCS.PHASECHK.TRANS64.TRYWAIT P2, [R3+URZ+0x12460], R2 ;  /* 0x01246002030075a7 */ /* 0x001064000804017f */
[----:B-1----:R-:W-:Y:S05]  /*eb40*/  @!P2 NANOSLEEP.SYNCS 0x989680 ;  /* 0x009896800000a95d */ /* 0x002fea0003900000 */
[----:B------:R-:W1:Y:S02]  /*eb50*/  @!P2 SYNCS.PHASECHK.TRANS64 P2, [R3+URZ+0x12460], R2 ;  /* 0x012460020300a5a7 */ /* 0x000e64000804007f */
[----:B-1----:R-:W-:Y:S05]  /*eb60*/  @!P2 BRA `(.L_x_72) ;  /* 0xfffffffc00f0a947 */ /* 0x002fea000383ffff */
[----:B------:R-:W-:Y:S05]  /*eb70*/  BRA `(.L_x_166) ;  /* 0xffffffcc00e87947 */ /* 0x000fea000383ffff */
.L_x_79:
[----:B0-----:R0:W1:Y:S02]  /*eb80*/  SYNCS.PHASECHK.TRANS64.TRYWAIT P0, [R2+URZ+0x12470], R3 ;  /* 0x01247003020075a7 */ /* 0x001064000800017f */
[----:B-1----:R-:W-:Y:S05]  /*eb90*/  @!P0 NANOSLEEP.SYNCS 0x989680 ;  /* 0x009896800000895d */ /* 0x002fea0003900000 */
[----:B------:R-:W1:Y:S02]  /*eba0*/  @!P0 SYNCS.PHASECHK.TRANS64 P0, [R2+URZ+0x12470], R3 ;  /* 0x01247003020085a7 */ /* 0x000e64000800007f */
[----:B-1----:R-:W-:Y:S05]  /*ebb0*/  @!P0 BRA `(.L_x_79) ;  /* 0xfffffffc00f08947 */ /* 0x002fea000383ffff */
[----:B------:R-:W-:Y:S05]  /*ebc0*/  BRA `(.L_x_167) ;  /* 0xffffffd000f87947 */ /* 0x000fea000383ffff */
.L_x_81:
[----:B0-----:R0:W1:Y:S02]  /*ebd0*/  SYNCS.PHASECHK.TRANS64.TRYWAIT P0, [R2+URZ+0x12460], R5 ;  /* 0x01246005020075a7 */ /* 0x001064000800017f */
[----:B-1----:R-:W-:Y:S05]  /*ebe0*/  @!P0 NANOSLEEP.SYNCS 0x989680 ;  /* 0x009896800000895d */ /* 0x002fea0003900000 */
[----:B------:R-:W1:Y:S02]  /*ebf0*/  @!P0 SYNCS.PHASECHK.TRANS64 P0, [R2+URZ+0x12460], R5 ;  /* 0x01246005020085a7 */ /* 0x000e64000800007f */
[----:B-1----:R-:W-:Y:S05]  /*ec00*/  @!P0 BRA `(.L_x_81) ;  /* 0xfffffffc00f08947 */ /* 0x002fea000383ffff */
[----:B------:R-:W-:Y:S05]  /*ec10*/  BRA `(.L_x_168) ;  /* 0xffffffd400147947 */ /* 0x000fea000383ffff */
.L_x_84:
[----:B0-----:R0:W1:Y:S02]  /*ec20*/  SYNCS.PHASECHK.TRANS64.TRYWAIT P0, [R7+URZ+0x12420], R2 ;  /* 0x01242002070075a7 */ /* 0x001064000800017f */
[----:B-1----:R-:W-:Y:S05]  /*ec30*/  @!P0 NANOSLEEP.SYNCS 0x989680 ;  /* 0x009896800000895d */ /* 0x002fea0003900000 */
[----:B------:R-:W1:Y:S02]  /*ec40*/  @!P0 SYNCS.PHASECHK.TRANS64 P0, [R7+URZ+0x12420], R2 ;  /* 0x01242002070085a7 */ /* 0x000e64000800007f */
[----:B-1----:R-:W-:Y:S05]  /*ec50*/  @!P0 BRA `(.L_x_84) ;  /* 0xfffffffc00f08947 */ /* 0x002fea000383ffff */
[----:B------:R-:W-:Y:S05]  /*ec60*/  BRA `(.L_x_169) ;  /* 0xffffffd800047947 */ /* 0x000fea000383ffff */
.L_x_86:
[----:B0-----:R0:W1:Y:S02]  /*ec70*/  SYNCS.PHASECHK.TRANS64.TRYWAIT P1, [R5+URZ+0x12440], R2 ;  /* 0x01244002050075a7 */ /* 0x001064000802017f */
[----:B-1----:R-:W-:Y:S05]  /*ec80*/  @!P1 NANOSLEEP.SYNCS 0x989680 ;  /* 0x009896800000995d */ /* 0x002fea0003900000 */
[----:B------:R-:W1:Y:S02]  /*ec90*/  @!P1 SYNCS.PHASECHK.TRANS64 P1, [R5+URZ+0x12440], R2 ;  /* 0x01244002050095a7 */ /* 0x000e64000802007f */
[----:B-1----:R-:W-:Y:S05]  /*eca0*/  @!P1 BRA `(.L_x_86) ;  /* 0xfffffffc00f09947 */ /* 0x002fea000383ffff */
[----:B------:R-:W-:Y:S05]  /*ecb0*/  BRA `(.L_x_170) ;  /* 0xffffffd800407947 */ /* 0x000fea000383ffff */
.L_x_88:
[----:B-1----:R1:W2:Y:S02]  /*ecc0*/  SYNCS.PHASECHK.TRANS64.TRYWAIT P1, [R7+URZ+0x12440], R0 ;  /* 0x01244000070075a7 */ /* 0x0022a4000802017f */
[----:B--2---:R-:W-:Y:S05]  /*ecd0*/  @!P1 NANOSLEEP.SYNCS 0x989680 ;  /* 0x009896800000995d */ /* 0x004fea0003900000 */
[----:B------:R-:W2:Y:S02]  /*ece0*/  @!P1 SYNCS.PHASECHK.TRANS64 P1, [R7+URZ+0x12440], R0 ;  /* 0x01244000070095a7 */ /* 0x000ea4000802007f */
[----:B--2---:R-:W-:Y:S05]  /*ecf0*/  @!P1 BRA `(.L_x_88) ;  /* 0xfffffffc00f09947 */ /* 0x004fea000383ffff */
[----:B------:R-:W-:Y:S05]  /*ed00*/  BRA `(.L_x_171) ;  /* 0xffffffd8004c7947 */ /* 0x000fea000383ffff */
.L_x_90:
[----:B--2---:R2:W3:Y:S02]  /*ed10*/  SYNCS.PHASECHK.TRANS64.TRYWAIT P1, [R5+URZ+0x12460], R2 ;  /* 0x01246002050075a7 */ /* 0x0044e4000802017f */
[----:B---3--:R-:W-:Y:S05]  /*ed20*/  @!P1 NANOSLEEP.SYNCS 0x989680 ;  /* 0x009896800000995d */ /* 0x008fea0003900000 */
[----:B------:R-:W3:Y:S02]  /*ed30*/  @!P1 SYNCS.PHASECHK.TRANS64 P1, [R5+URZ+0x12460], R2 ;  /* 0x01246002050095a7 */ /* 0x000ee4000802007f */
[----:B---3--:R-:W-:Y:S05]  /*ed40*/  @!P1 BRA `(.L_x_90) ;  /* 0xfffffffc00f09947 */ /* 0x008fea000383ffff */
[----:B------:R-:W-:Y:S05]  /*ed50*/  BRA `(.L_x_172) ;  /* 0xffffffd800487947 */ /* 0x000fea000383ffff */
.L_x_92:
[----:B---3--:R3:W4:Y:S02]  /*ed60*/  SYNCS.PHASECHK.TRANS64.TRYWAIT P1, [R7+URZ+0x12460], R0 ;  /* 0x01246000070075a7 */ /* 0x008724000802017f */
[----:B----4-:R-:W-:Y:S05]  /*ed70*/  @!P1 NANOSLEEP.SYNCS 0x989680 ;  /* 0x009896800000995d */ /* 0x010fea0003900000 */
[----:B------:R-:W4:Y:S02]  /*ed80*/  @!P1 SYNCS.PHASECHK.TRANS64 P1, [R7+URZ+0x12460], R0 ;  /* 0x01246000070095a7 */ /* 0x000f24000802007f */
[----:B----4-:R-:W-:Y:S05]  /*ed90*/  @!P1 BRA `(.L_x_92) ;  /* 0xfffffffc00f09947 */ /* 0x010fea000383ffff */
[----:B------:R-:W-:Y:S05]  /*eda0*/  BRA `(.L_x_173) ;  /* 0xffffffd800447947 */ /* 0x000fea000383ffff */
.L_x_94:
[----:B----4-:R4:W0:Y:S02]  /*edb0*/  SYNCS.PHASECHK.TRANS64.TRYWAIT P1, [R5+URZ+0x12480], R2 ;  /* 0x01248002050075a7 */ /* 0x010824000802017f */
[----:B0-----:R-:W-:Y:S05]  /*edc0*/  @!P1 NANOSLEEP.SYNCS 0x989680 ;  /* 0x009896800000995d */ /* 0x001fea0003900000 */
[----:B------:R-:W0:Y:S02]  /*edd0*/  @!P1 SYNCS.PHASECHK.TRANS64 P1, [R5+URZ+0x12480], R2 ;  /* 0x01248002050095a7 */ /* 0x000e24000802007f */
[----:B0-----:R-:W-:Y:S05]  /*ede0*/  @!P1 BRA `(.L_x_94) ;  /* 0xfffffffc00f09947 */ /* 0x001fea000383ffff */
[----:B------:R-:W-:Y:S05]  /*edf0*/  BRA `(.L_x_174) ;  /* 0xffffffd800407947 */ /* 0x000fea000383ffff */
.L_x_175:
[----:B------:R-:W-:-:S00]  /*ee00*/  BRA `(.L_x_175) ;  /* 0xfffffffc00fc7947 */ /* 0x000fc0000383ffff */
[----:B------:R-:W-:-:S00]  /*ee10*/  NOP ;  /* 0x0000000000007918 */ /* 0x000fc00000000000 */
        /* <DEDUP_REMOVED lines=14> */
.L_x_2719:


//--------------------- .text._ZN7cutlass13device_kernelIN5flash11enable_sm90INS1_16FlashAttnFwdSm90INS1_25CollectiveMainloopFwdSm90ILi2EN4cute5tupleIJNS5_1CILi1EEES8_S8_EEENS6_IJNS7_ILi192EEENS7_ILi160EEENS7_ILi64EEEEEELi64ENS_12float_e4m3_tEfNS_4arch4Sm90ELb0ELb0ELb0ELb1ELb1ELb0ELb0ELb1ELb1ELb1ELb1ELb0EEENS1_21CollectiveEpilogueFwdINS6_IJSA_SC_SB_EEES9_NS_10bfloat16_tESG_Li384ELb1ELb1ELb1ELb1EEENS1_36VarlenDynamicPersistentTileSchedulerILi192ELi160ELi384ELi128ELb1ELb1ELb1ELb0ELb1ELb1EEEEEEEEEvNT_6ParamsE --------------------------
	.section	.text._ZN7cutlass13device_kernelIN5flash11enable_sm90INS1_16FlashAttnFwdSm90INS1_25CollectiveMainloopFwdSm90ILi2EN4cute5tupleIJNS5_1CILi1EEES8_S8_EEENS6_IJNS7_ILi192EEENS7_ILi160EEENS7_ILi64EEEEEELi64ENS_12float_e4m3_tEfNS_4arch4Sm90ELb0ELb0ELb0ELb1ELb1ELb0ELb0ELb1ELb1ELb1ELb1ELb0EEENS1_21CollectiveEpilogueFwdINS6_IJSA_SC_SB_EEES9_NS_10bfloat16_tESG_Li384ELb1ELb1ELb1ELb1EEENS1_36VarlenDynamicPersistentTileSchedulerILi192ELi160ELi384ELi128ELb1ELb1ELb1ELb0ELb1ELb1EEEEEEEEEvNT_6ParamsE,"ax",@progbits
	.align	128
.text._ZN7cutlass13device_kernelIN5flash11enable_sm90INS1_16FlashAttnFwdSm90INS1_25CollectiveMainloopFwdSm90ILi2EN4cute5tupleIJNS5_1CILi1EEES8_S8_EEENS6_IJNS7_ILi192EEENS7_ILi160EEENS7_ILi64EEEEEELi64ENS_12float_e4m3_tEfNS_4arch4Sm90ELb0ELb0ELb0ELb1ELb1ELb0ELb0ELb1ELb1ELb1ELb1ELb0EEENS1_21CollectiveEpilogueFwdINS6_IJSA_SC_SB_EEES9_NS_10bfloat16_tESG_Li384ELb1ELb1ELb1ELb1EEENS1_36VarlenDynamicPersistentTileSchedulerILi192ELi160ELi384ELi128ELb1ELb1ELb1ELb0ELb1ELb1EEEEEEEEEvNT_6ParamsE:
        .type           _ZN7cutlass13device_kernelIN5flash11enable_sm90INS1_16FlashAttnFwdSm90INS1_25CollectiveMainloopFwdSm90ILi2EN4cute5tupleIJNS5_1CILi1EEES8_S8_EEENS6_IJNS7_ILi192EEENS7_ILi160EEENS7_ILi64EEEEEELi64ENS_12float_e4m3_tEfNS_4arch4Sm90ELb0ELb0ELb0ELb1ELb1ELb0ELb0ELb1ELb1ELb1ELb1ELb0EEENS1_21CollectiveEpilogueFwdINS6_IJSA_SC_SB_EEES9_NS_10bfloat16_tESG_Li384ELb1ELb1ELb1ELb1EEENS1_36VarlenDynamicPersistentTileSchedulerILi192ELi160ELi384ELi128ELb1ELb1ELb1ELb0ELb1ELb1EEEEEEEEEvNT_6ParamsE,@function
        .size           _ZN7cutlass13device_kernelIN5flash11enable_sm90INS1_16FlashAttnFwdSm90INS1_25CollectiveMainloopFwdSm90ILi2EN4cute5tupleIJNS5_1CILi1EEES8_S8_EEENS6_IJNS7_ILi192EEENS7_ILi160EEENS7_ILi64EEEEEELi64ENS_12float_e4m3_tEfNS_4arch4Sm90ELb0ELb0ELb0ELb1ELb1ELb0ELb0ELb1ELb1ELb1ELb1ELb0EEENS1_21CollectiveEpilogueFwdINS6_IJSA_SC_SB_EEES9_NS_10bfloat16_tESG_Li384ELb1ELb1ELb1ELb1EEENS1_36VarlenDynamicPersistentTileSchedulerILi192ELi160ELi384ELi128ELb1ELb1ELb1ELb0ELb1ELb1EEEEEEEEEvNT_6ParamsE,(.L_x_2720 - _ZN7cutlass13device_kernelIN5flash11enable_sm90INS1_16FlashAttnFwdSm90INS1_25CollectiveMainloopFwdSm90ILi2EN4cute5tupleIJNS5_1CILi1EEES8_S8_EEENS6_IJNS7_ILi192EEENS7_ILi160EEENS7_ILi64EEEEEELi64ENS_12float_e4m3_tEfNS_4arch4Sm90ELb0ELb0ELb0ELb1ELb1ELb0ELb0ELb1ELb1ELb1ELb1ELb0EEENS1_21CollectiveEpilogueFwdINS6_IJSA_SC_SB_EEES9_NS_10bfloat16_tESG_Li384ELb1ELb1ELb1ELb1EEENS1_36VarlenDynamicPersistentTileSchedulerILi192ELi160ELi384ELi128ELb1ELb1ELb1ELb0ELb1ELb1EEEEEEEEEvNT_6ParamsE)
        .other          _ZN7cutlass13device_kernelIN5flash11enable_sm90INS1_16FlashAttnFwdSm90INS1_25CollectiveMainloopFwdSm90ILi2EN4cute5tupleIJNS5_1CILi1EEES8_S8_EEENS6_IJNS7_ILi192EEENS7_ILi160EEENS7_ILi64EEEEEELi64ENS_12float_e4m3_tEfNS_4arch4Sm90ELb0ELb0ELb0ELb1ELb1ELb0ELb0ELb1ELb1ELb1ELb1ELb0EEENS1_21CollectiveEpilogueFwdINS6_IJSA_SC_SB_EEES9_NS_10bfloat16_tESG_Li384ELb1ELb1ELb1ELb1EEENS1_36VarlenDynamicPersistentTileSchedulerILi192ELi160ELi384ELi128ELb1ELb1ELb1ELb0ELb1ELb1EEEEEEEEEvNT_6ParamsE,@"STO_CUDA_ENTRY STV_DEFAULT"
_ZN7cutlass13device_kernelIN5flash11enable_sm90INS1_16FlashAttnFwdSm90INS1_25CollectiveMainloopFwdSm90ILi2EN4cute5tupleIJNS5_1CILi1EEES8_S8_EEENS6_IJNS7_ILi192EEENS7_ILi160EEENS7_ILi64EEEEEELi64ENS_12float_e4m3_tEfNS_4arch4Sm90ELb0ELb0ELb0ELb1ELb1ELb0ELb0ELb1ELb1ELb1ELb1ELb0EEENS1_21CollectiveEpilogueFwdINS6_IJSA_SC_SB_EEES9_NS_10bfloat16_tESG_Li384ELb1ELb1ELb1ELb1EEENS1_36VarlenDynamicPersistentTileSchedulerILi192ELi160ELi384ELi128ELb1ELb1ELb1ELb0ELb1ELb1EEEEEEEEEvNT_6ParamsE:
        /* <DEDUP_REMOVED lines=10> */
[----:B------:R-:W-:-:S05]  /*00a0*/  SHF.R.U32.HI R2, RZ, 0x7, R3 ;  /* 0x00000007ff027819 */ /* 0x000fca0000011603 */
[----:B------:R0:W1:Y:S04]  /*00b0*/  SHFL.IDX PT, R3, R2, RZ, 0x1f ;  /* 0x00001fff02037589 */ /* 0x00006800000e0000 */
[----:B------:R-:W-:Y:S01]  /*00c0*/  VOTEU.ALL UP0, P0 ;  /* 0x00000000003f7886 */ /* 0x000fe20000000000 */
[----:B------:R-:W-:-:S04]  /*00d0*/  VOTEU.ALL UP1, P0 ;  /* 0x00000000003f7886 */ /* 0x000fc80000020000 */
[----:B------:R-:W2:Y:S01]  /*00e0*/  @!UP0 S2UR UR8, SR_CgaCtaId ;  /* 0x00000000000889c3 */ /* 0x000ea20000008800 */
[----:B------:R-:W-:Y:S01]  /*00f0*/  @!UP0 UMOV UR6, 0x400 ;  /* 0x0000040000068882 */ /* 0x000fe20000000000 */
[----:B------:R-:W-:-:S04]  /*0100*/  @!UP0 UIADD3 UR4, -UR4, 0x100000, URZ ;  /* 0x0010000004048890 */ /* 0x000fc8000fffe13f */
[----:B------:R-:W-:Y:S02]  /*0110*/  @!UP0 USHF.L.U32 UR5, UR4, 0xb, URZ ;  /* 0x0000000b04058899 */ /* 0x000fe4000800063f */
[----:B------:R-:W-:Y:S02]  /*0120*/  @!UP0 USHF.L.U32 UR4, UR4, 0x1, URZ ;  /* 0x0000000104048899 */ /* 0x000fe4000800063f */
[----:B--2---:R-:W-:Y:S02]  /*0130*/  @!UP0 ULEA UR8, UR8, UR6, 0x18 ;  /* 0x0000000608088291 */ /* 0x004fe4000f8ec03f */
        /* <DEDUP_REMOVED lines=25> */
.L_x_176:
        /* <DEDUP_REMOVED lines=22> */
.L_x_177:
        /* <DEDUP_REMOVED lines=18> */
.L_x_178:
        /* <DEDUP_REMOVED lines=22> */
.L_x_179:
[----:B------:R-:W5:Y:S01]  /*06b0*/  SHFL.IDX PT, R4, R0, RZ, 0x1f ;  /* 0x00001fff00047589 */ /* 0x000f6200000e0000 */
[----:B------:R-:W-:Y:S01]  /*06c0*/  R2UR UR9, R3 ;  /* 0x00000000030972ca */ /* 0x000fe200000e0000 */
[----:B------:R-:W-:Y:S01]  /*06d0*/  NOP ;  /* 0x0000000000007918 */ /* 0x000fe20000000000 */
[----:B------:R-:W0:Y:S01]  /*06e0*/  S2R R2, SR_CgaCtaId ;  /* 0x0000000000027919 */ /* 0x000e220000008800 */
[----:B-----5:R-:W-:-:S13]  /*06f0*/  ISETP.NE.AND P0, PT, R4, RZ, PT ;  /* 0x000000ff0400720c */ /* 0x020fda0003f05270 */
[----:B0-----:R-:W-:Y:S05]  /*0700*/  @P0 BRA `(.L_x_180) ;  /* 0x0000000000480947 */ /* 0x001fea0003800000 */
        /* <DEDUP_REMOVED lines=18> */
.L_x_180:
[----:B------:R-:W-:Y:S01]  /*0830*/  UISETP.NE.AND UP0, UPT, UR9, URZ, UPT ;  /* 0x0000003f0900728c */ /* 0x000fe2000bf05270 */
[----:B------:R-:W-:Y:S01]  /*0840*/  NOP ;  /* 0x0000000000007918 */ /* 0x000fe20000000000 */
[----:B------:R-:W-:Y:S01]  /*0850*/  UMOV UR37, 0x1 ;  /* 0x0000000100257882 */ /* 0x000fe20000000000 */
[----:B------:R-:W-:Y:S01]  /*0860*/  ULDC.64 UR50, c[0x0][0x208] ;  /* 0x0000820000327ab9 */ /* 0x000fe20000000a00 */
[----:B------:R-:W-:Y:S01]  /*0870*/  USEL UR37, UR37, 0x2, !UP0 ;  /* 0x0000000225257887 */ /* 0x000fe2000c000000 */
[----:B01234-:R-:W-:Y:S01]  /*0880*/  BAR.SYNC.DEFER_BLOCKING 0x0 ;  /* 0x0000000000007b1d */ /* 0x01ffe20000010000 */
[----:B------:R-:W-:-:S13]  /*0890*/  PLOP3.LUT P0, PT, PT, PT, UP0, 0x80, 0x0 ;  /* 0x000000000000781c */ /* 0x000fda0003f0f008 */
[----:B------:R-:W-:Y:S05]  /*08a0*/  @!P0 BRA `(.L_x_181) ;  /* 0x00000090005c8947 */ /* 0x000fea0003800000 */
.L_x_182:
[----:B------:R-:W-:-:S08]  /*08b0*/  NOP ;  /* 0x0000000000007918 */ /* 0x000fd00000000000 */
[----:B------:R-:W0:Y:S02]  /*08c0*/  USETMAXREG.TRY_ALLOC.CTAPOOL UP0, 0xa0 ;  /* 0x000000a0000079c8 */ /* 0x000e240008000600 */
[----:B0-----:R-:W-:-:S13]  /*08d0*/  PLOP3.LUT P0, PT, PT, PT, UP0, 0x80, 0x0 ;  /* 0x000000000000781c */ /* 0x001fda0003f0f008 */
[----:B------:R-:W-:Y:S05]  /*08e0*/  @!P0 BRA `(.L_x_182) ;  /* 0xfffffffc00f08947 */ /* 0x000fea000383ffff */
[----:B------:R-:W0:Y:S08]  /*08f0*/  S2UR UR5, SR_CgaCtaId ;  /* 0x00000000000579c3 */ /* 0x000e300000008800 */
[----:B------:R-:W-:Y:S06]  /*0900*/  BAR.ARV 0x8, 0x200 ;  /* 0x0208000000007b1d */ /* 0x000fec0000002000 */
[----:B------:R-:W-:-:S02]  /*0910*/  UMOV UR4, 0x400 ;  /* 0x0000040000047882 */ /* 0x000fc40000000000 */
[----:B------:R-:W-:Y:S01]  /*0920*/  BAR.SYNC.DEFER_BLOCKING 0x5, 0x200 ;  /* 0x0148000000007b1d */ /* 0x000fe20000010000 */
[----:B0-----:R-:W-:-:S09]  /*0930*/  ULEA UR4, UR5, UR4, 0x18 ;  /* 0x0000000405047291 */ /* 0x001fd2000f8ec03f */
[----:B------:R-:W0:Y:S01]  /*0940*/  LDS.128 R32, [UR4+0x132d0] ;  /* 0x0132d004ff207984 */ /* 0x000e220008000c00 */
[----:B------:R-:W-:Y:S01]  /*0950*/  ULDC UR4, c[0x0][0xc3c] ;  /* 0x00030f0000047ab9 */ /* 0x000fe20000000800 */
[----:B------:R-:W-:Y:S06]  /*0960*/  BAR.ARV 0x4, 0x200 ;  /* 0x0108000000007b1d */ /* 0x000fec0000002000 */
[----:B0-----:R-:W-:-:S13]  /*0970*/  ISETP.GE.AND P0, PT, R35, UR4, PT ;  /* 0x0000000423007c0c */ /* 0x001fda000bf06270 */
[----:B------:R-:W-:Y:S05]  /*0980*/  @P0 EXIT ;  /* 0x000000000000094d */ /* 0x000fea0003800000 */
[----:B------:R-:W0:Y:S01]  /*0990*/  S2R R0, SR_TID.X ;  /* 0x0000000000007919 */ /* 0x000e220000002100 */
[----:B------:R-:W-:Y:S01]  /*09a0*/  R2UR UR6, R33 ;  /* 0x00000000210672ca */ /* 0x000fe200000e0000 */
[----:B------:R-:W-:Y:S01]  /*09b0*/  ULOP3.LUT UR48, UR37, 0x1, URZ, 0xfc, !UPT ;  /* 0x0000000125307892 */ /* 0x000fe2000f8efc3f */
[----:B------:R-:W-:Y:S01]  /*09c0*/  R2UR UR5, R34 ;  /* 0x00000000220572ca */ /* 0x000fe200000e0000 */
[----:B------:R-:W-:Y:S01]  /*09d0*/  UMOV UR47, URZ ;  /* 0x0000003f002f7c82 */ /* 0x000fe20008000000 */
[----:B------:R-:W-:Y:S01]  /*09e0*/  UMOV UR46, URZ ;  /* 0x0000003f002e7c82 */ /* 0x000fe20008000000 */
[----:B------:R-:W-:Y:S01]  /*09f0*/  UMOV UR36, URZ ;  /* 0x0000003f00247c82 */ /* 0x000fe20008000000 */
[----:B0-----:R-:W-:-:S05]  /*0a00*/  VIADD R13, R0, 0xffffff80 ;  /* 0xffffff80000d7836 */ /* 0x001fca0000000000 */
[----:B------:R-:W-:-:S04]  /*0a10*/  SHF.R.S32.HI R0, RZ, 0x1f, R13 ;  /* 0x0000001fff007819 */ /* 0x000fc8000001140d */
[CC--:B------:R-:W-:Y:S02]  /*0a20*/  LEA.HI R2, R0.reuse, R13.reuse, RZ, 0x7 ;  /* 0x0000000d00027211 */ /* 0x0c0fe400078f38ff */
[-C--:B------:R-:W-:Y:S02]  /*0a30*/  LEA.HI R3, R0, R13.reuse, RZ, 0x4 ;  /* 0x0000000d00037211 */ /* 0x080fe400078f20ff */
[----:B------:R-:W-:Y:S02]  /*0a40*/  LOP3.LUT R4, R2, 0xffffff80, RZ, 0xc0, !PT ;  /* 0xffffff8002047812 */ /* 0x000fe400078ec0ff */
[----:B------:R-:W-:Y:S02]  /*0a50*/  SHF.R.S32.HI R6, RZ, 0x4, R3 ;  /* 0x00000004ff067819 */ /* 0x000fe40000011403 */
[----:B------:R-:W-:Y:S01]  /*0a60*/  SHF.R.S32.HI R14, RZ, 0x7, R2 ;  /* 0x00000007ff0e7819 */ /* 0x000fe20000011402 */
[----:B------:R-:W-:Y:S01]  /*0a70*/  IMAD.IADD R12, R13, 0x1, -R4 ;  /* 0x000000010d0c7824 */ /* 0x000fe200078e0a04 */
[----:B------:R-:W-:-:S02]  /*0a80*/  LEA.HI R4, R0, R13, RZ, 0x5 ;  /* 0x0000000d00047211 */ /* 0x000fc400078f28ff */
[----:B------:R-:W-:Y:S01]  /*0a90*/  LEA.HI R11, R0, R13, RZ, 0x2 ;  /* 0x0000000d000b7211 */ /* 0x000fe200078f10ff */
[----:B------:R-:W-:Y:S01]  /*0aa0*/  IMAD.HI R2, R14, 0x55555556, RZ ;  /* 0x555555560e027827 */ /* 0x000fe200078e02ff */
[----:B------:R-:W-:Y:S02]  /*0ab0*/  SHF.R.S32.HI R7, RZ, 0x1f, R12 ;  /* 0x0000001fff077819 */ /* 0x000fe4000001140c */
[----:B------:R-:W-:Y:S01]  /*0ac0*/  LOP3.LUT R11, R11, 0xfffffffc, RZ, 0xc0, !PT ;  /* 0xfffffffc0b0b7812 */ /* 0x000fe200078ec0ff */
[----:B------:R-:W-:Y:S01]  /*0ad0*/  IMAD.SHL.U32 R5, R4, 0x20, RZ ;  /* 0x0000002004057824 */ /* 0x000fe200078e00ff */
[C---:B------:R-:W-:Y:S02]  /*0ae0*/  LOP3.LUT R4, R3.reuse, 0x3fffff0, RZ, 0xc0, !PT ;  /* 0x03fffff003047812 */ /* 0x040fe400078ec0ff */
[----:B------:R-:W-:Y:S01]  /*0af0*/  LEA.HI R3, R3, R6, RZ, 0x1 ;  /* 0x0000000603037211 */ /* 0x000fe200078f08ff */
[----:B------:R-:W-:Y:S01]  /*0b00*/  IMAD.IADD R11, R13, 0x1, -R11 ;  /* 0x000000010d0b7824 */ /* 0x000fe200078e0a0b */
[----:B------:R-:W-:Y:S01]  /*0b10*/  LEA.HI R8, R7, R12, RZ, 0x2 ;  /* 0x0000000c07087211 */ /* 0x000fe200078f10ff */
[----:B------:R-:W-:Y:S01]  /*0b20*/  IMAD.IADD R4, R13, 0x1, -R4 ;  /* 0x000000010d047824 */ /* 0x000fe200078e0a04 */
[----:B------:R-:W-:-:S02]  /*0b30*/  LOP3.LUT R5, R5, 0xfffffc00, RZ, 0xc0, !PT ;  /* 0xfffffc0005057812 */ /* 0x000fc400078ec0ff */
[----:B------:R-:W-:Y:S02]  /*0b40*/  LOP3.LUT R3, R3, 0x1ffffffe, RZ, 0xc0, !PT ;  /* 0x1ffffffe03037812 */ /* 0x000fe400078ec0ff */
[--C-:B------:R-:W-:Y:S01]  /*0b50*/  SHF.R.S32.HI R9, RZ, 0x2, R8.reuse ;  /* 0x00000002ff097819 */ /* 0x100fe20000011408 */
[----:B------:R-:W-:Y:S01]  /*0b60*/  IMAD R4, R4, 0x40, R5 ;  /* 0x0000004004047824 */ /* 0x000fe200078e0205 */
[----:B------:R-:W-:Y:S01]  /*0b70*/  SHF.R.S32.HI R10, RZ, 0x1f, R8 ;  /* 0x0000001fff0a7819 */ /* 0x000fe20000011408 */
[----:B------:R-:W-:Y:S01]  /*0b80*/  IMAD.IADD R3, R6, 0x1, -R3 ;  /* 0x0000000106037824 */ /* 0x000fe200078e0a03 */
[----:B------:R-:W-:Y:S02]  /*0b90*/  LEA.HI R7, R7, R12, RZ, 0x5 ;  /* 0x0000000c07077211 */ /* 0x000fe400078f28ff */
[----:B------:R-:W-:Y:S01]  /*0ba0*/  LEA.HI R10, R10, R9, RZ, 0x3 ;  /* 0x000000090a0a7211 */ /* 0x000fe200078f18ff */
[----:B------:R-:W-:Y:S01]  /*0bb0*/  IMAD R3, R3, 0x8, R4 ;  /* 0x0000000803037824 */ /* 0x000fe200078e0204 */
[----:B------:R-:W-:-:S02]  /*0bc0*/  LEA.HI R2, R2, R2, RZ, 0x1 ;  /* 0x0000000202027211 */ /* 0x000fc400078f08ff */
[----:B------:R-:W-:Y:S02]  /*0bd0*/  LOP3.LUT R10, R10, 0xfffffff8, RZ, 0xc0, !PT ;  /* 0xfffffff80a0a7812 */ /* 0x000fe400078ec0ff */
[----:B------:R-:W-:Y:S01]  /*0be0*/  SHF.R.S32.HI R7, RZ, 0x5, R7 ;  /* 0x00000005ff077819 */ /* 0x000fe20000011407 */
[----:B------:R0:W-:Y:S01]  /*0bf0*/  STL [R1+0x34], R3 ;  /* 0x0000340301007387 */ /* 0x0001e20000100800 */
[----:B------:R-:W-:Y:S01]  /*0c00*/  LEA.HI R0, R0, R13, RZ, 0x3 ;  /* 0x0000000d00007211 */ /* 0x000fe200078f18ff */
[----:B------:R-:W-:Y:S01]  /*0c10*/  IMAD.IADD R10, R9, 0x1, -R10 ;  /* 0x00000001090a7824 */ /* 0x000fe200078e0a0a */
[----:B------:R-:W-:Y:S02]  /*0c20*/  LOP3.LUT R8, R8, 0x7ffffffc, RZ, 0xc0, !PT ;  /* 0x7ffffffc08087812 */ /* 0x000fe400078ec0ff */
[----:B------:R-:W-:Y:S01]  /*0c30*/  LEA.HI R4, R11, R11, RZ, 0x1 ;  /* 0x0000000b0b047211 */ /* 0x000fe200078f08ff */
[----:B------:R-:W-:Y:S01]  /*0c40*/  IMAD R10, R7, 0x10, R10 ;  /* 0x00000010070a7824 */ /* 0x000fe200078e020a */
[----:B------:R-:W-:Y:S01]  /*0c50*/  SHF.R.S32.HI R6, RZ, 0x3, R0 ;  /* 0x00000003ff067819 */ /* 0x000fe20000011400 */
[----:B------:R-:W-:Y:S01]  /*0c60*/  IMAD.IADD R8, R12, 0x1, -R8 ;  /* 0x000000010c087824 */ /* 0x000fe200078e0a08 */
[----:B------:R-:W-:Y:S01]  /*0c70*/  LOP3.LUT R4, R4, 0x1ffffffe, RZ, 0xc0, !PT ;  /* 0x1ffffffe04047812 */ /* 0x000fe200078ec0ff */
[----:B0-----:R-:W-:Y:S01]  /*0c80*/  IMAD R3, R2, -0x3, R14 ;  /* 0xfffffffd02037824 */ /* 0x001fe200078e020e */
[----:B------:R-:W-:-:S03]  /*0c90*/  LOP3.LUT R2, R0, 0xfffffff8, RZ, 0xc0, !PT ;  /* 0xfffffff800027812 */ /* 0x000fc600078ec0ff */
[----:B------:R-:W-:Y:S02]  /*0ca0*/  IMAD R5, R3, 0x40, R10 ;  /* 0x0000004003057824 */ /* 0x000fe400078e020a */
[----:B------:R-:W-:Y:S02]  /*0cb0*/  IMAD.IADD R2, R13, 0x1, -R2 ;  /* 0x000000010d027824 */ /* 0x000fe400078e0a02 */
[----:B------:R-:W-:Y:S01]  /*0cc0*/  IMAD.SHL.U32 R3, R8, 0x2, RZ ;  /* 0x0000000208037824 */ /* 0x000fe200078e00ff */
[----:B------:R-:W-:Y:S01]  /*0cd0*/  STL [R1+0x2c], R5 ;  /* 0x00002c0501007387 */ /* 0x000fe20000100800 */
[----:B------:R-:W-:Y:S02]  /*0ce0*/  IMAD.SHL.U32 R16, R2, 0x8, RZ ;  /* 0x0000000802107824 */ /* 0x000fe400078e00ff */
[C---:B------:R-:W-:Y:S01]  /*0cf0*/  VIADD R156, R3.reuse, 0x10 ;  /* 0x00000010039c7836 */ /* 0x040fe20000000000 */
[----:B------:R0:W-:Y:S01]  /*0d00*/  STL [R1], R3 ;  /* 0x0000000301007387 */ /* 0x0001e20000100800 */
[----:B------:R-:W-:Y:S01]  /*0d10*/  VIADD R19, R3, 0x28 ;  /* 0x0000002803137836 */ /* 0x000fe20000000000 */
[----:B------:R-:W-:Y:S01]  /*0d20*/  SHF.R.S32.HI R0, RZ, 0x1f, R16 ;  /* 0x0000001fff007819 */ /* 0x000fe20000011410 */
[----:B------:R-:W-:Y:S01]  /*0d30*/  IMAD.IADD R4, R11, 0x1, -R4 ;  /* 0x000000010b047824 */ /* 0x000fe200078e0a04 */
[----:B------:R-:W-:Y:S01]  /*0d40*/  SHF.R.S32.HI R0, RZ, 0x1f, R156 ;  /* 0x0000001fff007819 */ /* 0x000fe2000001149c */
[----:B------:R-:W-:Y:S01]  /*0d50*/  VIADD R157, R3, 0x8 ;  /* 0x00000008039d7836 */ /* 0x000fe20000000000 */
[----:B------:R-:W-:Y:S01]  /*0d60*/  SHF.R.S32.HI R0, RZ, 0x1f, R19 ;  /* 0x0000001fff007819 */ /* 0x000fe20000011413 */
[----:B------:R-:W-:-:S02]  /*0d70*/  IMAD R0, R4, 0x8, R5 ;  /* 0x0000000804007824 */ /* 0x000fc400078e0205 */
[C---:B------:R-:W-:Y:S02]  /*0d80*/  VIADD R23, R3.reuse, 0x18 ;  /* 0x0000001803177836 */ /* 0x040fe40000000000 */
[C---:B------:R-:W-:Y:S01]  /*0d90*/  VIADD R22, R3.reuse, 0x20 ;  /* 0x0000002003167836 */ /* 0x040fe20000000000 */
[----:B------:R1:W-:Y:S01]  /*0da0*/  STL [R1+0x30], R0 ;  /* 0x0000300001007387 */ /* 0x0003e20000100800 */
[C---:B------:R-:W-:Y:S01]  /*0db0*/  VIADD R18, R3.reuse, 0x30 ;  /* 0x0000003003127836 */ /* 0x040fe20000000000 */
[----:B------:R-:W-:Y:S01]  /*0dc0*/  SHF.R.S32.HI R6, RZ, 0x1f, R23 ;  /* 0x0000001fff067819 */ /* 0x000fe20000011417 */
[----:B------:R-:W-:Y:S01]  /*0dd0*/  VIADD R17, R3, 0x38 ;  /* 0x0000003803117836 */ /* 0x000fe20000000000 */
[----:B0-----:R-:W-:Y:S02]  /*0de0*/  SHF.R.S32.HI R3, RZ, 0x1f, R157 ;  /* 0x0000001fff037819 */ /* 0x001fe4000001149d */
[----:B------:R-:W-:Y:S02]  /*0df0*/  SHF.R.S32.HI R3, RZ, 0x1f, R22 ;  /* 0x0000001fff037819 */ /* 0x000fe40000011416 */
[----:B------:R-:W-:-:S02]  /*0e00*/  SHF.R.S32.HI R6, RZ, 0x1f, R18 ;  /* 0x0000001fff067819 */ /* 0x000fc40000011412 */
[----:B-1----:R-:W-:-:S07]  /*0e10*/  SHF.R.S32.HI R3, RZ, 0x1f, R17 ;  /* 0x0000001fff037819 */ /* 0x002fce0000011411 */
.L_x_220:
[----:B012---:R-:W0:Y:S01]  /*0e20*/  LDC.64 R4, c[0x0][0xc88] ;  /* 0x00032200ff047b82 */ /* 0x007e220000000a00 */
[----:B------:R-:W-:Y:S01]  /*0e30*/  ULDC.64 UR14, c[0x0][0x998] ;  /* 0x00026600000e7ab9 */ /* 0x000fe20000000a00 */
[----:B------:R-:W-:Y:S01]  /*0e40*/  ULDC.64 UR12, c[0x0][0x990] ;  /* 0x00026400000c7ab9 */ /* 0x000fe20000000a00 */
[----:B------:R-:W-:Y:S01]  /*0e50*/  ULDC.64 UR8, c[0x0][0xa28] ;  /* 0x00028a0000087ab9 */ /* 0x000fe20000000a00 */
[----:B------:R-:W-:Y:S01]  /*0e60*/  ULDC.64 UR10, c[0x0][0xa20] ;  /* 0x00028800000a7ab9 */ /* 0x000fe20000000a00 */
[----:B------:R-:W-:Y:S01]  /*0e70*/  ULOP3.LUT UR40, UR5, 0xffff, URZ, 0xc0, !UPT ;  /* 0x0000ffff05287892 */ /* 0x000fe2000f8ec03f */
[----:B------:R-:W-:Y:S01]  /*0e80*/  ULDC UR4, c[0x0][0x424] ;  /* 0x0001090000047ab9 */ /* 0x000fe20000000800 */
[----:B------:R-:W-:Y:S01]  /*0e90*/  ULDC UR7, c[0x0][0x2f0] ;  /* 0x0000bc0000077ab9 */ /* 0x000fe20000000800 */
[----:B0-----:R-:W-:-:S06]  /*0ea0*/  IMAD.WIDE R4, R35, 0x4, R4 ;  /* 0x0000000423047825 */ /* 0x001fcc00078e0204 */
[----:B------:R-:W2:Y:S01]  /*0eb0*/  LDG.E R4, desc[UR50][R4.64] ;  /* 0x0000003204047981 */ /* 0x000ea2000c1e1900 */
[----:B------:R-:W-:Y:S01]  /*0ec0*/  ISETP.NE.U32.AND P1, PT, RZ, UR14, PT ;  /* 0x0000000eff007c0c */ /* 0x000fe2000bf25070 */
[----:B------:R-:W-:Y:S01]  /*0ed0*/  UISETP.NE.U32.AND UP0, UPT, UR8, URZ, UPT ;  /* 0x0000003f0800728c */ /* 0x000fe2000bf05070 */
[----:B------:R-:W-:Y:S01]  /*0ee0*/  ISETP.NE.U32.AND P0, PT, RZ, UR12, PT ;  /* 0x0000000cff007c0c */ /* 0x000fe2000bf05070 */
[----:B------:R-:W-:Y:S01]  /*0ef0*/  UISETP.NE.U32.AND UP1, UPT, UR10, URZ, UPT ;  /* 0x0000003f0a00728c */ /* 0x000fe2000bf25070 */
[----:B------:R-:W-:Y:S01]  /*0f00*/  ISETP.NE.AND.EX P1, PT, RZ, UR15, PT, P1 ;  /* 0x0000000fff007c0c */ /* 0x000fe2000bf25310 */
[----:B------:R-:W-:Y:S01]  /*0f10*/  UISETP.NE.AND.EX UP0, UPT, UR9, URZ, UPT, UP0 ;  /* 0x0000003f0900728c */ /* 0x000fe2000bf05300 */
[----:B------:R-:W-:Y:S01]  /*0f20*/  ISETP.NE.AND.EX P0, PT, RZ, UR13, PT, P0 ;  /* 0x0000000dff007c0c */ /* 0x000fe2000bf05300 */
[----:B------:R-:W-:-:S04]  /*0f30*/  UISETP.NE.AND.EX UP1, UPT, UR11, URZ, UPT, UP1 ;  /* 0x0000003f0b00728c */ /* 0x000fc8000bf25310 */
[----:B------:R-:W-:Y:S02]  /*0f40*/  PLOP3.LUT P4, PT, PT, PT, UP0, 0x80, 0x0 ;  /* 0x000000000000781c */ /* 0x000fe40003f8f008 */
[----:B------:R-:W-:-:S04]  /*0f50*/  PLOP3.LUT P5, PT, PT, PT, UP1, 0x80, 0x0 ;  /* 0x000000000000781c */ /* 0x000fc80003faf018 */
[----:B------:R-:W0:Y:S08]  /*0f60*/  @P1 LDC.64 R8, c[0x0][0x9b8] ;  /* 0x00026e00ff081b82 */ /* 0x000e300000000a00 */
[----:B----4-:R-:W1:Y:S08]  /*0f70*/  @P0 LDC.64 R6, c[0x0][0x9a8] ;  /* 0x00026a00ff060b82 */ /* 0x010e700000000a00 */
[----:B---3--:R-:W3:Y:S08]  /*0f80*/  @P0 LDC.64 R10, c[0x0][0x9b0] ;  /* 0x00026c00ff0a0b82 */ /* 0x008ef00000000a00 */
[----:B------:R-:W4:Y:S01]  /*0f90*/  @P1 LDC.64 R20, c[0x0][0x9c0] ;  /* 0x00027000ff141b82 */ /* 0x000f220000000a00 */
[----:B--2---:R-:W-:-:S13]  /*0fa0*/  R2UR UR38, R4 ;  /* 0x00000000042672ca */ /* 0x004fda00000e0000 */
[----:B------:R-:W-:Y:S02]  /*0fb0*/  USHF.R.S32.HI UR39, URZ, 0x1f, UR38 ;  /* 0x0000001f3f277899 */ /* 0x000fe40008011426 */
[----:B------:R-:W-:-:S04]  /*0fc0*/  @UP0 ULEA UR8, UP2, UR38, UR8, 0x2 ;  /* 0x0000000826080291 */ /* 0x000fc8000f84103f */
[----:B0-----:R-:W-:Y:S01]  /*0fd0*/  @P1 IMAD R4, R8, UR39, RZ ;  /* 0x0000002708041c24 */ /* 0x001fe2000f8e02ff */
[----:B------:R-:W-:Y:S02]  /*0fe0*/  @UP0 ULEA.HI.X UR9, UR38, UR9, UR39, 0x2, UP2 ;  /* 0x0000000926090291 */ /* 0x000fe400090f1427 */
[C---:B-1---5:R-:W-:Y:S01]  /*0ff0*/  @P0 IMAD R0, R6.reuse, UR39, RZ ;  /* 0x0000002706000c24 */ /* 0x062fe2000f8e02ff */
[----:B------:R-:W-:Y:S02]  /*1000*/  @UP1 ULEA UR10, UP0, UR38, UR10, 0x2 ;  /* 0x0000000a260a1291 */ /* 0x000fe4000f80103f */
[----:B------:R-:W-:Y:S02]  /*1010*/  @P1 IMAD R9, R9, UR38, R4 ;  /* 0x0000002609091c24 */ /* 0x000fe4000f8e0204 */
[----:B------:R-:W-:Y:S01]  /*1020*/  @P0 IMAD R3, R7, UR38, R0 ;  /* 0x0000002607030c24 */ /* 0x000fe2000f8e0200 */
[----:B------:R-:W-:Y:S02]  /*1030*/  @UP1 ULEA.HI.X UR11, UR38, UR11, UR39, 0x2, UP0 ;  /* 0x0000000b260b1291 */ /* 0x000fe400080f1427 */
[----:B------:R-:W-:-:S04]  /*1040*/  @P0 IMAD.WIDE.U32 R4, R6, UR38, RZ ;  /* 0x0000002606040c25 */ /* 0x000fc8000f8e00ff */
[----:B------:R-:W-:-:S04]  /*1050*/  @P1 IMAD.WIDE.U32 R6, R8, UR38, RZ ;  /* 0x0000002608061c25 */ /* 0x000fc8000f8e00ff */
[----:B------:R-:W-:Y:S02]  /*1060*/  @P0 IMAD.IADD R5, R5, 0x1, R3 ;  /* 0x0000000105050824 */ /* 0x000fe400078e0203 */
[----:B------:R-:W-:Y:S02]  /*1070*/  @P1 IMAD.IADD R7, R7, 0x1, R9 ;  /* 0x0000000107071824 */ /* 0x000fe400078e0209 */
[----:B---3--:R-:W-:-:S04]  /*1080*/  @P0 IMAD.WIDE.U32 R4, R10, UR40, R4 ;  /* 0x000000280a040c25 */ /* 0x008fc8000f8e0004 */
[----:B----4-:R-:W-:Y:S01]  /*1090*/  @P1 IMAD.WIDE.U32 R8, R20, UR40, R6 ;  /* 0x0000002814081c25 */ /* 0x010fe2000f8e0006 */
[----:B------:R-:W-:-:S03]  /*10a0*/  @P0 LEA R6, P2, R4, UR12, 0x2 ;  /* 0x0000000c04060c11 */ /* 0x000fc6000f8410ff */
[----:B------:R-:W-:Y:S02]  /*10b0*/  IMAD.U32 R12, RZ, RZ, UR8 ;  /* 0x00000008ff0c7e24 */ /* 0x000fe4000f8e00ff */
[----:B------:R-:W-:Y:S02]  /*10c0*/  IMAD.U32 R14, RZ, RZ, UR10 ;  /* 0x0000000aff0e7e24 */ /* 0x000fe4000f8e00ff */
[----:B------:R-:W-:Y:S02]  /*10d0*/  IMAD.U32 R13, RZ, RZ, UR9 ;  /* 0x00000009ff0d7e24 */ /* 0x000fe4000f8e00ff */
[----:B------:R-:W-:Y:S02]  /*10e0*/  IMAD.U32 R15, RZ, RZ, UR11 ;  /* 0x0000000bff0f7e24 */ /* 0x000fe4000f8e00ff */
[----:B------:R-:W-:Y:S01]  /*10f0*/  @P0 IMAD R3, R11, UR40, R5 ;  /* 0x000000280b030c24 */ /* 0x000fe2000f8e0205 */
[----:B------:R-:W-:Y:S01]  /*1100*/  @P1 LEA R10, P3, R8, UR14, 0x2 ;  /* 0x0000000e080a1c11 */ /* 0x000fe2000f8610ff */
[----:B------:R-:W-:Y:S01]  /*1110*/  @P1 IMAD R5, R21, UR40, R9 ;  /* 0x0000002815051c24 */ /* 0x000fe2000f8e0209 */
[----:B------:R-:W2:Y:S01]  /*1120*/  @P4 LDG.E R12, desc[UR50][R12.64] ;  /* 0x000000320c0c4981 */ /* 0x000ea2000c1e1900 */
[----:B------:R-:W-:Y:S01]  /*1130*/  IMAD.MOV.U32 R0, RZ, RZ, 0x3f800000 ;  /* 0x3f800000ff007424 */ /* 0x000fe200078e00ff */
[----:B------:R-:W-:Y:S01]  /*1140*/  @P0 LEA.HI.X R7, R4, UR13, R3, 0x2, P2 ;  /* 0x0000000d04070c11 */ /* 0x000fe200090f1403 */
[----:B------:R-:W-:Y:S01]  /*1150*/  IMAD.MOV.U32 R3, RZ, RZ, 0x3f800000 ;  /* 0x3f800000ff037424 */ /* 0x000fe200078e00ff */
[----:B------:R-:W3:Y:S01]  /*1160*/  @P5 LDG.E R14, desc[UR50][R14.64] ;  /* 0x000000320e0e5981 */ /* 0x000ee2000c1e1900 */
[----:B------:R-:W-:Y:S01]  /*1170*/  @P1 LEA.HI.X R11, R8, UR15, R5, 0x2, P3 ;  /* 0x0000000f080b1c11 */ /* 0x000fe200098f1405 */
[----:B------:R-:W-:-:S03]  /*1180*/  ULDC.64 UR8, c[0x0][0x418] ;  /* 0x0001060000087ab9 */ /* 0x000fc60000000a00 */
[----:B------:R0:W5:Y:S04]  /*1190*/  @P0 LDG.E R3, desc[UR50][R6.64] ;  /* 0x0000003206030981 */ /* 0x000168000c1e1900 */
[----:B------:R0:W5:Y:S01]  /*11a0*/  @P1 LDG.E R0, desc[UR50][R10.64] ;  /* 0x000000320a001981 */ /* 0x000162000c1e1900 */
[----:B------:R-:W-:Y:S01]  /*11b0*/  UISETP.NE.U32.AND UP0, UPT, UR8, URZ, UPT ;  /* 0x0000003f0800728c */ /* 0x000fe2000bf05070 */
[----:B------:R-:W-:Y:S01]  /*11c0*/  UMOV UR52, URZ ;  /* 0x0000003f00347c82 */ /* 0x000fe20008000000 */
[----:B------:R-:W-:Y:S02]  /*11d0*/  ULOP3.LUT UR8, UR5, 0xff000000, URZ, 0xc0, !UPT ;  /* 0xff00000005087892 */ /* 0x000fe4000f8ec03f */
[----:B------:R-:W-:Y:S01]  /*11e0*/  UISETP.NE.AND.EX UP0, UPT, UR9, URZ, UPT, UP0 ;  /* 0x0000003f0900728c */ /* 0x000fe2000bf05300 */
[----:B------:R-:W-:-:S03]  /*11f0*/  UMOV UR41, UR6 ;  /* 0x0000000600297c82 */ /* 0x000fc60008000000 */
[----:B------:R-:W-:-:S04]  /*1200*/  USEL UR4, UR4, 0x1, UP0 ;  /* 0x0000000104047887 */ /* 0x000fc80008000000 */
[----:B------:R-:W-:Y:S01]  /*1210*/  UIMAD UR4, UR4, UR7, URZ ;  /* 0x00000007040472a4 */ /* 0x000fe2000f8e023f */
[----:B--2---:R-:W-:-:S06]  /*1220*/  @P4 R2UR UR52, R12 ;  /* 0x000000000c3442ca */ /* 0x004fcc00000e0000 */
[----:B---3--:R-:W-:Y:S01]  /*1230*/  @P5 R2UR UR4, R14 ;  /* 0x000000000e0452ca */ /* 0x008fe200000e0000 */
[----:B0-----:R-:W-:-:S14]  /*1240*/  @P5 BRA `(.L_x_183) ;  /* 0x0000000000345947 */ /* 0x001fdc0003800000 */
[----:B------:R-:W-:Y:S02]  /*1250*/  ULDC.64 UR6, c[0x0][0xa08] ;  /* 0x0002820000067ab9 */ /* 0x000fe40000000a00 */
[----:B------:R-:W-:-:S04]  /*1260*/  ISETP.NE.U32.AND P0, PT, RZ, UR6, PT ;  /* 0x00000006ff007c0c */ /* 0x000fc8000bf05070 */
[----:B------:R-:W-:-:S13]  /*1270*/  ISETP.NE.AND.EX P0, PT, RZ, UR7, PT, P0 ;  /* 0x00000007ff007c0c */ /* 0x000fda000bf05300 */
[----:B------:R-:W-:Y:S05]  /*1280*/  @!P0 BRA `(.L_x_183) ;  /* 0x0000000000248947 */ /* 0x000fea0003800000 */
[----:B------:R-:W-:Y:S02]  /*1290*/  ULDC.64 UR6, c[0x0][0xa08] ;  /* 0x0002820000067ab9 */ /* 0x000fe40000000a00 */
[----:B------:R-:W-:-:S06]  /*12a0*/  UIMAD.WIDE UR6, UR38, 0x4, UR6 ;  /* 0x00000004260678a5 */ /* 0x000fcc000f8e0206 */
[----:B------:R-:W-:Y:S02]  /*12b0*/  IMAD.U32 R4, RZ, RZ, UR6 ;  /* 0x00000006ff047e24 */ /* 0x000fe4000f8e00ff */
[----:B------:R-:W-:-:S05]  /*12c0*/  IMAD.U32 R5, RZ, RZ, UR7 ;  /* 0x00000007ff057e24 */ /* 0x000fca000f8e00ff */
[----:B------:R-:W2:Y:S04]  /*12d0*/  LDG.E R7, desc[UR50][R4.64] ;  /* 0x0000003204077981 */ /* 0x000ea8000c1e1900 */
[----:B------:R-:W3:Y:S01]  /*12e0*/  LDG.E R6, desc[UR50][R4.64+0x4] ;  /* 0x0000043204067981 */ /* 0x000ee2000c1e1900 */
[----:B--2---:R-:W-:Y:S02]  /*12f0*/  R2UR UR4, R7 ;  /* 0x00000000070472ca */ /* 0x004fe400000e0000 */
[----:B---3--:R-:W-:-:S13]  /*1300*/  R2UR UR6, R6 ;  /* 0x00000000060672ca */ /* 0x008fda00000e0000 */
[----:B------:R-:W-:-:S12]  /*1310*/  UIADD3 UR4, -UR4, UR6, URZ ;  /* 0x0000000604047290 */ /* 0x000fd8000fffe13f */
.L_x_183:
[----:B------:R-:W-:Y:S01]  /*1320*/  UIADD3 UR52, -UR52, UR4, URZ ;  /* 0x0000000434347290 */ /* 0x000fe2000fffe13f */
[----:B-----5:R-:W-:Y:S01]  /*1330*/  FMUL.FTZ R0, R3, R0 ;  /* 0x0000000003007220 */ /* 0x020fe20000410000 */
[----:B------:R-:W-:Y:S02]  /*1340*/  ULOP3.LUT UR5, UR5, 0xff0000, URZ, 0xc0, !UPT ;  /* 0x00ff000005057892 */ /* 0x000fe4000f8ec03f */
[----:B------:R-:W-:Y:S02]  /*1350*/  UISETP.GE.AND UP0, UPT, UR52, 0x1, UPT ;  /* 0x000000013400788c */ /* 0x000fe4000bf06270 */
[----:B------:R-:W-:Y:S02]  /*1360*/  UIADD3 UR6, UR52, 0x9f, URZ ;  /* 0x0000009f34067890 */ /* 0x000fe4000fffe03f */
[----:B------:R-:W-:Y:S02]  /*1370*/  USHF.R.U32.HI UR8, URZ, 0x8, UR8 ;  /* 0x000000083f087899 */ /* 0x000fe40008011608 */
[----:B------:R-:W-:Y:S01]  /*1380*/  PLOP3.LUT P0, PT, PT, PT, UP0, 0x80, 0x0 ;  /* 0x000000000000781c */ /* 0x000fe20003f0f008 */
[----:B------:R-:W-:-:S02]  /*1390*/  UIMAD.WIDE UR6, UR6, 0x66666667, URZ ;  /* 0x66666667060678a5 */ /* 0x000fc4000f8e023f */
[----:B------:R-:W-:Y:S02]  /*13a0*/  ULEA.HI UR5, UR5, UR8, URZ, 0x10 ;  /* 0x0000000805057291 */ /* 0x000fe4000f8f803f */
[----:B------:R-:W-:Y:S01]  /*13b0*/  USHF.R.U32.HI UR6, URZ, 0x1f, UR7 ;  /* 0x0000001f3f067899 */ /* 0x000fe20008011607 */
[----:B------:R-:W-:Y:S01]  /*13c0*/  ULDC UR11, c[0x0][0x988] ;  /* 0x00026200000b7ab9 */ /* 0x000fe20000000800 */
[----:B------:R-:W-:Y:S01]  /*13d0*/  UMOV UR4, URZ ;  /* 0x0000003f00047c82 */ /* 0x000fe20008000000 */
[----:B------:R-:W-:Y:S02]  /*13e0*/  ULOP3.LUT UR42, UR5, 0xff, URZ, 0xc0, !UPT ;  /* 0x000000ff052a7892 */ /* 0x000fe4000f8ec03f */
[----:B------:R-:W-:Y:S02]  /*13f0*/  USHF.R.U32.HI UR43, URZ, 0x10, UR5 ;  /* 0x000000103f2b7899 */ /* 0x000fe40008011605 */
[----:B------:R-:W-:Y:S01]  /*1400*/  ULEA.HI.SX32 UR9, UR7, UR6, 0x1a ;  /* 0x0000000607097291 */ /* 0x000fe2000f8fd23f */
[----:B------:R-:W-:Y:S11]  /*1410*/  @!P0 BRA `(.L_x_184) ;  /* 0x0000000000908947 */ /* 0x000ff60003800000 */
[----:B------:R-:W-:Y:S01]  /*1420*/  UISETP.NE.AND UP0, UPT, UR43, URZ, UPT ;  /* 0x0000003f2b00728c */ /* 0x000fe2000bf05270 */
[----:B------:R-:W-:-:S03]  /*1430*/  ULDC UR4, c[0x0][0x9f0] ;  /* 0x00027c0000047ab9 */ /* 0x000fc60000000800 */
[----:B------:R-:W-:-:S03]  /*1440*/  USEL UR10, UR43, UR4, UP0 ;  /* 0x000000042b0a7287 */ /* 0x000fc60008000000 */
[----:B------:R-:W-:Y:S01]  /*1450*/  UMOV UR4, URZ ;  /* 0x0000003f00047c82 */ /* 0x000fe20008000000 */
[----:B------:R-:W-:Y:S02]  /*1460*/  UIADD3 UR6, UR9, -0x1, UR10 ;  /* 0xffffffff09067890 */ /* 0x000fe4000fffe00a */
[----:B------:R-:W-:-:S04]  /*1470*/  IMAD.U32 R5, RZ, RZ, UR10 ;  /* 0x0000000aff057e24 */ /* 0x000fc8000f8e00ff */
[----:B------:R-:W-:Y:S01]  /*1480*/  IMAD.U32 R6, RZ, RZ, UR6 ;  /* 0x00000006ff067e24 */ /* 0x000fe2000f8e00ff */
[-C--:B------:R-:W-:Y:S01]  /*1490*/  IABS R3, R5.reuse ;  /* 0x0000000500037213 */ /* 0x080fe20000000000 */
[----:B------:R-:W-:Y:S01]  /*14a0*/  ULOP3.LUT UR6, UR6, UR10, URZ, 0x3c, !UPT ;  /* 0x0000000a06067292 */ /* 0x000fe2000f8e3c3f */
[----:B------:R-:W-:Y:S02]  /*14b0*/  IABS R7, R5 ;  /* 0x0000000500077213 */ /* 0x000fe40000000000 */
[----:B------:R-:W-:Y:S02]  /*14c0*/  R2UR UR12, R3 ;  /* 0x00000000030c72ca */ /* 0x000fe400000e0000 */
[----:B------:R-:W-:-:S05]  /*14d0*/  IABS R6, R6 ;  /* 0x0000000600067213 */ /* 0x000fca0000000000 */
[----:B------:R-:W-:-:S05]  /*14e0*/  IMAD.MOV.U32 R5, RZ, RZ, R6 ;  /* 0x000000ffff057224 */ /* 0x000fca00078e0006 */
[----:B------:R-:W-:Y:S01]  /*14f0*/  R2UR UR8, R5 ;  /* 0x00000000050872ca */ /* 0x000fe200000e0000 */
        /* <DEDUP_REMOVED lines=22> */
.L_x_184:
[----:B------:R-:W-:Y:S01]  /*1660*/  UIMAD UR44, UR42, UR4, URZ ;  /* 0x000000042a2c72a4 */ /* 0x000fe2000f8e023f */
[----:B------:R-:W-:Y:S02]  /*1670*/  IMAD.U32 R3, RZ, RZ, UR9 ;  /* 0x00000009ff037e24 */ /* 0x000fe4000f8e00ff */
[----:B------:R-:W-:Y:S01]  /*1680*/  FMUL.FTZ R0, R0, UR11 ;  /* 0x0000000b00007c20 */ /* 0x000fe20008410000 */
[----:B------:R-:W-:Y:S01]  /*1690*/  IMAD.U32 R4, RZ, RZ, UR4 ;  /* 0x00000004ff047e24 */ /* 0x000fe2000f8e00ff */
[----:B------:R-:W-:Y:S02]  /*16a0*/  PLOP3.LUT P0, PT, PT, PT, PT, 0x80, 0x0 ;  /* 0x000000000000781c */ /* 0x000fe40003f0f070 */
[----:B------:R-:W-:Y:S02]  /*16b0*/  CS2R R56, SRZ ;  /* 0x0000000000387805 */ /* 0x000fe4000001ff00 */
[----:B------:R-:W-:Y:S02]  /*16c0*/  CS2R R6, SRZ ;  /* 0x0000000000067805 */ /* 0x000fe4000001ff00 */
[----:B------:R-:W-:-:S02]  /*16d0*/  R2UR UR45, R0 ;  /* 0x00000000002d72ca */ /* 0x000fc400000e0000 */
[----:B------:R-:W-:Y:S02]  /*16e0*/  CS2R R30, SRZ ;  /* 0x00000000001e7805 */ /* 0x000fe4000001ff00 */
[----:B------:R-:W-:Y:S02]  /*16f0*/  VIADDMNMX R3, R4, UR44, R3, PT ;  /* 0x0000002c04037c46 */ /* 0x000fe4000b800103 */
[----:B------:R-:W-:Y:S02]  /*1700*/  CS2R R26, SRZ ;  /* 0x00000000001a7805 */ /* 0x000fe4000001ff00 */
[----:B------:R-:W-:Y:S01]  /*1710*/  CS2R R8, SRZ ;  /* 0x0000000000087805 */ /* 0x000fe2000001ff00 */
[----:B------:R-:W-:Y:S01]  /*1720*/  IMAD.MOV.U32 R36, RZ, RZ, RZ ;  /* 0x000000ffff247224 */ /* 0x000fe200078e00ff */
[----:B------:R-:W-:Y:S01]  /*1730*/  R2UR UR49, R3 ;  /* 0x00000000033172ca */ /* 0x000fe200000e0000 */
[----:B------:R-:W-:Y:S01]  /*1740*/  IMAD.MOV.U32 R3, RZ, RZ, RZ ;  /* 0x000000ffff037224 */ /* 0x000fe200078e00ff */
[----:B------:R-:W-:-:S02]  /*1750*/  CS2R R38, SRZ ;  /* 0x0000000000267805 */ /* 0x000fc4000001ff00 */
[----:B------:R-:W-:Y:S02]  /*1760*/  CS2R R10, SRZ ;  /* 0x00000000000a7805 */ /* 0x000fe4000001ff00 */
        /* <DEDUP_REMOVED lines=8> */
[----:B------:R-:W-:Y:S01]  /*17f0*/  CS2R R54, SRZ ;  /* 0x0000000000367805 */ /* 0x000fe2000001ff00 */
[----:B------:R-:W-:Y:S01]  /*1800*/  UISETP.GT.AND UP0, UPT, UR49, UR44, UPT ;  /* 0x0000002c3100728c */ /* 0x000fe2000bf04270 */
[----:B------:R-:W-:-:S02]  /*1810*/  IMAD.MOV.U32 R29, RZ, RZ, RZ ;  /* 0x000000ffff1d7224 */ /* 0x000fc400078e00ff */
[----:B------:R-:W-:Y:S02]  /*1820*/  IMAD.MOV.U32 R49, RZ, RZ, RZ ;  /* 0x000000ffff317224 */ /* 0x000fe400078e00ff */
[----:B------:R-:W-:Y:S01]  /*1830*/  IMAD.MOV.U32 R24, RZ, RZ, RZ ;  /* 0x000000ffff187224 */ /* 0x000fe200078e00ff */
[----:B------:R-:W-:-:S13]  /*1840*/  PLOP3.LUT P1, PT, PT, PT, UP0, 0x80, 0x0 ;  /* 0x000000000000781c */ /* 0x000fda0003f2f008 */
[----:B------:R-:W-:Y:S05]  /*1850*/  @!P1 BRA `(.L_x_185) ;  /* 0x0000005400a49947 */ /* 0x000fea0003800000 */
[----:B------:R-:W0:Y:S01]  /*1860*/  S2R R5, SR_TID.X ;  /* 0x0000000000057919 */ /* 0x000e220000002100 */
[----:B------:R-:W1:Y:S01]  /*1870*/  S2R R24, SR_CgaCtaId ;  /* 0x0000000000187919 */ /* 0x000e620000008800 */
[----:B0-----:R-:W-:-:S05]  /*1880*/  VIADD R25, R5, 0xffffff80 ;  /* 0xffffff8005197836 */ /* 0x001fca0000000000 */
[----:B------:R-:W-:-:S04]  /*1890*/  SHF.R.S32.HI R5, RZ, 0x1f, R25 ;  /* 0x0000001fff057819 */ /* 0x000fc80000011419 */
[----:B------:R-:W-:-:S04]  /*18a0*/  LEA.HI R5, R5, R25, RZ, 0x7 ;  /* 0x0000001905057211 */ /* 0x000fc800078f38ff */
[----:B------:R-:W-:-:S05]  /*18b0*/  SHF.R.S32.HI R5, RZ, 0x7, R5 ;  /* 0x00000007ff057819 */ /* 0x000fca0000011405 */
[----:B------:R0:W2:Y:S02]  /*18c0*/  SHFL.IDX PT, R0, R5, RZ, 0x1f ;  /* 0x00001fff05007589 */ /* 0x0000a400000e0000 */
[----:B0-----:R-:W-:-:S04]  /*18d0*/  MOV R5, 0x400 ;  /* 0x0000040000057802 */ /* 0x001fc80000000f00 */
[----:B-1----:R-:W-:Y:S01]  /*18e0*/  LEA R25, R24, R5, 0x18 ;  /* 0x0000000518197211 */ /* 0x002fe200078ec0ff */
[----:B--2---:R-:W-:-:S05]  /*18f0*/  IMAD.HI R3, R0, 0x55555556, RZ ;  /* 0x5555555600037827 */ /* 0x004fca00078e02ff */
[----:B------:R-:W-:-:S05]  /*1900*/  LEA.HI R3, R3, R3, RZ, 0x1 ;  /* 0x0000000303037211 */ /* 0x000fca00078f08ff */
[----:B------:R-:W-:Y:S02]  /*1910*/  IMAD R3, R3, -0x3, R0 ;  /* 0xfffffffd03037824 */ /* 0x000fe400078e0200 */
[----:B------:R-:W-:-:S04]  /*1920*/  VIADD R0, R25, 0xb000 ;  /* 0x0000b00019007836 */ /* 0x000fc80000000000 */
[----:B------:R-:W-:Y:S01]  /*1930*/  IMAD R3, R3, 0x1000, R0 ;  /* 0x0000100003037824 */ /* 0x000fe200078e0200 */
[----:B------:R-:W-:-:S04]  /*1940*/  LOP3.LUT P0, RZ, R0, 0x9f, RZ, 0xc0, !PT ;  /* 0x0000009f00ff7812 */ /* 0x000fc8000780c0ff */
[----:B------:R-:W-:-:S04]  /*1950*/  SHF.R.U32.HI R3, RZ, 0x4, R3 ;  /* 0x00000004ff037819 */ /* 0x000fc80000011603 */
[----:B------:R-:W-:-:S05]  /*1960*/  LOP3.LUT R26, R3, 0x3fff, RZ, 0xc0, !PT ;  /* 0x00003fff031a7812 */ /* 0x000fca00078ec0ff */
[----:B------:R-:W-:Y:S05]  /*1970*/  @!P0 BRA `(.L_x_186) ;  /* 0x0000000000408947 */ /* 0x000fea0003800000 */
[----:B------:R-:W-:Y:S01]  /*1980*/  MOV R0, 0x0 ;  /* 0x0000000000007802 */ /* 0x000fe20000000f00 */
[----:B------:R-:W-:Y:S01]  /*1990*/  ULDC.64 UR4, c[0x4][0x98] ;  /* 0x0100260000047ab9 */ /* 0x000fe20000000a00 */
[----:B------:R-:W-:Y:S01]  /*19a0*/  ULDC.64 UR6, c[0x4][0x30] ;  /* 0x01000c0000067ab9 */ /* 0x000fe20000000a00 */
[----:B------:R-:W-:Y:S01]  /*19b0*/  IMAD.U32 R4, RZ, RZ, UR4 ;  /* 0x00000004ff047e24 */ /* 0x000fe2000f8e00ff */
[----:B------:R0:W1:Y:S01]  /*19c0*/  LDC.64 R14, c[0x4][R0] ;  /* 0x01000000000e7b82 */ /* 0x0000620000000a00 */
[----:B------:R-:W-:Y:S01]  /*19d0*/  IMAD.U32 R5, RZ, RZ, UR5 ;  /* 0x00000005ff057e24 */ /* 0x000fe2000f8e00ff */
[----:B------:R-:W-:Y:S01]  /*19e0*/  ULDC.64 UR4, c[0x4][0xa0] ;  /* 0x0100280000047ab9 */ /* 0x000fe20000000a00 */
[----:B------:R-:W-:Y:S02]  /*19f0*/  IMAD.U32 R10, RZ, RZ, UR6 ;  /* 0x00000006ff0a7e24 */ /* 0x000fe4000f8e00ff */
[----:B------:R-:W-:Y:S02]  /*1a00*/  IMAD.U32 R6, RZ, RZ, UR4 ;  /* 0x00000004ff067e24 */ /* 0x000fe4000f8e00ff */
[----:B------:R-:W-:-:S02]  /*1a10*/  IMAD.U32 R7, RZ, RZ, UR5 ;  /* 0x00000005ff077e24 */ /* 0x000fc4000f8e00ff */
[----:B------:R-:W-:Y:S02]  /*1a20*/  IMAD.U32 R11, RZ, RZ, UR7 ;  /* 0x00000007ff0b7e24 */ /* 0x000fe4000f8e00ff */
[----:B------:R-:W-:Y:S02]  /*1a30*/  IMAD.MOV.U32 R8, RZ, RZ, 0x70 ;  /* 0x00000070ff087424 */ /* 0x000fe400078e00ff */
[----:B------:R-:W-:Y:S02]  /*1a40*/  IMAD.MOV.U32 R12, RZ, RZ, 0x1 ;  /* 0x00000001ff0c7424 */ /* 0x000fe400078e00ff */
[----:B0-----:R-:W-:-:S07]  /*1a50*/  IMAD.MOV.U32 R13, RZ, RZ, RZ ;  /* 0x000000ffff0d7224 */ /* 0x001fce00078e00ff */
[----:B------:R-:W-:-:S07]  /*1a60*/  LEPC R20, `(.L_x_186) ;  /* 0x000000001014794e */ /* 0x000fce0000000000 */
[----:B-1----:R-:W-:Y:S05]  /*1a70*/  CALL.ABS.NOINC R14 ;  /* 0x000000000e007343 */ /* 0x002fea0003c00000 */
.L_x_186:
[----:B------:R-:W-:Y:S01]  /*1a80*/  ULEA.HI UR4, UR47, UR47, URZ, 0x1 ;  /* 0x0000002f2f047291 */ /* 0x000fe2000f8f083f */
[----:B------:R-:W-:-:S03]  /*1a90*/  IMAD.U32 R3, RZ, RZ, UR48 ;  /* 0x00000030ff037e24 */ /* 0x000fc6000f8e00ff */
[----:B------:R-:W-:Y:S02]  /*1aa0*/  ULOP3.LUT UR4, UR4, 0xfffffffe, URZ, 0xc0, !UPT ;  /* 0xfffffffe04047892 */ /* 0x000fe4000f8ec03f */
[----:B------:R-:W-:Y:S02]  /*1ab0*/  ISETP.NE.AND P0, PT, R3, 0x3, PT ;  /* 0x000000030300780c */ /* 0x000fe40003f05270 */
[----:B------:R-:W-:-:S06]  /*1ac0*/  UIADD3 UR4, UR47, -UR4, URZ ;  /* 0x800000042f047290 */ /* 0x000fcc000fffe03f */
[----:B------:R-:W-:-:S05]  /*1ad0*/  IMAD.U32 R0, RZ, RZ, UR4 ;  /* 0x00000004ff007e24 */ /* 0x000fca000f8e00ff */
[----:B------:R-:W-:-:S04]  /*1ae0*/  SHF.L.U32 R0, R0, 0x1f, RZ ;  /* 0x0000001f00007819 */ /* 0x000fc800000006ff */
[----:B------:R-:W0:Y:S02]  /*1af0*/  SYNCS.PHASECHK.TRANS64.TRYWAIT P1, [R25+URZ+0x13200], R0 ;  /* 0x01320000190075a7 */ /* 0x000e24000802017f */
[----:B0-----:R-:W-:Y:S05]  /*1b00*/  @!P1 BRA `(.L_x_187) ;  /* 0x000000e800289947 */ /* 0x001fea0003800000 */
.L_x_319:
[----:B------:R-:W-:Y:S05]  /*1b10*/  @!P0 BRA `(.L_x_188) ;  /* 0x0000000000048947 */ /* 0x000fea0003800000 */
[----:B------:R-:W-:Y:S01]  /*1b20*/  BPT.TRAP 0x1 ;  /* 0x000000040000795c */ /* 0x000fe20000300000 */
.L_x_188:
[----:B------:R-:W-:Y:S02]  /*1b30*/  IMAD.U32 R4, RZ, RZ, UR46 ;  /* 0x0000002eff047e24 */ /* 0x000fe4000f8e00ff */
[----:B0-----:R-:W-:-:S03]  /*1b40*/  IMAD.U32 R0, RZ, RZ, UR36 ;  /* 0x00000024ff007e24 */ /* 0x001fc6000f8e00ff */
[----:B------:R-:W-:Y:S01]  /*1b50*/  SHF.L.U32 R4, R4, 0x1f, RZ ;  /* 0x0000001f04047819 */ /* 0x000fe200000006ff */
[----:B------:R-:W-:-:S04]  /*1b60*/  IMAD R5, R0, 0x8, R25 ;  /* 0x0000000800057824 */ /* 0x000fc800078e0219 */
[----:B------:R0:W1:Y:S01]  /*1b70*/  SYNCS.PHASECHK.TRANS64.TRYWAIT P1, [R5+URZ+0x13230], R4 ;  /* 0x01323004050075a7 */ /* 0x000062000802017f */
[----:B------:R-:W-:Y:S05]  /*1b80*/  @!P0 BRA `(.L_x_189) ;  /* 0x0000000000048947 */ /* 0x000fea0003800000 */
[----:B------:R-:W-:Y:S01]  /*1b90*/  BPT.TRAP 0x1 ;  /* 0x000000040000795c */ /* 0x000fe20000300000 */
.L_x_189:
[----:B------:R-:W-:Y:S02]  /*1ba0*/  VIADD R0, R25, 0xe000 ;  /* 0x0000e00019007836 */ /* 0x000fe40000000000 */
[----:B------:R-:W-:-:S03]  /*1bb0*/  IMAD.MOV.U32 R25, RZ, RZ, RZ ;  /* 0x000000ffff197224 */ /* 0x000fc600078e00ff */
[----:B------:R-:W-:-:S04]  /*1bc0*/  SHF.R.U32.HI R0, RZ, 0x4, R0 ;  /* 0x00000004ff007819 */ /* 0x000fc80000011600 */
[----:B------:R-:W-:Y:S01]  /*1bd0*/  LOP3.LUT R0, R0, 0x3fff, RZ, 0xc0, !PT ;  /* 0x00003fff00007812 */ /* 0x000fe200078ec0ff */
[----:B-1----:R-:W-:Y:S06]  /*1be0*/  @P1 BRA `(.L_x_190) ;  /* 0x0000000000081947 */ /* 0x002fec0003800000 */
[----:B------:R-:W1:Y:S02]  /*1bf0*/  SYNCS.PHASECHK.TRANS64.TRYWAIT P1, [R5+URZ+0x13230], R4 ;  /* 0x01323004050075a7 */ /* 0x000e64000802017f */
[----:B-1----:R-:W-:Y:S05]  /*1c00*/  @!P1 BRA `(.L_x_191) ;  /* 0x000000e400fc9947 */ /* 0x002fea0003800000 */
.L_x_190:
[----:B------:R-:W-:Y:S05]  /*1c10*/  WARPSYNC.ALL ;  /* 0x0000000000007948 */ /* 0x000fea0003800000 */
[----:B------:R-:W-:-:S04]  /*1c20*/  LOP3.LUT R0, R0, 0x10000, RZ, 0xfc, !PT ;  /* 0x0001000000007812 */ /* 0x000fc800078efcff */
[----:B------:R-:W-:Y:S01]  /*1c30*/  R2UR UR12, R0 ;  /* 0x00000000000c72ca */ /* 0x000fe200000e0000 */
[----:B------:R-:W-:Y:S01]  /*1c40*/  WARPGROUP.ARRIVE ;  /* 0x00000000000079c5 */ /* 0x000fe20000000000 */
[----:B------:R-:W-:Y:S01]  /*1c50*/  LOP3.LUT R26, R26, 0x10000, RZ, 0xfc, !PT ;  /* 0x000100001a1a7812 */ /* 0x000fe200078efcff */
[----:B------:R-:W-:Y:S01]  /*1c60*/  UMOV UR11, 0x80000020 ;  /* 0x80000020000b7882 */ /* 0x000fe20000000000 */
[----:B------:R-:W-:Y:S01]  /*1c70*/  UMOV UR9, 0x80000020 ;  /* 0x8000002000097882 */ /* 0x000fe20000000000 */
[----:B------:R-:W-:Y:S01]  /*1c80*/  UMOV UR7, 0x80000020 ;  /* 0x8000002000077882 */ /* 0x000fe20000000000 */
[C---:B------:R-:W-:Y:S01]  /*1c90*/  R2UR UR8, R26.reuse ;  /* 0x000000001a0872ca */ /* 0x040fe200000e0000 */
[----:B------:R-:W-:-:S06]  /*1ca0*/  VIADD R3, R26, 0x2 ;  /* 0x000000021a037836 */ /* 0x000fcc0000000000 */
[----:B------:R-:W-:-:S04]  /*1cb0*/  UIMAD UR12, UR36, 0x280, UR12 ;  /* 0x00000280240c78a4 */ /* 0x000fc8000f8e020c */
[----:B------:R-:W-:Y:S02]  /*1cc0*/  UIADD3 UR4, UR12, 0x80, URZ ;  /* 0x000000800c047890 */ /* 0x000fe4000fffe03f */
[----:B------:R-:W-:Y:S02]  /*1cd0*/  UIADD3 UR5, UR12, 0x100, URZ ;  /* 0x000001000c057890 */ /* 0x000fe4000fffe03f */
[----:B------:R-:W-:Y:S01]  /*1ce0*/  UMOV UR10, UR12 ;  /* 0x0000000c000a7c82 */ /* 0x000fe20008000000 */
[----:B------:R-:W-:Y:S01]  /*1cf0*/  UIADD3 UR6, UR12, 0x180, URZ ;  /* 0x000001800c067890 */ /* 0x000fe2000fffe03f */
[----:B------:R-:W-:Y:S01]  /*1d00*/  QGMMA.64x32x32.F32.E4M3.E4M3 R92, gdesc[UR8], RZ, !UPT, gsb0 ;  /* 0x00600000085c79f3 */ /* 0x000fe2000c0008ff */
[----:B------:R-:W-:Y:S01]  /*1d10*/  UMOV UR10, UR4 ;  /* 0x00000004000a7c82 */ /* 0x000fe20008000000 */
[----:B------:R-:W-:Y:S01]  /*1d20*/  UMOV UR11, 0x80000020 ;  /* 0x80000020000b7882 */ /* 0x000fe20000000000 */
[----:B------:R-:W-:Y:S02]  /*1d30*/  UIADD3 UR4, UR12, 0x200, URZ ;  /* 0x000002000c047890 */ /* 0x000fe4000fffe03f */
[----:B------:R-:W-:Y:S01]  /*1d40*/  UIADD3 UR13, UR12, 0x182, URZ ;  /* 0x000001820c0d7890 */ /* 0x000fe2000fffe03f */
[----:B------:R-:W-:-:S02]  /*1d50*/  WARPGROUP.DEPBAR.LE gsb0, 0x0 ;  /* 0x00008000000079c5 */ /* 0x000fc40000010000 */
[----:B------:R-:W-:-:S06]  /*1d60*/  WARPGROUP.ARRIVE ;  /* 0x00000000000079c5 */ /* 0x000fcc0000000000 */
[----:B------:R-:W-:Y:S01]  /*1d70*/  QGMMA.64x32x32.F32.E4M3.E4M3 R76, gdesc[UR8], RZ, !UPT, gsb0 ;  /* 0x00600000084c79f3 */ /* 0x000fe2000c0008ff */
[----:B------:R-:W-:Y:S01]  /*1d80*/  UMOV UR10, UR5 ;  /* 0x00000005000a7c82 */ /* 0x000fe20008000000 */
[----:B------:R-:W-:Y:S01]  /*1d90*/  UMOV UR11, 0x80000020 ;  /* 0x80000020000b7882 */ /* 0x000fe20000000000 */
[----:B------:R-:W-:Y:S01]  /*1da0*/  UMOV UR5, 0x80000020 ;  /* 0x8000002000057882 */ /* 0x000fe20000000000 */
[----:B------:R-:W-:Y:S02]  /*1db0*/  WARPGROUP.DEPBAR.LE gsb0, 0x0 ;  /* 0x00008000000079c5 */ /* 0x000fe40000010000 */
[----:B------:R-:W-:-:S06]  /*1dc0*/  WARPGROUP.ARRIVE ;  /* 0x00000000000079c5 */ /* 0x000fcc0000000000 */
[----:B------:R-:W-:Y:S01]  /*1dd0*/  QGMMA.64x32x32.F32.E4M3.E4M3 R60, gdesc[UR8], RZ, !UPT, gsb0 ;  /* 0x00600000083c79f3 */ /* 0x000fe2000c0008ff */
[----:B------:R-:W-:Y:S01]  /*1de0*/  UMOV UR10, UR6 ;  /* 0x00000006000a7c82 */ /* 0x000fe20008000000 */
[----:B------:R-:W-:Y:S01]  /*1df0*/  UMOV UR11, 0x80000020 ;  /* 0x80000020000b7882 */ /* 0x000fe20000000000 */
[----:B------:R-:W-:Y:S01]  /*1e00*/  UIADD3 UR6, UR12, 0x2, URZ ;  /* 0x000000020c067890 */ /* 0x000fe2000fffe03f */
[----:B------:R-:W-:Y:S02]  /*1e10*/  WARPGROUP.DEPBAR.LE gsb0, 0x0 ;  /* 0x00008000000079c5 */ /* 0x000fe40000010000 */
[----:B------:R-:W-:-:S06]  /*1e20*/  WARPGROUP.ARRIVE ;  /* 0x00000000000079c5 */ /* 0x000fcc0000000000 */
[----:B------:R-:W-:Y:S01]  /*1e30*/  QGMMA.64x32x32.F32.E4M3.E4M3 R44, gdesc[UR8], RZ, !UPT, gsb0 ;  /* 0x00600000082c79f3 */ /* 0x000fe2000c0008ff */
[----:B------:R-:W-:Y:S01]  /*1e40*/  UMOV UR10, UR4 ;  /* 0x00000004000a7c82 */ /* 0x000fe20008000000 */
[----:B------:R-:W-:Y:S01]  /*1e50*/  UMOV UR11, 0x80000020 ;  /* 0x80000020000b7882 */ /* 0x000fe20000000000 */
[----:B------:R-:W-:Y:S01]  /*1e60*/  R2UR UR4, R3 ;  /* 0x00000000030472ca */ /* 0x000fe200000e0000 */
[----:B------:R-:W-:Y:S02]  /*1e70*/  WARPGROUP.DEPBAR.LE gsb0, 0x0 ;  /* 0x00008000000079c5 */ /* 0x000fe40000010000 */
[----:B------:R-:W-:-:S06]  /*1e80*/  WARPGROUP.ARRIVE ;  /* 0x00000000000079c5 */ /* 0x000fcc0000000000 */
[----:B------:R-:W-:Y:S01]  /*1e90*/  QGMMA.64x32x32.F32.E4M3.E4M3 R28, gdesc[UR8], RZ, !UPT, gsb0 ;  /* 0x00600000081c79f3 */ /* 0x000fe2000c0008ff */
[----:B------:R-:W-:Y:S02]  /*1ea0*/  UIADD3 UR10, UR12, 0x82, URZ ;  /* 0x000000820c0a7890 */ /* 0x000fe4000fffe03f */
[----:B------:R-:W-:Y:S02]  /*1eb0*/  UIADD3 UR11, UR12, 0x102, URZ ;  /* 0x000001020c0b7890 */ /* 0x000fe4000fffe03f */
[----:B------:R-:W-:Y:S01]  /*1ec0*/  UIADD3 UR12, UR12, 0x202, URZ ;  /* 0x000002020c0c7890 */ /* 0x000fe2000fffe03f */
[----:B------:R-:W-:Y:S02]  /*1ed0*/  WARPGROUP.DEPBAR.LE gsb0, 0x0 ;  /* 0x00008000000079c5 */ /* 0x000fe40000010000 */
[----:B------:R-:W-:-:S06]  /*1ee0*/  WARPGROUP.ARRIVE ;  /* 0x00000000000079c5 */ /* 0x000fcc0000000000 */
[----:B------:R-:W-:Y:S01]  /*1ef0*/  QGMMA.64x32x32.F32.E4M3.E4M3 R92, gdesc[UR4], R92, gsb0 ;  /* 0x00600000045c79f3 */ /* 0x000fe2000800085c */
[----:B------:R-:W-:Y:S01]  /*1f00*/  UMOV UR6, UR10 ;  /* 0x0000000a00067c82 */ /* 0x000fe20008000000 */
        /* <DEDUP_REMOVED lines=22> */
.L_x_192:
[----:B------:R-:W2:Y:S01]  /*2070*/  LDL R7, [R1] ;  /* 0x0000000001077983 */ /* 0x000ea20000100800 */
[----:B01----:R-:W-:Y:S01]  /*2080*/  IMAD.U32 R4, RZ, RZ, UR52 ;  /* 0x00000034ff047e24 */ /* 0x003fe2000f8e00ff */
[----:B------:R-:W-:Y:S01]  /*2090*/  P2R R6, PR, RZ, 0x1 ;  /* 0x00000001ff067803 */ /* 0x000fe20000000000 */
[----:B------:R-:W-:Y:S01]  /*20a0*/  IMAD.U32 R3, RZ, RZ, UR49 ;  /* 0x00000031ff037e24 */ /* 0x000fe2000f8e00ff */
[----:B------:R-:W-:Y:S01]  /*20b0*/  UIADD3 UR22, UR49, -0x2, URZ ;  /* 0xfffffffe31167890 */ /* 0x000fe2000fffe03f */
[----:B------:R-:W-:-:S03]  /*20c0*/  VIADD R5, R5, 0x13240 ;  /* 0x0001324005057836 */ /* 0x000fc60000000000 */
[----:B------:R-:W-:Y:S02]  /*20d0*/  UISETP.GE.AND UP0, UPT, UR22, UR44, UPT ;  /* 0x0000002c1600728c */ /* 0x000fe4000bf06270 */
[----:B------:R-:W-:-:S04]  /*20e0*/  PRMT R24, R24, 0x654, R5 ;  /* 0x0000065418187816 */ /* 0x000fc80000000005 */
[----:B------:R0:W-:Y:S01]  /*20f0*/  SYNCS.ARRIVE.TRANS64.RED.A1T0 RZ, [R24+URZ], RZ ;  /* 0x000000ff18ff79a7 */ /* 0x0001e2000810043f */
[----:B--2---:R-:W-:-:S05]  /*2100*/  IADD3 R4, R4, 0xa0, -R7 ;  /* 0x000000a004047810 */ /* 0x004fca0007ffe807 */
[----:B------:R-:W-:-:S05]  /*2110*/  IMAD R4, R3, -0xa0, R4 ;  /* 0xffffff6003047824 */ /* 0x000fca00078e0204 */
        /* <DEDUP_REMOVED lines=139> */
[----:B------:R-:W-:Y:S02]  /*29d0*/  ISETP.GT.AND P4, PT, R4, 0x91, PT ;  /* 0x000000910400780c */ /* 0x000fe40003f84270 */
[----:B------:R-:W-:Y:S02]  /*29e0*/  FMNMX.FTZ R8, R36, R3, !PT ;  /* 0x0000000324087209 */ /* 0x000fe40007810000 */
[----:B------:R-:W-:Y:S02]  /*29f0*/  FSEL R37, R37, -INF , P4 ;  /* 0xff80000025257808 */ /* 0x000fe40002000000 */
[----:B------:R-:W-:Y:S02]  /*2a00*/  ISETP.GT.AND P5, PT, R4, 0x98, PT ;  /* 0x000000980400780c */ /* 0x000fe40003fa4270 */
[----:B------:R-:W-:-:S02]  /*2a10*/  FMNMX.FTZ R3, R37, R8, !PT ;  /* 0x0000000825037209 */ /* 0x000fc40007810000 */
[----:B------:R-:W-:Y:S02]  /*2a20*/  FSEL R40, R40, -INF , P5 ;  /* 0xff80000028287808 */ /* 0x000fe40002800000 */
[----:B------:R-:W-:Y:S02]  /*2a30*/  ISETP.GT.AND P6, PT, R4, 0x99, PT ;  /* 0x000000990400780c */ /* 0x000fe40003fc4270 */
[----:B------:R-:W-:Y:S02]  /*2a40*/  FMNMX.FTZ R8, R40, R3, !PT ;  /* 0x0000000328087209 */ /* 0x000fe40007810000 */
[----:B------:R-:W-:Y:S02]  /*2a50*/  FSEL R41, R41, -INF , P6 ;  /* 0xff80000029297808 */ /* 0x000fe40003000000 */
[----:B------:R-:W-:Y:S02]  /*2a60*/  FMNMX.FTZ R15, R94, R95, !PT ;  /* 0x0000005f5e0f7209 */ /* 0x000fe40007810000 */
[----:B------:R-:W-:-:S02]  /*2a70*/  FMNMX.FTZ R8, R41, R8, !PT ;  /* 0x0000000829087209 */ /* 0x000fc40007810000 */
[----:B------:R-:W-:Y:S02]  /*2a80*/  P2R R14, PR, RZ, 0x1 ;  /* 0x00000001ff0e7803 */ /* 0x000fe40000000000 */
[----:B------:R-:W-:Y:S01]  /*2a90*/  P2R R13, PR, RZ, 0x2 ;  /* 0x00000002ff0d7803 */ /* 0x000fe20000000000 */
[----:B------:R-:W1:Y:S01]  /*2aa0*/  SHFL.BFLY PT, R3, R8, 0x2, 0x1f ;  /* 0x0c401f0008037f89 */ /* 0x000e6200000e0000 */
[----:B------:R-:W-:Y:S02]  /*2ab0*/  P2R R12, PR, RZ, 0x4 ;  /* 0x00000004ff0c7803 */ /* 0x000fe40000000000 */
[C---:B------:R-:W-:Y:S02]  /*2ac0*/  ISETP.GT.AND P2, PT, R4.reuse, 0x78, PT ;  /* 0x000000780400780c */ /* 0x040fe40003f44270 */
[C---:B------:R-:W-:Y:S02]  /*2ad0*/  ISETP.GT.AND P1, PT, R4.reuse, 0x79, PT ;  /* 0x000000790400780c */ /* 0x040fe40003f24270 */
[----:B------:R-:W-:-:S02]  /*2ae0*/  ISETP.GT.AND P0, PT, R4, 0x80, PT ;  /* 0x000000800400780c */ /* 0x000fc40003f04270 */
[----:B------:R-:W-:Y:S02]  /*2af0*/  FMNMX.FTZ R4, R98, R15, !PT ;  /* 0x0000000f62047209 */ /* 0x000fe40007810000 */
[----:B------:R-:W-:Y:S02]  /*2b00*/  P2R R11, PR, RZ, 0x8 ;  /* 0x00000008ff0b7803 */ /* 0x000fe40000000000 */
[----:B------:R-:W-:Y:S02]  /*2b10*/  FMNMX.FTZ R21, R99, R4, !PT ;  /* 0x0000000463157209 */ /* 0x000fe40007810000 */
[----:B------:R-:W-:Y:S02]  /*2b20*/  FSEL R30, R30, -INF , P0 ;  /* 0xff8000001e1e7808 */ /* 0x000fe40000000000 */
[----:B------:R-:W-:Y:S02]  /*2b30*/  FMNMX.FTZ R4, R102, R21, !PT ;  /* 0x0000001566047209 */ /* 0x000fe40007810000 */
[----:B------:R-:W-:-:S02]  /*2b40*/  ISETP.NE.AND P0, PT, R14, RZ, PT ;  /* 0x000000ff0e00720c */ /* 0x000fc40003f05270 */
[----:B------:R-:W-:Y:S02]  /*2b50*/  FMNMX.FTZ R21, R103, R4, !PT ;  /* 0x0000000467157209 */ /* 0x000fe40007810000 */
[----:B------:R-:W-:Y:S02]  /*2b60*/  FSEL R58, R58, -INF , P2 ;  /* 0xff8000003a3a7808 */ /* 0x000fe40001000000 */
[----:B-1----:R-:W-:Y:S02]  /*2b70*/  FMNMX.FTZ R9, R8, R3, !PT ;  /* 0x0000000308097209 */ /* 0x002fe40007810000 */
[----:B------:R-:W-:Y:S02]  /*2b80*/  FMNMX.FTZ R4, R106, R21, !PT ;  /* 0x000000156a047209 */ /* 0x000fe40007810000 */
[----:B------:R-:W-:Y:S01]  /*2b90*/  FSEL R59, R59, -INF , P1 ;  /* 0xff8000003b3b7808 */ /* 0x000fe20000800000 */
[----:B------:R-:W1:Y:S01]  /*2ba0*/  SHFL.BFLY PT, R10, R9, 0x1, 0x1f ;  /* 0x0c201f00090a7f89 */ /* 0x000e6200000e0000 */
[----:B------:R-:W-:-:S02]  /*2bb0*/  FMNMX.FTZ R27, R107, R4, !PT ;  /* 0x000000046b1b7209 */ /* 0x000fc40007810000 */
[----:B------:R-:W-:Y:S02]  /*2bc0*/  ISETP.NE.AND P1, PT, R13, RZ, PT ;  /* 0x000000ff0d00720c */ /* 0x000fe40003f25270 */
[----:B------:R-:W-:Y:S02]  /*2bd0*/  FMNMX.FTZ R4, R78, R27, !PT ;  /* 0x0000001b4e047209 */ /* 0x000fe40007810000 */
[----:B------:R-:W-:Y:S02]  /*2be0*/  FSEL R31, R31, -INF , P0 ;  /* 0xff8000001f1f7808 */ /* 0x000fe40000000000 */
[----:B------:R-:W-:Y:S02]  /*2bf0*/  FMNMX.FTZ R27, R79, R4, !PT ;  /* 0x000000044f1b7209 */ /* 0x000fe40007810000 */
[----:B------:R-:W-:Y:S02]  /*2c00*/  ISETP.NE.AND P2, PT, R12, RZ, PT ;  /* 0x000000ff0c00720c */ /* 0x000fe40003f45270 */
[----:B------:R-:W-:-:S02]  /*2c10*/  FMNMX.FTZ R4, R82, R27, !PT ;  /* 0x0000001b52047209 */ /* 0x000fc40007810000 */
[----:B------:R-:W-:Y:S02]  /*2c20*/  FSEL R35, R35, -INF , P2 ;  /* 0xff80000023237808 */ /* 0x000fe40001000000 */
[----:B------:R-:W-:Y:S02]  /*2c30*/  FSEL R39, R39, -INF , P4 ;  /* 0xff80000027277808 */ /* 0x000fe40002000000 */
[----:B------:R-:W-:Y:S02]  /*2c40*/  FSEL R42, R42, -INF , P5 ;  /* 0xff8000002a2a7808 */ /* 0x000fe40002800000 */
[----:B------:R-:W-:Y:S02]  /*2c50*/  FSEL R43, R43, -INF , P6 ;  /* 0xff8000002b2b7808 */ /* 0x000fe40003000000 */
[----:B------:R-:W-:Y:S02]  /*2c60*/  ISETP.NE.AND P0, PT, R6, RZ, PT ;  /* 0x000000ff0600720c */ /* 0x000fe40003f05270 */
[----:B-1----:R-:W-:Y:S01]  /*2c70*/  FMNMX.FTZ R3, R9, R10, !PT ;  /* 0x0000000a09037209 */ /* 0x002fe20007810000 */
[----:B------:R-:W-:-:S03]  /*2c80*/  IMAD.U32 R10, RZ, RZ, UR45 ;  /* 0x0000002dff0a7e24 */ /* 0x000fc6000f8e00ff */
[C---:B------:R-:W-:Y:S01]  /*2c90*/  FSETP.NEU.FTZ.AND P3, PT, R3.reuse, -INF , PT ;  /* 0xff8000000300780b */ /* 0x040fe20003f7d000 */
[----:B------:R-:W-:-:S05]  /*2ca0*/  FFMA.FTZ R7, R3, R10, -8 ;  /* 0xc100000003077423 */ /* 0x000fca000001000a */
[----:B------:R-:W-:Y:S02]  /*2cb0*/  FSEL R7, R7, RZ, P3 ;  /* 0x000000ff07077208 */ /* 0x000fe40001800000 */
[----:B------:R-:W-:-:S03]  /*2cc0*/  ISETP.NE.AND P3, PT, R11, RZ, PT ;  /* 0x000000ff0b00720c */ /* 0x000fc60003f65270 */
[--C-:B------:R-:W-:Y:S01]  /*2cd0*/  FFMA.FTZ R26, R77, UR45, -R7.reuse ;  /* 0x0000002d4d1a7c23 */ /* 0x100fe20008010807 */
[----:B------:R-:W-:Y:S01]  /*2ce0*/  FMNMX.FTZ R77, R83, R4, !PT ;  /* 0x00000004534d7209 */ /* 0x000fe20007810000 */
[--C-:B------:R-:W-:Y:S01]  /*2cf0*/  FFMA.FTZ R14, R76, UR45, -R7.reuse ;  /* 0x0000002d4c0e7c23 */ /* 0x100fe20008010807 */
[----:B------:R-:W-:-:S01]  /*2d00*/  FFMA.FTZ R76, R81, UR45, -R7 ;  /* 0x0000002d514c7c23 */ /* 0x000fc20008010807 */
[--C-:B------:R-:W-:Y:S01]  /*2d10*/  FFMA.FTZ R20, R80, UR45, -R7.reuse ;  /* 0x0000002d50147c23 */ /* 0x100fe20008010807 */
[----:B------:R-:W-:Y:S01]  /*2d20*/  FMNMX.FTZ R4, R86, R77, !PT ;  /* 0x0000004d56047209 */ /* 0x000fe20007810000 */
[--C-:B------:R-:W-:Y:S01]  /*2d30*/  FFMA.FTZ R80, R85, UR45, -R7.reuse ;  /* 0x0000002d55507c23 */ /* 0x100fe20008010807 */
[----:B------:R-:W-:Y:S01]  /*2d40*/  FSEL R38, R38, -INF , P3 ;  /* 0xff80000026267808 */ /* 0x000fe20001800000 */
[--C-:B------:R-:W-:Y:S01]  /*2d50*/  FFMA.FTZ R84, R84, UR45, -R7.reuse ;  /* 0x0000002d54547c23 */ /* 0x100fe20008010807 */
[----:B------:R-:W-:Y:S01]  /*2d60*/  FMNMX.FTZ R77, R87, R4, !PT ;  /* 0x00000004574d7209 */ /* 0x000fe20007810000 */
[----:B------:R-:W-:Y:S01]  /*2d70*/  MUFU.EX2 R21, R26 ;  /* 0x0000001a00157308 */ /* 0x000fe20000000800 */
[----:B------:R-:W-:-:S01]  /*2d80*/  FFMA.FTZ R6, R92, UR45, -R7 ;  /* 0x0000002d5c067c23 */ /* 0x000fc20008010807 */
[--C-:B------:R-:W-:Y:S01]  /*2d90*/  FFMA.FTZ R9, R93, UR45, -R7.reuse ;  /* 0x0000002d5d097c23 */ /* 0x100fe20008010807 */
[----:B------:R-:W-:Y:S01]  /*2da0*/  FMNMX.FTZ R4, R90, R77, !PT ;  /* 0x0000004d5a047209 */ /* 0x000fe20007810000 */
[--C-:B------:R-:W-:Y:S01]  /*2db0*/  FFMA.FTZ R8, R96, UR45, -R7.reuse ;  /* 0x0000002d60087c23 */ /* 0x100fe20008010807 */
[----:B------:R-:W-:-:S01]  /*2dc0*/  FFMA.FTZ R11, R97, UR45, -R7 ;  /* 0x0000002d610b7c23 */ /* 0x000fc20008010807 */
[--C-:B------:R-:W-:Y:S01]  /*2dd0*/  FFMA.FTZ R10, R100, UR45, -R7.reuse ;  /* 0x0000002d640a7c23 */ /* 0x100fe20008010807 */
[----:B------:R-:W-:Y:S01]  /*2de0*/  FMNMX.FTZ R81, R91, R4, !PT ;  /* 0x000000045b517209 */ /* 0x000fe20007810000 */
[----:B------:R1:W-:Y:S01]  /*2df0*/  MUFU.EX2 R77, R80 ;  /* 0x00000050004d7308 */ /* 0x0003e20000000800 */
[----:B------:R-:W-:-:S01]  /*2e00*/  FFMA.FTZ R13, R101, UR45, -R7 ;  /* 0x0000002d650d7c23 */ /* 0x000fc20008010807 */
[--C-:B------:R-:W-:Y:S01]  /*2e10*/  FFMA.FTZ R12, R104, UR45, -R7.reuse ;  /* 0x0000002d680c7c23 */ /* 0x100fe20008010807 */
[----:B------:R-:W-:Y:S01]  /*2e20*/  FMNMX.FTZ R4, R62, R81, !PT ;  /* 0x000000513e047209 */ /* 0x000fe20007810000 */
[--C-:B------:R-:W-:Y:S01]  /*2e30*/  FFMA.FTZ R105, R105, UR45, -R7.reuse ;  /* 0x0000002d69697c23 */ /* 0x100fe20008010807 */
[----:B------:R-:W-:-:S01]  /*2e40*/  FFMA.FTZ R88, R88, UR45, -R7 ;  /* 0x0000002d58587c23 */ /* 0x000fc20008010807 */
[--C-:B------:R-:W-:Y:S01]  /*2e50*/  FFMA.FTZ R89, R89, UR45, -R7.reuse ;  /* 0x0000002d59597c23 */ /* 0x100fe20008010807 */
[----:B------:R-:W-:Y:S01]  /*2e60*/  FMNMX.FTZ R81, R63, R4, !PT ;  /* 0x000000043f517209 */ /* 0x000fe20007810000 */
[----:B------:R-:W-:Y:S01]  /*2e70*/  MUFU.EX2 R26, R84 ;  /* 0x00000054001a7308 */ /* 0x000fe20000000800 */
[----:B-1----:R-:W-:-:S01]  /*2e80*/  FFMA.FTZ R80, R72, UR45, -R7 ;  /* 0x0000002d48507c23 */ /* 0x002fc20008010807 */
[----:B------:R-:W-:Y:S01]  /*2e90*/  FSEL R72, R34, -INF , P1 ;  /* 0xff80000022487808 */ /* 0x000fe20000800000 */
[----:B------:R-:W-:-:S01]  /*2ea0*/  FFMA.FTZ R60, R60, UR45, -R7 ;  /* 0x0000002d3c3c7c23 */ /* 0x000fc20008010807 */
[----:B------:R-:W-:Y:S01]  /*2eb0*/  FMNMX.FTZ R4, R66, R81, !PT ;  /* 0x0000005142047209 */ /* 0x000fe20007810000 */
[----:B------:R-:W-:-:S01]  /*2ec0*/  FFMA.FTZ R61, R61, UR45, -R7 ;  /* 0x0000002d3d3d7c23 */ /* 0x000fc20008010807 */
[--C-:B------:R-:W-:Y:S01]  /*2ed0*/  FFMA.FTZ R64, R64, UR45, -R7.reuse ;  /* 0x0000002d40407c23 */ /* 0x100fe20008010807 */
        /* <DEDUP_REMOVED lines=26> */
[----:B------:R-:W-:Y:S01]  /*3080*/  MUFU.EX2 R34, R80 ;  /* 0x0000005000227308 */ /* 0x000fe20000000800 */
[----:B------:R-:W-:-:S02]  /*3090*/  FFMA.FTZ R7, R41, UR45, -R7 ;  /* 0x0000002d29077c23 */ /* 0x000fc40008010807 */
[----:B------:R-:W-:-:S04]  /*30a0*/  FMNMX.FTZ R4, R50, R85, !PT ;  /* 0x0000005532047209 */ /* 0x000fc80007810000 */
[----:B------:R-:W-:Y:S01]  /*30b0*/  FMNMX.FTZ R85, R51, R4, !PT ;  /* 0x0000000433557209 */ /* 0x000fe20007810000 */
[----:B------:R-:W-:Y:S03]  /*30c0*/  MUFU.EX2 R81, R89 ;  /* 0x0000005900517308 */ /* 0x000fe60000000800 */
        /* <DEDUP_REMOVED lines=11> */
[----:B------:R-:W1:Y:S03]  /*3180*/  MUFU.EX2 R11, R11 ;  /* 0x0000000b000b7308 */ /* 0x000e660000000800 */
[----:B------:R-:W-:-:S04]  /*3190*/  FMNMX.FTZ R4, R38, R85, !PT ;  /* 0x0000005526047209 */ /* 0x000fc80007810000 */
[----:B------:R-:W-:Y:S01]  /*31a0*/  FMNMX.FTZ R85, R39, R4, !PT ;  /* 0x0000000427557209 */ /* 0x000fe20007810000 */
[----:B------:R-:W-:Y:S03]  /*31b0*/  MUFU.EX2 R27, R76 ;  /* 0x0000004c001b7308 */ /* 0x000fe60000000800 */
[----:B------:R-:W-:-:S04]  /*31c0*/  FMNMX.FTZ R4, R42, R85, !PT ;  /* 0x000000552a047209 */ /* 0x000fc80007810000 */
[----:B------:R-:W-:Y:S01]  /*31d0*/  FMNMX.FTZ R4, R43, R4, !PT ;  /* 0x000000042b047209 */ /* 0x000fe20007810000 */
[----:B------:R-:W2:Y:S01]  /*31e0*/  MUFU.EX2 R76, R88 ;  /* 0x00000058004c7308 */ /* 0x000ea20000000800 */
[----:B-1----:R-:W-:-:S03]  /*31f0*/  F2FP.SATFINITE.E4M3.F32.PACK_AB_MERGE_C R152, R11, R8, RZ ;  /* 0x000000080b98723e */ /* 0x002fc600048070ff */
[----:B------:R-:W1:Y:S01]  /*3200*/  SHFL.BFLY PT, R85, R4, 0x2, 0x1f ;  /* 0x0c401f0004557f89 */ /* 0x000e6200000e0000 */
[----:B------:R-:W-:-:S03]  /*3210*/  F2FP.SATFINITE.E4M3.F32.PACK_AB_MERGE_C R152, R9, R6, R152 ;  /* 0x000000060998723e */ /* 0x000fc60004807098 */
[----:B------:R-:W-:Y:S08]  /*3220*/  MUFU.EX2 R10, R10 ;  /* 0x0000000a000a7308 */ /* 0x000ff00000000800 */
[----:B------:R-:W-:Y:S01]  /*3230*/  MUFU.EX2 R13, R13 ;  /* 0x0000000d000d7308 */ /* 0x000fe20000000800 */
[----:B--2---:R-:W-:-:S04]  /*3240*/  F2FP.SATFINITE.E4M3.F32.PACK_AB_MERGE_C R138, R81, R76, RZ ;  /* 0x0000004c518a723e */ /* 0x004fc800048070ff */
[----:B------:R-:W-:-:S03]  /*3250*/  F2FP.SATFINITE.E4M3.F32.PACK_AB_MERGE_C R138, R77, R26, R138 ;  /* 0x0000001a4d8a723e */ /* 0x000fc6000480708a */
[----:B------:R-:W-:Y:S01]  /*3260*/  MUFU.EX2 R12, R12 ;  /* 0x0000000c000c7308 */ /* 0x000fe20000000800 */
[----:B-1----:R-:W-:-:S07]  /*3270*/  FMNMX.FTZ R85, R4, R85, !PT ;  /* 0x0000005504557209 */ /* 0x002fce0007810000 */
[----:B------:R-:W1:Y:S01]  /*3280*/  MUFU.EX2 R15, R105 ;  /* 0x00000069000f7308 */ /* 0x000e620000000800 */
[----:B------:R-:W2:Y:S07]  /*3290*/  SHFL.BFLY PT, R4, R85, 0x1, 0x1f ;  /* 0x0c201f0055047f89 */ /* 0x000eae00000e0000 */
[----:B------:R-:W-:Y:S08]  /*32a0*/  MUFU.EX2 R14, R14 ;  /* 0x0000000e000e7308 */ /* 0x000ff00000000800 */
[----:B------:R-:W3:Y:S01]  /*32b0*/  MUFU.EX2 R20, R20 ;  /* 0x0000001400147308 */ /* 0x000ee20000000800 */
[----:B-1----:R-:W-:-:S04]  /*32c0*/  F2FP.SATFINITE.E4M3.F32.PACK_AB_MERGE_C R154, R15, R12, RZ ;  /* 0x0000000c0f9a723e */ /* 0x002fc800048070ff */
[----:B------:R-:W-:-:S03]  /*32d0*/  F2FP.SATFINITE.E4M3.F32.PACK_AB_MERGE_C R154, R13, R10, R154 ;  /* 0x0000000a0d9a723e */ /* 0x000fc6000480709a */
[----:B------:R-:W-:Y:S01]  /*32e0*/  MUFU.EX2 R60, R60 ;  /* 0x0000003c003c7308 */ /* 0x000fe20000000800 */
[----:B--2---:R-:W-:Y:S01]  /*32f0*/  FMNMX.FTZ R4, R85, R4, !PT ;  /* 0x0000000455047209 */ /* 0x004fe20007810000 */
[----:B------:R-:W-:-:S03]  /*3300*/  IMAD.U32 R85, RZ, RZ, UR45 ;  /* 0x0000002dff557e24 */ /* 0x000fc6000f8e00ff */
[C---:B------:R-:W-:Y:S01]  /*3310*/  FSETP.NEU.FTZ.AND P1, PT, R4.reuse, -INF , PT ;  /* 0xff8000000400780b */ /* 0x040fe20003f3d000 */
[----:B------:R-:W-:-:S02]  /*3320*/  FFMA.FTZ R84, R4, R85, -8 ;  /* 0xc100000004547423 */ /* 0x000fc40000010055 */
[----:B------:R-:W-:Y:S01]  /*3330*/  MUFU.EX2 R61, R61 ;  /* 0x0000003d003d7308 */ /* 0x000fe20000000800 */
[----:B---3--:R-:W-:Y:S02]  /*3340*/  F2FP.SATFINITE.E4M3.F32.PACK_AB_MERGE_C R136, R27, R20, RZ ;  /* 0x000000141b88723e */ /* 0x008fe400048070ff */
[----:B------:R-:W-:Y:S02]  /*3350*/  FSEL R84, R84, RZ, P1 ;  /* 0x000000ff54547208 */ /* 0x000fe40000800000 */
[----:B------:R-:W-:Y:S02]  /*3360*/  PLOP3.LUT P1, PT, PT, PT, UP0, 0x80, 0x0 ;  /* 0x000000000000781c */ /* 0x000fe40003f2f008 */
[----:B------:R-:W-:Y:S01]  /*3370*/  F2FP.SATFINITE.E4M3.F32.PACK_AB_MERGE_C R136, R21, R14, R136 ;  /* 0x0000000e1588723e */ /* 0x000fe20004807088 */
        /* <DEDUP_REMOVED lines=20> */
[----:B------:R-:W-:Y:S01]  /*34c0*/  FADD.FTZ R75, R6, R9 ;  /* 0x00000009064b7221 */ /* 0x000fe20000010000 */
[----:B------:R-:W-:-:S01]  /*34d0*/  FFMA.FTZ R70, R74, UR45, -R84 ;  /* 0x0000002d4a467c23 */ /* 0x000fc20008010854 */
[----:B------:R-:W2:Y:S01]  /*34e0*/  MUFU.EX2 R89, R89 ;  /* 0x0000005900597308 */ /* 0x000ea20000000800 */
[----:B------:R-:W-:-:S01]  /*34f0*/  FFMA.FTZ R94, R107, UR45, -R84 ;  /* 0x0000002d6b5e7c23 */ /* 0x000fc20008010854 */
[----:B------:R-:W-:Y:S01]  /*3500*/  FADD.FTZ R98, R8, R75 ;  /* 0x0000004b08627221 */ /* 0x000fe20000010000 */
[----:B------:R-:W-:-:S01]  /*3510*/  FFMA.FTZ R78, R78, UR45, -R84 ;  /* 0x0000002d4e4e7c23 */ /* 0x000fc20008010854 */
[--C-:B------:R-:W-:Y:S01]  /*3520*/  FFMA.FTZ R79, R79, UR45, -R84.reuse ;  /* 0x0000002d4f4f7c23 */ /* 0x100fe20008010854 */
[----:B0-----:R-:W-:-:S01]  /*3530*/  FFMA.FTZ R24, R47, UR45, -R84 ;  /* 0x0000002d2f187c23 */ /* 0x001fc20008010854 */
[----:B------:R-:W-:Y:S01]  /*3540*/  FADD.FTZ R97, R11, R98 ;  /* 0x000000620b617221 */ /* 0x000fe20000010000 */
[----:B------:R-:W-:-:S01]  /*3550*/  FFMA.FTZ R62, R62, UR45, -R84 ;  /* 0x0000002d3e3e7c23 */ /* 0x000fc20008010854 */
[----:B------:R-:W0:Y:S01]  /*3560*/  MUFU.EX2 R92, R92 ;  /* 0x0000005c005c7308 */ /* 0x000e220000000800 */
[----:B-1----:R-:W-:-:S01]  /*3570*/  FADD.FTZ R74, R41, R80 ;  /* 0x00000050294a7221 */ /* 0x002fc20000010000 */
[----:B------:R-:W-:Y:S01]  /*3580*/  FADD.FTZ R98, R10, R97 ;  /* 0x000000610a627221 */ /* 0x000fe20000010000 */
[----:B------:R-:W-:-:S01]  /*3590*/  FFMA.FTZ R46, R46, UR45, -R84 ;  /* 0x0000002d2e2e7c23 */ /* 0x000fc20008010854 */
[--C-:B------:R-:W-:Y:S01]  /*35a0*/  FFMA.FTZ R63, R63, UR45, -R84.reuse ;  /* 0x0000002d3f3f7c23 */ /* 0x100fe20008010854 */
[----:B------:R-:W-:-:S01]  /*35b0*/  FFMA.FTZ R54, R54, UR45, -R84 ;  /* 0x0000002d36367c23 */ /* 0x000fc20008010854 */
[----:B------:R-:W-:Y:S01]  /*35c0*/  FADD.FTZ R47, R13, R98 ;  /* 0x000000620d2f7221 */ /* 0x000fe20000010000 */
[----:B------:R-:W-:-:S01]  /*35d0*/  FFMA.FTZ R55, R55, UR45, -R84 ;  /* 0x0000002d37377c23 */ /* 0x000fc20008010854 */
[----:B------:R-:W1:Y:S01]  /*35e0*/  MUFU.EX2 R85, R85 ;  /* 0x0000005500557308 */ /* 0x000e620000000800 */
[----:B--2---:R-:W-:-:S01]  /*35f0*/  FADD.FTZ R75, R89, R74 ;  /* 0x0000004a594b7221 */ /* 0x004fc20000010000 */
[----:B------:R-:W-:Y:S01]  /*3600*/  FADD.FTZ R98, R12, R47 ;  /* 0x0000002f0c627221 */ /* 0x000fe20000010000 */
[----:B------:R-:W-:-:S01]  /*3610*/  FFMA.FTZ R47, R51, UR45, -R84 ;  /* 0x0000002d332f7c23 */ /* 0x000fc20008010854 */
[--C-:B------:R-:W-:Y:S01]  /*3620*/  FFMA.FTZ R58, R58, UR45, -R84.reuse ;  /* 0x0000002d3a3a7c23 */ /* 0x100fe20008010854 */
[----:B------:R-:W-:-:S01]  /*3630*/  FFMA.FTZ R59, R59, UR45, -R84 ;  /* 0x0000002d3b3b7c23 */ /* 0x000fc20008010854 */
[--C-:B------:R-:W-:Y:S01]  /*3640*/  FFMA.FTZ R72, R72, UR45, -R84.reuse ;  /* 0x0000002d48487c23 */ /* 0x100fe20008010854 */
[----:B------:R-:W-:-:S01]  /*3650*/  FFMA.FTZ R35, R35, UR45, -R84 ;  /* 0x0000002d23237c23 */ /* 0x000fc20008010854 */
[----:B------:R-:W2:Y:S01]  /*3660*/  MUFU.EX2 R88, R88 ;  /* 0x0000005800587308 */ /* 0x000ea20000000800 */
[----:B0-----:R-:W-:-:S01]  /*3670*/  FADD.FTZ R74, R92, R75 ;  /* 0x0000004b5c4a7221 */ /* 0x001fc20000010000 */
[--C-:B------:R-:W-:Y:S01]  /*3680*/  FFMA.FTZ R38, R38, UR45, -R84.reuse ;  /* 0x0000002d26267c23 */ /* 0x100fe20008010854 */
[----:B------:R-:W-:-:S01]  /*3690*/  FFMA.FTZ R39, R39, UR45, -R84 ;  /* 0x0000002d27277c23 */ /* 0x000fc20008010854 */
[--C-:B------:R-:W-:Y:S01]  /*36a0*/  FFMA.FTZ R42, R42, UR45, -R84.reuse ;  /* 0x0000002d2a2a7c23 */ /* 0x100fe20008010854 */
[----:B------:R-:W-:-:S01]  /*36b0*/  FFMA.FTZ R43, R43, UR45, -R84 ;  /* 0x0000002d2b2b7c23 */ /* 0x000fc20008010854 */
[----:B------:R-:W-:-:S02]  /*36c0*/  F2FP.SATFINITE.E4M3.F32.PACK_AB_MERGE_C R153, R92, R89, RZ ;  /* 0x000000595c99723e */ /* 0x000fc400048070ff */
[----:B------:R-:W0:Y:S01]  /*36d0*/  MUFU.EX2 R93, R93 ;  /* 0x0000005d005d7308 */ /* 0x000e220000000800 */
[----:B-1----:R-:W-:-:S01]  /*36e0*/  FADD.FTZ R75, R85, R74 ;  /* 0x0000004a554b7221 */ /* 0x002fc20000010000 */
[----:B------:R-:W-:Y:S01]  /*36f0*/  FFMA.FTZ R74, R50, UR45, -R84 ;  /* 0x0000002d324a7c23 */ /* 0x000fe20008010854 */
[----:B------:R-:W-:Y:S01]  /*3700*/  F2FP.SATFINITE.E4M3.F32.PACK_AB_MERGE_C R153, R80, R41, R153 ;  /* 0x000000295099723e */ /* 0x000fe20004807099 */
[----:B------:R-:W-:-:S04]  /*3710*/  IMAD.MOV.U32 R41, RZ, RZ, R25 ;  /* 0x000000ffff297224 */ /* 0x000fc800078e0019 */
[----:B------:R-:W1:Y:S01]  /*3720*/  MUFU.EX2 R94, R94 ;  /* 0x0000005e005e7308 */ /* 0x000e620000000800 */
[----:B--2---:R-:W-:-:S01]  /*3730*/  FADD.FTZ R50, R88, R75 ;  /* 0x0000004b58327221 */ /* 0x004fc20000010000 */
[----:B------:R-:W-:-:S06]  /*3740*/  FADD.FTZ R75, R15, R98 ;  /* 0x000000620f4b7221 */ /* 0x000fcc0000010000 */
[----:B------:R-:W2:Y:S01]  /*3750*/  MUFU.EX2 R78, R78 ;  /* 0x0000004e004e7308 */ /* 0x000ea20000000800 */
[----:B0-----:R-:W-:-:S01]  /*3760*/  FADD.FTZ R51, R93, R50 ;  /* 0x000000325d337221 */ /* 0x001fc20000010000 */
[----:B------:R-:W-:-:S04]  /*3770*/  FADD.FTZ R50, R14, R75 ;  /* 0x0000004b0e327221 */ /* 0x000fc80000010000 */
[----:B------:R-:W-:Y:S01]  /*3780*/  FADD.FTZ R75, R21, R50 ;  /* 0x00000032154b7221 */ /* 0x000fe20000010000 */
[----:B------:R-:W-:-:S01]  /*3790*/  FFMA.FTZ R50, R31, UR45, -R84 ;  /* 0x0000002d1f327c23 */ /* 0x000fc20008010854 */
[----:B------:R-:W0:Y:S01]  /*37a0*/  MUFU.EX2 R79, R79 ;  /* 0x0000004f004f7308 */ /* 0x000e220000000800 */
[----:B-1----:R-:W-:-:S01]  /*37b0*/  FADD.FTZ R51, R94, R51 ;  /* 0x000000335e337221 */ /* 0x002fc20000010000 */
[----:B------:R-:W-:-:S04]  /*37c0*/  F2FP.SATFINITE.E4M3.F32.PACK_AB_MERGE_C R155, R94, R93, RZ ;  /* 0x0000005d5e9b723e */ /* 0x000fc800048070ff */
[----:B------:R-:W-:Y:S02]  /*37d0*/  F2FP.SATFINITE.E4M3.F32.PACK_AB_MERGE_C R155, R88, R85, R155 ;  /* 0x00000055589b723e */ /* 0x000fe4000480709b */
[----:B------:R-:W1:Y:S01]  /*37e0*/  MUFU.EX2 R95, R95 ;  /* 0x0000005f005f7308 */ /* 0x000e620000000800 */
[----:B--2---:R-:W-:-:S01]  /*37f0*/  FADD.FTZ R98, R78, R51 ;  /* 0x000000334e627221 */ /* 0x004fc20000010000 */
[----:B------:R-:W-:Y:S01]  /*3800*/  FFMA.FTZ R51, R30, UR45, -R84 ;  /* 0x0000002d1e337c23 */ /* 0x000fe20008010854 */
[----:B------:R-:W-:-:S04]  /*3810*/  FADD.FTZ R30, R20, R75 ;  /* 0x0000004b141e7221 */ /* 0x000fc80000010000 */
[----:B------:R-:W-:Y:S01]  /*3820*/  FADD.FTZ R75, R27, R30 ;  /* 0x0000001e1b4b7221 */ /* 0x000fe20000010000 */
[----:B------:R-:W2:Y:S01]  /*3830*/  MUFU.EX2 R96, R96 ;  /* 0x0000006000607308 */ /* 0x000ea20000000800 */
[----:B0-----:R-:W-:-:S07]  /*3840*/  FADD.FTZ R98, R79, R98 ;  /* 0x000000624f627221 */ /* 0x001fce0000010000 */
[----:B------:R-:W0:Y:S01]  /*3850*/  MUFU.EX2 R82, R82 ;  /* 0x0000005200527308 */ /* 0x000e220000000800 */
[----:B-1----:R-:W-:-:S07]  /*3860*/  FADD.FTZ R31, R95, R98 ;  /* 0x000000625f1f7221 */ /* 0x002fce0000010000 */
[----:B------:R-:W1:Y:S01]  /*3870*/  MUFU.EX2 R83, R83 ;  /* 0x0000005300537308 */ /* 0x000e620000000800 */
[----:B--2---:R-:W-:-:S01]  /*3880*/  FADD.FTZ R31, R96, R31 ;  /* 0x0000001f601f7221 */ /* 0x004fc20000010000 */
[----:B------:R-:W-:-:S04]  /*3890*/  F2FP.SATFINITE.E4M3.F32.PACK_AB_MERGE_C R137, R96, R95, RZ ;  /* 0x0000005f6089723e */ /* 0x000fc800048070ff */
[----:B------:R-:W-:Y:S02]  /*38a0*/  F2FP.SATFINITE.E4M3.F32.PACK_AB_MERGE_C R137, R79, R78, R137 ;  /* 0x0000004e4f89723e */ /* 0x000fe40004807089 */
[----:B------:R-:W-:Y:S01]  /*38b0*/  MUFU.EX2 R86, R86 ;  /* 0x0000005600567308 */ /* 0x000fe20000000800 */
[----:B0-----:R-:W-:-:S07]  /*38c0*/  FADD.FTZ R98, R82, R31 ;  /* 0x0000001f52627221 */ /* 0x001fce0000010000 */
[----:B------:R-:W0:Y:S01]  /*38d0*/  MUFU.EX2 R87, R87 ;  /* 0x0000005700577308 */ /* 0x000e220000000800 */
[----:B-1----:R-:W-:-:S07]  /*38e0*/  FADD.FTZ R97, R83, R98 ;  /* 0x0000006253617221 */ /* 0x002fce0000010000 */
[----:B------:R-:W-:Y:S08]  /*38f0*/  MUFU.EX2 R5, R46 ;  /* 0x0000002e00057308 */ /* 0x000ff00000000800 */
[----:B------:R-:W-:Y:S01]  /*3900*/  MUFU.EX2 R62, R62 ;  /* 0x0000003e003e7308 */ /* 0x000fe20000000800 */
[----:B0-----:R-:W-:-:S04]  /*3910*/  F2FP.SATFINITE.E4M3.F32.PACK_AB_MERGE_C R139, R87, R86, RZ ;  /* 0x00000056578b723e */ /* 0x001fc800048070ff */
[----:B------:R-:W-:-:S03]  /*3920*/  F2FP.SATFINITE.E4M3.F32.PACK_AB_MERGE_C R139, R83, R82, R139 ;  /* 0x00000052538b723e */ /* 0x000fc6000480708b */
[----:B------:R0:W-:Y:S08]  /*3930*/  MUFU.EX2 R46, R74 ;  /* 0x0000004a002e7308 */ /* 0x0001f00000000800 */
[----:B------:R-:W-:Y:S01]  /*3940*/  MUFU.EX2 R63, R63 ;  /* 0x0000003f003f7308 */ /* 0x000fe20000000800 */
[----:B0-----:R-:W-:-:S01]  /*3950*/  FADD.FTZ R74, R26, R75 ;  /* 0x0000004b1a4a7221 */ /* 0x001fc20000010000 */
[----:B------:R-:W-:-:S03]  /*3960*/  MOV R26, R25 ;  /* 0x00000019001a7202 */ /* 0x000fc60000000f00 */
[----:B------:R-:W-:-:S03]  /*3970*/  FADD.FTZ R75, R77, R74 ;  /* 0x0000004a4d4b7221 */ /* 0x000fc60000010000 */
[----:B------:R-:W0:Y:S01]  /*3980*/  MUFU.EX2 R64, R64 ;  /* 0x0000004000407308 */ /* 0x000e220000000800 */
[----:B------:R-:W-:-:S04]  /*3990*/  FADD.FTZ R74, R76, R75 ;  /* 0x0000004b4c4a7221 */ /* 0x000fc80000010000 */
[----:B------:R-:W-:-:S03]  /*39a0*/  FADD.FTZ R11, R81, R74 ;  /* 0x0000004a510b7221 */ /* 0x000fc60000010000 */
[----:B------:R-:W1:Y:S01]  /*39b0*/  MUFU.EX2 R90, R90 ;  /* 0x0000005a005a7308 */ /* 0x000e620000000800 */
[----:B------:R-:W-:-:S04]  /*39c0*/  FADD.FTZ R12, R60, R11 ;  /* 0x0000000b3c0c7221 */ /* 0x000fc80000010000 */
[----:B------:R-:W-:-:S03]  /*39d0*/  FADD.FTZ R11, R61, R12 ;  /* 0x0000000c3d0b7221 */ /* 0x000fc60000010000 */
[----:B------:R2:W-:Y:S01]  /*39e0*/  MUFU.EX2 R30, R54 ;  /* 0x00000036001e7308 */ /* 0x0005e20000000800 */
[----:B0-----:R-:W-:-:S07]  /*39f0*/  FADD.FTZ R12, R64, R11 ;  /* 0x0000000b400c7221 */ /* 0x001fce0000010000 */
[----:B------:R-:W0:Y:S01]  /*3a00*/  MUFU.EX2 R65, R65 ;  /* 0x0000004100417308 */ /* 0x000e220000000800 */
[----:B--2---:R-:W-:-:S04]  /*3a10*/  FADD.FTZ R54, R86, R97 ;  /* 0x0000006156367221 */ /* 0x004fc80000010000 */
[----:B------:R-:W-:Y:S01]  /*3a20*/  FADD.FTZ R15, R87, R54 ;  /* 0x00000036570f7221 */ /* 0x000fe20000010000 */
[----:B------:R-:W-:Y:S02]  /*3a30*/  IMAD.MOV.U32 R54, RZ, RZ, R25 ;  /* 0x000000ffff367224 */ /* 0x000fe400078e0019 */
[----:B------:R-:W2:Y:S01]  /*3a40*/  MUFU.EX2 R91, R91 ;  /* 0x0000005b005b7308 */ /* 0x000ea20000000800 */
[----:B------:R-:W-:-:S04]  /*3a50*/  FADD.FTZ R20, R62, R15 ;  /* 0x0000000f3e147221 */ /* 0x000fc80000010000 */
[----:B------:R-:W-:-:S03]  /*3a60*/  FADD.FTZ R27, R63, R20 ;  /* 0x000000143f1b7221 */ /* 0x000fc60000010000 */
[----:B------:R-:W3:Y:S01]  /*3a70*/  MUFU.EX2 R68, R68 ;  /* 0x0000004400447308 */ /* 0x000ee20000000800 */
[----:B-1----:R-:W-:-:S01]  /*3a80*/  FADD.FTZ R20, R90, R27 ;  /* 0x0000001b5a147221 */ /* 0x002fc20000010000 */
[C---:B0-----:R-:W-:Y:S01]  /*3a90*/  FADD.FTZ R27, R65.reuse, R12 ;  /* 0x0000000c411b7221 */ /* 0x041fe20000010000 */
[----:B------:R-:W-:-:S04]  /*3aa0*/  F2FP.SATFINITE.E4M3.F32.PACK_AB_MERGE_C R140, R65, R64, RZ ;  /* 0x00000040418c723e */ /* 0x000fc800048070ff */
[----:B------:R-:W-:Y:S01]  /*3ab0*/  F2FP.SATFINITE.E4M3.F32.PACK_AB_MERGE_C R140, R61, R60, R140 ;  /* 0x0000003c3d8c723e */ /* 0x000fe2000480708c */
[----:B------:R-:W-:Y:S01]  /*3ac0*/  MUFU.EX2 R66, R66 ;  /* 0x0000004200427308 */ /* 0x000fe20000000800 */
[----:B--2---:R-:W-:-:S04]  /*3ad0*/  F2FP.SATFINITE.E4M3.F32.PACK_AB_MERGE_C R90, R91, R90, RZ ;  /* 0x0000005a5b5a723e */ /* 0x004fc800048070ff */
[----:B------:R-:W-:-:S03]  /*3ae0*/  F2FP.SATFINITE.E4M3.F32.PACK_AB_MERGE_C R141, R63, R62, R90 ;  /* 0x0000003e3f8d723e */ /* 0x000fc6000480705a */
[----:B------:R-:W0:Y:S01]  /*3af0*/  MUFU.EX2 R69, R69 ;  /* 0x0000004500457308 */ /* 0x000e220000000800 */
[----:B---3--:R-:W-:-:S07]  /*3b00*/  FADD.FTZ R12, R68, R27 ;  /* 0x0000001b440c7221 */ /* 0x008fce0000010000 */
[----:B------:R-:W-:Y:S08]  /*3b10*/  MUFU.EX2 R67, R67 ;  /* 0x0000004300437308 */ /* 0x000ff00000000800 */
[----:B------:R-:W-:Y:S01]  /*3b20*/  MUFU.EX2 R70, R70 ;  /* 0x0000004600467308 */ /* 0x000fe20000000800 */
[----:B0-----:R-:W-:-:S04]  /*3b30*/  FADD.FTZ R27, R69, R12 ;  /* 0x0000000c451b7221 */ /* 0x001fc80000010000 */
[----:B------:R-:W-:Y:S01]  /*3b40*/  FADD.FTZ R6, R34, R27 ;  /* 0x0000001b22067221 */ /* 0x000fe20000010000 */
[----:B------:R-:W-:Y:S02]  /*3b50*/  IMAD.MOV.U32 R27, RZ, RZ, R25 ;  /* 0x000000ffff1b7224 */ /* 0x000fe400078e0019 */
[----:B------:R-:W0:Y:S08]  /*3b60*/  MUFU.EX2 R73, R73 ;  /* 0x0000004900497308 */ /* 0x000e300000000800 */
[----:B------:R-:W1:Y:S08]  /*3b70*/  MUFU.EX2 R71, R71 ;  /* 0x0000004700477308 */ /* 0x000e700000000800 */
[----:B------:R2:W-:Y:S01]  /*3b80*/  MUFU.EX2 R31, R55 ;  /* 0x00000037001f7308 */ /* 0x0005e20000000800 */
[C---:B0-----:R-:W-:Y:S01]  /*3b90*/  F2FP.SATFINITE.E4M3.F32.PACK_AB_MERGE_C R34, R73.reuse, R34, RZ ;  /* 0x000000224922723e */ /* 0x041fe200048070ff */
[----:B------:R-:W-:-:S03]  /*3ba0*/  FADD.FTZ R73, R73, R6 ;  /* 0x0000000649497221 */ /* 0x000fc60000010000 */
[----:B------:R-:W-:Y:S01]  /*3bb0*/  F2FP.SATFINITE.E4M3.F32.PACK_AB_MERGE_C R142, R69, R68, R34 ;  /* 0x00000044458e723e */ /* 0x000fe20004807022 */
[----:B------:R-:W-:Y:S02]  /*3bc0*/  IMAD.MOV.U32 R34, RZ, RZ, R25 ;  /* 0x000000ffff227224 */ /* 0x000fe400078e0019 */
[----:B------:R-:W0:Y:S01]  /*3bd0*/  MUFU.EX2 R44, R44 ;  /* 0x0000002c002c7308 */ /* 0x000e220000000800 */
[----:B--2---:R-:W-:-:S04]  /*3be0*/  FADD.FTZ R55, R91, R20 ;  /* 0x000000145b377221 */ /* 0x004fc80000010000 */
[----:B------:R-:W-:Y:S01]  /*3bf0*/  FADD.FTZ R20, R66, R55 ;  /* 0x0000003742147221 */ /* 0x000fe20000010000 */
[----:B------:R-:W-:Y:S02]  /*3c00*/  IMAD.MOV.U32 R55, RZ, RZ, R25 ;  /* 0x000000ffff377224 */ /* 0x000fe400078e0019 */
[----:B------:R-:W2:Y:S01]  /*3c10*/  MUFU.EX2 R45, R45 ;  /* 0x0000002d002d7308 */ /* 0x000ea20000000800 */
[----:B------:R-:W-:-:S04]  /*3c20*/  FADD.FTZ R9, R67, R20 ;  /* 0x0000001443097221 */ /* 0x000fc80000010000 */
[----:B------:R-:W-:Y:S01]  /*3c30*/  FADD.FTZ R10, R70, R9 ;  /* 0x00000009460a7221 */ /* 0x000fe20000010000 */
[C---:B-1----:R-:W-:Y:S02]  /*3c40*/  F2FP.SATFINITE.E4M3.F32.PACK_AB_MERGE_C R70, R71.reuse, R70, RZ ;  /* 0x000000464746723e */ /* 0x042fe400048070ff */
[----:B------:R-:W1:Y:S01]  /*3c50*/  MUFU.EX2 R24, R24 ;  /* 0x0000001800187308 */ /* 0x000e620000000800 */
[----:B------:R-:W-:-:S01]  /*3c60*/  FADD.FTZ R10, R71, R10 ;  /* 0x0000000a470a7221 */ /* 0x000fc20000010000 */
[----:B0-----:R-:W-:Y:S01]  /*3c70*/  FADD.FTZ R6, R44, R73 ;  /* 0x000000492c067221 */ /* 0x001fe20000010000 */
[----:B------:R-:W-:Y:S02]  /*3c80*/  F2FP.SATFINITE.E4M3.F32.PACK_AB_MERGE_C R143, R67, R66, R70 ;  /* 0x00000042438f723e */ /* 0x000fe40004807046 */
[----:B------:R-:W-:-:S03]  /*3c90*/  FADD.FTZ R9, R5, R10 ;  /* 0x0000000a05097221 */ /* 0x000fc60000010000 */
[----:B------:R-:W0:Y:S01]  /*3ca0*/  MUFU.EX2 R48, R48 ;  /* 0x0000003000307308 */ /* 0x000e220000000800 */
[----:B--2---:R-:W-:-:S07]  /*3cb0*/  FADD.FTZ R13, R45, R6 ;  /* 0x000000062d0d7221 */ /* 0x004fce0000010000 */
[----:B------:R-:W2:Y:S01]  /*3cc0*/  MUFU.EX2 R49, R49 ;  /* 0x0000003100317308 */ /* 0x000ea20000000800 */
[----:B-1----:R-:W-:-:S04]  /*3cd0*/  FADD.FTZ R9, R24, R9 ;  /* 0x0000000918097221 */ /* 0x002fc80000010000 */
[----:B------:R-:W-:-:S03]  /*3ce0*/  FADD.FTZ R10, R46, R9 ;  /* 0x000000092e0a7221 */ /* 0x000fc60000010000 */
[----:B------:R-:W1:Y:S01]  /*3cf0*/  MUFU.EX2 R47, R47 ;  /* 0x0000002f002f7308 */ /* 0x000e620000000800 */
[----:B0-----:R-:W-:-:S07]  /*3d00*/  FADD.FTZ R6, R48, R13 ;  /* 0x0000000d30067221 */ /* 0x001fce0000010000 */
[----:B------:R-:W0:Y:S01]  /*3d10*/  MUFU.EX2 R52, R52 ;  /* 0x0000003400347308 */ /* 0x000e220000000800 */
[C---:B--2---:R-:W-:Y:S01]  /*3d20*/  F2FP.SATFINITE.E4M3.F32.PACK_AB_MERGE_C R48, R49.reuse, R48, RZ ;  /* 0x000000303130723e */ /* 0x044fe200048070ff */
[----:B------:R-:W-:-:S03]  /*3d30*/  FADD.FTZ R49, R49, R6 ;  /* 0x0000000631317221 */ /* 0x000fc60000010000 */
[----:B------:R-:W-:Y:S01]  /*3d40*/  F2FP.SATFINITE.E4M3.F32.PACK_AB_MERGE_C R144, R45, R44, R48 ;  /* 0x0000002c2d90723e */ /* 0x000fe20004807030 */
[--C-:B------:R-:W-:Y:S02]  /*3d50*/  IMAD.MOV.U32 R45, RZ, RZ, R25.reuse ;  /* 0x000000ffff2d7224 */ /* 0x100fe400078e0019 */
[----:B------:R-:W2:Y:S01]  /*3d60*/  MUFU.EX2 R53, R53 ;  /* 0x0000003500357308 */ /* 0x000ea20000000800 */
[C---:B-1----:R-:W-:Y:S01]  /*3d70*/  F2FP.SATFINITE.E4M3.F32.PACK_AB_MERGE_C R46, R47.reuse, R46, RZ ;  /* 0x0000002e2f2e723e */ /* 0x042fe200048070ff */
[----:B------:R-:W-:Y:S01]  /*3d80*/  FADD.FTZ R47, R47, R10 ;  /* 0x0000000a2f2f7221 */ /* 0x000fe20000010000 */
[----:B------:R-:W-:Y:S02]  /*3d90*/  IMAD.MOV.U32 R44, RZ, RZ, R25 ;  /* 0x000000ffff2c7224 */ /* 0x000fe400078e0019 */
[----:B------:R-:W-:Y:S01]  /*3da0*/  F2FP.SATFINITE.E4M3.F32.PACK_AB_MERGE_C R145, R24, R5, R46 ;  /* 0x000000051891723e */ /* 0x000fe2000480702e */
[----:B------:R-:W-:-:S01]  /*3db0*/  FADD.FTZ R10, R30, R47 ;  /* 0x0000002f1e0a7221 */ /* 0x000fc20000010000 */
[----:B------:R-:W-:Y:S01]  /*3dc0*/  IMAD.MOV.U32 R24, RZ, RZ, R25 ;  /* 0x000000ffff187224 */ /* 0x000fe200078e0019 */
[----:B------:R-:W1:Y:S01]  /*3dd0*/  MUFU.EX2 R56, R56 ;  /* 0x0000003800387308 */ /* 0x000e620000000800 */
[----:B0-----:R-:W-:-:S01]  /*3de0*/  FADD.FTZ R6, R52, R49 ;  /* 0x0000003134067221 */ /* 0x001fc20000010000 */
[----:B------:R-:W-:Y:S01]  /*3df0*/  FADD.FTZ R13, R31, R10 ;  /* 0x0000000a1f0d7221 */ /* 0x000fe20000010000 */
[----:B------:R-:W-:-:S02]  /*3e00*/  IMAD.MOV.U32 R47, RZ, RZ, R25 ;  /* 0x000000ffff2f7224 */ /* 0x000fc400078e0019 */
[--C-:B------:R-:W-:Y:S02]  /*3e10*/  IMAD.MOV.U32 R46, RZ, RZ, R25.reuse ;  /* 0x000000ffff2e7224 */ /* 0x100fe400078e0019 */
[----:B------:R-:W-:Y:S01]  /*3e20*/  IMAD.MOV.U32 R49, RZ, RZ, R25 ;  /* 0x000000ffff317224 */ /* 0x000fe200078e0019 */
[----:B------:R-:W0:Y:S01]  /*3e30*/  MUFU.EX2 R8, R58 ;  /* 0x0000003a00087308 */ /* 0x000e220000000800 */
[----:B--2---:R-:W-:-:S01]  /*3e40*/  FADD.FTZ R9, R53, R6 ;  /* 0x0000000635097221 */ /* 0x004fc20000010000 */
[----:B------:R-:W-:-:S06]  /*3e50*/  IMAD.MOV.U32 R48, RZ, RZ, R25 ;  /* 0x000000ffff307224 */ /* 0x000fcc00078e0019 */
[----:B------:R-:W2:Y:S01]  /*3e60*/  MUFU.EX2 R57, R57 ;  /* 0x0000003900397308 */ /* 0x000ea20000000800 */
[----:B-1----:R-:W-:-:S07]  /*3e70*/  FADD.FTZ R6, R56, R9 ;  /* 0x0000000938067221 */ /* 0x002fce0000010000 */
[----:B------:R-:W1:Y:S01]  /*3e80*/  MUFU.EX2 R15, R59 ;  /* 0x0000003b000f7308 */ /* 0x000e620000000800 */
[----:B0-----:R-:W-:-:S07]  /*3e90*/  FADD.FTZ R10, R8, R13 ;  /* 0x0000000d080a7221 */ /* 0x001fce0000010000 */
[----:B------:R-:W0:Y:S01]  /*3ea0*/  MUFU.EX2 R28, R28 ;  /* 0x0000001c001c7308 */ /* 0x000e220000000800 */
[C---:B--2---:R-:W-:Y:S01]  /*3eb0*/  F2FP.SATFINITE.E4M3.F32.PACK_AB_MERGE_C R56, R57.reuse, R56, RZ ;  /* 0x000000383938723e */ /* 0x044fe200048070ff */
[----:B------:R-:W-:-:S03]  /*3ec0*/  FADD.FTZ R57, R57, R6 ;  /* 0x0000000639397221 */ /* 0x000fc60000010000 */
[----:B------:R-:W-:Y:S01]  /*3ed0*/  F2FP.SATFINITE.E4M3.F32.PACK_AB_MERGE_C R146, R53, R52, R56 ;  /* 0x000000343592723e */ /* 0x000fe20004807038 */
[----:B------:R-:W-:Y:S02]  /*3ee0*/  IMAD.MOV.U32 R53, RZ, RZ, R25 ;  /* 0x000000ffff357224 */ /* 0x000fe400078e0019 */
[----:B------:R2:W3:Y:S01]  /*3ef0*/  MUFU.EX2 R11, R51 ;  /* 0x00000033000b7308 */ /* 0x0004e20000000800 */
[----:B-1----:R-:W-:-:S01]  /*3f00*/  FADD.FTZ R10, R15, R10 ;  /* 0x0000000a0f0a7221 */ /* 0x002fc20000010000 */
[----:B------:R-:W-:Y:S01]  /*3f10*/  F2FP.SATFINITE.E4M3.F32.PACK_AB_MERGE_C R12, R15, R8, RZ ;  /* 0x000000080f0c723e */ /* 0x000fe200048070ff */
[----:B------:R-:W-:-:S03]  /*3f20*/  IMAD.MOV.U32 R52, RZ, RZ, R25 ;  /* 0x000000ffff347224 */ /* 0x000fc600078e0019 */
[----:B------:R-:W-:Y:S01]  /*3f30*/  F2FP.SATFINITE.E4M3.F32.PACK_AB_MERGE_C R147, R31, R30, R12 ;  /* 0x0000001e1f93723e */ /* 0x000fe2000480700c */
[----:B------:R-:W-:Y:S01]  /*3f40*/  IMAD.MOV.U32 R31, RZ, RZ, R25 ;  /* 0x000000ffff1f7224 */ /* 0x000fe200078e0019 */
[----:B------:R-:W1:Y:S01]  /*3f50*/  MUFU.EX2 R29, R29 ;  /* 0x0000001d001d7308 */ /* 0x000e620000000800 */
[----:B0-----:R-:W-:-:S01]  /*3f60*/  FADD.FTZ R6, R28, R57 ;  /* 0x000000391c067221 */ /* 0x001fc20000010000 */
[--C-:B------:R-:W-:Y:S02]  /*3f70*/  IMAD.MOV.U32 R30, RZ, RZ, R25.reuse ;  /* 0x000000ffff1e7224 */ /* 0x100fe400078e0019 */
[----:B--2---:R-:W-:-:S04]  /*3f80*/  IMAD.MOV.U32 R51, RZ, RZ, R25 ;  /* 0x000000ffff337224 */ /* 0x004fc800078e0019 */
[----:B------:R-:W0:Y:S01]  /*3f90*/  MUFU.EX2 R50, R50 ;  /* 0x0000003200327308 */ /* 0x000e220000000800 */
[----:B---3--:R-:W-:-:S07]  /*3fa0*/  FADD.FTZ R9, R11, R10 ;  /* 0x0000000a0b097221 */ /* 0x008fce0000010000 */
[----:B------:R-:W2:Y:S01]  /*3fb0*/  MUFU.EX2 R32, R32 ;  /* 0x0000002000207308 */ /* 0x000ea20000000800 */
[----:B-1----:R-:W-:-:S07]  /*3fc0*/  FADD.FTZ R13, R29, R6 ;  /* 0x000000061d0d7221 */ /* 0x002fce0000010000 */
[----:B------:R-:W1:Y:S01]  /*3fd0*/  MUFU.EX2 R72, R72 ;  /* 0x0000004800487308 */ /* 0x000e620000000800 */
[----:B0-----:R-:W-:-:S07]  /*3fe0*/  FADD.FTZ R9, R50, R9 ;  /* 0x0000000932097221 */ /* 0x001fce0000010000 */
[----:B------:R-:W0:Y:S01]  /*3ff0*/  MUFU.EX2 R33, R33 ;  /* 0x0000002100217308 */ /* 0x000e220000000800 */
[----:B--2---:R-:W-:-:S07]  /*4000*/  FADD.FTZ R6, R32, R13 ;  /* 0x0000000d20067221 */ /* 0x004fce0000010000 */
[----:B------:R-:W2:Y:S01]  /*4010*/  MUFU.EX2 R35, R35 ;  /* 0x0000002300237308 */ /* 0x000ea20000000800 */
[----:B-1----:R-:W-:-:S07]  /*4020*/  FADD.FTZ R8, R72, R9 ;  /* 0x0000000948087221 */ /* 0x002fce0000010000 */
[----:B------:R-:W1:Y:S01]  /*4030*/  MUFU.EX2 R36, R36 ;  /* 0x0000002400247308 */ /* 0x000e620000000800 */
[C---:B0-----:R-:W-:Y:S01]  /*4040*/  F2FP.SATFINITE.E4M3.F32.PACK_AB_MERGE_C R32, R33.reuse, R32, RZ ;  /* 0x000000202120723e */ /* 0x041fe200048070ff */
[----:B------:R-:W-:-:S03]  /*4050*/  FADD.FTZ R33, R33, R6 ;  /* 0x0000000621217221 */ /* 0x000fc60000010000 */
[----:B------:R-:W-:Y:S01]  /*4060*/  F2FP.SATFINITE.E4M3.F32.PACK_AB_MERGE_C R148, R29, R28, R32 ;  /* 0x0000001c1d94723e */ /* 0x000fe20004807020 */
[--C-:B------:R-:W-:Y:S02]  /*4070*/  IMAD.MOV.U32 R29, RZ, RZ, R25.reuse ;  /* 0x000000ffff1d7224 */ /* 0x100fe400078e0019 */
[----:B------:R-:W0:Y:S01]  /*4080*/  MUFU.EX2 R38, R38 ;  /* 0x0000002600267308 */ /* 0x000e220000000800 */
[C---:B--2---:R-:W-:Y:S01]  /*4090*/  F2FP.SATFINITE.E4M3.F32.PACK_AB_MERGE_C R72, R35.reuse, R72, RZ ;  /* 0x000000482348723e */ /* 0x044fe200048070ff */
[----:B------:R-:W-:Y:S01]  /*40a0*/  FADD.FTZ R35, R35, R8 ;  /* 0x0000000823237221 */ /* 0x000fe20000010000 */
[--C-:B------:R-:W-:Y:S02]  /*40b0*/  IMAD.MOV.U32 R28, RZ, RZ, R25.reuse ;  /* 0x000000ffff1c7224 */ /* 0x100fe400078e0019 */
[----:B------:R-:W-:Y:S01]  /*40c0*/  F2FP.SATFINITE.E4M3.F32.PACK_AB_MERGE_C R149, R50, R11, R72 ;  /* 0x0000000b3295723e */ /* 0x000fe20004807048 */
[----:B------:R-:W-:Y:S02]  /*40d0*/  IMAD.MOV.U32 R32, RZ, RZ, R25 ;  /* 0x000000ffff207224 */ /* 0x000fe400078e0019 */
[----:B------:R-:W2:Y:S01]  /*40e0*/  MUFU.EX2 R37, R37 ;  /* 0x0000002500257308 */ /* 0x000ea20000000800 */
[----:B-1----:R-:W-:-:S01]  /*40f0*/  FADD.FTZ R6, R36, R33 ;  /* 0x0000002124067221 */ /* 0x002fc20000010000 */
[----:B------:R-:W-:-:S02]  /*4100*/  IMAD.MOV.U32 R33, RZ, RZ, R25 ;  /* 0x000000ffff217224 */ /* 0x000fc400078e0019 */
[----:B------:R-:W-:-:S04]  /*4110*/  IMAD.MOV.U32 R50, RZ, RZ, R25 ;  /* 0x000000ffff327224 */ /* 0x000fc800078e0019 */
[----:B------:R-:W1:Y:S01]  /*4120*/  MUFU.EX2 R39, R39 ;  /* 0x0000002700277308 */ /* 0x000e620000000800 */
[----:B0-----:R-:W-:-:S01]  /*4130*/  FADD.FTZ R8, R38, R35 ;  /* 0x0000002326087221 */ /* 0x001fc20000010000 */
[----:B------:R-:W-:-:S06]  /*4140*/  IMAD.MOV.U32 R35, RZ, RZ, R25 ;  /* 0x000000ffff237224 */ /* 0x000fcc00078e0019 */
[----:B------:R-:W-:Y:S01]  /*4150*/  MUFU.EX2 R40, R40 ;  /* 0x0000002800287308 */ /* 0x000fe20000000800 */
[----:B--2---:R-:W-:-:S07]  /*4160*/  FADD.FTZ R5, R37, R6 ;  /* 0x0000000625057221 */ /* 0x004fce0000010000 */
[----:B------:R-:W0:Y:S01]  /*4170*/  MUFU.EX2 R7, R7 ;  /* 0x0000000700077308 */ /* 0x000e220000000800 */
[----:B-1----:R-:W-:-:S07]  /*4180*/  FADD.FTZ R9, R39, R8 ;  /* 0x0000000827097221 */ /* 0x002fce0000010000 */
[----:B------:R-:W1:Y:S08]  /*4190*/  MUFU.EX2 R42, R42 ;  /* 0x0000002a002a7308 */ /* 0x000e700000000800 */
[----:B------:R-:W2:Y:S01]  /*41a0*/  MUFU.EX2 R43, R43 ;  /* 0x0000002b002b7308 */ /* 0x000ea20000000800 */
[----:B0-----:R-:W-:Y:S01]  /*41b0*/  F2FP.SATFINITE.E4M3.F32.PACK_AB_MERGE_C R8, R7, R40, RZ ;  /* 0x000000280708723e */ /* 0x001fe200048070ff */
[----:B------:R-:W-:-:S03]  /*41c0*/  FADD.FTZ R40, R40, R5 ;  /* 0x0000000528287221 */ /* 0x000fc60000010000 */
[----:B------:R-:W-:Y:S01]  /*41d0*/  F2FP.SATFINITE.E4M3.F32.PACK_AB_MERGE_C R150, R37, R36, R8 ;  /* 0x000000242596723e */ /* 0x000fe20004807008 */
[----:B------:R-:W-:-:S01]  /*41e0*/  FADD.FTZ R5, R7, R40 ;  /* 0x0000002807057221 */ /* 0x000fc20000010000 */
[----:B------:R-:W-:Y:S02]  /*41f0*/  IMAD.MOV.U32 R37, RZ, RZ, R25 ;  /* 0x000000ffff257224 */ /* 0x000fe400078e0019 */
[----:B-1----:R-:W-:-:S01]  /*4200*/  FADD.FTZ R6, R42, R9 ;  /* 0x000000092a067221 */ /* 0x002fc20000010000 */
[--C-:B------:R-:W-:Y:S02]  /*4210*/  IMAD.MOV.U32 R36, RZ, RZ, R25.reuse ;  /* 0x000000ffff247224 */ /* 0x100fe400078e0019 */
[----:B------:R-:W-:Y:S01]  /*4220*/  IMAD.MOV.U32 R40, RZ, RZ, R25 ;  /* 0x000000ffff287224 */ /* 0x000fe200078e0019 */
[C---:B--2---:R-:W-:Y:S01]  /*4230*/  F2FP.SATFINITE.E4M3.F32.PACK_AB_MERGE_C R10, R43.reuse, R42, RZ ;  /* 0x0000002a2b0a723e */ /* 0x044fe200048070ff */
[----:B------:R-:W-:-:S01]  /*4240*/  FADD.FTZ R6, R43, R6 ;  /* 0x000000062b067221 */ /* 0x000fc20000010000 */
[----:B------:R-:W-:-:S02]  /*4250*/  IMAD.MOV.U32 R43, RZ, RZ, R25 ;  /* 0x000000ffff2b7224 */ /* 0x000fc400078e0019 */
[----:B------:R-:W-:Y:S01]  /*4260*/  F2FP.SATFINITE.E4M3.F32.PACK_AB_MERGE_C R151, R39, R38, R10 ;  /* 0x000000262797723e */ /* 0x000fe2000480700a */
[--C-:B------:R-:W-:Y:S02]  /*4270*/  IMAD.MOV.U32 R39, RZ, RZ, R25.reuse ;  /* 0x000000ffff277224 */ /* 0x100fe400078e0019 */
[--C-:B------:R-:W-:Y:S02]  /*4280*/  IMAD.MOV.U32 R38, RZ, RZ, R25.reuse ;  /* 0x000000ffff267224 */ /* 0x100fe400078e0019 */
[----:B------:R-:W-:Y:S01]  /*4290*/  IMAD.MOV.U32 R42, RZ, RZ, R25 ;  /* 0x000000ffff2a7224 */ /* 0x000fe200078e0019 */
[----:B------:R-:W-:Y:S06]  /*42a0*/  @!P1 BRA `(.L_x_193) ;  /* 0x0000002000ec9947 */ /* 0x000fec0003800000 */
        /* <DEDUP_REMOVED lines=18> */
[----:B------:R-:W-:Y:S01]  /*43d0*/  UMOV UR25, UR46 ;  /* 0x0000002e00197c82 */ /* 0x000fe20008000000 */
[----:B------:R-:W-:-:S05]  /*43e0*/  UMOV UR24, UR36 ;  /* 0x0000002400187c82 */ /* 0x000fca0008000000 */
.L_x_204:
[----:B------:R-:W-:-:S04]  /*43f0*/  UISETP.NE.AND UP0, UPT, UR24, 0x1, UPT ;  /* 0x000000011800788c */ /* 0x000fc8000bf05270 */
[----:B------:R-:W-:-:S04]  /*4400*/  USEL UR46, URZ, 0x1, UP0 ;  /* 0x000000013f2e7887 */ /* 0x000fc80008000000 */
[----:B------:R-:W-:Y:S01]  /*4410*/  ULOP3.LUT UR46, UR25, UR46, URZ, 0x3c, !UPT ;  /* 0x0000002e192e7292 */ /* 0x000fe2000f8e3c3f */
[----:B------:R-:W-:Y:S11]  /*4420*/  @!P0 BRA `(.L_x_194) ;  /* 0x0000000000048947 */ /* 0x000ff60003800000 */
[----:B------:R-:W-:Y:S01]  /*4430*/  BPT.TRAP 0x1 ;  /* 0x000000040000795c */ /* 0x000fe20000300000 */
.L_x_194:
[----:B------:R-:W0:Y:S01]  /*4440*/  S2UR UR20, SR_CgaCtaId ;  /* 0x00000000001479c3 */ /* 0x000e220000008800 */
[----:B------:R-:W-:Y:S01]  /*4450*/  UIADD3 UR36, UR24, 0x1, URZ ;  /* 0x0000000118247890 */ /* 0x000fe2000fffe03f */
[----:B------:R-:W-:Y:S01]  /*4460*/  IMAD.U32 R3, RZ, RZ, UR46 ;  /* 0x0000002eff037e24 */ /* 0x000fe2000f8e00ff */
[----:B------:R-:W-:Y:S02]  /*4470*/  UMOV UR23, 0x400 ;  /* 0x0000040000177882 */ /* 0x000fe40000000000 */
[----:B------:R-:W-:Y:S02]  /*4480*/  UISETP.NE.AND UP0, UPT, UR36, 0x2, UPT ;  /* 0x000000022400788c */ /* 0x000fe4000bf05270 */
[----:B------:R-:W-:Y:S02]  /*4490*/  SHF.L.U32 R3, R3, 0x1f, RZ ;  /* 0x0000001f03037819 */ /* 0x000fe400000006ff */
[----:B------:R-:W-:Y:S02]  /*44a0*/  USEL UR36, UR36, URZ, UP0 ;  /* 0x0000003f24247287 */ /* 0x000fe40008000000 */
[----:B0-----:R-:W-:-:S04]  /*44b0*/  ULEA UR23, UR20, UR23, 0x18 ;  /* 0x0000001714177291 */ /* 0x001fc8000f8ec03f */
[----:B------:R-:W-:-:S09]  /*44c0*/  ULEA UR21, UR36, UR23, 0x3 ;  /* 0x0000001724157291 */ /* 0x000fd2000f8e183f */
[----:B------:R0:W1:Y:S01]  /*44d0*/  SYNCS.PHASECHK.TRANS64.TRYWAIT P1, [UR21+0x13230], R3 ;  /* 0x01323003ff0075a7 */ /* 0x0000620008020155 */
[----:B------:R-:W-:Y:S05]  /*44e0*/  @!P0 BRA `(.L_x_195) ;  /* 0x0000000000048947 */ /* 0x000fea0003800000 */
[----:B------:R-:W-:Y:S01]  /*44f0*/  BPT.TRAP 0x1 ;  /* 0x000000040000795c */ /* 0x000fe20000300000 */
.L_x_195:
[----:B-1----:R-:W-:Y:S05]  /*4500*/  @P1 BRA `(.L_x_196) ;  /* 0x0000000000081947 */ /* 0x002fea0003800000 */
[----:B------:R-:W1:Y:S02]  /*4510*/  SYNCS.PHASECHK.TRANS64.TRYWAIT P1, [UR21+0x13230], R3 ;  /* 0x01323003ff0075a7 */ /* 0x000e640008020155 */
[----:B-1----:R-:W-:Y:S05]  /*4520*/  @!P1 BRA `(.L_x_197) ;  /* 0x000000bc00c89947 */ /* 0x002fea0003800000 */
.L_x_196:
[----:B------:R-:W-:Y:S01]  /*4530*/  R2UR UR26, R0 ;  /* 0x00000000001a72ca */ /* 0x000fe200000e0000 */
[----:B------:R-:W-:Y:S01]  /*4540*/  WARPGROUP.ARRIVE ;  /* 0x00000000000079c5 */ /* 0x000fe20000000000 */
[----:B------:R-:W-:Y:S01]  /*4550*/  UMOV UR11, 0x80000020 ;  /* 0x80000020000b7882 */ /* 0x000fe20000000000 */
[----:B------:R-:W-:Y:S01]  /*4560*/  UMOV UR12, UR8 ;  /* 0x00000008000c7c82 */ /* 0x000fe20008000000 */
[----:B------:R-:W-:Y:S01]  /*4570*/  UMOV UR13, UR9 ;  /* 0x00000009000d7c82 */ /* 0x000fe20008000000 */
[----:B------:R-:W-:Y:S01]  /*4580*/  UMOV UR15, 0x80000020 ;  /* 0x80000020000f7882 */ /* 0x000fe20000000000 */
[----:B------:R-:W-:Y:S01]  /*4590*/  UMOV UR16, UR8 ;  /* 0x0000000800107c82 */ /* 0x000fe20008000000 */
[----:B------:R-:W-:Y:S01]  /*45a0*/  UMOV UR17, UR9 ;  /* 0x0000000900117c82 */ /* 0x000fe20008000000 */
[----:B------:R-:W-:Y:S01]  /*45b0*/  UMOV UR19, 0x80000020 ;  /* 0x8000002000137882 */ /* 0x000fe20000000000 */
[----:B------:R-:W-:-:S04]  /*45c0*/  UMOV UR7, 0x80000020 ;  /* 0x8000002000077882 */ /* 0x000fc80000000000 */
[----:B------:R-:W-:-:S04]  /*45d0*/  UIMAD UR26, UR36, 0x280, UR26 ;  /* 0x00000280241a78a4 */ /* 0x000fc8000f8e021a */
[----:B------:R-:W-:Y:S02]  /*45e0*/  UIADD3 UR14, UR26, 0x80, URZ ;  /* 0x000000801a0e7890 */ /* 0x000fe4000fffe03f */
[----:B------:R-:W-:Y:S02]  /*45f0*/  UIADD3 UR18, UR26, 0x100, URZ ;  /* 0x000001001a127890 */ /* 0x000fe4000fffe03f */
[----:B------:R-:W-:Y:S01]  /*4600*/  UMOV UR10, UR26 ;  /* 0x0000001a000a7c82 */ /* 0x000fe20008000000 */
[----:B------:R-:W-:Y:S01]  /*4610*/  UIADD3 UR6, UR26, 0x200, URZ ;  /* 0x000002001a067890 */ /* 0x000fe2000fffe03f */
[----:B------:R-:W-:Y:S01]  /*4620*/  QGMMA.64x32x32.F32.E4M3.E4M3 R120, gdesc[UR8], RZ, !UPT, gsb0 ;  /* 0x00600000087879f3 */ /* 0x000fe2000c0008ff */
[----:B------:R-:W-:Y:S01]  /*4630*/  UIADD3 UR10, UR26, 0x180, URZ ;  /* 0x000001801a0a7890 */ /* 0x000fe2000fffe03f */
        /* <DEDUP_REMOVED lines=29> */
[----:B------:R-:W-:Y:S01]  /*4810*/  UIADD3 UR26, UR26, 0x202, URZ ;  /* 0x000002021a1a7890 */ /* 0x000fe2000fffe03f */
[----:B------:R-:W-:Y:S02]  /*4820*/  WARPGROUP.DEPBAR.LE gsb0, 0x0 ;  /* 0x00008000000079c5 */ /* 0x000fe40000010000 */
[----:B------:R-:W-:-:S06]  /*4830*/  WARPGROUP.ARRIVE ;  /* 0x00000000000079c5 */ /* 0x000fcc0000000000 */
[----:B------:R-:W-:Y:S03]  /*4840*/  QGMMA.64x32x32.F32.E4M3.E4M3 R104, gdesc[UR12], R104, gsb0 ;  /* 0x006000000c6879f3 */ /* 0x000fe60008000868 */
        /* <DEDUP_REMOVED lines=14> */
.L_x_198:
[----:B------:R-:W-:Y:S01]  /*4930*/  ULEA UR11, UR24, UR23, 0x3 ;  /* 0x00000017180b7291 */ /* 0x000fe2000f8e183f */
[----:B01----:R-:W-:-:S05]  /*4940*/  IMAD.U32 R3, RZ, RZ, UR25 ;  /* 0x00000019ff037e24 */ /* 0x003fca000f8e00ff */
[----:B------:R-:W-:-:S04]  /*4950*/  SHF.L.U32 R3, R3, 0x1f, RZ ;  /* 0x0000001f03037819 */ /* 0x000fc800000006ff */
[----:B------:R0:W1:Y:S01]  /*4960*/  SYNCS.PHASECHK.TRANS64.TRYWAIT P1, [UR11+0x13250], R3 ;  /* 0x01325003ff0075a7 */ /* 0x000062000802014b */
[----:B------:R-:W-:Y:S05]  /*4970*/  @!P0 BRA `(.L_x_199) ;  /* 0x0000000000048947 */ /* 0x000fea0003800000 */
[----:B------:R-:W-:Y:S01]  /*4980*/  BPT.TRAP 0x1 ;  /* 0x000000040000795c */ /* 0x000fe20000300000 */
.L_x_199:
[----:B-1----:R-:W-:Y:S05]  /*4990*/  @P1 BRA `(.L_x_200) ;  /* 0x0000000000081947 */ /* 0x002fea0003800000 */
[----:B------:R-:W1:Y:S02]  /*49a0*/  SYNCS.PHASECHK.TRANS64.TRYWAIT P1, [UR11+0x13250], R3 ;  /* 0x01325003ff0075a7 */ /* 0x000e64000802014b */
[----:B-1----:R-:W-:Y:S05]  /*49b0*/  @!P1 BRA `(.L_x_201) ;  /* 0x000000b800bc9947 */ /* 0x002fea0003800000 */
.L_x_200:
        /* <DEDUP_REMOVED lines=32> */
.L_x_202:
[----:B-1----:R-:W-:Y:S01]  /*4bc0*/  FMNMX.FTZ R4, R120, R8, !PT ;  /* 0x0000000878047209 */ /* 0x002fe20007810000 */
[----:B------:R-:W-:Y:S01]  /*4bd0*/  UIADD3 UR21, UR21, 0x13240, URZ ;  /* 0x0001324015157890 */ /* 0x000fe2000fffe03f */
[----:B------:R-:W-:Y:S02]  /*4be0*/  FMNMX.FTZ R10, R122, R7, !PT ;  /* 0x000000077a0a7209 */ /* 0x000fe40007810000 */
[----:B0-----:R-:W-:Y:S01]  /*4bf0*/  FMNMX.FTZ R3, R121, R4, !PT ;  /* 0x0000000479037209 */ /* 0x001fe20007810000 */
[----:B------:R-:W-:Y:S01]  /*4c00*/  UPRMT UR21, UR20, 0x654, UR21 ;  /* 0x0000065414157896 */ /* 0x000fe20008000015 */
[----:B------:R-:W-:Y:S02]  /*4c10*/  FMNMX.FTZ R9, R123, R10, !PT ;  /* 0x0000000a7b097209 */ /* 0x000fe40007810000 */
[----:B------:R-:W-:Y:S02]  /*4c20*/  FMNMX.FTZ R4, R124, R3, !PT ;  /* 0x000000037c047209 */ /* 0x000fe40007810000 */
[----:B------:R-:W-:-:S02]  /*4c30*/  FMNMX.FTZ R10, R126, R9, !PT ;  /* 0x000000097e0a7209 */ /* 0x000fc40007810000 */
[----:B------:R-:W-:Y:S02]  /*4c40*/  FMNMX.FTZ R3, R125, R4, !PT ;  /* 0x000000047d037209 */ /* 0x000fe40007810000 */
[----:B------:R-:W-:Y:S01]  /*4c50*/  FMNMX.FTZ R9, R127, R10, !PT ;  /* 0x0000000a7f097209 */ /* 0x000fe20007810000 */
[----:B------:R-:W-:Y:S01]  /*4c60*/  SYNCS.ARRIVE.TRANS64.RED.A1T0 RZ, [UR21], RZ ;  /* 0x000000ffffff79a7 */ /* 0x000fe20008100415 */
        /* <DEDUP_REMOVED lines=76> */
[----:B------:R-:W0:Y:S01]  /*5130*/  SHFL.BFLY PT, R4, R11, 0x1, 0x1f ;  /* 0x0c201f000b047f89 */ /* 0x000e2200000e0000 */
[----:B------:R-:W-:-:S03]  /*5140*/  IMAD.U32 R10, RZ, RZ, UR45 ;  /* 0x0000002dff0a7e24 */ /* 0x000fc6000f8e00ff */
[----:B------:R-:W1:Y:S01]  /*5150*/  SHFL.BFLY PT, R13, R12, 0x1, 0x1f ;  /* 0x0c201f000c0d7f89 */ /* 0x000e6200000e0000 */
[----:B0-----:R-:W-:Y:S02]  /*5160*/  FMNMX.FTZ R3, R11, R4, !PT ;  /* 0x000000040b037209 */ /* 0x001fe40007810000 */
[----:B-1----:R-:W-:-:S03]  /*5170*/  FMNMX.FTZ R4, R12, R13, !PT ;  /* 0x0000000d0c047209 */ /* 0x002fc60007810000 */
[C---:B------:R-:W-:Y:S01]  /*5180*/  FFMA.FTZ R9, R3.reuse, R10, -8 ;  /* 0xc100000003097423 */ /* 0x040fe2000001000a */
[----:B------:R-:W-:-:S03]  /*5190*/  FADD.FTZ R8, -R3, R8 ;  /* 0x0000000803087221 */ /* 0x000fc60000010100 */
        /* <DEDUP_REMOVED lines=40> */
[----:B------:R-:W-:-:S02]  /*5420*/  IMAD.U32 R69, RZ, RZ, UR45 ;  /* 0x0000002dff457e24 */ /* 0x000fc4000f8e00ff */
[----:B------:R-:W-:-:S01]  /*5430*/  FADD.FTZ R7, -R4, R7 ;  /* 0x0000000704077221 */ /* 0x000fc20000010100 */
[----:B------:R-:W-:Y:S01]  /*5440*/  FMUL.FTZ R8, R8, UR45 ;  /* 0x0000002d08087c20 */ /* 0x000fe20008410000 */
[----:B------:R-:W-:Y:S01]  /*5450*/  MUFU.EX2 R11, R11 ;  /* 0x0000000b000b7308 */ /* 0x000fe20000000800 */
[----:B------:R-:W-:-:S01]  /*5460*/  FFMA.FTZ R69, R4, R69, -8 ;  /* 0xc100000004457423 */ /* 0x000fc20000010045 */
[----:B------:R-:W-:-:S03]  /*5470*/  FMUL.FTZ R7, R7, UR45 ;  /* 0x0000002d07077c20 */ /* 0x000fc60008410000 */
[--C-:B------:R-:W-:Y:S01]  /*5480*/  FFMA.FTZ R120, R122, UR45, -R69.reuse ;  /* 0x0000002d7a787c23 */ /* 0x100fe20008010845 */
[----:B------:R-:W-:-:S01]  /*5490*/  FFMA.FTZ R121, R123, UR45, -R69 ;  /* 0x0000002d7b797c23 */ /* 0x000fc20008010845 */
[--C-:B------:R-:W-:Y:S01]  /*54a0*/  FFMA.FTZ R122, R126, UR45, -R69.reuse ;  /* 0x0000002d7e7a7c23 */ /* 0x100fe20008010845 */
        /* <DEDUP_REMOVED lines=44> */
[----:B------:R-:W-:Y:S01]  /*5770*/  FFMA.FTZ R69, R71, UR45, -R69 ;  /* 0x0000002d47457c23 */ /* 0x000fe20008010845 */
[----:B0-----:R-:W-:-:S03]  /*5780*/  FADD.FTZ R5, R10, R5 ;  /* 0x000000050a057221 */ /* 0x001fc60000010000 */
[----:B------:R-:W-:Y:S01]  /*5790*/  MUFU.EX2 R122, R122 ;  /* 0x0000007a007a7308 */ /* 0x000fe20000000800 */
[----:B--2---:R-:W-:-:S07]  /*57a0*/  FADD.FTZ R71, R121, R6 ;  /* 0x0000000679477221 */ /* 0x004fce0000010000 */
[----:B------:R-:W0:Y:S01]  /*57b0*/  MUFU.EX2 R13, R13 ;  /* 0x0000000d000d7308 */ /* 0x000e220000000800 */
[----:B-1----:R-:W-:-:S07]  /*57c0*/  FADD.FTZ R6, R12, R5 ;  /* 0x000000050c067221 */ /* 0x002fce0000010000 */
[----:B------:R-:W-:Y:S08]  /*57d0*/  MUFU.EX2 R123, R123 ;  /* 0x0000007b007b7308 */ /* 0x000ff00000000800 */
[----:B------:R-:W1:Y:S01]  /*57e0*/  MUFU.EX2 R14, R14 ;  /* 0x0000000e000e7308 */ /* 0x000e620000000800 */
[----:B0-----:R-:W-:-:S07]  /*57f0*/  FADD.FTZ R5, R13, R6 ;  /* 0x000000060d057221 */ /* 0x001fce0000010000 */
[----:B------:R-:W-:Y:S08]  /*5800*/  MUFU.EX2 R124, R124 ;  /* 0x0000007c007c7308 */ /* 0x000ff00000000800 */
[----:B------:R-:W0:Y:S01]  /*5810*/  MUFU.EX2 R15, R15 ;  /* 0x0000000f000f7308 */ /* 0x000e220000000800 */
[----:B-1----:R-:W-:-:S07]  /*5820*/  FADD.FTZ R6, R14, R5 ;  /* 0x000000050e067221 */ /* 0x002fce0000010000 */
[----:B------:R-:W-:Y:S08]  /*5830*/  MUFU.EX2 R125, R125 ;  /* 0x0000007d007d7308 */ /* 0x000ff00000000800 */
[----:B------:R-:W1:Y:S01]  /*5840*/  MUFU.EX2 R20, R20 ;  /* 0x0000001400147308 */ /* 0x000e620000000800 */
[----:B0-----:R-:W-:-:S07]  /*5850*/  FADD.FTZ R5, R15, R6 ;  /* 0x000000060f057221 */ /* 0x001fce0000010000 */
[----:B------:R-:W0:Y:S08]  /*5860*/  MUFU.EX2 R126, R126 ;  /* 0x0000007e007e7308 */ /* 0x000e300000000800 */
[----:B------:R2:W-:Y:S01]  /*5870*/  MUFU.EX2 R82, R128 ;  /* 0x0000008000527308 */ /* 0x0005e20000000800 */
[----:B-1----:R-:W-:-:S07]  /*5880*/  FADD.FTZ R6, R20, R5 ;  /* 0x0000000514067221 */ /* 0x002fce0000010000 */
[----:B------:R-:W1:Y:S01]  /*5890*/  MUFU.EX2 R21, R21 ;  /* 0x0000001500157308 */ /* 0x000e620000000800 */
[----:B--2---:R-:W-:-:S04]  /*58a0*/  FADD.FTZ R128, R122, R71 ;  /* 0x000000477a807221 */ /* 0x004fc80000010000 */
[----:B------:R-:W-:-:S03]  /*58b0*/  FADD.FTZ R71, R123, R128 ;  /* 0x000000807b477221 */ /* 0x000fc60000010000 */
[----:B------:R-:W2:Y:S01]  /*58c0*/  MUFU.EX2 R127, R127 ;  /* 0x0000007f007f7308 */ /* 0x000ea20000000800 */
[----:B------:R-:W-:-:S04]  /*58d0*/  FADD.FTZ R128, R124, R71 ;  /* 0x000000477c807221 */ /* 0x000fc80000010000 */
[----:B------:R-:W-:-:S03]  /*58e0*/  FADD.FTZ R71, R125, R128 ;  /* 0x000000807d477221 */ /* 0x000fc60000010000 */
[----:B------:R-:W3:Y:S01]  /*58f0*/  MUFU.EX2 R104, R104 ;  /* 0x0000006800687308 */ /* 0x000ee20000000800 */
[----:B0-----:R-:W-:-:S01]  /*5900*/  FADD.FTZ R128, R126, R71 ;  /* 0x000000477e807221 */ /* 0x001fc20000010000 */
[----:B-1----:R-:W-:-:S06]  /*5910*/  FADD.FTZ R5, R21, R6 ;  /* 0x0000000615057221 */ /* 0x002fcc0000010000 */
[----:B------:R-:W0:Y:S01]  /*5920*/  MUFU.EX2 R106, R106 ;  /* 0x0000006a006a7308 */ /* 0x000e220000000800 */
[----:B--2---:R-:W-:-:S07]  /*5930*/  FADD.FTZ R71, R127, R128 ;  /* 0x000000807f477221 */ /* 0x004fce0000010000 */
[----:B------:R-:W1:Y:S01]  /*5940*/  MUFU.EX2 R105, R105 ;  /* 0x0000006900697308 */ /* 0x000e620000000800 */
[----:B---3--:R-:W-:-:S07]  /*5950*/  FADD.FTZ R6, R104, R5 ;  /* 0x0000000568067221 */ /* 0x008fce0000010000 */
        /* <DEDUP_REMOVED lines=45> */
[----:B-1----:R-:W-:-:S04]  /*5c30*/  FADD.FTZ R71, R95, R128 ;  /* 0x000000805f477221 */ /* 0x002fc80000010000 */
[----:B------:R-:W-:-:S03]  /*5c40*/  FADD.FTZ R128, R82, R71 ;  /* 0x0000004752807221 */ /* 0x000fc60000010000 */
        /* <DEDUP_REMOVED lines=73> */
[----:B--2---:R-:W-:-:S01]  /*60e0*/  FADD.FTZ R128, R70, R71 ;  /* 0x0000004746807221 */ /* 0x004fc20000010000 */
[----:B0-----:R-:W-:-:S03]  /*60f0*/  FADD.FTZ R5, R9, R6 ;  /* 0x0000000609057221 */ /* 0x001fc60000010000 */
[----:B-1----:R-:W-:Y:S01]  /*6100*/  FADD.FTZ R6, R69, R128 ;  /* 0x0000008045067221 */ /* 0x002fe20000010000 */
[----:B------:R-:W-:Y:S06]  /*6110*/  @!P0 BRA `(.L_x_203) ;  /* 0x0000000000048947 */ /* 0x000fec0003800000 */
[----:B------:R-:W-:Y:S01]  /*6120*/  BPT.TRAP 0x1 ;  /* 0x000000040000795c */ /* 0x000fe20000300000 */
.L_x_203:
        /* <DEDUP_REMOVED lines=12> */
[----:B------:R-:W-:Y:S01]  /*61f0*/  FMUL.FTZ R24, R24, R8 ;  /* 0x0000000818187220 */ /* 0x000fe20000410000 */
[----:B------:R-:W-:Y:S01]  /*6200*/  F2FP.SATFINITE.E4M3.F32.PACK_AB_MERGE_C R110, R111, R110, RZ ;  /* 0x0000006e6f6e723e */ /* 0x000fe200048070ff */
[----:B------:R-:W-:Y:S01]  /*6210*/  FMUL.FTZ R25, R25, R8 ;  /* 0x0000000819197220 */ /* 0x000fe20000410000 */
[----:B------:R-:W-:Y:S01]  /*6220*/  F2FP.SATFINITE.E4M3.F32.PACK_AB_MERGE_C R116, R117, R116, RZ ;  /* 0x000000747574723e */ /* 0x000fe200048070ff */
[----:B------:R-:W-:Y:S01]  /*6230*/  SYNCS.ARRIVE.TRANS64.RED.A1T0 RZ, [UR6], RZ ;  /* 0x000000ffffff79a7 */ /* 0x000fe20008100406 */
[----:B------:R-:W-:Y:S01]  /*6240*/  F2FP.SATFINITE.E4M3.F32.PACK_AB_MERGE_C R118, R119, R118, RZ ;  /* 0x000000767776723e */ /* 0x000fe200048070ff */
[----:B------:R-:W-:Y:S01]  /*6250*/  FMUL.FTZ R28, R28, R8 ;  /* 0x000000081c1c7220 */ /* 0x000fe20000410000 */
        /* <DEDUP_REMOVED lines=40> */
[----:B------:R-:W-:Y:S01]  /*64e0*/  FMUL.FTZ R55, R55, R7 ;  /* 0x0000000737377220 */ /* 0x000fe20000410000 */
[----:B------:R-:W-:Y:S01]  /*64f0*/  F2FP.SATFINITE.E4M3.F32.PACK_AB_MERGE_C R152, R10, R11, R12 ;  /* 0x0000000b0a98723e */ /* 0x000fe2000480700c */
[----:B------:R-:W-:Y:S01]  /*6500*/  IMAD.MOV.U32 R7, RZ, RZ, R4 ;  /* 0x000000ffff077224 */ /* 0x000fe200078e0004 */
[----:B------:R-:W-:Y:S01]  /*6510*/  F2FP.SATFINITE.E4M3.F32.PACK_AB_MERGE_C R153, R121, R120, R122 ;  /* 0x000000787999723e */ /* 0x000fe2000480707a */
[----:B------:R-:W-:Y:S01]  /*6520*/  IMAD.MOV.U32 R8, RZ, RZ, R3 ;  /* 0x000000ffff087224 */ /* 0x000fe200078e0003 */
[----:B------:R-:W-:-:S02]  /*6530*/  F2FP.SATFINITE.E4M3.F32.PACK_AB_MERGE_C R154, R15, R14, R20 ;  /* 0x0000000e0f9a723e */ /* 0x000fc40004807014 */
[----:B------:R-:W-:Y:S02]  /*6540*/  F2FP.SATFINITE.E4M3.F32.PACK_AB_MERGE_C R155, R125, R124, R126 ;  /* 0x0000007c7d9b723e */ /* 0x000fe4000480707e */
[----:B------:R-:W-:Y:S02]  /*6550*/  F2FP.SATFINITE.E4M3.F32.PACK_AB_MERGE_C R136, R105, R104, R108 ;  /* 0x000000686988723e */ /* 0x000fe4000480706c */
[----:B------:R-:W-:Y:S02]  /*6560*/  F2FP.SATFINITE.E4M3.F32.PACK_AB_MERGE_C R137, R107, R106, R110 ;  /* 0x0000006a6b89723e */ /* 0x000fe4000480706e */
[----:B------:R-:W-:Y:S02]  /*6570*/  F2FP.SATFINITE.E4M3.F32.PACK_AB_MERGE_C R138, R113, R112, R116 ;  /* 0x00000070718a723e */ /* 0x000fe40004807074 */
[----:B------:R-:W-:Y:S02]  /*6580*/  F2FP.SATFINITE.E4M3.F32.PACK_AB_MERGE_C R139, R115, R114, R118 ;  /* 0x00000072738b723e */ /* 0x000fe40004807076 */
        /* <DEDUP_REMOVED lines=11> */
[----:B------:R-:W-:Y:S01]  /*6640*/  F2FP.SATFINITE.E4M3.F32.PACK_AB_MERGE_C R151, R67, R66, R69 ;  /* 0x000000424397723e */ /* 0x000fe20004807045 */
[----:B------:R-:W-:Y:S06]  /*6650*/  @P1 BRA `(.L_x_204) ;  /* 0xffffffdc00641947 */ /* 0x000fec000383ffff */
.L_x_193:
[----:B------:R-:W-:Y:S06]  /*6660*/  BAR.ARV 0x8, 0x200 ;  /* 0x0208000000007b1d */ /* 0x000fec0000002000 */
[----:B------:R-:W-:Y:S05]  /*6670*/  @!P0 BRA `(.L_x_205) ;  /* 0x0000000000048947 */ /* 0x000fea0003800000 */
[----:B------:R-:W-:Y:S01]  /*6680*/  BPT.TRAP 0x1 ;  /* 0x000000040000795c */ /* 0x000fe20000300000 */
.L_x_205:
[----:B------:R-:W0:Y:S01]  /*6690*/  S2UR UR8, SR_CgaCtaId ;  /* 0x00000000000879c3 */ /* 0x000e220000008800 */
[----:B------:R-:W-:Y:S01]  /*66a0*/  UMOV UR4, 0x400 ;  /* 0x0000040000047882 */ /* 0x000fe20000000000 */
[----:B------:R-:W-:-:S05]  /*66b0*/  IMAD.U32 R0, RZ, RZ, UR46 ;  /* 0x0000002eff007e24 */ /* 0x000fca000f8e00ff */
[----:B------:R-:W-:Y:S01]  /*66c0*/  SHF.L.U32 R0, R0, 0x1f, RZ ;  /* 0x0000001f00007819 */ /* 0x000fe200000006ff */
[----:B0-----:R-:W-:-:S04]  /*66d0*/  ULEA UR4, UR8, UR4, 0x18 ;  /* 0x0000000408047291 */ /* 0x001fc8000f8ec03f */
[----:B------:R-:W-:-:S09]  /*66e0*/  ULEA UR5, UR36, UR4, 0x3 ;  /* 0x0000000424057291 */ /* 0x000fd2000f8e183f */
[----:B------:R0:W1:Y:S01]  /*66f0*/  SYNCS.PHASECHK.TRANS64.TRYWAIT P1, [UR5+0x13250], R0 ;  /* 0x01325000ff0075a7 */ /* 0x0000620008020145 */
[----:B------:R-:W-:Y:S05]  /*6700*/  @!P0 BRA `(.L_x_206) ;  /* 0x0000000000048947 */ /* 0x000fea0003800000 */
[----:B------:R-:W-:Y:S01]  /*6710*/  BPT.TRAP 0x1 ;  /* 0x000000040000795c */ /* 0x000fe20000300000 */
.L_x_206:
[----:B-1----:R-:W-:Y:S05]  /*6720*/  @P1 BRA `(.L_x_207) ;  /* 0x0000000000081947 */ /* 0x002fea0003800000 */
[----:B------:R-:W1:Y:S02]  /*6730*/  SYNCS.PHASECHK.TRANS64.TRYWAIT P1, [UR5+0x13250], R0 ;  /* 0x01325000ff0075a7 */ /* 0x000e640008020145 */
[----:B-1----:R-:W-:Y:S05]  /*6740*/  @!P1 BRA `(.L_x_208) ;  /* 0x0000009c00709947 */ /* 0x002fea0003800000 */
.L_x_207:
[----:B------:R-:W-:Y:S01]  /*6750*/  UIADD3 UR4, UR4, 0x1000, URZ ;  /* 0x0000100004047890 */ /* 0x000fe2000fffe03f */
[----:B------:R-:W-:Y:S01]  /*6760*/  WARPGROUP.ARRIVE ;  /* 0x00000000000079c5 */ /* 0x000fe20000000000 */
[----:B------:R-:W-:Y:S01]  /*6770*/  ULDC.64 UR10, c[0x0][0x9a0] ;  /* 0x00026800000a7ab9 */ /* 0x000fe20000000a00 */
[----:B------:R-:W-:Y:S01]  /*6780*/  UMOV UR7, 0xc0000010 ;  /* 0xc000001000077882 */ /* 0x000fe20000000000 */
[----:B------:R-:W-:Y:S01]  /*6790*/  USHF.R.U32.HI UR4, URZ, 0x4, UR4 ;  /* 0x000000043f047899 */ /* 0x000fe20008011604 */
[----:B------:R-:W-:-:S03]  /*67a0*/  ISETP.NE.U32.AND P1, PT, RZ, UR10, PT ;  /* 0x0000000aff007c0c */ /* 0x000fc6000bf25070 */
[----:B------:R-:W-:Y:S01]  /*67b0*/  ULOP3.LUT UR4, UR4, 0x3fff, URZ, 0xc0, !UPT ;  /* 0x00003fff04047892 */ /* 0x000fe2000f8ec03f */
[----:B------:R-:W-:-:S03]  /*67c0*/  ISETP.NE.AND.EX P1, PT, RZ, UR11, PT, P1 ;  /* 0x0000000bff007c0c */ /* 0x000fc6000bf25310 */
[----:B------:R-:W-:-:S04]  /*67d0*/  ULOP3.LUT UR4, UR4, 0x10000, URZ, 0xfc, !UPT ;  /* 0x0001000004047892 */ /* 0x000fc8000f8efc3f */
[----:B------:R-:W-:-:S06]  /*67e0*/  UIMAD UR4, UR36, 0x280, UR4 ;  /* 0x00000280240478a4 */ /* 0x000fcc000f8e0204 */
[----:B------:R-:W0:Y:S01]  /*67f0*/  @P1 LDC.64 R8, c[0x0][0x9c8] ;  /* 0x00027200ff081b82 */ /* 0x000e220000000a00 */
[----:B------:R-:W-:Y:S02]  /*6800*/  UMOV UR6, UR4 ;  /* 0x0000000400067c82 */ /* 0x000fe40008000000 */
[----:B------:R-:W-:Y:S05]  /*6810*/  QGMMA.64x64x32.F32.E4M3.E4M3 R24, R152, gdesc[UR4], R24, gsb0 ;  /* 0x00e0000498187df3 */ /* 0x000fea0008000818 */
[----:B------:R-:W2:Y:S01]  /*6820*/  @P1 LDC.64 R10, c[0x0][0x9d0] ;  /* 0x00027400ff0a1b82 */ /* 0x000ea20000000a00 */
[----:B01----:R-:W-:-:S04]  /*6830*/  @P1 IMAD R0, R8, UR39, RZ ;  /* 0x0000002708001c24 */ /* 0x003fc8000f8e02ff */
[----:B------:R-:W-:Y:S02]  /*6840*/  @P1 IMAD R7, R9, UR38, R0 ;  /* 0x0000002609071c24 */ /* 0x000fe4000f8e0200 */
[----:B------:R-:W-:-:S04]  /*6850*/  @P1 IMAD.WIDE.U32 R8, R8, UR38, RZ ;  /* 0x0000002608081c25 */ /* 0x000fc8000f8e00ff */
[----:B------:R-:W-:Y:S01]  /*6860*/  IMAD.MOV.U32 R0, RZ, RZ, 0x3f800000 ;  /* 0x3f800000ff007424 */ /* 0x000fe200078e00ff */
[----:B------:R-:W-:-:S03]  /*6870*/  @P1 IADD3 R9, R9, R7, RZ ;  /* 0x0000000709091210 */ /* 0x000fc60007ffe0ff */
[----:B--2---:R-:W-:-:S04]  /*6880*/  @P1 IMAD.WIDE.U32 R8, R10, UR40, R8 ;  /* 0x000000280a081c25 */ /* 0x004fc8000f8e0008 */
[----:B------:R-:W-:Y:S01]  /*6890*/  @P1 IMAD R7, R11, UR40, R9 ;  /* 0x000000280b071c24 */ /* 0x000fe2000f8e0209 */
[----:B------:R-:W-:-:S04]  /*68a0*/  @P1 LEA R10, P2, R8, UR10, 0x2 ;  /* 0x0000000a080a1c11 */ /* 0x000fc8000f8410ff */
[----:B------:R-:W-:Y:S01]  /*68b0*/  @P1 LEA.HI.X R11, R8, UR11, R7, 0x2, P2 ;  /* 0x0000000b080b1c11 */ /* 0x000fe200090f1407 */
[----:B------:R-:W-:-:S04]  /*68c0*/  UIADD3 UR6, UR4, 0x80, URZ ;  /* 0x0000008004067890 */ /* 0x000fc8000fffe03f */
[----:B------:R0:W2:Y:S01]  /*68d0*/  @P1 LDG.E R0, desc[UR50][R10.64] ;  /* 0x000000320a001981 */ /* 0x0000a2000c1e1900 */
        /* <DEDUP_REMOVED lines=11> */
[----:B------:R-:W1:Y:S04]  /*6990*/  SHFL.BFLY PT, R8, R5, 0x2, 0x1f ;  /* 0x0c401f0005087f89 */ /* 0x000e6800000e0000 */
[----:B------:R-:W3:Y:S01]  /*69a0*/  SHFL.BFLY PT, R9, R6, 0x2, 0x1f ;  /* 0x0c401f0006097f89 */ /* 0x000ee200000e0000 */
[----:B------:R-:W-:Y:S02]  /*69b0*/  WARPGROUP.DEPBAR.LE gsb0, 0x0 ;  /* 0x00008000000079c5 */ /* 0x000fe40000010000 */
[----:B------:R-:W-:-:S06]  /*69c0*/  WARPGROUP.ARRIVE ;  /* 0x00000000000079c5 */ /* 0x000fcc0000000000 */
[----:B------:R-:W-:Y:S01]  /*69d0*/  QGMMA.64x64x32.F32.E4M3.E4M3 R24, R144, gdesc[UR4], R24, gsb0 ;  /* 0x00e0000490187df3 */ /* 0x000fe20008000818 */
[----:B-1----:R-:W-:-:S01]  /*69e0*/  FADD.FTZ R8, R8, R5 ;  /* 0x0000000508087221 */ /* 0x002fc20000010000 */
[----:B------:R-:W-:Y:S01]  /*69f0*/  UIADD3 UR4, UR4, 0x200, URZ ;  /* 0x0000020004047890 */ /* 0x000fe2000fffe03f */
[----:B---3--:R-:W-:-:S01]  /*6a00*/  FADD.FTZ R9, R9, R6 ;  /* 0x0000000609097221 */ /* 0x008fc20000010000 */
[----:B------:R-:W-:Y:S02]  /*6a10*/  UMOV UR7, 0xc0000010 ;  /* 0xc000001000077882 */ /* 0x000fe40000000000 */
[----:B------:R-:W1:Y:S03]  /*6a20*/  SHFL.BFLY PT, R7, R8, 0x1, 0x1f ;  /* 0x0c201f0008077f89 */ /* 0x000e6600000e0000 */
[----:B------:R-:W-:Y:S01]  /*6a30*/  UMOV UR6, UR4 ;  /* 0x0000000400067c82 */ /* 0x000fe20008000000 */
[----:B0-----:R-:W0:Y:S01]  /*6a40*/  SHFL.BFLY PT, R10, R9, 0x1, 0x1f ;  /* 0x0c201f00090a7f89 */ /* 0x001e2200000e0000 */
[----:B------:R-:W-:-:S02]  /*6a50*/  IMAD.MOV.U32 R5, RZ, RZ, RZ ;  /* 0x000000ffff057224 */ /* 0x000fc400078e00ff */
[----:B-1----:R-:W-:Y:S01]  /*6a60*/  FADD.FTZ R11, R8, R7 ;  /* 0x00000007080b7221 */ /* 0x002fe20000010000 */
[----:B0-----:R-:W-:-:S04]  /*6a70*/  FADD.FTZ R10, R9, R10 ;  /* 0x0000000a090a7221 */ /* 0x001fc80000010000 */
        /* <DEDUP_REMOVED lines=9> */
[----:B------:R-:W-:Y:S01]  /*6b10*/  FSETP.NE.FTZ.AND P1, PT, R10, RZ, PT ;  /* 0x000000ff0a00720b */ /* 0x000fe20003f35000 */
[----:B------:R-:W-:-:S08]  /*6b20*/  IMAD.MOV.U32 R9, RZ, RZ, RZ ;  /* 0x000000ffff097224 */ /* 0x000fd000078e00ff */
        /* <DEDUP_REMOVED lines=10> */
[----:B--2---:R-:W-:Y:S01]  /*6bd0*/  FMUL.FTZ R5, R5, R0 ;  /* 0x0000000005057220 */ /* 0x004fe20000410000 */
[----:B------:R-:W-:Y:S02]  /*6be0*/  IMAD.MOV.U32 R57, RZ, RZ, -0x800000 ;  /* 0xff800000ff397424 */ /* 0x000fe400078e00ff */
[----:B------:R-:W-:Y:S01]  /*6bf0*/  @P2 FFMA.FTZ R56, R6, R3, R7 ;  /* 0x0000000306382223 */ /* 0x000fe20000010007 */
[----:B------:R-:W-:-:S01]  /*6c00*/  @P3 FFMA.FTZ R57, R12, R4, R11 ;  /* 0x000000040c393223 */ /* 0x000fc2000001000b */
[----:B---3--:R-:W-:Y:S01]  /*6c10*/  FMUL.FTZ R0, R9, R0 ;  /* 0x0000000009007220 */ /* 0x008fe20000410000 */
[----:B------:R-:W-:-:S02]  /*6c20*/  WARPGROUP.DEPBAR.LE gsb0, 0x0 ;  /* 0x00008000000079c5 */ /* 0x000fc40000010000 */
[----:B------:R-:W-:Y:S05]  /*6c30*/  @!P0 BRA `(.L_x_209) ;  /* 0x0000000000048947 */ /* 0x000fea0003800000 */
[----:B------:R-:W-:Y:S01]  /*6c40*/  BPT.TRAP 0x1 ;  /* 0x000000040000795c */ /* 0x000fe20000300000 */
.L_x_209:
[----:B------:R-:W-:Y:S01]  /*6c50*/  UIADD3 UR4, UR5, 0x13260, URZ ;  /* 0x0001326005047890 */ /* 0x000fe2000fffe03f */
[-C--:B------:R-:W-:Y:S01]  /*6c60*/  FMUL.FTZ R6, R24, R5.reuse ;  /* 0x0000000518067220 */ /* 0x080fe20000410000 */
[----:B------:R-:W-:Y:S01]  /*6c70*/  UIADD3 UR36, UR36, 0x1, URZ ;  /* 0x0000000124247890 */ /* 0x000fe2000fffe03f */
[-C--:B------:R-:W-:Y:S01]  /*6c80*/  FMUL.FTZ R8, R29, R5.reuse ;  /* 0x000000051d087220 */ /* 0x080fe20000410000 */
[----:B------:R-:W-:Y:S01]  /*6c90*/  UPRMT UR4, UR8, 0x654, UR4 ;  /* 0x0000065408047896 */ /* 0x000fe20008000004 */
[-C--:B------:R-:W-:Y:S01]  /*6ca0*/  FMUL.FTZ R9, R32, R5.reuse ;  /* 0x0000000520097220 */ /* 0x080fe20000410000 */
[----:B------:R-:W-:Y:S01]  /*6cb0*/  UISETP.NE.AND UP0, UPT, UR36, 0x2, UPT ;  /* 0x000000022400788c */ /* 0x000fe2000bf05270 */
[-C--:B------:R-:W-:Y:S01]  /*6cc0*/  FMUL.FTZ R11, R37, R5.reuse ;  /* 0x00000005250b7220 */ /* 0x080fe20000410000 */
[-C--:B------:R-:W-:Y:S01]  /*6cd0*/  FMUL.FTZ R14, R40, R5.reuse ;  /* 0x00000005280e7220 */ /* 0x080fe20000410000 */
[-C--:B------:R-:W-:Y:S01]  /*6ce0*/  FMUL.FTZ R15, R45, R5.reuse ;  /* 0x000000052d0f7220 */ /* 0x080fe20000410000 */
[-C--:B------:R-:W-:Y:S01]  /*6cf0*/  FMUL.FTZ R20, R48, R5.reuse ;  /* 0x0000000530147220 */ /* 0x080fe20000410000 */
[-C--:B------:R-:W-:Y:S01]  /*6d00*/  FMUL.FTZ R29, R53, R5.reuse ;  /* 0x00000005351d7220 */ /* 0x080fe20000410000 */
[-C--:B------:R-:W-:Y:S01]  /*6d10*/  FMUL.FTZ R3, R28, R5.reuse ;  /* 0x000000051c037220 */ /* 0x080fe20000410000 */
[----:B------:R-:W-:Y:S01]  /*6d20*/  SYNCS.ARRIVE.TRANS64.RED.A1T0 RZ, [UR4], RZ ;  /* 0x000000ffffff79a7 */ /* 0x000fe20008100404 */
[----:B------:R-:W-:Y:S01]  /*6d30*/  USEL UR4, URZ, 0x1, UP0 ;  /* 0x000000013f047887 */ /* 0x000fe20008000000 */
[-C--:B------:R-:W-:Y:S01]  /*6d40*/  FMUL.FTZ R7, R25, R5.reuse ;  /* 0x0000000519077220 */ /* 0x080fe20000410000 */
[-C--:B------:R-:W-:Y:S01]  /*6d50*/  FMUL.FTZ R36, R36, R5.reuse ;  /* 0x0000000524247220 */ /* 0x080fe20000410000 */
        /* <DEDUP_REMOVED lines=21> */
[----:B------:R-:W-:Y:S01]  /*6eb0*/  FMUL.FTZ R24, R51, R0 ;  /* 0x0000000033187220 */ /* 0x000fe20000410000 */
[----:B------:R-:W-:-:S02]  /*6ec0*/  UIADD3 UR47, UR47, 0x1, URZ ;  /* 0x000000012f2f7890 */ /* 0x000fc4000fffe03f */
[----:B------:R-:W-:Y:S02]  /*6ed0*/  USEL UR36, UR36, URZ, UP0 ;  /* 0x0000003f24247287 */ /* 0x000fe40008000000 */
[----:B------:R-:W-:-:S12]  /*6ee0*/  ULOP3.LUT UR46, UR46, UR4, URZ, 0x3c, !UPT ;  /* 0x000000042e2e7292 */ /* 0x000fd8000f8e3c3f */
.L_x_185:
[----:B------:R-:W0:Y:S01]  /*6ef0*/  S2R R5, SR_CgaCtaId ;  /* 0x0000000000057919 */ /* 0x000e220000008800 */
[----:B------:R-:W-:Y:S01]  /*6f00*/  MOV R0, 0x400 ;  /* 0x0000040000007802 */ /* 0x000fe20000000f00 */
[----:B------:R-:W-:Y:S01]  /*6f10*/  UISETP.NE.AND UP0, UPT, UR43, URZ, UPT ;  /* 0x0000003f2b00728c */ /* 0x000fe2000bf05270 */
[----:B------:R-:W-:Y:S01]  /*6f20*/  BSSY B0, `(.L_x_210) ;  /* 0x00002ab000007945 */ /* 0x000fe20003800000 */
[----:B------:R-:W-:Y:S09]  /*6f30*/  BAR.SYNC.DEFER_BLOCKING 0x5, 0x200 ;  /* 0x0148000000007b1d */ /* 0x000ff20000010000 */
[----:B------:R-:W-:Y:S01]  /*6f40*/  @!UP0 ULDC UR43, c[0x0][0xad4] ;  /* 0x0002b500002b8ab9 */ /* 0x000fe20000000800 */
[----:B0-----:R-:W-:-:S05]  /*6f50*/  LEA R0, R5, R0, 0x18 ;  /* 0x0000000005007211 */ /* 0x001fca00078ec0ff */
[----:B------:R-:W0:Y:S02]  /*6f60*/  LDS.128 R32, [R0+0x132d0] ;  /* 0x0132d00000207984 */ /* 0x000e240000000c00 */
[----:B0-----:R-:W-:Y:S02]  /*6f70*/  R2UR UR6, R33 ;  /* 0x00000000210672ca */ /* 0x001fe400000e0000 */
[----:B------:R-:W-:Y:S01]  /*6f80*/  R2UR UR5, R34 ;  /* 0x00000000220572ca */ /* 0x000fe200000e0000 */
[----:B------:R-:W-:Y:S06]  /*6f90*/  BAR.ARV 0x4, 0x200 ;  /* 0x0108000000007b1d */ /* 0x000fec0000002000 */
[----:B------:R-:W-:Y:S08]  /*6fa0*/  @P0 BRA `(.L_x_211) ;  /* 0x0000001c00dc0947 */ /* 0x000ff00003800000 */
[----:B------:R-:W0:Y:S01]  /*6fb0*/  S2R R25, SR_TID.X ;  /* 0x0000000000197919 */ /* 0x000e220000002100 */
[----:B------:R-:W-:Y:S01]  /*6fc0*/  ULDC.64 UR8, c[0x4][0x38] ;  /* 0x01000e0000087ab9 */ /* 0x000fe20000000a00 */
[----:B------:R-:W2:Y:S01]  /*6fd0*/  LDL R37, [R1+0x34] ;  /* 0x0000340001257983 */ /* 0x000ea20000100800 */
[----:B------:R-:W1:Y:S01]  /*6fe0*/  S2R R33, SR_SWINHI ;  /* 0x0000000000217919 */ /* 0x000e620000002f00 */
[----:B------:R-:W-:Y:S01]  /*6ff0*/  USHF.L.U32 UR4, UR38, 0x2, URZ ;  /* 0x0000000226047899 */ /* 0x000fe2000800063f */
[----:B------:R-:W-:Y:S01]  /*7000*/  ULDC.64 UR10, c[0x0][0xc00] ;  /* 0x00030000000a7ab9 */ /* 0x000fe20000000a00 */
[----:B------:R-:W3:Y:S01]  /*7010*/  LDL R71, [R1+0x30] ;  /* 0x0000300001477983 */ /* 0x000ee20000100800 */
[----:B0-----:R-:W-:-:S05]  /*7020*/  IMAD.SHL.U32 R4, R25, 0x4, RZ ;  /* 0x0000000419047824 */ /* 0x001fca00078e00ff */
[----:B------:R-:W-:Y:S01]  /*7030*/  LOP3.LUT R4, R4, 0xc, RZ, 0xc0, !PT ;  /* 0x0000000c04047812 */ /* 0x000fe200078ec0ff */
[----:B------:R-:W-:Y:S03]  /*7040*/  BAR.SYNC.DEFER_BLOCKING 0x1, 0x180 ;  /* 0x0046000000007b1d */ /* 0x000fe60000010000 */
[----:B------:R-:W-:-:S05]  /*7050*/  IADD3 R4, P0, R4, UR8, RZ ;  /* 0x0000000804047c10 */ /* 0x000fca000ff1e0ff */
[----:B------:R-:W-:-:S05]  /*7060*/  IMAD.X R5, RZ, RZ, UR9, P0 ;  /* 0x00000009ff057e24 */ /* 0x000fca00080e06ff */
[----:B------:R2:W4:Y:S01]  /*7070*/  LDG.E.CONSTANT R28, desc[UR50][R4.64] ;  /* 0x00000032041c7981 */ /* 0x000522000c1e9900 */
[----:B------:R-:W-:Y:S02]  /*7080*/  MOV R50, R0 ;  /* 0x0000000000327202 */ /* 0x000fe40000000f00 */
[----:B-1----:R-:W-:Y:S02]  /*7090*/  MOV R51, R33 ;  /* 0x0000002100337202 */ /* 0x002fe40000000f00 */
[----:B------:R-:W-:-:S04]  /*70a0*/  LOP3.LUT P0, R25, R25, 0x3, RZ, 0xc0, !PT ;  /* 0x0000000319197812 */ /* 0x000fc8000780c0ff */
[----:B------:R-:W-:-:S04]  /*70b0*/  ISETP.EQ.OR P0, PT, R25, 0x3, !P0 ;  /* 0x000000031900780c */ /* 0x000fc80004702670 */
        /* <DEDUP_REMOVED lines=30> */
[----:B------:R-:W-:Y:S01]  /*72a0*/  SEL R38, R55, R54, P0 ;  /* 0x0000003637267207 */ /* 0x000fe20000000000 */
[----:B------:R-:W-:Y:S02]  /*72b0*/  USHF.L.U64.HI UR12, UR38, 0x2, UR39 ;  /* 0x00000002260c7899 */ /* 0x000fe40008010227 */
[----:B------:R-:W-:-:S04]  /*72c0*/  UIADD3 UR7, UP0, UR4, UR10, URZ ;  /* 0x0000000a04077290 */ /* 0x000fc8000ff1e03f */
[----:B------:R-:W-:Y:S01]  /*72d0*/  UIADD3.X UR8, UR12, UR11, URZ, UP0, !UPT ;  /* 0x0000000b0c087290 */ /* 0x000fe200087fe43f */
[----:B--2---:R-:W-:-:S03]  /*72e0*/  IMAD.WIDE R4, R37, 0x2, R50 ;  /* 0x0000000225047825 */ /* 0x004fc600078e0232 */
[C---:B------:R-:W-:Y:S02]  /*72f0*/  IADD3 R11, P3, R4.reuse, 0x20, RZ ;  /* 0x00000020040b7810 */ /* 0x040fe40007f7e0ff */
[C---:B------:R-:W-:Y:S02]  /*7300*/  LOP3.LUT R3, R4.reuse, 0x380, RZ, 0xc0, !PT ;  /* 0x0000038004037812 */ /* 0x040fe400078ec0ff */
[----:B------:R-:W-:Y:S02]  /*7310*/  LOP3.LUT R10, R11, 0x380, RZ, 0xc0, !PT ;  /* 0x000003800b0a7812 */ /* 0x000fe400078ec0ff */
[----:B------:R-:W-:Y:S02]  /*7320*/  IADD3 R8, P2, R4, 0x40, RZ ;  /* 0x0000004004087810 */ /* 0x000fe40007f5e0ff */
[----:B------:R-:W-:Y:S02]  /*7330*/  SHF.R.U64 R10, R10, 0x3, RZ ;  /* 0x000000030a0a7819 */ /* 0x000fe400000012ff */
[----:B------:R-:W-:-:S02]  /*7340*/  SHF.R.U64 R3, R3, 0x3, RZ ;  /* 0x0000000303037819 */ /* 0x000fc400000012ff */
[----:B------:R-:W-:Y:S02]  /*7350*/  IADD3 R13, P1, R4, 0x60, RZ ;  /* 0x00000060040d7810 */ /* 0x000fe40007f3e0ff */
[----:B------:R-:W-:Y:S02]  /*7360*/  LOP3.LUT R6, R8, 0x380, RZ, 0xc0, !PT ;  /* 0x0000038008067812 */ /* 0x000fe400078ec0ff */
[----:B------:R-:W-:Y:S02]  /*7370*/  LOP3.LUT R10, R10, R11, RZ, 0x3c, !PT ;  /* 0x0000000b0a0a7212 */ /* 0x000fe400078e3cff */
[----:B------:R-:W-:Y:S02]  /*7380*/  LOP3.LUT R4, R3, R4, RZ, 0x3c, !PT ;  /* 0x0000000403047212 */ /* 0x000fe400078e3cff */
[----:B------:R-:W-:Y:S02]  /*7390*/  LOP3.LUT R11, R13, 0x380, RZ, 0xc0, !PT ;  /* 0x000003800d0b7812 */ /* 0x000fe400078ec0ff */
[----:B------:R-:W-:Y:S01]  /*73a0*/  SHF.R.U64 R3, R6, 0x3, RZ ;  /* 0x0000000306037819 */ /* 0x000fe200000012ff */
[--C-:B------:R-:W-:Y:S01]  /*73b0*/  IMAD.X R7, RZ, RZ, R5.reuse, P1 ;  /* 0x000000ffff077224 */ /* 0x100fe200008e0605 */
[----:B------:R-:W-:Y:S01]  /*73c0*/  SHF.R.U64 R6, R11, 0x3, RZ ;  /* 0x000000030b067819 */ /* 0x000fe200000012ff */
[--C-:B------:R-:W-:Y:S01]  /*73d0*/  IMAD.X R9, RZ, RZ, R5.reuse, P2 ;  /* 0x000000ffff097224 */ /* 0x100fe200010e0605 */
[----:B------:R-:W-:Y:S01]  /*73e0*/  LOP3.LUT R8, R3, R8, RZ, 0x3c, !PT ;  /* 0x0000000803087212 */ /* 0x000fe200078e3cff */
[----:B------:R-:W-:Y:S01]  /*73f0*/  IMAD.X R11, RZ, RZ, R5, P3 ;  /* 0x000000ffff0b7224 */ /* 0x000fe200018e0605 */
[----:B------:R-:W-:-:S02]  /*7400*/  MOV R3, R4 ;  /* 0x0000000400037202 */ /* 0x000fc40000000f00 */
[----:B------:R-:W-:Y:S02]  /*7410*/  LOP3.LUT R6, R6, R13, RZ, 0x3c, !PT ;  /* 0x0000000d06067212 */ /* 0x000fe400078e3cff */
[----:B------:R-:W-:Y:S02]  /*7420*/  SEL R37, R21, R24, P0 ;  /* 0x0000001815257207 */ /* 0x000fe40000000000 */
[----:B------:R-:W-:Y:S02]  /*7430*/  MOV R68, R10 ;  /* 0x0000000a00447202 */ /* 0x000fe40000000f00 */
[----:B------:R-:W-:Y:S02]  /*7440*/  MOV R34, R6 ;  /* 0x0000000600227202 */ /* 0x000fe40000000f00 */
[----:B----4-:R-:W-:Y:S01]  /*7450*/  LOP3.LUT R5, R28, 0x2, RZ, 0x3c, !PT ;  /* 0x000000021c057812 */ /* 0x010fe200078e3cff */
[----:B------:R-:W-:Y:S01]  /*7460*/  SHFL.IDX PT, R40, R41, R28, 0x1c1f ;  /* 0x001c1f1c29287589 */ /* 0x000fe200000e0000 */
[----:B------:R-:W-:-:S03]  /*7470*/  MOV R67, R8 ;  /* 0x0000000800437202 */ /* 0x000fc60000000f00 */
[----:B------:R-:W-:Y:S04]  /*7480*/  SHFL.IDX PT, R54, R65, R28, 0x1c1f ;  /* 0x001c1f1c41367589 */ /* 0x000fe800000e0000 */
[----:B------:R-:W-:Y:S04]  /*7490*/  SHFL.IDX PT, R60, R61, R28, 0x1c1f ;  /* 0x001c1f1c3d3c7589 */ /* 0x000fe800000e0000 */
[----:B------:R-:W0:Y:S04]  /*74a0*/  SHFL.IDX PT, R55, R82, R5, 0x1c1f ;  /* 0x001c1f0552377589 */ /* 0x000e2800000e0000 */
[----:B------:R-:W-:Y:S04]  /*74b0*/  SHFL.IDX PT, R12, R33, R28, 0x1c1f ;  /* 0x001c1f1c210c7589 */ /* 0x000fe800000e0000 */
[----:B------:R-:W1:Y:S04]  /*74c0*/  SHFL.IDX PT, R41, R58, R5, 0x1c1f ;  /* 0x001c1f053a297589 */ /* 0x000e6800000e0000 */
[----:B------:R-:W-:Y:S04]  /*74d0*/  SHFL.IDX PT, R44, R45, R28, 0x1c1f ;  /* 0x001c1f1c2d2c7589 */ /* 0x000fe800000e0000 */
[----:B------:R-:W2:Y:S04]  /*74e0*/  SHFL.IDX PT, R61, R78, R5, 0x1c1f ;  /* 0x001c1f054e3d7589 */ /* 0x000ea800000e0000 */
[----:B------:R-:W-:Y:S04]  /*74f0*/  SHFL.IDX PT, R32, R15, R28, 0x1c1f ;  /* 0x001c1f1c0f207589 */ /* 0x000fe800000e0000 */
[----:B------:R-:W-:Y:S04]  /*7500*/  SHFL.IDX PT, R30, R25, R28, 0x1c1f ;  /* 0x001c1f1c191e7589 */ /* 0x000fe800000e0000 */
[----:B------:R-:W4:Y:S04]  /*7510*/  SHFL.IDX PT, R33, R62, R5, 0x1c1f ;  /* 0x001c1f053e217589 */ /* 0x000f2800000e0000 */
[----:B------:R1:W3:Y:S04]  /*7520*/  SHFL.IDX PT, R31, R42, R5, 0x1c1f ;  /* 0x001c1f052a1f7589 */ /* 0x0002e800000e0000 */
[----:B------:R-:W-:Y:S04]  /*7530*/  SHFL.IDX PT, R4, R69, R28, 0x1c1f ;  /* 0x001c1f1c45047589 */ /* 0x000fe800000e0000 */
[----:B------:R-:W-:Y:S04]  /*7540*/  SHFL.IDX PT, R10, R49, R28, 0x1c1f ;  /* 0x001c1f1c310a7589 */ /* 0x000fe800000e0000 */
[----:B------:R-:W3:Y:S04]  /*7550*/  SHFL.IDX PT, R7, R84, R5, 0x1c1f ;  /* 0x001c1f0554077589 */ /* 0x000ee800000e0000 */
[----:B------:R-:W3:Y:S04]  /*7560*/  SHFL.IDX PT, R45, R74, R5, 0x1c1f ;  /* 0x001c1f054a2d7589 */ /* 0x000ee800000e0000 */
[----:B------:R-:W3:Y:S04]  /*7570*/  SHFL.IDX PT, R15, R66, R5, 0x1c1f ;  /* 0x001c1f05420f7589 */ /* 0x000ee800000e0000 */
[----:B------:R-:W-:Y:S04]  /*7580*/  SHFL.IDX PT, R6, R63, R28, 0x1c1f ;  /* 0x001c1f1c3f067589 */ /* 0x000fe800000e0000 */
[----:B------:R-:W-:Y:S04]  /*7590*/  SHFL.IDX PT, R48, R53, R28, 0x1c1f ;  /* 0x001c1f1c35307589 */ /* 0x000fe800000e0000 */
[----:B------:R-:W3:Y:S04]  /*75a0*/  SHFL.IDX PT, R9, R80, R5, 0x1c1f ;  /* 0x001c1f0550097589 */ /* 0x000ee800000e0000 */
[----:B------:R-:W-:Y:S04]  /*75b0*/  SHFL.IDX PT, R14, R29, R28, 0x1c1f ;  /* 0x001c1f1c1d0e7589 */ /* 0x000fe800000e0000 */
[----:B------:R-:W-:Y:S04]  /*75c0*/  SHFL.IDX PT, R20, R27, R28, 0x1c1f ;  /* 0x001c1f1c1b147589 */ /* 0x000fe800000e0000 */
[----:B------:R-:W3:Y:S04]  /*75d0*/  SHFL.IDX PT, R49, R70, R5, 0x1c1f ;  /* 0x001c1f0546317589 */ /* 0x000ee800000e0000 */
[----:B------:R-:W3:Y:S04]  /*75e0*/  SHFL.IDX PT, R21, R64, R5, 0x1c1f ;  /* 0x001c1f0540157589 */ /* 0x000ee800000e0000 */
[----:B------:R-:W3:Y:S04]  /*75f0*/  SHFL.IDX PT, R25, R46, R5, 0x1c1f ;  /* 0x001c1f052e197589 */ /* 0x000ee800000e0000 */
[----:B------:R-:W-:Y:S04]  /*7600*/  SHFL.IDX PT, R8, R59, R28, 0x1c1f ;  /* 0x001c1f1c3b087589 */ /* 0x000fe800000e0000 */
[----:B------:R-:W3:Y:S04]  /*7610*/  SHFL.IDX PT, R11, R76, R5, 0x1c1f ;  /* 0x001c1f054c0b7589 */ /* 0x000ee800000e0000 */
[----:B------:R-:W-:Y:S04]  /*7620*/  SHFL.IDX PT, R26, R37, R28, 0x1c1f ;  /* 0x001c1f1c251a7589 */ /* 0x000fe800000e0000 */
[----:B------:R-:W3:Y:S04]  /*7630*/  SHFL.IDX PT, R29, R36, R5, 0x1c1f ;  /* 0x001c1f05241d7589 */ /* 0x000ee800000e0000 */
[----:B------:R-:W-:Y:S04]  /*7640*/  SHFL.IDX PT, R24, R39, R28, 0x1c1f ;  /* 0x001c1f1c27187589 */ /* 0x000fe800000e0000 */
[----:B------:R-:W3:Y:S04]  /*7650*/  SHFL.IDX PT, R13, R72, R5, 0x1c1f ;  /* 0x001c1f05480d7589 */ /* 0x000ee800000e0000 */
[----:B------:R4:W3:Y:S01]  /*7660*/  SHFL.IDX PT, R27, R38, R5, 0x1c1f ;  /* 0x001c1f05261b7589 */ /* 0x0008e200000e0000 */
[----:B0-----:R-:W-:-:S02]  /*7670*/  SEL R52, R54, R55, P0 ;  /* 0x0000003736347207 */ /* 0x001fc40000000000 */
[----:B-1----:R-:W-:Y:S02]  /*7680*/  SEL R42, R40, R41, P0 ;  /* 0x00000029282a7207 */ /* 0x002fe40000000000 */
[----:B------:R-:W-:Y:S02]  /*7690*/  SEL R54, R55, R54, P0 ;  /* 0x0000003637367207 */ /* 0x000fe40000000000 */
[----:B--2---:R-:W-:Y:S02]  /*76a0*/  SEL R58, R60, R61, P0 ;  /* 0x0000003d3c3a7207 */ /* 0x004fe40000000000 */
[----:B------:R-:W-:Y:S02]  /*76b0*/  SEL R40, R41, R40, P0 ;  /* 0x0000002829287207 */ /* 0x000fe40000000000 */
[----:B----4-:R-:W-:Y:S02]  /*76c0*/  SEL R38, R32, R33, P0 ;  /* 0x0000002120267207 */ /* 0x010fe40000000000 */
[----:B---3--:R-:W-:-:S02]  /*76d0*/  SEL R36, R30, R31, P0 ;  /* 0x0000001f1e247207 */ /* 0x008fc40000000000 */
        /* <DEDUP_REMOVED lines=25> */
[----:B------:R-:W-:Y:S02]  /*7870*/  F2FP.BF16.F32.PACK_AB R4, R53, R52 ;  /* 0x000000343504723e */ /* 0x000fe400000010ff */
[----:B------:R-:W-:Y:S02]  /*7880*/  F2FP.BF16.F32.PACK_AB R5, R43, R42 ;  /* 0x0000002a2b05723e */ /* 0x000fe400000010ff */
[----:B------:R-:W-:Y:S02]  /*7890*/  F2FP.BF16.F32.PACK_AB R6, R55, R54 ;  /* 0x000000363706723e */ /* 0x000fe400000010ff */
[----:B------:R-:W-:Y:S02]  /*78a0*/  F2FP.BF16.F32.PACK_AB R7, R41, R40 ;  /* 0x000000282907723e */ /* 0x000fe400000010ff */
[----:B------:R-:W-:-:S02]  /*78b0*/  F2FP.BF16.F32.PACK_AB R8, R59, R58 ;  /* 0x0000003a3b08723e */ /* 0x000fc400000010ff */
[----:B------:R-:W-:Y:S02]  /*78c0*/  F2FP.BF16.F32.PACK_AB R9, R39, R38 ;  /* 0x000000262709723e */ /* 0x000fe400000010ff */
        /* <DEDUP_REMOVED lines=9> */
[----:B------:R-:W-:Y:S01]  /*7960*/  F2FP.BF16.F32.PACK_AB R27, R21, R20 ;  /* 0x00000014151b723e */ /* 0x000fe200000010ff */
[----:B------:R-:W-:Y:S04]  /*7970*/  STSM.16.M88.4 [R3], R4 ;  /* 0x0000000403007844 */ /* 0x000fe80000000200 */
[----:B------:R-:W-:Y:S04]  /*7980*/  STSM.16.M88.4 [R68], R8 ;  /* 0x0000000844007844 */ /* 0x000fe80000000200 */
[----:B------:R-:W-:Y:S04]  /*7990*/  STSM.16.M88.4 [R67], R12 ;  /* 0x0000000c43007844 */ /* 0x000fe80000000200 */
[----:B------:R0:W-:Y:S01]  /*79a0*/  STSM.16.M88.4 [R34], R24 ;  /* 0x0000001822007844 */ /* 0x0001e20000000200 */
[----:B------:R-:W-:Y:S01]  /*79b0*/  BAR.SYNC.DEFER_BLOCKING 0x1, 0x180 ;  /* 0x0046000000007b1d */ /* 0x000fe20000010000 */
[----:B------:R-:W-:-:S04]  /*79c0*/  ISETP.NE.U32.AND P1, PT, RZ, UR10, PT ;  /* 0x0000000aff007c0c */ /* 0x000fc8000bf25070 */
[----:B------:R-:W-:Y:S01]  /*79d0*/  ISETP.NE.AND.EX P0, PT, RZ, UR11, PT, P1 ;  /* 0x0000000bff007c0c */ /* 0x000fe2000bf05310 */
[----:B------:R-:W-:Y:S02]  /*79e0*/  IMAD.U32 R64, RZ, RZ, UR7 ;  /* 0x00000007ff407e24 */ /* 0x000fe4000f8e00ff */
[----:B------:R-:W-:Y:S01]  /*79f0*/  IMAD.U32 R65, RZ, RZ, UR8 ;  /* 0x00000008ff417e24 */ /* 0x000fe2000f8e00ff */
[----:B------:R-:W-:Y:S01]  /*7a00*/  ULDC.64 UR8, c[0x0][0xc08] ;  /* 0x0003020000087ab9 */ /* 0x000fe20000000a00 */
[----:B0-----:R-:W0:Y:S08]  /*7a10*/  LDC R34, c[0x0][0xbe8] ;  /* 0x0002fa00ff227b82 */ /* 0x001e300000000800 */
[----:B------:R-:W2:Y:S01]  /*7a20*/  @P0 LDG.E R66, desc[UR50][R64.64] ;  /* 0x0000003240420981 */ /* 0x000ea2000c1e1900 */
[----:B------:R-:W-:-:S04]  /*7a30*/  UISETP.NE.U32.AND UP0, UPT, UR8, URZ, UPT ;  /* 0x0000003f0800728c */ /* 0x000fc8000bf05070 */
[----:B------:R-:W-:Y:S01]  /*7a40*/  UISETP.NE.AND.EX UP0, UPT, UR9, URZ, UPT, UP0 ;  /* 0x0000003f0900728c */ /* 0x000fe2000bf05300 */
[----:B0-----:R-:W-:-:S10]  /*7a50*/  ISETP.NE.AND P1, PT, R34, 0x1, PT ;  /* 0x000000012200780c */ /* 0x001fd40003f25270 */
[----:B------:R-:W-:-:S04]  /*7a60*/  @UP0 UIADD3 UR8, UP1, UR4, UR8, URZ ;  /* 0x0000000804080290 */ /* 0x000fc8000ff3e03f */
[----:B------:R-:W-:Y:S01]  /*7a70*/  @UP0 UIADD3.X UR9, UR12, UR9, URZ, UP1, !UPT ;  /* 0x000000090c090290 */ /* 0x000fe20008ffe43f */
[----:B------:R-:W0:Y:S01]  /*7a80*/  @P1 LDC R6, c[0x0][0xbec] ;  /* 0x0002fb00ff061b82 */ /* 0x000e220000000800 */
[----:B------:R-:W-:Y:S01]  /*7a90*/  UISETP.GT.AND UP1, UPT, UR43, 0x1, UPT ;  /* 0x000000012b00788c */ /* 0x000fe2000bf24270 */
[----:B------:R-:W-:-:S06]  /*7aa0*/  UMOV UR16, 0x9b8 ;  /* 0x000009b800107882 */ /* 0x000fcc0000000000 */
[----:B------:R-:W1:Y:S01]  /*7ab0*/  @P1 LDC R9, c[0x0][0xbf0] ;  /* 0x0002fc00ff091b82 */ /* 0x000e620000000800 */
[----:B------:R-:W-:Y:S01]  /*7ac0*/  USEL UR16, UR16, 0x978, UP1 ;  /* 0x0000097810107887 */ /* 0x000fe20008800000 */
[----:B------:R-:W-:Y:S01]  /*7ad0*/  PLOP3.LUT P4, PT, PT, PT, UP0, 0x80, 0x0 ;  /* 0x000000000000781c */ /* 0x000fe20003f8f008 */
[----:B------:R-:W-:Y:S01]  /*7ae0*/  UISETP.NE.U32.AND UP0, UPT, UR10, URZ, UPT ;  /* 0x0000003f0a00728c */ /* 0x000fe2000bf05070 */
[----:B------:R-:W-:Y:S01]  /*7af0*/  IMAD.U32 R11, RZ, RZ, UR41 ;  /* 0x00000029ff0b7e24 */ /* 0x000fe2000f8e00ff */
[----:B------:R-:W-:Y:S01]  /*7b00*/  ULDC UR4, c[0x0][0xa88] ;  /* 0x0002a20000047ab9 */ /* 0x000fe20000000800 */
[----:B------:R-:W-:Y:S01]  /*7b10*/  IMAD.U32 R4, RZ, RZ, UR8 ;  /* 0x00000008ff047e24 */ /* 0x000fe2000f8e00ff */
[----:B------:R-:W-:Y:S01]  /*7b20*/  UISETP.NE.AND.EX UP0, UPT, UR11, URZ, UPT, UP0 ;  /* 0x0000003f0b00728c */ /* 0x000fe2000bf05300 */
[----:B------:R-:W-:Y:S01]  /*7b30*/  IMAD.U32 R3, RZ, RZ, UR4 ;  /* 0x00000004ff037e24 */ /* 0x000fe2000f8e00ff */
[----:B------:R-:W-:Y:S01]  /*7b40*/  UMOV UR4, URZ ;  /* 0x0000003f00047c82 */ /* 0x000fe20008000000 */
[----:B------:R-:W-:Y:S01]  /*7b50*/  IMAD.U32 R5, RZ, RZ, UR9 ;  /* 0x00000009ff057e24 */ /* 0x000fe2000f8e00ff */
[----:B------:R-:W-:Y:S01]  /*7b60*/  USEL UR7, UR42, URZ, UP1 ;  /* 0x0000003f2a077287 */ /* 0x000fe20008800000 */
[----:B------:R-:W-:Y:S01]  /*7b70*/  IMAD R11, R11, 0xc0, R71 ;  /* 0x000000c00b0b7824 */ /* 0x000fe200078e0247 */
[----:B------:R-:W-:Y:S01]  /*7b80*/  ULDC.64 UR10, c[0x0][UR16+0x218] ;  /* 0x00008600100a7abb */ /* 0x000fe20008000a00 */
[----:B------:R-:W-:Y:S01]  /*7b90*/  ULDC.64 UR14, c[0x0][UR16+0x228] ;  /* 0x00008a00100e7abb */ /* 0x000fe20008000a00 */
[----:B------:R-:W-:Y:S01]  /*7ba0*/  USEL UR38, UR38, URZ, !UP0 ;  /* 0x0000003f26267287 */ /* 0x000fe2000c000000 */
[----:B------:R0:W5:Y:S01]  /*7bb0*/  @P4 LDG.E R3, desc[UR50][R4.64] ;  /* 0x0000003204034981 */ /* 0x000162000c1e1900 */
[----:B------:R-:W-:Y:S01]  /*7bc0*/  ULDC.64 UR12, c[0x0][UR16+0x220] ;  /* 0x00008800100c7abb */ /* 0x000fe20008000a00 */
[----:B------:R-:W-:-:S02]  /*7bd0*/  UIMAD.WIDE.U32 UR8, UR10, UR40, URZ ;  /* 0x000000280a0872a5 */ /* 0x000fc4000f8e003f */
[----:B------:R-:W-:Y:S02]  /*7be0*/  UIMAD.WIDE.U32 UR18, UR14, UR7, URZ ;  /* 0x000000070e1272a5 */ /* 0x000fe4000f8e003f */
[----:B------:R-:W-:Y:S02]  /*7bf0*/  UIMAD UR10, UR11, UR40, URZ ;  /* 0x000000280b0a72a4 */ /* 0x000fe4000f8e023f */
[----:B------:R-:W-:Y:S01]  /*7c00*/  UIMAD UR14, UR15, UR7, URZ ;  /* 0x000000070f0e72a4 */ /* 0x000fe2000f8e023f */
[----:B0-----:R-:W-:Y:S01]  /*7c10*/  @P1 IMAD.HI.U32 R4, R11, R6, RZ ;  /* 0x000000060b041227 */ /* 0x001fe200078e00ff */
[----:B------:R-:W-:Y:S02]  /*7c20*/  USEL UR39, UR39, URZ, !UP0 ;  /* 0x0000003f27277287 */ /* 0x000fe4000c000000 */
[----:B------:R-:W-:Y:S01]  /*7c30*/  UIMAD UR7, UR13, UR38, URZ ;  /* 0x000000260d0772a4 */ /* 0x000fe2000f8e023f */
[----:B------:R-:W-:Y:S01]  /*7c40*/  IMAD.MOV.U32 R7, RZ, RZ, R11 ;  /* 0x000000ffff077224 */ /* 0x000fe200078e000b */
[----:B------:R-:W-:Y:S01]  /*7c50*/  UIADD3 UR9, UR9, UR10, URZ ;  /* 0x0000000a09097290 */ /* 0x000fe2000fffe03f */
[----:B-1----:R-:W-:Y:S01]  /*7c60*/  @P1 SHF.R.U32.HI R7, RZ, R9, R4 ;  /* 0x00000009ff071219 */ /* 0x002fe20000011604 */
[----:B------:R-:W-:-:S02]  /*7c70*/  UIMAD.WIDE.U32 UR10, UR12, UR38, URZ ;  /* 0x000000260c0a72a5 */ /* 0x000fc4000f8e003f */
[----:B------:R-:W-:Y:S02]  /*7c80*/  UIMAD UR7, UR12, UR39, UR7 ;  /* 0x000000270c0772a4 */ /* 0x000fe4000f8e0207 */
[----:B------:R-:W-:Y:S01]  /*7c90*/  UIADD3 UR14, UR19, UR14, URZ ;  /* 0x0000000e130e7290 */ /* 0x000fe2000fffe03f */
[----:B------:R-:W-:Y:S01]  /*7ca0*/  IMAD.U32 R4, RZ, RZ, UR18 ;  /* 0x00000012ff047e24 */ /* 0x000fe2000f8e00ff */
[----:B------:R-:W-:Y:S01]  /*7cb0*/  UIADD3 UR7, UR11, UR7, URZ ;  /* 0x000000070b077290 */ /* 0x000fe2000fffe03f */
[--C-:B------:R-:W-:Y:S02]  /*7cc0*/  IMAD.MOV R9, RZ, RZ, -R7.reuse ;  /* 0x000000ffff097224 */ /* 0x100fe400078e0a07 */
[----:B------:R-:W-:Y:S01]  /*7cd0*/  IMAD.U32 R5, RZ, RZ, UR19 ;  /* 0x00000013ff057e24 */ /* 0x000fe2000f8e00ff */
[----:B------:R-:W-:Y:S01]  /*7ce0*/  SHF.R.S32.HI R5, RZ, 0x1f, R7 ;  /* 0x0000001fff057819 */ /* 0x000fe20000011407 */
[----:B------:R-:W-:Y:S02]  /*7cf0*/  IMAD R9, R34, R9, R11 ;  /* 0x0000000922097224 */ /* 0x000fe400078e020b */
[----:B------:R-:W-:-:S03]  /*7d00*/  IMAD.U32 R8, RZ, RZ, UR14 ;  /* 0x0000000eff087e24 */ /* 0x000fc6000f8e00ff */
[----:B------:R-:W-:Y:S01]  /*7d10*/  SHF.R.S32.HI R6, RZ, 0x1f, R9 ;  /* 0x0000001fff067819 */ /* 0x000fe20000011409 */
[----:B------:R-:W-:Y:S01]  /*7d20*/  IMAD.U32 R12, RZ, RZ, UR41 ;  /* 0x00000029ff0c7e24 */ /* 0x000fe2000f8e00ff */
[----:B--2---:R-:W-:-:S13]  /*7d30*/  @P0 R2UR UR4, R66 ;  /* 0x00000000420402ca */ /* 0x004fda00000e0000 */
[----:B------:R-:W-:Y:S02]  /*7d40*/  UIADD3 UR8, UP0, UP2, UR10, UR8, UR4 ;  /* 0x000000080a087290 */ /* 0x000fe4000fa1e004 */
[----:B------:R-:W-:Y:S01]  /*7d50*/  USHF.R.S32.HI UR12, URZ, 0x1f, UR4 ;  /* 0x0000001f3f0c7899 */ /* 0x000fe20008011404 */
[----:B------:R-:W-:Y:S01]  /*7d60*/  ULDC.64 UR10, c[0x0][0xba8] ;  /* 0x0002ea00000a7ab9 */ /* 0x000fe20000000a00 */
[----:B------:R-:W-:Y:S02]  /*7d70*/  @!UP1 ULDC UR10, c[0x0][0xb50] ;  /* 0x0002d400000a9ab9 */ /* 0x000fe40000000800 */
[----:B------:R-:W-:Y:S01]  /*7d80*/  UIADD3.X UR7, UR7, UR9, UR12, UP0, UP2 ;  /* 0x0000000907077290 */ /* 0x000fe200087e440c */
[----:B------:R-:W-:Y:S01]  /*7d90*/  IADD3 R4, P2, P3, R7, UR8, R4 ;  /* 0x0000000807047c10 */ /* 0x000fe2000fb5e004 */
[----:B------:R-:W-:Y:S01]  /*7da0*/  @!UP1 ULDC UR11, c[0x0][0xb54] ;  /* 0x0002d500000b9ab9 */ /* 0x000fe20000000800 */
[----:B------:R-:W-:Y:S02]  /*7db0*/  ULDC.64 UR8, c[0x0][UR16+0x210] ;  /* 0x0000840010087abb */ /* 0x000fe40008000a00 */
[----:B------:R-:W-:Y:S01]  /*7dc0*/  IMAD R7, R9, UR9, RZ ;  /* 0x0000000909077c24 */ /* 0x000fe2000f8e02ff */
[----:B------:R-:W-:-:S03]  /*7dd0*/  IADD3.X R5, R5, UR7, R8, P2, P3 ;  /* 0x0000000705057c10 */ /* 0x000fc600097e6408 */
[----:B------:R-:W-:Y:S02]  /*7de0*/  IMAD R7, R6, UR8, R7 ;  /* 0x0000000806077c24 */ /* 0x000fe4000f8e0207 */
[----:B------:R-:W-:-:S04]  /*7df0*/  IMAD.WIDE.U32 R4, R9, UR8, R4 ;  /* 0x0000000809047c25 */ /* 0x000fc8000f8e0004 */
[----:B------:R-:W-:Y:S01]  /*7e00*/  IMAD.IADD R5, R5, 0x1, R7 ;  /* 0x0000000105057824 */ /* 0x000fe200078e0207 */
[----:B------:R-:W-:-:S04]  /*7e10*/  LEA R9, P2, R4, UR10, 0x2 ;  /* 0x0000000a04097c11 */ /* 0x000fc8000f8410ff */
[----:B------:R-:W-:Y:S01]  /*7e20*/  LEA.HI.X R10, R4, UR11, R5, 0x2, P2 ;  /* 0x0000000b040a7c11 */ /* 0x000fe200090f1405 */
[----:B------:R-:W-:Y:S08]  /*7e30*/  @P4 BRA `(.L_x_212) ;  /* 0x0000000000104947 */ /* 0x000ff00003800000 */
[----:B------:R-:W-:Y:S05]  /*7e40*/  @!P0 BRA `(.L_x_212) ;  /* 0x00000000000c8947 */ /* 0x000fea0003800000 */
[----:B------:R-:W2:Y:S04]  /*7e50*/  LDG.E R4, desc[UR50][R64.64] ;  /* 0x0000003240047981 */ /* 0x000ea8000c1e1900 */
[----:B-----5:R-:W2:Y:S02]  /*7e60*/  LDG.E R3, desc[UR50][R64.64+0x4] ;  /* 0x0000043240037981 */ /* 0x020ea4000c1e1900 */
[----:B--2---:R-:W-:-:S07]  /*7e70*/  IMAD.IADD R3, R3, 0x1, -R4 ;  /* 0x0000000103037824 */ /* 0x004fce00078e0a04 */
.L_x_212:
[----:B------:R-:W2:Y:S01]  /*7e80*/  LDL R13, [R1+0x2c] ;  /* 0x00002c00010d7983 */ /* 0x000ea20000100800 */
[----:B------:R-:W0:Y:S03]  /*7e90*/  S2R R4, SR_TID.X ;  /* 0x0000000000047919 */ /* 0x000e260000002100 */
[----:B------:R-:W-:Y:S04]  /*7ea0*/  SHFL.IDX PT, R5, R10, RZ, 0x1c1f ;  /* 0x001c1fff0a057589 */ /* 0x000fe800000e0000 */
[----:B------:R-:W-:Y:S04]  /*7eb0*/  SHFL.IDX PT, R6, R9, 0x1, 0x1c1f ;  /* 0x003c1f0009067f89 */ /* 0x000fe800000e0000 */
[----:B------:R-:W-:Y:S01]  /*7ec0*/  SHFL.IDX PT, R7, R10, 0x1, 0x1c1f ;  /* 0x003c1f000a077f89 */ /* 0x000fe200000e0000 */
[----:B0-----:R-:W-:-:S05]  /*7ed0*/  VIADD R14, R4, 0xffffff80 ;  /* 0xffffff80040e7836 */ /* 0x001fca0000000000 */
[----:B------:R-:W-:-:S04]  /*7ee0*/  SHF.R.S32.HI R8, RZ, 0x1f, R14 ;  /* 0x0000001fff087819 */ /* 0x000fc8000001140e */
[----:B------:R-:W-:-:S04]  /*7ef0*/  LEA.HI R8, R8, R14, RZ, 0x7 ;  /* 0x0000000e08087211 */ /* 0x000fc800078f38ff */
[----:B------:R-:W-:Y:S01]  /*7f00*/  LOP3.LUT R8, R8, 0xffffff80, RZ, 0xc0, !PT ;  /* 0xffffff8008087812 */ /* 0x000fe200078ec0ff */
[----:B------:R-:W0:Y:S04]  /*7f10*/  SHFL.IDX PT, R4, R9, RZ, 0x1c1f ;  /* 0x001c1fff09047589 */ /* 0x000e2800000e0000 */
[----:B------:R-:W-:Y:S02]  /*7f20*/  IMAD.IADD R8, R14, 0x1, -R8 ;  /* 0x000000010e087824 */ /* 0x000fe400078e0a08 */
[----:B-----5:R-:W-:-:S03]  /*7f30*/  IMAD R3, R3, R34, RZ ;  /* 0x0000002203037224 */ /* 0x020fc600078e02ff */
[----:B------:R-:W-:Y:S02]  /*7f40*/  LOP3.LUT P0, RZ, R8, 0x3, RZ, 0xc0, !PT ;  /* 0x0000000308ff7812 */ /* 0x000fe4000780c0ff */
[----:B------:R-:W-:Y:S01]  /*7f50*/  PLOP3.LUT P3, PT, PT, PT, UP1, 0x80, 0x0 ;  /* 0x000000000000781c */ /* 0x000fe20003f6f018 */
[----:B--2---:R-:W-:-:S04]  /*7f60*/  IMAD R12, R12, 0xc0, R13 ;  /* 0x000000c00c0c7824 */ /* 0x004fc800078e020d */
[C---:B------:R-:W-:Y:S01]  /*7f70*/  VIADD R8, R12.reuse, 0x8 ;  /* 0x000000080c087836 */ /* 0x040fe20000000000 */
[----:B------:R-:W-:-:S04]  /*7f80*/  ISETP.GE.OR P2, PT, R12, R3, P0 ;  /* 0x000000030c00720c */ /* 0x000fc80000746670 */
[----:B------:R-:W-:-:S09]  /*7f90*/  ISETP.GE.OR P0, PT, R8, R3, P0 ;  /* 0x000000030800720c */ /* 0x000fd20000706670 */
[----:B0-----:R0:W-:Y:S01]  /*7fa0*/  @!P2 ST.E desc[UR50][R4.64], R56 ;  /* 0x000000380400a985 */ /* 0x0011e2000c101932 */
[----:B------:R-:W-:-:S03]  /*7fb0*/  ISETP.GE.AND P2, PT, R12, R3, PT ;  /* 0x000000030c00720c */ /* 0x000fc60003f46270 */
[----:B------:R0:W-:Y:S01]  /*7fc0*/  @!P0 ST.E desc[UR50][R6.64], R57 ;  /* 0x0000003906008985 */ /* 0x0001e2000c101932 */
[----:B------:R-:W-:Y:S01]  /*7fd0*/  ISETP.GE.AND P0, PT, R8, R3, PT ;  /* 0x000000030800720c */ /* 0x000fe20003f06270 */
[----:B------:R-:W-:-:S12]  /*7fe0*/  @P3 BRA `(.L_x_213) ;  /* 0x0000000400cc3947 */ /* 0x000fd80003800000 */
[----:B------:R-:W1:Y:S01]  /*7ff0*/  S2R R13, SR_TID.X ;  /* 0x00000000000d7919 */ /* 0x000e620000002100 */
[----:B------:R-:W2:Y:S01]  /*8000*/  @P1 LDC R31, c[0x0][0xbf0] ;  /* 0x0002fc00ff1f1b82 */ /* 0x000ea20000000800 */
[----:B------:R-:W-:Y:S01]  /*8010*/  ULDC.64 UR10, c[0x0][0xaa0] ;  /* 0x0002a800000a7ab9 */ /* 0x000fe20000000a00 */
[----:B-1----:R-:W-:-:S05]  /*8020*/  VIADD R13, R13, 0xffffff80 ;  /* 0xffffff800d0d7836 */ /* 0x002fca0000000000 */
[----:B------:R-:W-:-:S04]  /*8030*/  SHF.R.S32.HI R64, RZ, 0x1f, R13 ;  /* 0x0000001fff407819 */ /* 0x000fc8000001140d */
[----:B------:R-:W-:-:S04]  /*8040*/  LEA.HI R64, R64, R13, RZ, 0x3 ;  /* 0x0000000d40407211 */ /* 0x000fc800078f18ff */
[----:B------:R-:W-:-:S05]  /*8050*/  SHF.R.S32.HI R64, RZ, 0x3, R64 ;  /* 0x00000003ff407819 */ /* 0x000fca0000011440 */
[----:B0-----:R-:W-:-:S04]  /*8060*/  IMAD R5, R64, 0x40, R16 ;  /* 0x0000004040057824 */ /* 0x001fc800078e0210 */
[----:B------:R-:W-:-:S03]  /*8070*/  IMAD.WIDE R50, R5, 0x2, R50 ;  /* 0x0000000205327825 */ /* 0x000fc600078e0232 */
[C---:B------:R-:W-:Y:S02]  /*8080*/  IADD3 R9, P0, R50.reuse, 0x1800, RZ ;  /* 0x0000180032097810 */ /* 0x040fe40007f1e0ff */
[C---:B------:R-:W-:Y:S02]  /*8090*/  IADD3 R13, P2, R50.reuse, 0x3000, RZ ;  /* 0x00003000320d7810 */ /* 0x040fe40007f5e0ff */
[----:B------:R-:W-:Y:S02]  /*80a0*/  LOP3.LUT R5, R50, 0x380, RZ, 0xc0, !PT ;  /* 0x0000038032057812 */ /* 0x000fe400078ec0ff */
[----:B------:R-:W-:Y:S02]  /*80b0*/  LOP3.LUT R8, R9, 0x380, RZ, 0xc0, !PT ;  /* 0x0000038009087812 */ /* 0x000fe400078ec0ff */
[----:B------:R-:W-:Y:S02]  /*80c0*/  LOP3.LUT R12, R13, 0x380, RZ, 0xc0, !PT ;  /* 0x000003800d0c7812 */ /* 0x000fe400078ec0ff */
[----:B------:R-:W-:-:S02]  /*80d0*/  SHF.R.U64 R5, R5, 0x3, RZ ;  /* 0x0000000305057819 */ /* 0x000fc400000012ff */
[----:B------:R-:W-:Y:S02]  /*80e0*/  SHF.R.U64 R8, R8, 0x3, RZ ;  /* 0x0000000308087819 */ /* 0x000fe400000012ff */
[----:B------:R-:W-:Y:S02]  /*80f0*/  SHF.R.U64 R12, R12, 0x3, RZ ;  /* 0x000000030c0c7819 */ /* 0x000fe400000012ff */
[----:B------:R-:W-:Y:S01]  /*8100*/  LOP3.LUT R4, R5, R50, RZ, 0x3c, !PT ;  /* 0x0000003205047212 */ /* 0x000fe200078e3cff */
[--C-:B------:R-:W-:Y:S01]  /*8110*/  IMAD.MOV.U32 R5, RZ, RZ, R51.reuse ;  /* 0x000000ffff057224 */ /* 0x100fe200078e0033 */
[----:B------:R-:W-:Y:S01]  /*8120*/  LOP3.LUT R8, R8, R9, RZ, 0x3c, !PT ;  /* 0x0000000908087212 */ /* 0x000fe200078e3cff */
[--C-:B------:R-:W-:Y:S01]  /*8130*/  IMAD.X R9, RZ, RZ, R51.reuse, P0 ;  /* 0x000000ffff097224 */ /* 0x100fe200000e0633 */
[----:B------:R-:W-:Y:S01]  /*8140*/  LOP3.LUT R12, R12, R13, RZ, 0x3c, !PT ;  /* 0x0000000d0c0c7212 */ /* 0x000fe200078e3cff */
[----:B------:R-:W-:Y:S02]  /*8150*/  IMAD.X R13, RZ, RZ, R51, P2 ;  /* 0x000000ffff0d7224 */ /* 0x000fe400010e0633 */
[----:B------:R-:W3:Y:S04]  /*8160*/  LD.E.128 R4, desc[UR50][R4.64] ;  /* 0x0000003204047980 */ /* 0x000ee8000c101d00 */
[----:B------:R-:W4:Y:S04]  /*8170*/  LD.E.128 R8, desc[UR50][R8.64] ;  /* 0x0000003208087980 */ /* 0x000f28000c101d00 */
[----:B------:R-:W4:Y:S01]  /*8180*/  LD.E.128 R12, desc[UR50][R12.64] ;  /* 0x000000320c0c7980 */ /* 0x000f22000c101d00 */
[----:B------:R-:W-:-:S04]  /*8190*/  IADD3 R21, P0, R50, 0x4800, RZ ;  /* 0x0000480032157810 */ /* 0x000fc80007f1e0ff */
[----:B------:R-:W-:Y:S01]  /*81a0*/  LOP3.LUT R20, R21, 0x380, RZ, 0xc0, !PT ;  /* 0x0000038015147812 */ /* 0x000fe200078ec0ff */
[----:B------:R-:W-:Y:S01]  /*81b0*/  UIMAD UR7, UR12, UR10, URZ ;  /* 0x0000000a0c0772a4 */ /* 0x000fe2000f8e023f */
[----:B------:R-:W-:Y:S02]  /*81c0*/  IMAD.U32 R29, RZ, RZ, UR41 ;  /* 0x00000029ff1d7e24 */ /* 0x000fe4000f8e00ff */
[----:B------:R-:W-:Y:S01]  /*81d0*/  SHF.R.U64 R20, R20, 0x3, RZ ;  /* 0x0000000314147819 */ /* 0x000fe200000012ff */
[----:B------:R-:W-:Y:S01]  /*81e0*/  UIMAD.WIDE.U32 UR8, UR4, UR10, URZ ;  /* 0x0000000a040872a5 */ /* 0x000fe2000f8e003f */
[----:B------:R-:W-:Y:S01]  /*81f0*/  IMAD.X R25, RZ, RZ, R51, P0 ;  /* 0x000000ffff197224 */ /* 0x000fe200000e0633 */
[----:B------:R-:W-:Y:S01]  /*8200*/  ULDC.64 UR12, c[0x0][0xaf0] ;  /* 0x0002bc00000c7ab9 */ /* 0x000fe20000000a00 */
[----:B------:R-:W-:Y:S02]  /*8210*/  LOP3.LUT R24, R20, R21, RZ, 0x3c, !PT ;  /* 0x0000001514187212 */ /* 0x000fe400078e3cff */
[----:B------:R-:W0:Y:S01]  /*8220*/  @P1 LDC R21, c[0x0][0xbec] ;  /* 0x0002fb00ff151b82 */ /* 0x000e220000000800 */
[----:B------:R-:W-:Y:S01]  /*8230*/  UIMAD UR7, UR4, UR11, UR7 ;  /* 0x0000000b040772a4 */ /* 0x000fe2000f8e0207 */
[----:B------:R-:W-:Y:S01]  /*8240*/  IMAD R20, R2, 0x30, R64 ;  /* 0x0000003002147824 */ /* 0x000fe200078e0240 */
[----:B------:R-:W-:Y:S01]  /*8250*/  USHF.R.S32.HI UR4, URZ, 0x1f, UR38 ;  /* 0x0000001f3f047899 */ /* 0x000fe20008011426 */
[----:B------:R-:W5:Y:S01]  /*8260*/  LD.E.128 R24, desc[UR50][R24.64] ;  /* 0x0000003218187980 */ /* 0x000f62000c101d00 */
[----:B------:R-:W-:Y:S01]  /*8270*/  UIADD3 UR9, UR9, UR7, URZ ;  /* 0x0000000709097290 */ /* 0x000fe2000fffe03f */
[----:B------:R-:W-:Y:S01]  /*8280*/  IMAD R30, R29, 0xc0, R20 ;  /* 0x000000c01d1e7824 */ /* 0x000fe200078e0214 */
[----:B------:R-:W-:Y:S01]  /*8290*/  ULDC.64 UR10, c[0x0][0xae8] ;  /* 0x0002ba00000a7ab9 */ /* 0x000fe20000000a00 */
[----:B------:R-:W-:Y:S01]  /*82a0*/  UIMAD UR4, UR4, UR12, URZ ;  /* 0x0000000c040472a4 */ /* 0x000fe2000f8e023f */
[----:B------:R-:W-:Y:S01]  /*82b0*/  @!PT LDS RZ, [RZ] ;  /* 0x00000000fffff984 */ /* 0x000fe20000000800 */
[----:B------:R-:W-:Y:S01]  /*82c0*/  @!PT LDS RZ, [RZ] ;  /* 0x00000000fffff984 */ /* 0x000fe20000000800 */
[----:B------:R-:W-:Y:S01]  /*82d0*/  @!PT LDS RZ, [RZ] ;  /* 0x00000000fffff984 */ /* 0x000fe20000000800 */
[----:B------:R-:W-:Y:S01]  /*82e0*/  @!PT LDS RZ, [RZ] ;  /* 0x00000000fffff984 */ /* 0x000fe20000000800 */
[----:B------:R1:W-:Y:S06]  /*82f0*/  MEMBAR.ALL.CTA ;  /* 0x0000000000007992 */ /* 0x0003ec0000008000 */
[----:B-1----:R-:W1:Y:S01]  /*8300*/  FENCE.VIEW.ASYNC.S ;  /* 0x00000000000073c6 */ /* 0x002e620000000000 */
[----:B------:R-:W-:Y:S01]  /*8310*/  UIMAD.WIDE.U32 UR8, UR40, UR10, UR8 ;  /* 0x0000000a280872a5 */ /* 0x000fe2000f8e0008 */
[----:B------:R-:W-:Y:S01]  /*8320*/  IMAD.MOV.U32 R29, RZ, RZ, R30 ;  /* 0x000000ffff1d7224 */ /* 0x000fe200078e001e */
[----:B------:R-:W-:Y:S01]  /*8330*/  UIMAD UR4, UR38, UR13, UR4 ;  /* 0x0000000d260472a4 */ /* 0x000fe2000f8e0204 */
[----:B------:R-:W-:Y:S01]  /*8340*/  VIADD R0, R0, 0x13220 ;  /* 0x0001322000007836 */ /* 0x000fe20000000000 */
[----:B------:R-:W-:-:S04]  /*8350*/  UIMAD UR9, UR40, UR11, UR9 ;  /* 0x0000000b280972a4 */ /* 0x000fc8000f8e0209 */
[----:B------:R-:W-:Y:S01]  /*8360*/  UIMAD.WIDE.U32 UR38, UR38, UR12, UR8 ;  /* 0x0000000c262672a5 */ /* 0x000fe2000f8e0008 */
[----:B------:R-:W-:Y:S02]  /*8370*/  PRMT R0, RZ, 0x654, R0 ;  /* 0x00000654ff007816 */ /* 0x000fe40000000000 */
[----:B------:R-:W-:Y:S01]  /*8380*/  ULDC.64 UR8, c[0x0][0xae0] ;  /* 0x0002b80000087ab9 */ /* 0x000fe20000000a00 */
[----:B------:R-:W-:Y:S01]  /*8390*/  UIADD3 UR4, UR39, UR4, URZ ;  /* 0x0000000427047290 */ /* 0x000fe2000fffe03f */
[----:B0-----:R-:W-:-:S04]  /*83a0*/  @P1 IMAD.HI.U32 R20, R30, R21, RZ ;  /* 0x000000151e141227 */ /* 0x001fc800078e00ff */
[----:B------:R-:W-:Y:S01]  /*83b0*/  IMAD.U32 R21, RZ, RZ, UR39 ;  /* 0x00000027ff157e24 */ /* 0x000fe2000f8e00ff */
[----:B--2---:R-:W-:Y:S01]  /*83c0*/  @P1 SHF.R.U32.HI R29, RZ, R31, R20 ;  /* 0x0000001fff1d1219 */ /* 0x004fe20000011614 */
[----:B------:R-:W-:Y:S02]  /*83d0*/  IMAD.U32 R20, RZ, RZ, UR38 ;  /* 0x00000026ff147e24 */ /* 0x000fe4000f8e00ff */
[----:B------:R-:W-:Y:S01]  /*83e0*/  IMAD.U32 R21, RZ, RZ, UR4 ;  /* 0x00000004ff157e24 */ /* 0x000fe2000f8e00ff */
[----:B------:R-:W-:Y:S01]  /*83f0*/  SHF.R.S32.HI R28, RZ, 0x1f, R29 ;  /* 0x0000001fff1c7819 */ /* 0x000fe2000001141d */
[----:B------:R-:W-:Y:S01]  /*8400*/  ULDC UR4, c[0x0][0xac8] ;  /* 0x0002b20000047ab9 */ /* 0x000fe20000000800 */
[C---:B------:R-:W-:Y:S01]  /*8410*/  IADD3 R31, -R29.reuse, RZ, RZ ;  /* 0x000000ff1d1f7210 */ /* 0x040fe20007ffe1ff */
[----:B------:R-:W-:Y:S01]  /*8420*/  IMAD.WIDE.U32 R20, R29, UR8, R20 ;  /* 0x000000081d147c25 */ /* 0x000fe2000f8e0014 */
[----:B-1----:R0:W-:Y:S03]  /*8430*/  SYNCS.ARRIVE.TRANS64.RED.A1T0 RZ, [R0+URZ], RZ ;  /* 0x000000ff00ff79a7 */ /* 0x0021e6000810043f */
[----:B------:R-:W-:-:S02]  /*8440*/  IMAD R28, R28, UR8, RZ ;  /* 0x000000081c1c7c24 */ /* 0x000fc4000f8e02ff */
[----:B------:R-:W-:Y:S02]  /*8450*/  IMAD R31, R34, R31, R30 ;  /* 0x0000001f221f7224 */ /* 0x000fe400078e021e */
[----:B------:R-:W-:Y:S01]  /*8460*/  IMAD R33, R29, UR9, R28 ;  /* 0x000000091d217c24 */ /* 0x000fe2000f8e021c */
[----:B------:R-:W-:Y:S01]  /*8470*/  ULDC.64 UR8, c[0x0][0xad8] ;  /* 0x0002b60000087ab9 */ /* 0x000fe20000000a00 */
[----:B------:R-:W-:Y:S01]  /*8480*/  IMAD.U32 R34, RZ, RZ, UR41 ;  /* 0x00000029ff227e24 */ /* 0x000fe2000f8e00ff */
[----:B------:R-:W-:Y:S01]  /*8490*/  SHF.R.S32.HI R28, RZ, 0x1f, R31 ;  /* 0x0000001fff1c7819 */ /* 0x000fe2000001141f */
[----:B------:R-:W-:Y:S02]  /*84a0*/  IMAD.IADD R21, R21, 0x1, R33 ;  /* 0x0000000115157824 */ /* 0x000fe400078e0221 */
[----:B------:R-:W-:Y:S01]  /*84b0*/  IMAD R34, R34, 0xc0, R64 ;  /* 0x000000c022227824 */ /* 0x000fe200078e0240 */
[----:B------:R-:W-:Y:S01]  /*84c0*/  SHF.R.S32.HI R64, RZ, 0x1f, R16 ;  /* 0x0000001fff407819 */ /* 0x000fe20000011410 */
[----:B------:R-:W-:-:S02]  /*84d0*/  IMAD R28, R28, UR8, RZ ;  /* 0x000000081c1c7c24 */ /* 0x000fc4000f8e02ff */
[----:B------:R-:W-:-:S04]  /*84e0*/  IMAD.WIDE.U32 R20, R31, UR8, R20 ;  /* 0x000000081f147c25 */ /* 0x000fc8000f8e0014 */
[----:B------:R-:W-:Y:S01]  /*84f0*/  IMAD R29, R31, UR9, R28 ;  /* 0x000000091f1d7c24 */ /* 0x000fe2000f8e021c */
[----:B------:R-:W-:Y:S01]  /*8500*/  ULDC.64 UR8, c[0x0][0xa80] ;  /* 0x0002a00000087ab9 */ /* 0x000fe20000000a00 */
[----:B------:R-:W-:Y:S01]  /*8510*/  VIADD R28, R34, 0x60 ;  /* 0x00000060221c7836 */ /* 0x000fe20000000000 */
[----:B------:R-:W-:Y:S01]  /*8520*/  LEA R32, P0, R20, UR8, 0x1 ;  /* 0x0000000814207c11 */ /* 0x000fe2000f8008ff */
[----:B------:R-:W-:Y:S02]  /*8530*/  IMAD.IADD R21, R21, 0x1, R29 ;  /* 0x0000000115157824 */ /* 0x000fe400078e021d */
[----:B0-----:R-:W-:Y:S02]  /*8540*/  VIADD R0, R34, 0x90 ;  /* 0x0000009022007836 */ /* 0x001fe40000000000 */
[----:B------:R-:W0:Y:S01]  /*8550*/  SHFL.IDX PT, R29, R32, RZ, 0x181f ;  /* 0x00181fff201d7589 */ /* 0x000e2200000e0000 */
[----:B------:R-:W-:Y:S01]  /*8560*/  LEA.HI.X R33, R20, UR9, R21, 0x1, P0 ;  /* 0x0000000914217c11 */ /* 0x000fe200080f0c15 */
[----:B------:R-:W-:Y:S01]  /*8570*/  VIADD R20, R34, 0x30 ;  /* 0x0000003022147836 */ /* 0x000fe20000000000 */
[----:B------:R-:W-:Y:S01]  /*8580*/  ISETP.GE.AND P0, PT, R16, UR4, PT ;  /* 0x0000000410007c0c */ /* 0x000fe2000bf06270 */
[----:B------:R-:W1:Y:S03]  /*8590*/  SHFL.IDX PT, R37, R32, 0x1, 0x181f ;  /* 0x00381f0020257f89 */ /* 0x000e6600000e0000 */
[-C--:B------:R-:W-:Y:S01]  /*85a0*/  ISETP.GE.OR P1, PT, R34, R3.reuse, P0 ;  /* 0x000000032200720c */ /* 0x080fe20000726670 */
[----:B------:R-:W2:Y:S01]  /*85b0*/  SHFL.IDX PT, R41, R32, 0x2, 0x181f ;  /* 0x00581f0020297f89 */ /* 0x000ea200000e0000 */
[----:B------:R-:W-:-:S02]  /*85c0*/  ISETP.GE.OR P2, PT, R20, R3, P0 ;  /* 0x000000031400720c */ /* 0x000fc40000746670 */
[-C--:B------:R-:W-:Y:S01]  /*85d0*/  ISETP.GE.OR P3, PT, R28, R3.reuse, P0 ;  /* 0x000000031c00720c */ /* 0x080fe20000766670 */
[----:B------:R-:W2:Y:S01]  /*85e0*/  SHFL.IDX PT, R21, R33, RZ, 0x181f ;  /* 0x00181fff21157589 */ /* 0x000ea200000e0000 */
[----:B------:R-:W-:-:S03]  /*85f0*/  ISETP.GE.OR P0, PT, R0, R3, P0 ;  /* 0x000000030000720c */ /* 0x000fc60000706670 */
[----:B------:R-:W2:Y:S04]  /*8600*/  SHFL.IDX PT, R31, R33, 0x1, 0x181f ;  /* 0x00381f00211f7f89 */ /* 0x000ea800000e0000 */
[----:B------:R-:W2:Y:S01]  /*8610*/  SHFL.IDX PT, R39, R33, 0x2, 0x181f ;  /* 0x00581f0021277f89 */ /* 0x000ea200000e0000 */
[----:B0-----:R-:W-:-:S03]  /*8620*/  @!P1 LEA R20, P4, R16, R29, 0x1 ;  /* 0x0000001d10149211 */ /* 0x001fc600078808ff */
[----:B------:R-:W0:Y:S01]  /*8630*/  SHFL.IDX PT, R33, R33, 0x3, 0x181f ;  /* 0x00781f0021217f89 */ /* 0x000e2200000e0000 */
[----:B-1----:R-:W-:-:S03]  /*8640*/  @!P2 LEA R28, P5, R16, R37, 0x1 ;  /* 0x00000025101ca211 */ /* 0x002fc600078a08ff */
[----:B------:R1:W0:Y:S01]  /*8650*/  SHFL.IDX PT, R37, R32, 0x3, 0x181f ;  /* 0x00781f0020257f89 */ /* 0x00022200000e0000 */
[C---:B--2---:R-:W-:Y:S02]  /*8660*/  @!P3 LEA R30, P6, R16.reuse, R41, 0x1 ;  /* 0x00000029101eb211 */ /* 0x044fe400078c08ff */
[C-C-:B------:R-:W-:Y:S02]  /*8670*/  @!P1 LEA.HI.X R21, R16.reuse, R21, R64.reuse, 0x1, P4 ;  /* 0x0000001510159211 */ /* 0x140fe400020f0c40 */
[C-C-:B------:R-:W-:Y:S02]  /*8680*/  @!P2 LEA.HI.X R29, R16.reuse, R31, R64.reuse, 0x1, P5 ;  /* 0x0000001f101da211 */ /* 0x140fe400028f0c40 */
[----:B------:R-:W-:Y:S01]  /*8690*/  @!P3 LEA.HI.X R31, R16, R39, R64, 0x1, P6 ;  /* 0x00000027101fb211 */ /* 0x000fe200030f0c40 */
[----:B---3--:R1:W-:Y:S04]  /*86a0*/  @!P1 ST.E.128 desc[UR50][R20.64], R4 ;  /* 0x0000000414009985 */ /* 0x0083e8000c101d32 */
[----:B----4-:R1:W-:Y:S04]  /*86b0*/  @!P2 ST.E.128 desc[UR50][R28.64], R8 ;  /* 0x000000081c00a985 */ /* 0x0103e8000c101d32 */
[----:B------:R1:W-:Y:S01]  /*86c0*/  @!P3 ST.E.128 desc[UR50][R30.64], R12 ;  /* 0x0000000c1e00b985 */ /* 0x0003e2000c101d32 */
[----:B0-----:R-:W-:Y:S05]  /*86d0*/  @P0 BRA `(.L_x_214) ;  /* 0x0000001000bc0947 */ /* 0x001fea0003800000 */
[----:B-1----:R-:W-:-:S04]  /*86e0*/  LEA R4, P0, R16, R37, 0x1 ;  /* 0x0000002510047211 */ /* 0x002fc800078008ff */
[----:B------:R-:W-:-:S05]  /*86f0*/  LEA.HI.X R5, R16, R33, R64, 0x1, P0 ;  /* 0x0000002110057211 */ /* 0x000fca00000f0c40 */
[----:B-----5:R2:W-:Y:S01]  /*8700*/  ST.E.128 desc[UR50][R4.64], R24 ;  /* 0x0000001804007985 */ /* 0x0205e2000c101d32 */
[----:B------:R-:W-:Y:S05]  /*8710*/  BRA `(.L_x_214) ;  /* 0x0000001000ac7947 */ /* 0x000fea0003800000 */
.L_x_213:
[----:B0-----:R0:W5:Y:S01]  /*8720*/  LDL R57, [R1] ;  /* 0x0000000001397983 */ /* 0x0011620000100800 */
[----:B------:R-:W-:Y:S01]  /*8730*/  ULDC.64 UR10, c[0x0][0xb08] ;  /* 0x0002c200000a7ab9 */ /* 0x000fe20000000a00 */
[----:B------:R-:W1:Y:S01]  /*8740*/  @P1 LDC R4, c[0x0][0xbec] ;  /* 0x0002fb00ff041b82 */ /* 0x000e620000000800 */
[----:B------:R-:W-:Y:S01]  /*8750*/  UIMAD UR7, UR12, UR10, URZ ;  /* 0x0000000a0c0772a4 */ /* 0x000fe2000f8e023f */
[----:B------:R-:W-:Y:S01]  /*8760*/  IMAD.MOV.U32 R3, RZ, RZ, R11 ;  /* 0x000000ffff037224 */ /* 0x000fe200078e000b */
[----:B------:R-:W-:Y:S01]  /*8770*/  UIMAD.WIDE.U32 UR8, UR4, UR10, URZ ;  /* 0x0000000a040872a5 */ /* 0x000fe2000f8e003f */
[----:B------:R-:W-:Y:S01]  /*8780*/  BSSY B1, `(.L_x_215) ;  /* 0x0000054000017945 */ /* 0x000fe20003800000 */
[----:B------:R-:W-:Y:S01]  /*8790*/  UIMAD UR7, UR4, UR11, UR7 ;  /* 0x0000000b040772a4 */ /* 0x000fe2000f8e0207 */
[----:B------:R-:W-:Y:S01]  /*87a0*/  SHF.R.S32.HI R26, RZ, 0x1f, R17 ;  /* 0x0000001fff1a7819 */ /* 0x000fe20000011411 */
[----:B------:R-:W-:Y:S01]  /*87b0*/  USHF.R.S32.HI UR4, URZ, 0x1f, UR38 ;  /* 0x0000001f3f047899 */ /* 0x000fe20008011426 */
[----:B------:R-:W2:Y:S01]  /*87c0*/  @P1 LDC R5, c[0x0][0xbf0] ;  /* 0x0002fc00ff051b82 */ /* 0x000ea20000000800 */
[----:B------:R-:W-:Y:S01]  /*87d0*/  UIADD3 UR9, UR9, UR7, URZ ;  /* 0x0000000709097290 */ /* 0x000fe2000fffe03f */
[----:B------:R-:W-:Y:S01]  /*87e0*/  SHF.R.S32.HI R27, RZ, 0x1f, R18 ;  /* 0x0000001fff1b7819 */ /* 0x000fe20000011412 */
[----:B------:R-:W-:Y:S01]  /*87f0*/  ULDC.64 UR10, c[0x0][0xb38] ;  /* 0x0002ce00000a7ab9 */ /* 0x000fe20000000a00 */
[----:B------:R-:W-:Y:S01]  /*8800*/  SHF.R.S32.HI R50, RZ, 0x1f, R19 ;  /* 0x0000001fff327819 */ /* 0x000fe20000011413 */
[----:B------:R-:W-:Y:S01]  /*8810*/  UIMAD.WIDE.U32 UR8, UR40, UR10, UR8 ;  /* 0x0000000a280872a5 */ /* 0x000fe2000f8e0008 */
[----:B------:R-:W-:-:S02]  /*8820*/  SHF.R.S32.HI R51, RZ, 0x1f, R22 ;  /* 0x0000001fff337819 */ /* 0x000fc40000011416 */
[----:B------:R-:W-:Y:S01]  /*8830*/  SHF.R.S32.HI R24, RZ, 0x1f, R23 ;  /* 0x0000001fff187819 */ /* 0x000fe20000011417 */
[----:B------:R-:W-:Y:S01]  /*8840*/  UIMAD UR9, UR40, UR11, UR9 ;  /* 0x0000000b280972a4 */ /* 0x000fe2000f8e0209 */
[----:B------:R-:W-:Y:S02]  /*8850*/  SHF.R.S32.HI R25, RZ, 0x1f, R156 ;  /* 0x0000001fff197819 */ /* 0x000fe4000001149c */
[----:B------:R-:W-:Y:S01]  /*8860*/  ULDC.64 UR10, c[0x0][0xb40] ;  /* 0x0002d000000a7ab9 */ /* 0x000fe20000000a00 */
[----:B------:R-:W-:Y:S01]  /*8870*/  SHF.R.S32.HI R56, RZ, 0x1f, R157 ;  /* 0x0000001fff387819 */ /* 0x000fe2000001149d */
[----:B------:R-:W-:Y:S01]  /*8880*/  UIMAD UR4, UR4, UR10, URZ ;  /* 0x0000000a040472a4 */ /* 0x000fe2000f8e023f */
[----:B-1----:R-:W-:-:S03]  /*8890*/  @P1 IMAD.HI.U32 R4, R11, R4, RZ ;  /* 0x000000040b041227 */ /* 0x002fc600078e00ff */
[----:B------:R-:W-:Y:S02]  /*88a0*/  UIMAD UR4, UR38, UR11, UR4 ;  /* 0x0000000b260472a4 */ /* 0x000fe4000f8e0204 */
[----:B------:R-:W-:-:S03]  /*88b0*/  UIMAD.WIDE.U32 UR38, UR38, UR10, UR8 ;  /* 0x0000000a262672a5 */ /* 0x000fc6000f8e0008 */
[----:B------:R-:W-:Y:S01]  /*88c0*/  ULDC.64 UR10, c[0x0][0xb48] ;  /* 0x0002d200000a7ab9 */ /* 0x000fe20000000a00 */
[----:B------:R-:W-:Y:S01]  /*88d0*/  UIADD3 UR9, UR39, UR4, URZ ;  /* 0x0000000427097290 */ /* 0x000fe2000fffe03f */
[----:B--2---:R-:W-:Y:S02]  /*88e0*/  @P1 SHF.R.U32.HI R3, RZ, R5, R4 ;  /* 0x00000005ff031219 */ /* 0x004fe40000011604 */
[----:B------:R-:W-:Y:S02]  /*88f0*/  UMOV UR8, UR38 ;  /* 0x0000002600087c82 */ /* 0x000fe40008000000 */
[----:B------:R-:W-:Y:S01]  /*8900*/  UIMAD.WIDE.U32 UR8, UR42, UR10, UR8 ;  /* 0x0000000a2a0872a5 */ /* 0x000fe2000f8e0008 */
[--C-:B------:R-:W-:Y:S01]  /*8910*/  SHF.R.S32.HI R4, RZ, 0x1f, R3.reuse ;  /* 0x0000001fff047819 */ /* 0x100fe20000011403 */
[----:B------:R-:W-:Y:S02]  /*8920*/  IMAD.MOV R7, RZ, RZ, -R3 ;  /* 0x000000ffff077224 */ /* 0x000fe400078e0a03 */
[----:B------:R-:W-:-:S02]  /*8930*/  UIMAD UR42, UR42, UR11, UR9 ;  /* 0x0000000b2a2a72a4 */ /* 0x000fc4000f8e0209 */
[----:B------:R-:W-:Y:S01]  /*8940*/  IMAD R7, R34, R7, R11 ;  /* 0x0000000722077224 */ /* 0x000fe200078e020b */
[----:B------:R-:W-:Y:S01]  /*8950*/  ULDC.64 UR10, c[0x0][0xb30] ;  /* 0x0002cc00000a7ab9 */ /* 0x000fe20000000a00 */
[----:B------:R-:W-:Y:S02]  /*8960*/  IMAD.U32 R5, RZ, RZ, UR9 ;  /* 0x00000009ff057e24 */ /* 0x000fe4000f8e00ff */
[----:B------:R-:W-:Y:S02]  /*8970*/  IMAD R6, R4, UR10, RZ ;  /* 0x0000000a04067c24 */ /* 0x000fe4000f8e02ff */
[----:B------:R-:W-:Y:S01]  /*8980*/  IMAD.U32 R4, RZ, RZ, UR8 ;  /* 0x00000008ff047e24 */ /* 0x000fe2000f8e00ff */
[----:B------:R-:W-:Y:S01]  /*8990*/  ULDC.64 UR8, c[0x0][0xb28] ;  /* 0x0002ca0000087ab9 */ /* 0x000fe20000000a00 */
[----:B------:R-:W-:Y:S02]  /*89a0*/  IMAD.U32 R5, RZ, RZ, UR42 ;  /* 0x0000002aff057e24 */ /* 0x000fe4000f8e00ff */
[C---:B------:R-:W-:Y:S01]  /*89b0*/  IMAD R9, R3.reuse, UR11, R6 ;  /* 0x0000000b03097c24 */ /* 0x040fe2000f8e0206 */
[----:B------:R-:W-:Y:S01]  /*89c0*/  SHF.R.S32.HI R6, RZ, 0x1f, R7 ;  /* 0x0000001fff067819 */ /* 0x000fe20000011407 */
[----:B------:R-:W-:-:S04]  /*89d0*/  IMAD.WIDE.U32 R4, R3, UR10, R4 ;  /* 0x0000000a03047c25 */ /* 0x000fc8000f8e0004 */
[----:B------:R-:W-:Y:S02]  /*89e0*/  IMAD R6, R6, UR8, RZ ;  /* 0x0000000806067c24 */ /* 0x000fe4000f8e02ff */
[----:B------:R-:W-:Y:S02]  /*89f0*/  IMAD.IADD R5, R5, 0x1, R9 ;  /* 0x0000000105057824 */ /* 0x000fe400078e0209 */
[C---:B------:R-:W-:Y:S02]  /*8a00*/  IMAD R3, R7.reuse, UR9, R6 ;  /* 0x0000000907037c24 */ /* 0x040fe4000f8e0206 */
[----:B------:R-:W-:Y:S01]  /*8a10*/  IMAD.WIDE.U32 R4, R7, UR8, R4 ;  /* 0x0000000807047c25 */ /* 0x000fe2000f8e0004 */
[----:B------:R-:W-:-:S03]  /*8a20*/  ULDC.64 UR8, c[0x0][0xb00] ;  /* 0x0002c00000087ab9 */ /* 0x000fc60000000a00 */
[----:B------:R-:W-:Y:S01]  /*8a30*/  VIADD R6, R0, 0x13220 ;  /* 0x0001322000067836 */ /* 0x000fe20000000000 */
[----:B------:R-:W-:Y:S01]  /*8a40*/  LEA R0, P1, R4, UR8, 0x2 ;  /* 0x0000000804007c11 */ /* 0x000fe2000f8210ff */
[----:B------:R-:W-:-:S03]  /*8a50*/  IMAD.IADD R3, R5, 0x1, R3 ;  /* 0x0000000105037824 */ /* 0x000fc600078e0203 */
[----:B------:R-:W-:Y:S02]  /*8a60*/  PRMT R6, RZ, 0x654, R6 ;  /* 0x00000654ff067816 */ /* 0x000fe40000000006 */
[----:B------:R-:W-:Y:S02]  /*8a70*/  LEA.HI.X R3, R4, UR9, R3, 0x2, P1 ;  /* 0x0000000904037c11 */ /* 0x000fe400088f1403 */
[----:B------:R1:W-:Y:S03]  /*8a80*/  SYNCS.ARRIVE.TRANS64.RED.A1T0 RZ, [R6+URZ], RZ ;  /* 0x000000ff06ff79a7 */ /* 0x0003e6000810043f */
[----:B------:R0:W2:Y:S04]  /*8a90*/  SHFL.IDX PT, R7, R3, RZ, 0x1c1f ;  /* 0x001c1fff03077589 */ /* 0x0000a800000e0000 */
[----:B-1----:R0:W1:Y:S01]  /*8aa0*/  SHFL.IDX PT, R6, R0, RZ, 0x1c1f ;  /* 0x001c1fff00067589 */ /* 0x00206200000e0000 */
[----:B------:R-:W-:Y:S05]  /*8ab0*/  @P2 BRA `(.L_x_216) ;  /* 0x0000000000802947 */ /* 0x000fea0003800000 */
[----:B------:R-:W-:Y:S02]  /*8ac0*/  ULDC UR4, c[0x0][0xac8] ;  /* 0x0002b20000047ab9 */ /* 0x000fe40000000800 */
[----:B-----5:R-:W-:Y:S02]  /*8ad0*/  ISETP.GE.AND P3, PT, R57, UR4, PT ;  /* 0x0000000439007c0c */ /* 0x020fe4000bf66270 */
[----:B------:R-:W-:Y:S02]  /*8ae0*/  ISETP.GE.AND P1, PT, R157, UR4, PT ;  /* 0x000000049d007c0c */ /* 0x000fe4000bf26270 */
[----:B------:R-:W-:Y:S02]  /*8af0*/  ISETP.GE.AND P5, PT, R156, UR4, PT ;  /* 0x000000049c007c0c */ /* 0x000fe4000bfa6270 */
[----:B------:R-:W-:-:S07]  /*8b00*/  ISETP.GE.AND P4, PT, R23, UR4, PT ;  /* 0x0000000417007c0c */ /* 0x000fce000bf86270 */
[----:B-12---:R-:W-:Y:S02]  /*8b10*/  @!P3 IMAD.WIDE R4, R57, 0x4, R6 ;  /* 0x000000043904b825 */ /* 0x006fe400078e0206 */
[CC--:B------:R-:W-:Y:S02]  /*8b20*/  @!P1 LEA R8, P6, R157.reuse, R6.reuse, 0x2 ;  /* 0x000000069d089211 */ /* 0x0c0fe400078c10ff */
[----:B------:R-:W-:Y:S01]  /*8b30*/  @!P5 LEA R10, P2, R156, R6, 0x2 ;  /* 0x000000069c0ad211 */ /* 0x000fe200078410ff */
[----:B------:R1:W-:Y:S01]  /*8b40*/  @!P3 ST.E.64 desc[UR50][R4.64], R52 ;  /* 0x000000340400b985 */ /* 0x0003e2000c101b32 */
[----:B------:R-:W-:Y:S02]  /*8b50*/  ISETP.GE.AND P3, PT, R22, UR4, PT ;  /* 0x0000000416007c0c */ /* 0x000fe4000bf66270 */
[-C--:B------:R-:W-:Y:S02]  /*8b60*/  @!P1 LEA.HI.X R9, R157, R7.reuse, R56, 0x2, P6 ;  /* 0x000000079d099211 */ /* 0x080fe400030f1438 */
[----:B------:R-:W-:-:S02]  /*8b70*/  @!P5 LEA.HI.X R11, R156, R7, R25, 0x2, P2 ;  /* 0x000000079c0bd211 */ /* 0x000fc400010f1419 */
[----:B------:R-:W-:Y:S01]  /*8b80*/  ISETP.GE.AND P2, PT, R19, UR4, PT ;  /* 0x0000000413007c0c */ /* 0x000fe2000bf46270 */
[----:B------:R2:W-:Y:S01]  /*8b90*/  @!P1 ST.E.64 desc[UR50][R8.64], R54 ;  /* 0x0000003608009985 */ /* 0x0005e2000c101b32 */
[-C--:B------:R-:W-:Y:S02]  /*8ba0*/  @!P4 LEA R12, P1, R23, R6.reuse, 0x2 ;  /* 0x00000006170cc211 */ /* 0x080fe400078210ff */
[----:B------:R-:W-:Y:S01]  /*8bb0*/  ISETP.GE.AND P6, PT, R18, UR4, PT ;  /* 0x0000000412007c0c */ /* 0x000fe2000bfc6270 */
[----:B------:R3:W-:Y:S01]  /*8bc0*/  @!P5 ST.E.64 desc[UR50][R10.64], R58 ;  /* 0x0000003a0a00d985 */ /* 0x0007e2000c101b32 */
[----:B------:R-:W-:Y:S02]  /*8bd0*/  ISETP.GE.AND P5, PT, R17, UR4, PT ;  /* 0x0000000411007c0c */ /* 0x000fe4000bfa6270 */
[----:B------:R-:W-:Y:S02]  /*8be0*/  @!P4 LEA.HI.X R13, R23, R7, R24, 0x2, P1 ;  /* 0x00000007170dc211 */ /* 0x000fe400008f1418 */
[----:B------:R-:W-:-:S03]  /*8bf0*/  @!P3 LEA R14, P1, R22, R6, 0x2 ;  /* 0x00000006160eb211 */ /* 0x000fc600078210ff */
[----:B------:R3:W-:Y:S01]  /*8c00*/  @!P4 ST.E.64 desc[UR50][R12.64], R60 ;  /* 0x0000003c0c00c985 */ /* 0x0007e2000c101b32 */
[----:B------:R-:W-:Y:S02]  /*8c10*/  @!P3 LEA.HI.X R15, R22, R7, R51, 0x2, P1 ;  /* 0x00000007160fb211 */ /* 0x000fe400008f1433 */
[----:B-1----:R-:W-:-:S03]  /*8c20*/  @!P2 LEA R4, P1, R19, R6, 0x2 ;  /* 0x000000061304a211 */ /* 0x002fc600078210ff */
[----:B------:R3:W-:Y:S01]  /*8c30*/  @!P3 ST.E.64 desc[UR50][R14.64], R62 ;  /* 0x0000003e0e00b985 */ /* 0x0007e2000c101b32 */
[CC--:B--2---:R-:W-:Y:S02]  /*8c40*/  @!P6 LEA R8, P3, R18.reuse, R6.reuse, 0x2 ;  /* 0x000000061208e211 */ /* 0x0c4fe400078610ff */
[----:B------:R-:W-:Y:S02]  /*8c50*/  @!P5 LEA R6, P4, R17, R6, 0x2 ;  /* 0x000000061106d211 */ /* 0x000fe400078810ff */
[-C--:B------:R-:W-:Y:S02]  /*8c60*/  @!P2 LEA.HI.X R5, R19, R7.reuse, R50, 0x2, P1 ;  /* 0x000000071305a211 */ /* 0x080fe400008f1432 */
[-C--:B------:R-:W-:Y:S02]  /*8c70*/  @!P6 LEA.HI.X R9, R18, R7.reuse, R27, 0x2, P3 ;  /* 0x000000071209e211 */ /* 0x080fe400018f141b */
[----:B------:R-:W-:Y:S01]  /*8c80*/  @!P5 LEA.HI.X R7, R17, R7, R26, 0x2, P4 ;  /* 0x000000071107d211 */ /* 0x000fe200020f141a */
[----:B------:R3:W-:Y:S04]  /*8c90*/  @!P2 ST.E.64 desc[UR50][R4.64], R44 ;  /* 0x0000002c0400a985 */ /* 0x0007e8000c101b32 */
[----:B------:R3:W-:Y:S04]  /*8ca0*/  @!P6 ST.E.64 desc[UR50][R8.64], R46 ;  /* 0x0000002e0800e985 */ /* 0x0007e8000c101b32 */
[----:B------:R3:W-:Y:S02]  /*8cb0*/  @!P5 ST.E.64 desc[UR50][R6.64], R48 ;  /* 0x000000300600d985 */ /* 0x0007e4000c101b32 */
.L_x_216:
[----:B------:R-:W-:Y:S05]  /*8cc0*/  BSYNC B1 ;  /* 0x0000000000017941 */ /* 0x000fea0003800000 */
.L_x_215:
[----:B--23--:R3:W4:Y:S04]  /*8cd0*/  SHFL.IDX PT, R7, R3, 0x1, 0x1c1f ;  /* 0x003c1f0003077f89 */ /* 0x00c72800000e0000 */
[----:B-1----:R3:W1:Y:S01]  /*8ce0*/  SHFL.IDX PT, R6, R0, 0x1, 0x1c1f ;  /* 0x003c1f0000067f89 */ /* 0x00266200000e0000 */
[----:B------:R-:W-:Y:S05]  /*8cf0*/  @P0 BRA `(.L_x_214) ;  /* 0x0000000c00340947 */ /* 0x000fea0003800000 */
[----:B------:R-:W-:Y:S02]  /*8d00*/  ULDC UR4, c[0x0][0xac8] ;  /* 0x0002b20000047ab9 */ /* 0x000fe40000000800 */
[----:B-----5:R-:W-:Y:S02]  /*8d10*/  ISETP.GE.AND P1, PT, R57, UR4, PT ;  /* 0x0000000439007c0c */ /* 0x020fe4000bf26270 */
[----:B------:R-:W-:Y:S02]  /*8d20*/  ISETP.GE.AND P4, PT, R157, UR4, PT ;  /* 0x000000049d007c0c */ /* 0x000fe4000bf86270 */
[----:B------:R-:W-:Y:S02]  /*8d30*/  ISETP.GE.AND P5, PT, R156, UR4, PT ;  /* 0x000000049c007c0c */ /* 0x000fe4000bfa6270 */
[----:B------:R-:W-:Y:S02]  /*8d40*/  ISETP.GE.AND P3, PT, R23, UR4, PT ;  /* 0x0000000417007c0c */ /* 0x000fe4000bf66270 */
[----:B------:R-:W-:-:S05]  /*8d50*/  ISETP.GE.AND P2, PT, R22, UR4, PT ;  /* 0x0000000416007c0c */ /* 0x000fca000bf46270 */
[----:B-1--4-:R-:W-:Y:S02]  /*8d60*/  @!P1 IMAD.WIDE R4, R57, 0x4, R6 ;  /* 0x0000000439049825 */ /* 0x012fe400078e0206 */
[CC--:B------:R-:W-:Y:S02]  /*8d70*/  @!P4 LEA R8, P0, R157.reuse, R6.reuse, 0x2 ;  /* 0x000000069d08c211 */ /* 0x0c0fe400078010ff */
[----:B------:R-:W-:Y:S01]  /*8d80*/  @!P5 LEA R10, P6, R156, R6, 0x2 ;  /* 0x000000069c0ad211 */ /* 0x000fe200078c10ff */
[----:B------:R1:W-:Y:S01]  /*8d90*/  @!P1 ST.E.64 desc[UR50][R4.64], R42 ;  /* 0x0000002a04009985 */ /* 0x0003e2000c101b32 */
[-C--:B------:R-:W-:Y:S02]  /*8da0*/  @!P4 LEA.HI.X R9, R157, R7.reuse, R56, 0x2, P0 ;  /* 0x000000079d09c211 */ /* 0x080fe400000f1438 */
[----:B------:R-:W-:Y:S02]  /*8db0*/  ISETP.GE.AND P1, PT, R19, UR4, PT ;  /* 0x0000000413007c0c */ /* 0x000fe4000bf26270 */
[----:B------:R-:W-:Y:S01]  /*8dc0*/  ISETP.GE.AND P0, PT, R18, UR4, PT ;  /* 0x0000000412007c0c */ /* 0x000fe2000bf06270 */
[----:B------:R2:W-:Y:S01]  /*8dd0*/  @!P4 ST.E.64 desc[UR50][R8.64], R40 ;  /* 0x000000280800c985 */ /* 0x0005e2000c101b32 */
[----:B------:R-:W-:-:S02]  /*8de0*/  @!P5 LEA.HI.X R11, R156, R7, R25, 0x2, P6 ;  /* 0x000000079c0bd211 */ /* 0x000fc400030f1419 */
[CC--:B------:R-:W-:Y:S02]  /*8df0*/  @!P3 LEA R12, P6, R23.reuse, R6.reuse, 0x2 ;  /* 0x00000006170cb211 */ /* 0x0c0fe400078c10ff */
[CC--:B------:R-:W-:Y:S01]  /*8e00*/  @!P2 LEA R14, P4, R22.reuse, R6.reuse, 0x2 ;  /* 0x00000006160ea211 */ /* 0x0c0fe200078810ff */
[----:B------:R2:W-:Y:S01]  /*8e10*/  @!P5 ST.E.64 desc[UR50][R10.64], R38 ;  /* 0x000000260a00d985 */ /* 0x0005e2000c101b32 */
[-C--:B------:R-:W-:Y:S02]  /*8e20*/  @!P3 LEA.HI.X R13, R23, R7.reuse, R24, 0x2, P6 ;  /* 0x00000007170db211 */ /* 0x080fe400030f1418 */
[----:B------:R-:W-:Y:S02]  /*8e30*/  @!P2 LEA.HI.X R15, R22, R7, R51, 0x2, P4 ;  /* 0x00000007160fa211 */ /* 0x000fe400020f1433 */
[-C--:B-1----:R-:W-:Y:S01]  /*8e40*/  @!P1 LEA R4, P5, R19, R6.reuse, 0x2 ;  /* 0x0000000613049211 */ /* 0x082fe200078a10ff */
[----:B------:R2:W-:Y:S01]  /*8e50*/  @!P3 ST.E.64 desc[UR50][R12.64], R32 ;  /* 0x000000200c00b985 */ /* 0x0005e2000c101b32 */
[----:B------:R-:W-:-:S02]  /*8e60*/  @!P0 LEA R24, P6, R18, R6, 0x2 ;  /* 0x0000000612188211 */ /* 0x000fc400078c10ff */
[-C--:B------:R-:W-:Y:S01]  /*8e70*/  @!P1 LEA.HI.X R5, R19, R7.reuse, R50, 0x2, P5 ;  /* 0x0000000713059211 */ /* 0x080fe200028f1432 */
[----:B------:R2:W-:Y:S01]  /*8e80*/  @!P2 ST.E.64 desc[UR50][R14.64], R36 ;  /* 0x000000240e00a985 */ /* 0x0005e2000c101b32 */
[----:B------:R-:W-:-:S03]  /*8e90*/  @!P0 LEA.HI.X R25, R18, R7, R27, 0x2, P6 ;  /* 0x0000000712198211 */ /* 0x000fc600030f141b */
[----:B------:R2:W-:Y:S04]  /*8ea0*/  @!P1 ST.E.64 desc[UR50][R4.64], R30 ;  /* 0x0000001e04009985 */ /* 0x0005e8000c101b32 */
[----:B------:R2:W-:Y:S01]  /*8eb0*/  @!P0 ST.E.64 desc[UR50][R24.64], R28 ;  /* 0x0000001c18008985 */ /* 0x0005e2000c101b32 */
[----:B------:R-:W-:-:S13]  /*8ec0*/  ISETP.GE.AND P0, PT, R17, UR4, PT ;  /* 0x0000000411007c0c */ /* 0x000fda000bf06270 */
[----:B--2---:R-:W-:Y:S05]  /*8ed0*/  @P0 BRA `(.L_x_214) ;  /* 0x0000000800bc0947 */ /* 0x004fea0003800000 */
[----:B------:R-:W-:-:S04]  /*8ee0*/  LEA R4, P0, R17, R6, 0x2 ;  /* 0x0000000611047211 */ /* 0x000fc800078010ff */
[----:B------:R-:W-:-:S05]  /*8ef0*/  LEA.HI.X R5, R17, R7, R26, 0x2, P0 ;  /* 0x0000000711057211 */ /* 0x000fca00000f141a */
[----:B------:R1:W-:Y:S01]  /*8f00*/  ST.E.64 desc[UR50][R4.64], R20 ;  /* 0x0000001404007985 */ /* 0x0003e2000c101b32 */
[----:B------:R-:W-:Y:S05]  /*8f10*/  BRA `(.L_x_214) ;  /* 0x0000000800ac7947 */ /* 0x000fea0003800000 */
.L_x_211:
[----:B------:R-:W-:Y:S02]  /*8f20*/  ULDC.64 UR8, c[0x0][0xc00] ;  /* 0x0003000000087ab9 */ /* 0x000fe40000000a00 */
[----:B------:R-:W-:-:S04]  /*8f30*/  UISETP.NE.U32.AND UP0, UPT, UR8, URZ, UPT ;  /* 0x0000003f0800728c */ /* 0x000fc8000bf05070 */
[----:B------:R-:W-:-:S03]  /*8f40*/  UISETP.NE.AND.EX UP0, UPT, UR9, URZ, UPT, UP0 ;  /* 0x0000003f0900728c */ /* 0x000fc6000bf05300 */
[----:B------:R-:W-:Y:S02]  /*8f50*/  ULDC.64 UR8, c[0x0][0xc00] ;  /* 0x0003000000087ab9 */ /* 0x000fe40000000a00 */
[----:B------:R-:W-:Y:S01]  /*8f60*/  UIMAD.WIDE UR8, UR38, 0x4, UR8 ;  /* 0x00000004260878a5 */ /* 0x000fe2000f8e0208 */
[----:B------:R-:W-:-:S05]  /*8f70*/  PLOP3.LUT P1, PT, PT, PT, UP0, 0x80, 0x0 ;  /* 0x000000000000781c */ /* 0x000fca0003f2f008 */
[----:B------:R-:W-:Y:S02]  /*8f80*/  IMAD.U32 R4, RZ, RZ, UR8 ;  /* 0x00000008ff047e24 */ /* 0x000fe4000f8e00ff */
[----:B------:R-:W-:Y:S01]  /*8f90*/  IMAD.U32 R5, RZ, RZ, UR9 ;  /* 0x00000009ff057e24 */ /* 0x000fe2000f8e00ff */
[----:B------:R-:W-:Y:S02]  /*8fa0*/  ULDC.64 UR8, c[0x0][0xc08] ;  /* 0x0003020000087ab9 */ /* 0x000fe40000000a00 */
[----:B------:R-:W-:-:S03]  /*8fb0*/  UISETP.NE.U32.AND UP1, UPT, UR8, URZ, UPT ;  /* 0x0000003f0800728c */ /* 0x000fc6000bf25070 */
[----:B------:R-:W2:Y:S01]  /*8fc0*/  @P1 LDG.E R3, desc[UR50][R4.64] ;  /* 0x0000003204031981 */ /* 0x000ea2000c1e1900 */
[----:B------:R-:W-:Y:S01]  /*8fd0*/  UISETP.NE.AND.EX UP1, UPT, UR9, URZ, UPT, UP1 ;  /* 0x0000003f0900728c */ /* 0x000fe2000bf25310 */
[----:B------:R-:W-:Y:S01]  /*8fe0*/  ULDC UR4, c[0x0][0xa88] ;  /* 0x0002a20000047ab9 */ /* 0x000fe20000000800 */
[----:B------:R-:W0:Y:S01]  /*8ff0*/  S2R R8, SR_TID.X ;  /* 0x0000000000087919 */ /* 0x000e220000002100 */
[----:B------:R-:W-:-:S03]  /*9000*/  IMAD.U32 R0, RZ, RZ, UR4 ;  /* 0x00000004ff007e24 */ /* 0x000fc6000f8e00ff */
[----:B------:R-:W-:-:S05]  /*9010*/  PLOP3.LUT P2, PT, PT, PT, UP1, 0x80, 0x0 ;  /* 0x000000000000781c */ /* 0x000fca0003f4f018 */
[----:B------:R-:W-:Y:S02]  /*9020*/  @UP1 ULDC.64 UR8, c[0x0][0xc08] ;  /* 0x0003020000081ab9 */ /* 0x000fe40000000a00 */
[----:B------:R-:W-:-:S06]  /*9030*/  @UP1 UIMAD.WIDE UR8, UR38, 0x4, UR8 ;  /* 0x00000004260818a5 */ /* 0x000fcc000f8e0208 */
[----:B------:R-:W-:Y:S02]  /*9040*/  IMAD.U32 R6, RZ, RZ, UR8 ;  /* 0x00000008ff067e24 */ /* 0x000fe4000f8e00ff */
[----:B------:R-:W-:-:S05]  /*9050*/  IMAD.U32 R7, RZ, RZ, UR9 ;  /* 0x00000009ff077e24 */ /* 0x000fca000f8e00ff */
[----:B------:R1:W5:Y:S01]  /*9060*/  @P2 LDG.E R0, desc[UR50][R6.64] ;  /* 0x0000003206002981 */ /* 0x000362000c1e1900 */
[----:B------:R-:W-:Y:S01]  /*9070*/  UMOV UR4, URZ ;  /* 0x0000003f00047c82 */ /* 0x000fe20008000000 */
[----:B0-----:R-:W-:-:S05]  /*9080*/  VIADD R10, R8, 0xffffff80 ;  /* 0xffffff80080a7836 */ /* 0x001fca0000000000 */
[----:B------:R-:W-:Y:S02]  /*9090*/  ISETP.GT.AND P0, PT, R10, 0xbf, PT ;  /* 0x000000bf0a00780c */ /* 0x000fe40003f04270 */
[----:B--2---:R-:W-:-:S13]  /*90a0*/  @P1 R2UR UR4, R3 ;  /* 0x00000000030412ca */ /* 0x004fda00000e0000 */
[----:B------:R-:W-:Y:S01]  /*90b0*/  USHF.R.S32.HI UR16, URZ, 0x1f, UR4 ;  /* 0x0000001f3f107899 */ /* 0x000fe20008011404 */
[----:B-1----:R-:W-:Y:S11]  /*90c0*/  @P2 BRA `(.L_x_217) ;  /* 0x0000000000102947 */ /* 0x002ff60003800000 */
[----:B------:R-:W-:Y:S05]  /*90d0*/  @!P1 BRA `(.L_x_217) ;  /* 0x00000000000c9947 */ /* 0x000fea0003800000 */
[----:B------:R-:W2:Y:S04]  /*90e0*/  LDG.E R3, desc[UR50][R4.64] ;  /* 0x0000003204037981 */ /* 0x000ea8000c1e1900 */
[----:B-----5:R-:W2:Y:S02]  /*90f0*/  LDG.E R0, desc[UR50][R4.64+0x4] ;  /* 0x0000043204007981 */ /* 0x020ea4000c1e1900 */
[----:B--2---:R-:W-:-:S07]  /*9100*/  IMAD.IADD R0, R0, 0x1, -R3 ;  /* 0x0000000100007824 */ /* 0x004fce00078e0a03 */
.L_x_217:
[----:B------:R-:W-:Y:S01]  /*9110*/  USEL UR38, UR38, URZ, !UP0 ;  /* 0x0000003f26267287 */ /* 0x000fe2000c000000 */
[----:B------:R-:W-:Y:S01]  /*9120*/  BSSY B1, `(.L_x_218) ;  /* 0x0000038000017945 */ /* 0x000fe20003800000 */
[----:B------:R-:W-:-:S03]  /*9130*/  USEL UR39, UR39, URZ, !UP0 ;  /* 0x0000003f27277287 */ /* 0x000fc6000c000000 */
[----:B------:R-:W-:Y:S09]  /*9140*/  @P0 BRA `(.L_x_219) ;  /* 0x0000000000d40947 */ /* 0x000ff20003800000 */
[----:B------:R-:W0:Y:S01]  /*9150*/  LDC R9, c[0x0][0xbe8] ;  /* 0x0002fa00ff097b82 */ /* 0x000e220000000800 */
[----:B------:R-:W-:-:S04]  /*9160*/  IMAD.U32 R3, RZ, RZ, UR41 ;  /* 0x00000029ff037e24 */ /* 0x000fc8000f8e00ff */
[----:B------:R-:W-:-:S04]  /*9170*/  IMAD R3, R3, 0xc0, R8 ;  /* 0x000000c003037824 */ /* 0x000fc800078e0208 */
[----:B------:R-:W-:Y:S02]  /*9180*/  VIADD R6, R3, 0xffffff80 ;  /* 0xffffff8003067836 */ /* 0x000fe40000000000 */
[----:B0----5:R-:W-:-:S05]  /*9190*/  IMAD R4, R0, R9, RZ ;  /* 0x0000000900047224 */ /* 0x021fca00078e02ff */
[----:B------:R-:W-:-:S13]  /*91a0*/  ISETP.GE.AND P0, PT, R6, R4, PT ;  /* 0x000000040600720c */ /* 0x000fda0003f06270 */
[----:B------:R-:W-:Y:S05]  /*91b0*/  @P0 BRA `(.L_x_219) ;  /* 0x0000000000b80947 */ /* 0x000fea0003800000 */
[----:B------:R-:W-:Y:S01]  /*91c0*/  ISETP.NE.AND P0, PT, R9, 0x1, PT ;  /* 0x000000010900780c */ /* 0x000fe20003f05270 */
[----:B------:R-:W-:Y:S01]  /*91d0*/  UISETP.GT.AND UP2, UPT, UR43, 0x1, UPT ;  /* 0x000000012b00788c */ /* 0x000fe2000bf44270 */
[----:B------:R-:W-:-:S03]  /*91e0*/  UMOV UR7, 0x9b8 ;  /* 0x000009b800077882 */ /* 0x000fc60000000000 */
[----:B------:R-:W-:Y:S02]  /*91f0*/  USEL UR17, UR7, 0x978, UP2 ;  /* 0x0000097807117887 */ /* 0x000fe40009000000 */
[----:B------:R-:W-:-:S06]  /*9200*/  USEL UR19, UR42, URZ, UP2 ;  /* 0x0000003f2a137287 */ /* 0x000fcc0009000000 */
[----:B------:R-:W0:Y:S04]  /*9210*/  @P0 LDC R3, c[0x0][0xbec] ;  /* 0x0002fb00ff030b82 */ /* 0x000e280000000800 */
[----:B------:R-:W-:Y:S01]  /*9220*/  ULDC.64 UR10, c[0x0][UR17+0x220] ;  /* 0x00008800110a7abb */ /* 0x000fe20008000a00 */
[----:B------:R-:W-:Y:S01]  /*9230*/  ULDC.64 UR8, c[0x0][UR17+0x218] ;  /* 0x0000860011087abb */ /* 0x000fe20008000a00 */
[----:B------:R-:W-:Y:S01]  /*9240*/  ULDC.64 UR12, c[0x0][UR17+0x228] ;  /* 0x00008a00110c7abb */ /* 0x000fe20008000a00 */
[----:B------:R-:W-:Y:S01]  /*9250*/  UIMAD UR7, UR11, UR38, URZ ;  /* 0x000000260b0772a4 */ /* 0x000fe2000f8e023f */
[----:B------:R-:W1:Y:S01]  /*9260*/  @P0 LDC R5, c[0x0][0xbf0] ;  /* 0x0002fc00ff050b82 */ /* 0x000e620000000800 */
[----:B------:R-:W-:Y:S02]  /*9270*/  UIMAD.WIDE.U32 UR14, UR8, UR40, URZ ;  /* 0x00000028080e72a5 */ /* 0x000fe4000f8e003f */
[----:B------:R-:W-:-:S02]  /*9280*/  UIMAD UR18, UR9, UR40, URZ ;  /* 0x00000028091272a4 */ /* 0x000fc4000f8e023f */
[----:B------:R-:W-:Y:S02]  /*9290*/  UIMAD.WIDE.U32 UR8, UR10, UR38, URZ ;  /* 0x000000260a0872a5 */ /* 0x000fe4000f8e003f */
[----:B------:R-:W-:Y:S02]  /*92a0*/  UIMAD.WIDE.U32 UR20, UR12, UR19, URZ ;  /* 0x000000130c1472a5 */ /* 0x000fe4000f8e003f */
[----:B------:R-:W-:Y:S02]  /*92b0*/  UIMAD UR12, UR13, UR19, URZ ;  /* 0x000000130d0c72a4 */ /* 0x000fe4000f8e023f */
[----:B------:R-:W-:Y:S02]  /*92c0*/  UIMAD UR7, UR10, UR39, UR7 ;  /* 0x000000270a0772a4 */ /* 0x000fe4000f8e0207 */
[----:B------:R-:W-:Y:S02]  /*92d0*/  UIADD3 UR14, UP0, UP1, UR8, UR14, UR4 ;  /* 0x0000000e080e7290 */ /* 0x000fe4000f91e004 */
[----:B------:R-:W-:Y:S01]  /*92e0*/  UIADD3 UR8, UR12, UR21, URZ ;  /* 0x000000150c087290 */ /* 0x000fe2000fffe03f */
[----:B0-----:R-:W-:Y:S01]  /*92f0*/  @P0 IMAD.HI.U32 R4, R6, R3, RZ ;  /* 0x0000000306040227 */ /* 0x001fe200078e00ff */
[----:B------:R-:W-:-:S02]  /*9300*/  UIADD3 UR11, UR18, UR15, URZ ;  /* 0x0000000f120b7290 */ /* 0x000fc4000fffe03f */
[----:B------:R-:W-:Y:S01]  /*9310*/  UIADD3 UR7, UR9, UR7, URZ ;  /* 0x0000000709077290 */ /* 0x000fe2000fffe03f */
[----:B------:R-:W-:Y:S02]  /*9320*/  IMAD.MOV.U32 R3, RZ, RZ, R6 ;  /* 0x000000ffff037224 */ /* 0x000fe400078e0006 */
[----:B------:R-:W-:Y:S01]  /*9330*/  IMAD.U32 R8, RZ, RZ, UR8 ;  /* 0x00000008ff087e24 */ /* 0x000fe2000f8e00ff */
[----:B------:R-:W-:Y:S01]  /*9340*/  UIADD3.X UR7, UR7, UR11, UR16, UP0, UP1 ;  /* 0x0000000b07077290 */ /* 0x000fe200087e2410 */
[----:B-1----:R-:W-:Y:S01]  /*9350*/  @P0 SHF.R.U32.HI R3, RZ, R5, R4 ;  /* 0x00000005ff030219 */ /* 0x002fe20000011604 */
[----:B------:R-:W-:Y:S01]  /*9360*/  IMAD.U32 R4, RZ, RZ, UR20 ;  /* 0x00000014ff047e24 */ /* 0x000fe2000f8e00ff */
[----:B------:R-:W-:Y:S01]  /*9370*/  ULDC.64 UR8, c[0x0][UR17+0x210] ;  /* 0x0000840011087abb */ /* 0x000fe20008000a00 */
[----:B------:R-:W-:Y:S01]  /*9380*/  IMAD.U32 R5, RZ, RZ, UR21 ;  /* 0x00000015ff057e24 */ /* 0x000fe2000f8e00ff */
[--C-:B------:R-:W-:Y:S01]  /*9390*/  SHF.R.S32.HI R5, RZ, 0x1f, R3.reuse ;  /* 0x0000001fff057819 */ /* 0x100fe20000011403 */
[----:B------:R-:W-:Y:S01]  /*93a0*/  IMAD.MOV R7, RZ, RZ, -R3 ;  /* 0x000000ffff077224 */ /* 0x000fe200078e0a03 */
[----:B------:R-:W-:Y:S01]  /*93b0*/  IADD3 R4, P0, P1, R3, UR14, R4 ;  /* 0x0000000e03047c10 */ /* 0x000fe2000f91e004 */
[----:B------:R-:W-:Y:S01]  /*93c0*/  ULDC.64 UR10, c[0x0][0xba8] ;  /* 0x0002ea00000a7ab9 */ /* 0x000fe20000000a00 */
[----:B------:R-:W-:Y:S01]  /*93d0*/  @!UP2 ULDC UR10, c[0x0][0xb50] ;  /* 0x0002d400000aaab9 */ /* 0x000fe20000000800 */
[----:B------:R-:W-:Y:S01]  /*93e0*/  IMAD R7, R9, R7, R6 ;  /* 0x0000000709077224 */ /* 0x000fe200078e0206 */
[----:B------:R-:W-:Y:S01]  /*93f0*/  IADD3.X R5, R5, UR7, R8, P0, P1 ;  /* 0x0000000705057c10 */ /* 0x000fe200087e2408 */
[----:B------:R-:W-:-:S02]  /*9400*/  @!UP2 ULDC UR11, c[0x0][0xb54] ;  /* 0x0002d500000baab9 */ /* 0x000fc40000000800 */
[C---:B------:R-:W-:Y:S01]  /*9410*/  IMAD R6, R7.reuse, UR9, RZ ;  /* 0x0000000907067c24 */ /* 0x040fe2000f8e02ff */
[----:B------:R-:W-:Y:S01]  /*9420*/  SHF.R.S32.HI R3, RZ, 0x1f, R7 ;  /* 0x0000001fff037819 */ /* 0x000fe20000011407 */
[----:B------:R-:W-:-:S04]  /*9430*/  IMAD.WIDE.U32 R4, R7, UR8, R4 ;  /* 0x0000000807047c25 */ /* 0x000fc8000f8e0004 */
[----:B------:R-:W-:Y:S01]  /*9440*/  IMAD R3, R3, UR8, R6 ;  /* 0x0000000803037c24 */ /* 0x000fe2000f8e0206 */
[----:B------:R-:W-:-:S03]  /*9450*/  LEA R6, P0, R4, UR10, 0x2 ;  /* 0x0000000a04067c11 */ /* 0x000fc6000f8010ff */
[----:B------:R-:W-:-:S05]  /*9460*/  IMAD.IADD R3, R5, 0x1, R3 ;  /* 0x0000000105037824 */ /* 0x000fca00078e0203 */
[----:B------:R-:W-:Y:S01]  /*9470*/  LEA.HI.X R7, R4, UR11, R3, 0x2, P0 ;  /* 0x0000000b04077c11 */ /* 0x000fe200080f1403 */
[----:B------:R-:W-:-:S05]  /*9480*/  IMAD.MOV.U32 R3, RZ, RZ, -0x800000 ;  /* 0xff800000ff037424 */ /* 0x000fca00078e00ff */
[----:B------:R0:W-:Y:S02]  /*9490*/  STG.E desc[UR50][R6.64], R3 ;  /* 0x0000000306007986 */ /* 0x0001e4000c101932 */
.L_x_219:
[----:B------:R-:W-:Y:S05]  /*94a0*/  BSYNC B1 ;  /* 0x0000000000017941 */ /* 0x000fea0003800000 */
.L_x_218:
[----:B------:R-:W-:-:S06]  /*94b0*/  UISETP.GT.AND UP0, UPT, UR43, 0x1, UPT ;  /* 0x000000012b00788c */ /* 0x000fcc000bf04270 */
[----:B------:R-:W-:-:S13]  /*94c0*/  PLOP3.LUT P0, PT, PT, PT, UP0, 0x80, 0x0 ;  /* 0x000000000000781c */ /* 0x000fda0003f0f008 */
[----:B------:R-:W-:Y:S05]  /*94d0*/  @P0 BRA `(.L_x_214) ;  /* 0x00000004003c0947 */ /* 0x000fea0003800000 */
[----:B------:R-:W1:Y:S01]  /*94e0*/  LDC R11, c[0x0][0xbe8] ;  /* 0x0002fa00ff0b7b82 */ /* 0x000e620000000800 */
[----:B------:R-:W-:Y:S01]  /*94f0*/  SHF.R.S32.HI R8, RZ, 0x1f, R10 ;  /* 0x0000001fff087819 */ /* 0x000fe2000001140a */
[----:B------:R-:W-:Y:S01]  /*9500*/  ULDC.64 UR10, c[0x0][0xaa0] ;  /* 0x0002a800000a7ab9 */ /* 0x000fe20000000a00 */
[----:B0-----:R-:W-:Y:S01]  /*9510*/  IMAD.U32 R6, RZ, RZ, UR41 ;  /* 0x00000029ff067e24 */ /* 0x001fe2000f8e00ff */
[----:B------:R-:W-:Y:S01]  /*9520*/  UIMAD UR7, UR16, UR10, URZ ;  /* 0x0000000a100772a4 */ /* 0x000fe2000f8e023f */
[----:B------:R-:W-:Y:S01]  /*9530*/  LEA.HI R8, R8, R10, RZ, 0x3 ;  /* 0x0000000a08087211 */ /* 0x000fe200078f18ff */
[----:B------:R-:W-:Y:S01]  /*9540*/  UIMAD.WIDE.U32 UR8, UR4, UR10, URZ ;  /* 0x0000000a040872a5 */ /* 0x000fe2000f8e003f */
[----:B------:R-:W-:Y:S01]  /*9550*/  SHF.R.S32.HI R12, RZ, 0x1f, R16 ;  /* 0x0000001fff0c7819 */ /* 0x000fe20000011410 */
[----:B------:R-:W-:Y:S01]  /*9560*/  UIMAD UR7, UR4, UR11, UR7 ;  /* 0x0000000b040772a4 */ /* 0x000fe2000f8e0207 */
[----:B------:R-:W-:Y:S02]  /*9570*/  SHF.R.S32.HI R8, RZ, 0x3, R8 ;  /* 0x00000003ff087819 */ /* 0x000fe40000011408 */
[----:B------:R-:W-:Y:S01]  /*9580*/  ULDC.64 UR10, c[0x0][0xae8] ;  /* 0x0002ba00000a7ab9 */ /* 0x000fe20000000a00 */
[----:B------:R-:W-:-:S02]  /*9590*/  UIADD3 UR9, UR9, UR7, URZ ;  /* 0x0000000709097290 */ /* 0x000fc4000fffe03f */
[----:B------:R-:W-:Y:S02]  /*95a0*/  IMAD R3, R2, 0x30, R8 ;  /* 0x0000003002037824 */ /* 0x000fe400078e0208 */
[----:B------:R-:W-:Y:S02]  /*95b0*/  UIMAD.WIDE.U32 UR8, UR40, UR10, UR8 ;  /* 0x0000000a280872a5 */ /* 0x000fe4000f8e0008 */
[----:B------:R-:W-:Y:S02]  /*95c0*/  IMAD R6, R6, 0xc0, R3 ;  /* 0x000000c006067824 */ /* 0x000fe400078e0203 */
[----:B------:R-:W-:Y:S02]  /*95d0*/  UIMAD UR9, UR40, UR11, UR9 ;  /* 0x0000000b280972a4 */ /* 0x000fe4000f8e0209 */
[----:B------:R-:W-:Y:S01]  /*95e0*/  IMAD.MOV.U32 R3, RZ, RZ, R6 ;  /* 0x000000ffff037224 */ /* 0x000fe200078e0006 */
[----:B------:R-:W-:Y:S01]  /*95f0*/  ULDC.64 UR10, c[0x0][0xaf0] ;  /* 0x0002bc00000a7ab9 */ /* 0x000fe20000000a00 */
[----:B-1----:R-:W-:Y:S01]  /*9600*/  ISETP.NE.AND P0, PT, R11, 0x1, PT ;  /* 0x000000010b00780c */ /* 0x002fe20003f05270 */
[----:B------:R-:W-:Y:S01]  /*9610*/  UIMAD UR39, UR39, UR10, URZ ;  /* 0x0000000a272772a4 */ /* 0x000fe2000f8e023f */
[----:B-----5:R-:W-:-:S03]  /*9620*/  IMAD R29, R0, R11, RZ ;  /* 0x0000000b001d7224 */ /* 0x020fc600078e02ff */
[----:B------:R-:W-:Y:S02]  /*9630*/  UIMAD UR4, UR38, UR11, UR39 ;  /* 0x0000000b260472a4 */ /* 0x000fe4000f8e0227 */
[----:B------:R-:W-:-:S03]  /*9640*/  UIMAD.WIDE.U32 UR38, UR38, UR10, UR8 ;  /* 0x0000000a262672a5 */ /* 0x000fc6000f8e0008 */
[----:B------:R-:W-:Y:S01]  /*9650*/  ULDC.64 UR8, c[0x0][0xae0] ;  /* 0x0002b80000087ab9 */ /* 0x000fe20000000a00 */
[----:B------:R-:W-:Y:S02]  /*9660*/  UIADD3 UR4, UR39, UR4, URZ ;  /* 0x0000000427047290 */ /* 0x000fe4000fffe03f */
[----:B------:R-:W0:Y:S08]  /*9670*/  @P0 LDC R5, c[0x0][0xbec] ;  /* 0x0002fb00ff050b82 */ /* 0x000e300000000800 */
[----:B------:R-:W1:Y:S01]  /*9680*/  @P0 LDC R7, c[0x0][0xbf0] ;  /* 0x0002fc00ff070b82 */ /* 0x000e620000000800 */
[----:B0-----:R-:W-:-:S04]  /*9690*/  @P0 IMAD.HI.U32 R4, R6, R5, RZ ;  /* 0x0000000506040227 */ /* 0x001fc800078e00ff */
[----:B------:R-:W-:Y:S02]  /*96a0*/  IMAD.U32 R5, RZ, RZ, UR39 ;  /* 0x00000027ff057e24 */ /* 0x000fe4000f8e00ff */
[----:B------:R-:W-:Y:S01]  /*96b0*/  IMAD.U32 R5, RZ, RZ, UR4 ;  /* 0x00000004ff057e24 */ /* 0x000fe2000f8e00ff */
[----:B------:R-:W-:Y:S01]  /*96c0*/  ULDC UR4, c[0x0][0xac8] ;  /* 0x0002b20000047ab9 */ /* 0x000fe20000000800 */
[----:B-1----:R-:W-:-:S04]  /*96d0*/  @P0 SHF.R.U32.HI R3, RZ, R7, R4 ;  /* 0x00000007ff030219 */ /* 0x002fc80000011604 */
[--C-:B------:R-:W-:Y:S01]  /*96e0*/  SHF.R.S32.HI R4, RZ, 0x1f, R3.reuse ;  /* 0x0000001fff047819 */ /* 0x100fe20000011403 */
[----:B------:R-:W-:-:S04]  /*96f0*/  IMAD.MOV R7, RZ, RZ, -R3 ;  /* 0x000000ffff077224 */ /* 0x000fc800078e0a03 */
[----:B------:R-:W-:Y:S02]  /*9700*/  IMAD R7, R11, R7, R6 ;  /* 0x000000070b077224 */ /* 0x000fe400078e0206 */
[----:B------:R-:W-:Y:S01]  /*9710*/  IMAD R6, R4, UR8, RZ ;  /* 0x0000000804067c24 */ /* 0x000fe2000f8e02ff */
[----:B------:R-:W-:-:S03]  /*9720*/  MOV R4, UR38 ;  /* 0x0000002600047c02 */ /* 0x000fc60008000f00 */
[C---:B------:R-:W-:Y:S01]  /*9730*/  IMAD R9, R3.reuse, UR9, R6 ;  /* 0x0000000903097c24 */ /* 0x040fe2000f8e0206 */
[----:B------:R-:W-:Y:S01]  /*9740*/  SHF.R.S32.HI R6, RZ, 0x1f, R7 ;  /* 0x0000001fff067819 */ /* 0x000fe20000011407 */
[----:B------:R-:W-:Y:S01]  /*9750*/  IMAD.WIDE.U32 R4, R3, UR8, R4 ;  /* 0x0000000803047c25 */ /* 0x000fe2000f8e0004 */
[----:B------:R-:W-:-:S03]  /*9760*/  ULDC.64 UR8, c[0x0][0xad8] ;  /* 0x0002b60000087ab9 */ /* 0x000fc60000000a00 */
[----:B------:R-:W-:Y:S02]  /*9770*/  IMAD R6, R6, UR8, RZ ;  /* 0x0000000806067c24 */ /* 0x000fe4000f8e02ff */
[----:B------:R-:W-:Y:S02]  /*9780*/  IMAD.IADD R5, R5, 0x1, R9 ;  /* 0x0000000105057824 */ /* 0x000fe400078e0209 */
[C---:B------:R-:W-:Y:S02]  /*9790*/  IMAD R3, R7.reuse, UR9, R6 ;  /* 0x0000000907037c24 */ /* 0x040fe4000f8e0206 */
[----:B------:R-:W-:Y:S01]  /*97a0*/  IMAD.WIDE.U32 R4, R7, UR8, R4 ;  /* 0x0000000807047c25 */ /* 0x000fe2000f8e0004 */
[----:B------:R-:W-:-:S03]  /*97b0*/  ULDC.64 UR8, c[0x0][0xa80] ;  /* 0x0002a00000087ab9 */ /* 0x000fc60000000a00 */
[----:B------:R-:W-:Y:S01]  /*97c0*/  IMAD.IADD R3, R5, 0x1, R3 ;  /* 0x0000000105037824 */ /* 0x000fe200078e0203 */
[----:B------:R-:W-:Y:S01]  /*97d0*/  LEA R5, P0, R4, UR8, 0x1 ;  /* 0x0000000804057c11 */ /* 0x000fe2000f8008ff */
[----:B------:R-:W-:-:S03]  /*97e0*/  IMAD.U32 R6, RZ, RZ, UR41 ;  /* 0x00000029ff067e24 */ /* 0x000fc6000f8e00ff */
[----:B------:R-:W-:Y:S01]  /*97f0*/  LEA.HI.X R10, R4, UR9, R3, 0x1, P0 ;  /* 0x00000009040a7c11 */ /* 0x000fe200080f0c03 */
[----:B------:R-:W0:Y:S01]  /*9800*/  SHFL.IDX PT, R9, R5, RZ, 0x181f ;  /* 0x00181fff05097589 */ /* 0x000e2200000e0000 */
[----:B------:R-:W-:Y:S01]  /*9810*/  IMAD R4, R6, 0xc0, R8 ;  /* 0x000000c006047824 */ /* 0x000fe200078e0208 */
[----:B------:R-:W-:Y:S02]  /*9820*/  ISETP.GE.AND P0, PT, R16, UR4, PT ;  /* 0x0000000410007c0c */ /* 0x000fe4000bf06270 */
[----:B------:R-:W1:Y:S01]  /*9830*/  SHFL.IDX PT, R13, R5, 0x1, 0x181f ;  /* 0x00381f00050d7f89 */ /* 0x000e6200000e0000 */
[C---:B------:R-:W-:Y:S01]  /*9840*/  VIADD R0, R4.reuse, 0x30 ;  /* 0x0000003004007836 */ /* 0x040fe20000000000 */
[CC--:B------:R-:W-:Y:S01]  /*9850*/  ISETP.GE.OR P3, PT, R4.reuse, R29.reuse, P0 ;  /* 0x0000001d0400720c */ /* 0x0c0fe20000766670 */
[C---:B------:R-:W-:Y:S01]  /*9860*/  VIADD R3, R4.reuse, 0x60 ;  /* 0x0000006004037836 */ /* 0x040fe20000000000 */
[----:B------:R-:W2:Y:S01]  /*9870*/  SHFL.IDX PT, R21, R5, 0x2, 0x181f ;  /* 0x00581f0005157f89 */ /* 0x000ea200000e0000 */
[----:B------:R-:W-:Y:S01]  /*9880*/  VIADD R4, R4, 0x90 ;  /* 0x0000009004047836 */ /* 0x000fe20000000000 */
[----:B------:R-:W-:-:S02]  /*9890*/  ISETP.GE.OR P2, PT, R0, R29, P0 ;  /* 0x0000001d0000720c */ /* 0x000fc40000746670 */
[----:B------:R-:W3:Y:S01]  /*98a0*/  SHFL.IDX PT, R7, R10, RZ, 0x181f ;  /* 0x00181fff0a077589 */ /* 0x000ee200000e0000 */
[-C--:B------:R-:W-:Y:S02]  /*98b0*/  ISETP.GE.OR P1, PT, R3, R29.reuse, P0 ;  /* 0x0000001d0300720c */ /* 0x080fe40000726670 */
[----:B------:R-:W-:Y:S01]  /*98c0*/  ISETP.GE.OR P0, PT, R4, R29, P0 ;  /* 0x0000001d0400720c */ /* 0x000fe20000706670 */
[----:B------:R3:W4:Y:S04]  /*98d0*/  SHFL.IDX PT, R27, R5, 0x3, 0x181f ;  /* 0x00781f00051b7f89 */ /* 0x00072800000e0000 */
[----:B------:R-:W4:Y:S04]  /*98e0*/  SHFL.IDX PT, R11, R10, 0x1, 0x181f ;  /* 0x00381f000a0b7f89 */ /* 0x000f2800000e0000 */
[----:B------:R-:W4:Y:S01]  /*98f0*/  SHFL.IDX PT, R15, R10, 0x2, 0x181f ;  /* 0x00581f000a0f7f89 */ /* 0x000f2200000e0000 */
[----:B0-----:R-:W-:-:S03]  /*9900*/  @!P3 LEA R4, P6, R16, R9, 0x1 ;  /* 0x000000091004b211 */ /* 0x001fc600078c08ff */
[----:B------:R4:W0:Y:S01]  /*9910*/  SHFL.IDX PT, R25, R10, 0x3, 0x181f ;  /* 0x00781f000a197f89 */ /* 0x00082200000e0000 */
[C---:B-1----:R-:W-:Y:S02]  /*9920*/  @!P2 LEA R6, P5, R16.reuse, R13, 0x1 ;  /* 0x0000000d1006a211 */ /* 0x042fe400078a08ff */
[C---:B--2---:R-:W-:Y:S02]  /*9930*/  @!P1 LEA R8, P4, R16.reuse, R21, 0x1 ;  /* 0x0000001510089211 */ /* 0x044fe400078808ff */
[C---:B---3--:R-:W-:Y:S02]  /*9940*/  @!P3 LEA.HI.X R5, R16.reuse, R7, R12, 0x1, P6 ;  /* 0x000000071005b211 */ /* 0x048fe400030f0c0c */
[----:B----4-:R-:W-:-:S03]  /*9950*/  @!P0 LEA R10, P6, R16, R27, 0x1 ;  /* 0x0000001b100a8211 */ /* 0x010fc600078c08ff */
[----:B------:R1:W-:Y:S01]  /*9960*/  @!P3 ST.E.128 desc[UR50][R4.64], RZ ;  /* 0x000000ff0400b985 */ /* 0x0003e2000c101d32 */
[C-C-:B------:R-:W-:Y:S02]  /*9970*/  @!P2 LEA.HI.X R7, R16.reuse, R11, R12.reuse, 0x1, P5 ;  /* 0x0000000b1007a211 */ /* 0x140fe400028f0c0c */
[----:B------:R-:W-:-:S03]  /*9980*/  @!P1 LEA.HI.X R9, R16, R15, R12, 0x1, P4 ;  /* 0x0000000f10099211 */ /* 0x000fc600020f0c0c */
[----:B------:R1:W-:Y:S01]  /*9990*/  @!P2 ST.E.128 desc[UR50][R6.64], RZ ;  /* 0x000000ff0600a985 */ /* 0x0003e2000c101d32 */
[----:B0-----:R-:W-:-:S03]  /*99a0*/  @!P0 LEA.HI.X R11, R16, R25, R12, 0x1, P6 ;  /* 0x00000019100b8211 */ /* 0x001fc600030f0c0c */
[----:B------:R1:W-:Y:S04]  /*99b0*/  @!P1 ST.E.128 desc[UR50][R8.64], RZ ;  /* 0x000000ff08009985 */ /* 0x0003e8000c101d32 */
[----:B------:R1:W-:Y:S02]  /*99c0*/  @!P0 ST.E.128 desc[UR50][R10.64], RZ ;  /* 0x000000ff0a008985 */ /* 0x0003e4000c101d32 */
.L_x_214:
[----:B------:R-:W-:Y:S05]  /*99d0*/  BSYNC B0 ;  /* 0x0000000000007941 */ /* 0x000fea0003800000 */
.L_x_210:
[----:B------:R-:W-:Y:S02]  /*99e0*/  ULDC UR4, c[0x0][0xc3c] ;  /* 0x00030f0000047ab9 */ /* 0x000fe40000000800 */
[----:B------:R-:W-:-:S13]  /*99f0*/  ISETP.GE.AND P0, PT, R35, UR4, PT ;  /* 0x0000000423007c0c */ /* 0x000fda000bf06270 */
[----:B------:R-:W-:Y:S05]  /*9a00*/  @!P0 BRA `(.L_x_220) ;  /* 0xffffff7400048947 */ /* 0x000fea000383ffff */
[----:B------:R-:W-:Y:S05]  /*9a10*/  EXIT ;  /* 0x000000000000794d */ /* 0x000fea0003800000 */
.L_x_181:
[----:B------:R-:W-:-:S08]  /*9a20*/  NOP ;  /* 0x0000000000007918 */ /* 0x000fd00000000000 */
[----:B------:R-:W0:-:S00]  /*9a30*/  USETMAXREG.DEALLOC.CTAPOOL 0x20 ;  /* 0x00000020000079c8 */ /* 0x000e0000080e0500 */
[----:B0-----:R-:W2:Y:S01]  /*9a40*/  LDL.LU R3, [R1+0x8] ;  /* 0x0000080001037983 */ /* 0x001ea20000300800 */
[----:B------:R-:W-:-:S06]  /*9a50*/  LOP3.LUT R0, R0, 0x3, RZ, 0xc0, !PT ;  /* 0x0000000300007812 */ /* 0x000fcc00078ec0ff */
[----:B------:R-:W0:Y:S02]  /*9a60*/  SHFL.IDX PT, R0, R0, RZ, 0x1f ;  /* 0x00001fff00007589 */ /* 0x000e2400000e0000 */
[----:B0-----:R-:W-:-:S13]  /*9a70*/  ISETP.NE.AND P0, PT, R0, RZ, PT ;  /* 0x000000ff0000720c */ /* 0x001fda0003f05270 */
[----:B------:R-:W-:Y:S01]  /*9a80*/  @P0 BAR.SYNC.DEFER_BLOCKING 0x5, 0x200 ;  /* 0x0148000000000b1d */ /* 0x000fe20000010000 */
[----:B--2---:R-:W-:-:S04]  /*9a90*/  LOP3.LUT R3, R3, 0xffffffdf, RZ, 0xc0, !PT ;  /* 0xffffffdf03037812 */ /* 0x004fc800078ec0ff */
[----:B------:R-:W-:-:S05]  /*9aa0*/  @P0 LOP3.LUT R3, R3, 0x20, RZ, 0xfc, !PT ;  /* 0x0000002003030812 */ /* 0x000fca00078efcff */
[----:B------:R0:W-:Y:S02]  /*9ab0*/  STL [R1+0x8], R3 ;  /* 0x0000080301007387 */ /* 0x0001e40000100800 */
[----:B0-----:R-:W-:-:S04]  /*9ac0*/  @P0 MOV R3, 0x400 ;  /* 0x0000040000030802 */ /* 0x001fc80000000f00 */
[----:B------:R-:W-:-:S05]  /*9ad0*/  @P0 LEA R2, R2, R3, 0x18 ;  /* 0x0000000302020211 */ /* 0x000fca00078ec0ff */
[----:B------:R-:W0:Y:S04]  /*9ae0*/  @P0 LDS.128 R4, [R2+0x132d0] ;  /* 0x0132d00002040984 */ /* 0x000e280000000c00 */
[----:B0-----:R0:W-:Y:S01]  /*9af0*/  @P0 STL.64 [R1+0x10], R4 ;  /* 0x0000100401000387 */ /* 0x0011e20000100a00 */
[----:B------:R-:W-:-:S03]  /*9b00*/  IMAD.MOV.U32 R0, RZ, RZ, R7 ;  /* 0x000000ffff007224 */ /* 0x000fc600078e0007 */
[----:B------:R0:W-:Y:S02]  /*9b10*/  @P0 STL [R1+0x18], R6 ;  /* 0x0000180601000387 */ /* 0x0001e40000100800 */
[----:B------:R-:W-:Y:S01]  /*9b20*/  @P0 R2UR UR40, R0 ;  /* 0x00000000002802ca */ /* 0x000fe200000e0000 */
[----:B------:R-:W-:Y:S06]  /*9b30*/  @P0 BAR.ARV 0x4, 0x200 ;  /* 0x0108000000000b1d */ /* 0x000fec0000002000 */
[----:B------:R-:W-:Y:S08]  /*9b40*/  @P0 BRA `(.L_x_221) ;  /* 0x0000000800c80947 */ /* 0x000ff00003800000 */
[----:B0-----:R-:W0:Y:S01]  /*9b50*/  S2R R4, SR_TID.X ;  /* 0x0000000000047919 */ /* 0x001e220000002100 */
[----:B------:R-:W-:Y:S01]  /*9b60*/  ULDC UR4, c[0x0][0xc3c] ;  /* 0x00030f0000047ab9 */ /* 0x000fe20000000800 */
[----:B------:R-:W-:Y:S02]  /*9b70*/  IMAD.MOV.U32 R0, RZ, RZ, RZ ;  /* 0x000000ffff007224 */ /* 0x000fe400078e00ff */
[----:B------:R-:W-:Y:S01]  /*9b80*/  IMAD.MOV.U32 R9, RZ, RZ, RZ ;  /* 0x000000ffff097224 */ /* 0x000fe200078e00ff */
[----:B0-----:R-:W-:-:S04]  /*9b90*/  LOP3.LUT R7, R4, 0x1f, RZ, 0xc0, !PT ;  /* 0x0000001f04077812 */ /* 0x001fc800078ec0ff */
[----:B------:R-:W-:-:S04]  /*9ba0*/  ISETP.NE.AND P0, PT, R7, 0x1f, PT ;  /* 0x0000001f0700780c */ /* 0x000fc80003f05270 */
[----:B------:R-:W-:-:S13]  /*9bb0*/  ISETP.GE.OR P1, PT, R7, UR4, !P0 ;  /* 0x0000000407007c0c */ /* 0x000fda000c726670 */
[----:B------:R-:W0:Y:S08]  /*9bc0*/  @!P1 LDC.64 R4, c[0x0][0xc80] ;  /* 0x00032000ff049b82 */ /* 0x000e300000000a00 */
[----:B------:R-:W1:Y:S01]  /*9bd0*/  @!P1 LDC.64 R2, c[0x0][0xc78] ;  /* 0x00031e00ff029b82 */ /* 0x000e620000000a00 */
[----:B0-----:R-:W-:-:S05]  /*9be0*/  @!P1 IMAD.WIDE.U32 R4, R7, 0x4, R4 ;  /* 0x0000000407049825 */ /* 0x001fca00078e0004 */
[----:B------:R-:W2:Y:S01]  /*9bf0*/  @!P1 LDG.E R0, desc[UR50][R4.64] ;  /* 0x0000003204009981 */ /* 0x000ea2000c1e1900 */
[----:B-1----:R-:W-:-:S05]  /*9c00*/  @!P1 IMAD.WIDE.U32 R2, R7, 0x4, R2 ;  /* 0x0000000407029825 */ /* 0x002fca00078e0002 */
[----:B------:R-:W2:Y:S01]  /*9c10*/  @!P1 LDG.E R9, desc[UR50][R2.64] ;  /* 0x0000003202099981 */ /* 0x000ea2000c1e1900 */
[C---:B------:R-:W-:Y:S02]  /*9c20*/  ISETP.NE.AND P1, PT, R7.reuse, RZ, PT ;  /* 0x000000ff0700720c */ /* 0x040fe40003f25270 */
[C---:B------:R-:W-:Y:S02]  /*9c30*/  ISETP.GE.U32.AND P2, PT, R7.reuse, 0x2, PT ;  /* 0x000000020700780c */ /* 0x040fe40003f46070 */
[C---:B------:R-:W-:Y:S02]  /*9c40*/  ISETP.GE.U32.AND P3, PT, R7.reuse, 0x4, PT ;  /* 0x000000040700780c */ /* 0x040fe40003f66070 */
[C---:B------:R-:W-:Y:S02]  /*9c50*/  ISETP.GE.U32.AND P4, PT, R7.reuse, 0x8, PT ;  /* 0x000000080700780c */ /* 0x040fe40003f86070 */
[----:B------:R-:W-:Y:S01]  /*9c60*/  ISETP.GE.U32.AND P5, PT, R7, 0x10, PT ;  /* 0x000000100700780c */ /* 0x000fe20003fa6070 */
[----:B------:R-:W-:Y:S01]  /*9c70*/  UMOV UR4, URZ ;  /* 0x0000003f00047c82 */ /* 0x000fe20008000000 */
[----:B--2---:R-:W-:-:S05]  /*9c80*/  IMAD R6, R0, R9, RZ ;  /* 0x0000000900067224 */ /* 0x004fca00078e02ff */
[----:B------:R-:W0:Y:S02]  /*9c90*/  SHFL.UP PT, R8, R6, 0x1, RZ ;  /* 0x0420000006087989 */ /* 0x000e2400000e00ff */
[----:B0-----:R-:W-:-:S05]  /*9ca0*/  SEL R11, R8, RZ, P1 ;  /* 0x000000ff080b7207 */ /* 0x001fca0000800000 */
[----:B------:R-:W-:-:S05]  /*9cb0*/  IMAD.IADD R11, R6, 0x1, R11 ;  /* 0x00000001060b7824 */ /* 0x000fca00078e020b */
        /* <DEDUP_REMOVED lines=9> */
[----:B------:R-:W0:Y:S01]  /*9d50*/  SHFL.UP PT, R2, R4, 0x10, RZ ;  /* 0x0600000004027989 */ /* 0x000e2200000e00ff */
[----:B------:R-:W1:Y:S01]  /*9d60*/  S2R R6, SR_CTAID.X ;  /* 0x0000000000067919 */ /* 0x000e620000002500 */
[----:B0-----:R-:W-:Y:S02]  /*9d70*/  SEL R5, R2, RZ, P5 ;  /* 0x000000ff02057207 */ /* 0x001fe40002800000 */
[----:B------:R-:W0:Y:S03]  /*9d80*/  LDC R2, c[0x0][0xc38] ;  /* 0x00030e00ff027b82 */ /* 0x000e260000000800 */
[----:B------:R-:W-:-:S05]  /*9d90*/  IMAD.IADD R5, R4, 0x1, R5 ;  /* 0x0000000104057824 */ /* 0x000fca00078e0205 */
[----:B------:R-:W0:Y:S02]  /*9da0*/  SHFL.IDX PT, R11, R5, 0x1f, 0x1f ;  /* 0x03e01f00050b7f89 */ /* 0x000e2400000e0000 */
[----:B0-----:R-:W-:-:S05]  /*9db0*/  IMAD R11, R11, R2, RZ ;  /* 0x000000020b0b7224 */ /* 0x001fca00078e02ff */
[----:B-1----:R-:W-:Y:S01]  /*9dc0*/  ISETP.GT.AND P6, PT, R11, R6, PT ;  /* 0x000000060b00720c */ /* 0x002fe20003fc4270 */
[----:B------:R-:W-:-:S12]  /*9dd0*/  IMAD.MOV.U32 R8, RZ, RZ, R11 ;  /* 0x000000ffff087224 */ /* 0x000fd800078e000b */
[----:B------:R-:W-:Y:S05]  /*9de0*/  @P6 BRA `(.L_x_222) ;  /* 0x00000000009c6947 */ /* 0x000fea0003800000 */
[----:B------:R-:W-:Y:S01]  /*9df0*/  IMAD.MOV.U32 R11, RZ, RZ, R8 ;  /* 0x000000ffff0b7224 */ /* 0x000fe200078e0008 */
[----:B------:R-:W-:Y:S01]  /*9e00*/  UMOV UR4, URZ ;  /* 0x0000003f00047c82 */ /* 0x000fe20008000000 */
[----:B------:R-:W-:-:S05]  /*9e10*/  ULDC UR5, c[0x0][0xc3c] ;  /* 0x00030f0000057ab9 */ /* 0x000fca0000000800 */
.L_x_224:
[----:B------:R-:W-:-:S04]  /*9e20*/  UIADD3 UR4, UR4, 0x1f, URZ ;  /* 0x0000001f04047890 */ /* 0x000fc8000fffe03f */
[----:B------:R-:W-:-:S06]  /*9e30*/  UISETP.GE.AND UP0, UPT, UR4, UR5, UPT ;  /* 0x000000050400728c */ /* 0x000fcc000bf06270 */
[----:B------:R-:W-:-:S13]  /*9e40*/  PLOP3.LUT P6, PT, PT, PT, UP0, 0x40, 0x0 ;  /* 0x000000000000781c */ /* 0x000fda0003fce808 */
[----:B------:R-:W-:Y:S05]  /*9e50*/  @!P6 BRA `(.L_x_223) ;  /* 0x0000000400c8e947 */ /* 0x000fea0003800000 */
[----:B------:R-:W-:Y:S02]  /*9e60*/  VIADD R9, R7, UR4 ;  /* 0x0000000407097c36 */ /* 0x000fe40008000000 */
[----:B------:R-:W-:-:S03]  /*9e70*/  IMAD.MOV.U32 R0, RZ, RZ, RZ ;  /* 0x000000ffff007224 */ /* 0x000fc600078e00ff */
[----:B------:R-:W-:-:S13]  /*9e80*/  ISETP.GE.OR P6, PT, R9, UR5, !P0 ;  /* 0x0000000509007c0c */ /* 0x000fda000c7c6670 */
[----:B------:R-:W0:Y:S08]  /*9e90*/  @!P6 LDC.64 R4, c[0x0][0xc80] ;  /* 0x00032000ff04eb82 */ /* 0x000e300000000a00 */
[----:B------:R-:W1:Y:S01]  /*9ea0*/  @!P6 LDC.64 R2, c[0x0][0xc78] ;  /* 0x00031e00ff02eb82 */ /* 0x000e620000000a00 */
[----:B0-----:R-:W-:-:S05]  /*9eb0*/  @!P6 IMAD.WIDE R4, R9, 0x4, R4 ;  /* 0x000000040904e825 */ /* 0x001fca00078e0204 */
[----:B------:R-:W2:Y:S01]  /*9ec0*/  @!P6 LDG.E R0, desc[UR50][R4.64] ;  /* 0x000000320400e981 */ /* 0x000ea2000c1e1900 */
[----:B-1----:R-:W-:-:S04]  /*9ed0*/  @!P6 IMAD.WIDE R2, R9, 0x4, R2 ;  /* 0x000000040902e825 */ /* 0x002fc800078e0202 */
[----:B------:R-:W-:-:S06]  /*9ee0*/  IMAD.MOV.U32 R9, RZ, RZ, RZ ;  /* 0x000000ffff097224 */ /* 0x000fcc00078e00ff */
[----:B------:R-:W2:Y:S02]  /*9ef0*/  @!P6 LDG.E R9, desc[UR50][R2.64] ;  /* 0x000000320209e981 */ /* 0x000ea4000c1e1900 */
        /* <DEDUP_REMOVED lines=15> */
[----:B------:R-:W-:Y:S02]  /*9ff0*/  IMAD.IADD R5, R3, 0x1, R2 ;  /* 0x0000000103057824 */ /* 0x000fe400078e0202 */
[----:B------:R-:W0:Y:S03]  /*a000*/  LDC R2, c[0x0][0xc38] ;  /* 0x00030e00ff027b82 */ /* 0x000e260000000800 */
[----:B------:R-:W0:Y:S02]  /*a010*/  SHFL.IDX PT, R15, R5, 0x1f, 0x1f ;  /* 0x03e01f00050f7f89 */ /* 0x000e2400000e0000 */
[----:B0-----:R-:W-:-:S04]  /*a020*/  IMAD R8, R15, R2, RZ ;  /* 0x000000020f087224 */ /* 0x001fc800078e02ff */
[----:B------:R-:W-:-:S05]  /*a030*/  IMAD.IADD R11, R8, 0x1, R11 ;  /* 0x00000001080b7824 */ /* 0x000fca00078e020b */
[----:B------:R-:W-:-:S13]  /*a040*/  ISETP.GT.AND P6, PT, R11, R6, PT ;  /* 0x000000060b00720c */ /* 0x000fda0003fc4270 */
[----:B------:R-:W-:Y:S05]  /*a050*/  @!P6 BRA `(.L_x_224) ;  /* 0xfffffffc0070e947 */ /* 0x000fea000383ffff */
.L_x_222:
[----:B------:R-:W-:-:S04]  /*a060*/  IMAD.IADD R10, R11, 0x1, -R8 ;  /* 0x000000010b0a7824 */ /* 0x000fc800078e0a08 */
[----:B------:R-:W-:-:S05]  /*a070*/  IMAD R3, R5, R2, R10 ;  /* 0x0000000205037224 */ /* 0x000fca00078e020a */
[----:B------:R-:W-:-:S13]  /*a080*/  ISETP.GT.AND P0, PT, R3, R6, PT ;  /* 0x000000060300720c */ /* 0x000fda0003f04270 */
[----:B------:R-:W-:Y:S02]  /*a090*/  VOTEU.ANY UR5, UPT, !P0 ;  /* 0x0000000000057886 */ /* 0x000fe400040e0100 */
[----:B------:R-:W-:Y:S02]  /*a0a0*/  UPOPC UR40, UR5 ;  /* 0x00000005002872bf */ /* 0x000fe40008000000 */
[----:B------:R-:W-:-:S04]  /*a0b0*/  ISETP.NE.AND P0, PT, RZ, UR5, PT ;  /* 0x00000005ff007c0c */ /* 0x000fc8000bf05270 */
[----:B------:R-:W-:Y:S02]  /*a0c0*/  IMAD.U32 R11, RZ, RZ, UR40 ;  /* 0x00000028ff0b7e24 */ /* 0x000fe4000f8e00ff */
[----:B------:R-:W-:-:S03]  /*a0d0*/  IMAD.U32 R12, RZ, RZ, UR40 ;  /* 0x00000028ff0c7e24 */ /* 0x000fc6000f8e00ff */
[----:B------:R0:W1:Y:S04]  /*a0e0*/  SHFL.IDX PT, R0, R0, R11, 0x1f ;  /* 0x00001f0b00007589 */ /* 0x00006800000e0000 */
[----:B------:R2:W3:Y:S01]  /*a0f0*/  SHFL.IDX PT, R9, R9, R12, 0x1f ;  /* 0x00001f0c09097589 */ /* 0x0004e200000e0000 */
[----:B0-----:R-:W-:Y:S01]  /*a100*/  IMAD.MOV.U32 R11, RZ, RZ, RZ ;  /* 0x000000ffff0b7224 */ /* 0x001fe200078e00ff */
[----:B-1----:R-:W-:-:S04]  /*a110*/  IABS R8, R0 ;  /* 0x0000000000087213 */ /* 0x002fc80000000000 */
[----:B------:R-:W0:Y:S08]  /*a120*/  I2F.RP R4, R8 ;  /* 0x0000000800047306 */ /* 0x000e300000209400 */
[----:B0-----:R-:W0:Y:S02]  /*a130*/  MUFU.RCP R4, R4 ;  /* 0x0000000400047308 */ /* 0x001e240000001000 */
[----:B0-----:R-:W-:-:S06]  /*a140*/  VIADD R3, R4, 0xffffffe ;  /* 0x0ffffffe04037836 */ /* 0x001fcc0000000000 */
[----:B------:R-:W0:Y:S02]  /*a150*/  F2I.FTZ.U32.TRUNC.NTZ R3, R3 ;  /* 0x0000000300037305 */ /* 0x000e24000021f000 */
[----:B0-----:R-:W-:Y:S01]  /*a160*/  IMAD.MOV R13, RZ, RZ, -R3 ;  /* 0x000000ffff0d7224 */ /* 0x001fe200078e0a03 */
[----:B--23--:R-:W-:Y:S06]  /*a170*/  @!P0 BRA `(.L_x_225) ;  /* 0x00000000000c8947 */ /* 0x00cfec0003800000 */
[----:B------:R-:W-:-:S06]  /*a180*/  UIADD3 UR5, UR40, -0x1, URZ ;  /* 0xffffffff28057890 */ /* 0x000fcc000fffe03f */
[----:B------:R-:W-:-:S05]  /*a190*/  IMAD.U32 R4, RZ, RZ, UR5 ;  /* 0x00000005ff047e24 */ /* 0x000fca000f8e00ff */
[----:B------:R0:W1:Y:S02]  /*a1a0*/  SHFL.IDX PT, R11, R5, R4, 0x1f ;  /* 0x00001f04050b7589 */ /* 0x00006400000e0000 */
.L_x_225:
[----:B01----:R-:W-:Y:S01]  /*a1b0*/  IMAD R5, R11, R2, R10 ;  /* 0x000000020b057224 */ /* 0x003fe200078e020a */
[----:B------:R-:W-:Y:S01]  /*a1c0*/  IABS R12, R0 ;  /* 0x00000000000c7213 */ /* 0x000fe20000000000 */
[----:B------:R-:W-:Y:S01]  /*a1d0*/  IMAD.MOV.U32 R11, RZ, RZ, R13 ;  /* 0x000000ffff0b7224 */ /* 0x000fe200078e000d */
[----:B------:R-:W-:Y:S01]  /*a1e0*/  IABS R4, R9 ;  /* 0x0000000900047213 */ /* 0x000fe20000000000 */
[----:B------:R-:W-:Y:S01]  /*a1f0*/  IMAD.MOV.U32 R2, RZ, RZ, RZ ;  /* 0x000000ffff027224 */ /* 0x000fe200078e00ff */
[----:B------:R0:W-:Y:S01]  /*a200*/  STL [R1+0x10], R5 ;  /* 0x0000100501007387 */ /* 0x0001e20000100800 */
[----:B------:R-:W-:Y:S01]  /*a210*/  IMAD R11, R11, R8, RZ ;  /* 0x000000080b0b7224 */ /* 0x000fe200078e02ff */
[----:B------:R-:W-:Y:S01]  /*a220*/  IADD3 R12, RZ, -R12, RZ ;  /* 0x8000000cff0c7210 */ /* 0x000fe20007ffe0ff */
[----:B------:R-:W1:Y:S01]  /*a230*/  I2F.RP R10, R4 ;  /* 0x00000004000a7306 */ /* 0x000e620000209400 */
[----:B------:R-:W-:Y:S01]  /*a240*/  UIADD3 UR40, UR40, UR4, URZ ;  /* 0x0000000428287290 */ /* 0x000fe2000fffe03f */
[----:B------:R-:W-:-:S04]  /*a250*/  IMAD.HI.U32 R2, R3, R11, R2 ;  /* 0x0000000b03027227 */ /* 0x000fc800078e0002 */
[----:B0-----:R-:W-:-:S05]  /*a260*/  IMAD.IADD R5, R6, 0x1, -R5 ;  /* 0x0000000106057824 */ /* 0x001fca00078e0a05 */
[----:B------:R-:W-:Y:S01]  /*a270*/  IABS R6, R5 ;  /* 0x0000000500067213 */ /* 0x000fe20000000000 */
[----:B-1----:R-:W0:Y:S04]  /*a280*/  MUFU.RCP R10, R10 ;  /* 0x0000000a000a7308 */ /* 0x002e280000001000 */
[----:B------:R-:W-:Y:S02]  /*a290*/  IMAD.MOV.U32 R3, RZ, RZ, R6 ;  /* 0x000000ffff037224 */ /* 0x000fe400078e0006 */
[----:B------:R-:W-:Y:S02]  /*a2a0*/  IMAD.MOV.U32 R6, RZ, RZ, R12 ;  /* 0x000000ffff067224 */ /* 0x000fe400078e000c */
[----:B------:R-:W-:-:S04]  /*a2b0*/  IMAD.HI.U32 R2, R2, R3, RZ ;  /* 0x0000000302027227 */ /* 0x000fc800078e00ff */
[----:B------:R-:W-:Y:S01]  /*a2c0*/  IMAD R3, R2, R6, R3 ;  /* 0x0000000602037224 */ /* 0x000fe200078e0203 */
[----:B------:R-:W-:-:S04]  /*a2d0*/  LOP3.LUT R6, R5, R0, RZ, 0x3c, !PT ;  /* 0x0000000005067212 */ /* 0x000fc800078e3cff */
[----:B------:R-:W-:Y:S01]  /*a2e0*/  ISETP.GT.U32.AND P1, PT, R8, R3, PT ;  /* 0x000000030800720c */ /* 0x000fe20003f24070 */
[----:B0-----:R-:W-:Y:S01]  /*a2f0*/  VIADD R11, R10, 0xffffffe ;  /* 0x0ffffffe0a0b7836 */ /* 0x001fe20000000000 */
[----:B------:R-:W-:-:S11]  /*a300*/  ISETP.GE.AND P2, PT, R6, RZ, PT ;  /* 0x000000ff0600720c */ /* 0x000fd60003f46270 */
[----:B------:R-:W-:Y:S02]  /*a310*/  @!P1 IMAD.IADD R3, R3, 0x1, -R8 ;  /* 0x0000000103039824 */ /* 0x000fe400078e0a08 */
[----:B------:R-:W-:Y:S01]  /*a320*/  @!P1 VIADD R2, R2, 0x1 ;  /* 0x0000000102029836 */ /* 0x000fe20000000000 */
[----:B------:R-:W-:Y:S02]  /*a330*/  ISETP.NE.AND P1, PT, R0, RZ, PT ;  /* 0x000000ff0000720c */ /* 0x000fe40003f25270 */
[----:B------:R-:W-:Y:S02]  /*a340*/  ISETP.GE.U32.AND P0, PT, R3, R8, PT ;  /* 0x000000080300720c */ /* 0x000fe40003f06070 */
[----:B------:R-:W0:Y:S11]  /*a350*/  F2I.FTZ.U32.TRUNC.NTZ R3, R11 ;  /* 0x0000000b00037305 */ /* 0x000e36000021f000 */
[----:B------:R-:W-:-:S04]  /*a360*/  @P0 VIADD R2, R2, 0x1 ;  /* 0x0000000102020836 */ /* 0x000fc80000000000 */
[----:B------:R-:W-:Y:S01]  /*a370*/  IMAD.MOV.U32 R8, RZ, RZ, R2 ;  /* 0x000000ffff087224 */ /* 0x000fe200078e0002 */
[----:B------:R-:W-:Y:S01]  /*a380*/  IABS R2, R9 ;  /* 0x0000000900027213 */ /* 0x000fe20000000000 */
[----:B0-----:R-:W-:Y:S02]  /*a390*/  IMAD.MOV R13, RZ, RZ, -R3 ;  /* 0x000000ffff0d7224 */ /* 0x001fe400078e0a03 */
[----:B------:R-:W-:Y:S01]  /*a3a0*/  @!P2 IMAD.MOV R8, RZ, RZ, -R8 ;  /* 0x000000ffff08a224 */ /* 0x000fe200078e0a08 */
[----:B------:R-:W-:Y:S01]  /*a3b0*/  @!P1 LOP3.LUT R8, RZ, R0, RZ, 0x33, !PT ;  /* 0x00000000ff089212 */ /* 0x000fe200078e33ff */
[----:B------:R-:W-:Y:S02]  /*a3c0*/  IMAD.MOV R10, RZ, RZ, -R2 ;  /* 0x000000ffff0a7224 */ /* 0x000fe400078e0a02 */
[----:B------:R-:W-:Y:S01]  /*a3d0*/  IMAD R11, R13, R4, RZ ;  /* 0x000000040d0b7224 */ /* 0x000fe200078e02ff */
[----:B------:R-:W-:Y:S01]  /*a3e0*/  IABS R6, R8 ;  /* 0x0000000800067213 */ /* 0x000fe20000000000 */
[----:B------:R-:W-:-:S04]  /*a3f0*/  IMAD.MOV.U32 R2, RZ, RZ, RZ ;  /* 0x000000ffff027224 */ /* 0x000fc800078e00ff */
[----:B------:R-:W-:-:S04]  /*a400*/  IMAD.HI.U32 R2, R3, R11, R2 ;  /* 0x0000000b03027227 */ /* 0x000fc800078e0002 */
[----:B------:R-:W-:Y:S02]  /*a410*/  IMAD.MOV.U32 R3, RZ, RZ, R6 ;  /* 0x000000ffff037224 */ /* 0x000fe400078e0006 */
[----:B------:R-:W-:Y:S02]  /*a420*/  IMAD.MOV.U32 R6, RZ, RZ, R10 ;  /* 0x000000ffff067224 */ /* 0x000fe400078e000a */
[----:B------:R-:W-:-:S04]  /*a430*/  IMAD.HI.U32 R2, R2, R3, RZ ;  /* 0x0000000302027227 */ /* 0x000fc800078e00ff */
[----:B------:R-:W-:Y:S02]  /*a440*/  IMAD R3, R2, R6, R3 ;  /* 0x0000000602037224 */ /* 0x000fe400078e0203 */
[----:B------:R-:W-:-:S03]  /*a450*/  IMAD R6, R0, R8, RZ ;  /* 0x0000000800067224 */ /* 0x000fc600078e02ff */
[----:B------:R-:W-:-:S13]  /*a460*/  ISETP.GT.U32.AND P1, PT, R4, R3, PT ;  /* 0x000000030400720c */ /* 0x000fda0003f24070 */
[----:B------:R-:W-:Y:S02]  /*a470*/  @!P1 IMAD.IADD R3, R3, 0x1, -R4 ;  /* 0x0000000103039824 */ /* 0x000fe400078e0a04 */
[----:B------:R-:W-:Y:S01]  /*a480*/  @!P1 VIADD R2, R2, 0x1 ;  /* 0x0000000102029836 */ /* 0x000fe20000000000 */
[----:B------:R-:W-:Y:S02]  /*a490*/  ISETP.NE.AND P1, PT, R9, RZ, PT ;  /* 0x000000ff0900720c */ /* 0x000fe40003f25270 */
[----:B------:R-:W-:Y:S02]  /*a4a0*/  ISETP.GE.U32.AND P0, PT, R3, R4, PT ;  /* 0x000000040300720c */ /* 0x000fe40003f06070 */
[----:B------:R-:W-:-:S04]  /*a4b0*/  LOP3.LUT R3, R8, R9, RZ, 0x3c, !PT ;  /* 0x0000000908037212 */ /* 0x000fc800078e3cff */
[----:B------:R-:W-:-:S07]  /*a4c0*/  ISETP.GE.AND P2, PT, R3, RZ, PT ;  /* 0x000000ff0300720c */ /* 0x000fce0003f46270 */
[----:B------:R-:W-:-:S06]  /*a4d0*/  @P0 VIADD R2, R2, 0x1 ;  /* 0x0000000102020836 */ /* 0x000fcc0000000000 */
[----:B------:R-:W-:Y:S01]  /*a4e0*/  @!P2 IMAD.MOV R2, RZ, RZ, -R2 ;  /* 0x000000ffff02a224 */ /* 0x000fe200078e0a02 */
[----:B------:R-:W-:-:S05]  /*a4f0*/  @!P1 LOP3.LUT R2, RZ, R9, RZ, 0x33, !PT ;  /* 0x00000009ff029212 */ /* 0x000fca00078e33ff */
[----:B------:R-:W-:-:S04]  /*a500*/  IMAD.MOV R4, RZ, RZ, -R2 ;  /* 0x000000ffff047224 */ /* 0x000fc800078e0a02 */
[C---:B------:R-:W-:Y:S02]  /*a510*/  IMAD R0, R9.reuse, R4, R8 ;  /* 0x0000000409007224 */ /* 0x040fe400078e0208 */
[----:B------:R-:W-:Y:S02]  /*a520*/  IMAD R9, R9, 0x1000000, R2 ;  /* 0x0100000009097824 */ /* 0x000fe400078e0202 */
[----:B------:R-:W-:Y:S02]  /*a530*/  IMAD.IADD R2, R5, 0x1, -R6 ;  /* 0x0000000105027824 */ /* 0x000fe400078e0a06 */
[----:B------:R-:W-:-:S05]  /*a540*/  IMAD R0, R0, 0x10000, R9 ;  /* 0x0001000000007824 */ /* 0x000fca00078e0209 */
[----:B------:R0:W-:Y:S04]  /*a550*/  STL [R1+0x18], R0 ;  /* 0x0000180001007387 */ /* 0x0001e80000100800 */
[----:B------:R0:W-:Y:S01]  /*a560*/  STL [R1+0x14], R2 ;  /* 0x0000140201007387 */ /* 0x0001e20000100800 */
[----:B------:R-:W-:Y:S05]  /*a570*/  BRA `(.L_x_226) ;  /* 0x0000000000107947 */ /* 0x000fea0003800000 */
.L_x_223:
[----:B------:R1:W-:Y:S01]  /*a580*/  STL [R1+0x10], R6 ;  /* 0x0000100601007387 */ /* 0x0003e20000100800 */
[----:B------:R-:W-:-:S03]  /*a590*/  ULDC UR40, c[0x0][0xc3c] ;  /* 0x00030f0000287ab9 */ /* 0x000fc60000000800 */
[----:B------:R1:W-:Y:S04]  /*a5a0*/  STL [R1+0x14], RZ ;  /* 0x000014ff01007387 */ /* 0x0003e80000100800 */
[----:B------:R1:W-:Y:S02]  /*a5b0*/  STL [R1+0x18], RZ ;  /* 0x000018ff01007387 */ /* 0x0003e40000100800 */
.L_x_226:
[----:B------:R-:W2:Y:S04]  /*a5c0*/  LDL R8, [R1+0x10] ;  /* 0x0000100001087983 */ /* 0x000ea80000100800 */
[----:B------:R-:W2:Y:S04]  /*a5d0*/  LDL R9, [R1+0x14] ;  /* 0x0000140001097983 */ /* 0x000ea80000100800 */
[----:B------:R-:W2:Y:S01]  /*a5e0*/  LDL R10, [R1+0x18] ;  /* 0x00001800010a7983 */ /* 0x000ea20000100800 */
[----:B------:R-:W-:Y:S01]  /*a5f0*/  ISETP.NE.AND P0, PT, R7, RZ, PT ;  /* 0x000000ff0700720c */ /* 0x000fe20003f05270 */
[----:B0-----:R-:W-:-:S12]  /*a600*/  IMAD.U32 R2, RZ, RZ, UR40 ;  /* 0x00000028ff027e24 */ /* 0x001fd8000f8e00ff */
[----:B------:R-:W0:Y:S01]  /*a610*/  @!P0 S2R R3, SR_CgaCtaId ;  /* 0x0000000000038919 */ /* 0x000e220000008800 */
[----:B------:R-:W-:Y:S01]  /*a620*/  @!P0 MOV R0, 0x400 ;  /* 0x0000040000008802 */ /* 0x000fe20000000f00 */
[----:B------:R-:W-:-:S03]  /*a630*/  @!P0 IMAD.MOV.U32 R11, RZ, RZ, R2 ;  /* 0x000000ffff0b8224 */ /* 0x000fc600078e0002 */
[----:B0-----:R-:W-:-:S05]  /*a640*/  @!P0 LEA R0, R3, R0, 0x18 ;  /* 0x0000000003008211 */ /* 0x001fca00078ec0ff */
[----:B--2---:R2:W-:Y:S01]  /*a650*/  @!P0 STS.128 [R0+0x132d0], R8 ;  /* 0x0132d00800008388 */ /* 0x0045e20000000c00 */
[----:B------:R-:W-:Y:S06]  /*a660*/  BAR.ARV 0x5, 0x200 ;  /* 0x0148000000007b1d */ /* 0x000fec0000002000 */
.L_x_221:
[----:B--2---:R-:W-:Y:S01]  /*a670*/  IMAD.MOV.U32 R0, RZ, RZ, 0x1 ;  /* 0x00000001ff007424 */ /* 0x004fe200078e00ff */
[----:B------:R-:W-:Y:S01]  /*a680*/  ULDC UR4, c[0x0][0xc3c] ;  /* 0x00030f0000047ab9 */ /* 0x000fe20000000800 */
[----:B------:R-:W-:Y:S01]  /*a690*/  IMAD.MOV.U32 R27, RZ, RZ, RZ ;  /* 0x000000ffff1b7224 */ /* 0x000fe200078e00ff */
[----:B------:R-:W-:Y:S02]  /*a6a0*/  UISETP.GE.AND UP0, UPT, UR40, UR4, UPT ;  /* 0x000000042800728c */ /* 0x000fe4000bf06270 */
[----:B------:R2:W-:Y:S04]  /*a6b0*/  STL [R1], R0 ;  /* 0x0000000001007387 */ /* 0x0005e80000100800 */
[----:B------:R2:W-:Y:S01]  /*a6c0*/  STL [R1+0x3c], RZ ;  /* 0x00003cff01007387 */ /* 0x0005e20000100800 */
[----:B------:R-:W-:-:S13]  /*a6d0*/  PLOP3.LUT P0, PT, PT, PT, UP0, 0x80, 0x0 ;  /* 0x000000000000781c */ /* 0x000fda0003f0f008 */
[----:B--2---:R-:W-:Y:S05]  /*a6e0*/  @P0 BRA `(.L_x_227) ;  /* 0x0000005800200947 */ /* 0x004fea0003800000 */
[----:B------:R-:W2:Y:S01]  /*a6f0*/  S2R R10, SR_TID.X ;  /* 0x00000000000a7919 */ /* 0x000ea20000002100 */
[----:B------:R-:W3:Y:S01]  /*a700*/  S2UR UR4, SR_CgaCtaId ;  /* 0x00000000000479c3 */ /* 0x000ee20000008800 */
[----:B------:R-:W-:Y:S01]  /*a710*/  MOV R16, 0x400 ;  /* 0x0000040000107802 */ /* 0x000fe20000000f00 */
[----:B------:R-:W-:Y:S01]  /*a720*/  IMAD.MOV.U32 R27, RZ, RZ, RZ ;  /* 0x000000ffff1b7224 */ /* 0x000fe200078e00ff */
[----:B------:R-:W-:Y:S02]  /*a730*/  ULOP3.LUT UR44, UR37, 0x2, URZ, 0xfc, !UPT ;  /* 0x00000002252c7892 */ /* 0x000fe4000f8efc3f */
[----:B------:R-:W-:Y:S01]  /*a740*/  ULOP3.LUT UR46, UR37, 0x1, URZ, 0xfc, !UPT ;  /* 0x00000001252e7892 */ /* 0x000fe2000f8efc3f */
[----:B------:R-:W-:Y:S01]  /*a750*/  ULDC UR47, c[0x0][0xc] ;  /* 0x00000300002f7ab9 */ /* 0x000fe20000000800 */
[C---:B--2---:R-:W-:Y:S01]  /*a760*/  IMAD.SHL.U32 R3, R10.reuse, 0x40, RZ ;  /* 0x000000400a037824 */ /* 0x044fe200078e00ff */
[----:B0-----:R-:W-:Y:S01]  /*a770*/  SHF.R.U32.HI R5, RZ, 0x1, R10 ;  /* 0x00000001ff057819 */ /* 0x001fe2000001160a */
[----:B------:R-:W-:-:S02]  /*a780*/  IMAD.SHL.U32 R2, R10, 0x20, RZ ;  /* 0x000000200a027824 */ /* 0x000fc400078e00ff */
[C---:B------:R-:W-:Y:S01]  /*a790*/  IMAD.SHL.U32 R4, R10.reuse, 0x8, RZ ;  /* 0x000000080a047824 */ /* 0x040fe200078e00ff */
[----:B------:R-:W-:Y:S01]  /*a7a0*/  LOP3.LUT R0, R3, 0x180, RZ, 0xc0, !PT ;  /* 0x0000018003007812 */ /* 0x000fe200078ec0ff */
[----:B------:R-:W-:Y:S01]  /*a7b0*/  IMAD.SHL.U32 R9, R10, 0x4, RZ ;  /* 0x000000040a097824 */ /* 0x000fe200078e00ff */
[----:B-1----:R-:W-:Y:S01]  /*a7c0*/  LOP3.LUT R6, R2, 0x80, RZ, 0xc0, !PT ;  /* 0x0000008002067812 */ /* 0x002fe200078ec0ff */
[----:B------:R-:W-:Y:S01]  /*a7d0*/  IMAD.SHL.U32 R8, R10, 0x2, RZ ;  /* 0x000000020a087824 */ /* 0x000fe200078e00ff */
[----:B------:R-:W-:Y:S01]  /*a7e0*/  LOP3.LUT R5, R0, 0x30, R5, 0xf8, !PT ;  /* 0x0000003000057812 */ /* 0x000fe200078ef805 */
[----:B------:R-:W-:Y:S01]  /*a7f0*/  IMAD.SHL.U32 R0, R10, 0x10, RZ ;  /* 0x000000100a007824 */ /* 0x000fe200078e00ff */
[----:B------:R-:W-:Y:S02]  /*a800*/  LOP3.LUT R6, R6, 0x10, R10, 0xf8, !PT ;  /* 0x0000001006067812 */ /* 0x000fe400078ef80a */
[----:B------:R-:W-:Y:S02]  /*a810*/  LOP3.LUT R4, R5, 0x30, R4, 0x78, !PT ;  /* 0x0000003005047812 */ /* 0x000fe400078e7804 */
[----:B------:R-:W-:-:S02]  /*a820*/  LOP3.LUT R7, R0, 0x600, RZ, 0xc0, !PT ;  /* 0x0000060000077812 */ /* 0x000fc400078ec0ff */
[----:B------:R-:W-:Y:S02]  /*a830*/  LOP3.LUT R6, R6, 0x10, R9, 0x78, !PT ;  /* 0x0000001006067812 */ /* 0x000fe400078e7809 */
[--C-:B------:R-:W-:Y:S02]  /*a840*/  LOP3.LUT R7, R7, 0x60, R2.reuse, 0xf8, !PT ;  /* 0x0000006007077812 */ /* 0x100fe400078ef802 */
[----:B------:R-:W-:Y:S02]  /*a850*/  LOP3.LUT R3, R4, 0x640, R3, 0xf8, !PT ;  /* 0x0000064004037812 */ /* 0x000fe400078ef803 */
[----:B------:R-:W-:Y:S02]  /*a860*/  LOP3.LUT R7, R7, 0x100, R2, 0xf8, !PT ;  /* 0x0000010007077812 */ /* 0x000fe400078ef802 */
[----:B------:R-:W-:Y:S01]  /*a870*/  LOP3.LUT R5, R0, 0x1b0, RZ, 0xc0, !PT ;  /* 0x000001b000057812 */ /* 0x000fe200078ec0ff */
[----:B------:R0:W-:Y:S01]  /*a880*/  STL [R1+0x30], R3 ;  /* 0x0000300301007387 */ /* 0x0001e20000100800 */
[----:B------:R-:W-:Y:S01]  /*a890*/  LOP3.LUT R4, R7, R6, RZ, 0xfc, !PT ;  /* 0x0000000607047212 */ /* 0x000fe200078efcff */
[----:B------:R-:W-:Y:S01]  /*a8a0*/  IMAD.MOV.U32 R6, RZ, RZ, 0x1 ;  /* 0x00000001ff067424 */ /* 0x000fe200078e00ff */
[----:B------:R-:W-:-:S03]  /*a8b0*/  LOP3.LUT R5, R5, 0x30, R8, 0x78, !PT ;  /* 0x0000003005057812 */ /* 0x000fc600078e7808 */
[----:B------:R3:W-:Y:S01]  /*a8c0*/  STL [R1+0x2c], R4 ;  /* 0x00002c0401007387 */ /* 0x0007e20000100800 */
[----:B0-----:R-:W-:-:S03]  /*a8d0*/  LOP3.LUT R3, R10, 0x7f, RZ, 0xc0, !PT ;  /* 0x0000007f0a037812 */ /* 0x001fc600078ec0ff */
[----:B------:R0:W-:Y:S01]  /*a8e0*/  STL [R1+0x3c], RZ ;  /* 0x00003cff01007387 */ /* 0x0001e20000100800 */
[----:B------:R-:W-:-:S03]  /*a8f0*/  SHF.R.U32.HI R3, RZ, 0x2, R3 ;  /* 0x00000002ff037819 */ /* 0x000fc60000011603 */
[----:B------:R0:W-:Y:S01]  /*a900*/  STL [R1], R6 ;  /* 0x0000000601007387 */ /* 0x0001e20000100800 */
[----:B---3--:R-:W-:Y:S01]  /*a910*/  IMAD.U32 R4, RZ, RZ, UR4 ;  /* 0x00000004ff047e24 */ /* 0x008fe2000f8e00ff */
[----:B------:R-:W-:Y:S02]  /*a920*/  LOP3.LUT R3, R3, 0x60, R2, 0xf8, !PT ;  /* 0x0000006003037812 */ /* 0x000fe400078ef802 */
[----:B------:R-:W-:Y:S02]  /*a930*/  LOP3.LUT R2, R5, 0x640, R0, 0xf8, !PT ;  /* 0x0000064005027812 */ /* 0x000fe400078ef800 */
[----:B------:R0:W-:Y:S01]  /*a940*/  STL [R1+0x24], R4 ;  /* 0x0000240401007387 */ /* 0x0001e20000100800 */
[----:B------:R-:W-:Y:S02]  /*a950*/  LEA R16, R4, R16, 0x18 ;  /* 0x0000001004107211 */ /* 0x000fe400078ec0ff */
[----:B------:R-:W-:Y:S01]  /*a960*/  LOP3.LUT R3, R3, 0x80, RZ, 0xfc, !PT ;  /* 0x0000008003037812 */ /* 0x000fe200078efcff */
[----:B------:R0:W-:Y:S02]  /*a970*/  STL [R1+0x28], R2 ;  /* 0x0000280201007387 */ /* 0x0001e40000100800 */
[----:B------:R-:W-:-:S05]  /*a980*/  IMAD.IADD R0, R16, 0x1, R2 ;  /* 0x0000000110007824 */ /* 0x000fca00078e0202 */
[----:B------:R0:W-:Y:S02]  /*a990*/  STL [R1+0x38], R0 ;  /* 0x0000380001007387 */ /* 0x0001e40000100800 */
.L_x_301:
[----:B------:R-:W-:Y:S01]  /*a9a0*/  ULDC.64 UR4, c[0x0][0xc88] ;  /* 0x0003220000047ab9 */ /* 0x000fe20000000a00 */
[----:B------:R-:W-:Y:S01]  /*a9b0*/  ULDC.64 UR8, c[0x0][0xa18] ;  /* 0x0002860000087ab9 */ /* 0x000fe20000000a00 */
[----:B------:R-:W-:Y:S01]  /*a9c0*/  UIMAD.WIDE UR4, UR40, 0x4, UR4 ;  /* 0x00000004280478a5 */ /* 0x000fe2000f8e0204 */
[----:B------:R-:W-:Y:S01]  /*a9d0*/  ULDC.64 UR10, c[0x0][0xa28] ;  /* 0x00028a00000a7ab9 */ /* 0x000fe20000000a00 */
[----:B------:R-:W-:Y:S01]  /*a9e0*/  ULDC.64 UR6, c[0x0][0xa00] ;  /* 0x0002800000067ab9 */ /* 0x000fe20000000a00 */
[----:B--2---:R-:W-:Y:S01]  /*a9f0*/  IMAD.MOV.U32 R22, RZ, RZ, RZ ;  /* 0x000000ffff167224 */ /* 0x004fe200078e00ff */
[----:B-1----:R-:W1:Y:S02]  /*aa00*/  LDC R8, c[0x0][0x424] ;  /* 0x00010900ff087b82 */ /* 0x002e640000000800 */
[----:B0--3--:R-:W-:Y:S02]  /*aa10*/  IMAD.U32 R2, RZ, RZ, UR4 ;  /* 0x00000004ff027e24 */ /* 0x009fe4000f8e00ff */
[----:B------:R-:W-:-:S05]  /*aa20*/  IMAD.U32 R3, RZ, RZ, UR5 ;  /* 0x00000005ff037e24 */ /* 0x000fca000f8e00ff */
[----:B------:R-:W2:Y:S01]  /*aa30*/  LDG.E R2, desc[UR50][R2.64] ;  /* 0x0000003202027981 */ /* 0x000ea2000c1e1900 */
[----:B------:R-:W-:Y:S01]  /*aa40*/  UISETP.NE.U32.AND UP1, UPT, UR8, URZ, UPT ;  /* 0x0000003f0800728c */ /* 0x000fe2000bf25070 */
[----:B------:R-:W0:Y:S01]  /*aa50*/  LDC R7, c[0x0][0x2f0] ;  /* 0x0000bc00ff077b82 */ /* 0x000e220000000800 */
[----:B------:R-:W-:Y:S02]  /*aa60*/  UISETP.NE.U32.AND UP0, UPT, UR10, URZ, UPT ;  /* 0x0000003f0a00728c */ /* 0x000fe4000bf05070 */
[----:B------:R-:W-:Y:S02]  /*aa70*/  UISETP.NE.AND.EX UP1, UPT, UR9, URZ, UPT, UP1 ;  /* 0x0000003f0900728c */ /* 0x000fe4000bf25310 */
[----:B------:R-:W-:Y:S02]  /*aa80*/  UISETP.NE.U32.AND UP2, UPT, UR6, URZ, UPT ;  /* 0x0000003f0600728c */ /* 0x000fe4000bf45070 */
[----:B------:R-:W-:Y:S02]  /*aa90*/  UISETP.NE.AND.EX UP0, UPT, UR11, URZ, UPT, UP0 ;  /* 0x0000003f0b00728c */ /* 0x000fe4000bf05300 */
[----:B------:R-:W-:Y:S01]  /*aaa0*/  UISETP.NE.AND.EX UP4, UPT, UR7, URZ, UPT, UP2 ;  /* 0x0000003f0700728c */ /* 0x000fe2000bf85320 */
[----:B------:R-:W-:-:S03]  /*aab0*/  PLOP3.LUT P1, PT, PT, PT, UP1, 0x80, 0x0 ;  /* 0x000000000000781c */ /* 0x000fc60003f2f018 */
[----:B------:R-:W-:Y:S01]  /*aac0*/  PLOP3.LUT P0, PT, PT, PT, UP0, 0x80, 0x0 ;  /* 0x000000000000781c */ /* 0x000fe20003f0f008 */
[----:B------:R-:W-:Y:S01]  /*aad0*/  UMOV UR36, URZ ;  /* 0x0000003f00247c82 */ /* 0x000fe20008000000 */
[----:B------:R-:W-:Y:S01]  /*aae0*/  PLOP3.LUT P2, PT, PT, PT, UP4, 0x80, 0x0 ;  /* 0x000000000000781c */ /* 0x000fe20003f4f048 */
[----:B------:R-:W-:Y:S01]  /*aaf0*/  UP2UR UR38, UPR, URZ, 0x10 ;  /* 0x000000103f267883 */ /* 0x000fe20008000000 */
[----:B--2---:R-:W-:-:S13]  /*ab00*/  R2UR UR43, R2 ;  /* 0x00000000022b72ca */ /* 0x004fda00000e0000 */
[----:B------:R-:W-:Y:S02]  /*ab10*/  USHF.R.S32.HI UR42, URZ, 0x1f, UR43 ;  /* 0x0000001f3f2a7899 */ /* 0x000fe4000801142b */
[----:B------:R-:W-:Y:S02]  /*ab20*/  USHF.L.U32 UR45, UR43, 0x2, URZ ;  /* 0x000000022b2d7899 */ /* 0x000fe4000800063f */
[----:B------:R-:W-:Y:S02]  /*ab30*/  USHF.L.U64.HI UR39, UR43, 0x2, UR42 ;  /* 0x000000022b277899 */ /* 0x000fe4000801022a */
[----:B------:R-:W-:Y:S02]  /*ab40*/  UIADD3 UR5, UP2, UR45, UR6, URZ ;  /* 0x000000062d057290 */ /* 0x000fe4000ff5e03f */
[----:B------:R-:W-:Y:S02]  /*ab50*/  @UP1 UIADD3 UR6, UP3, UR45, UR8, URZ ;  /* 0x000000082d061290 */ /* 0x000fe4000ff7e03f */
[----:B------:R-:W-:-:S02]  /*ab60*/  UIADD3.X UR8, UR39, UR7, URZ, UP2, !UPT ;  /* 0x0000000727087290 */ /* 0x000fc400097fe43f */
[----:B------:R-:W-:Y:S01]  /*ab70*/  @UP1 UIADD3.X UR7, UR39, UR9, URZ, UP3, !UPT ;  /* 0x0000000927071290 */ /* 0x000fe20009ffe43f */
[----:B------:R-:W-:Y:S01]  /*ab80*/  MOV R2, UR5 ;  /* 0x0000000500027c02 */ /* 0x000fe20008000f00 */
[----:B------:R-:W-:Y:S01]  /*ab90*/  @UP0 ULEA UR4, UP1, UR43, UR10, 0x2 ;  /* 0x0000000a2b040291 */ /* 0x000fe2000f82103f */
[----:B------:R-:W-:Y:S02]  /*aba0*/  IMAD.U32 R4, RZ, RZ, UR6 ;  /* 0x00000006ff047e24 */ /* 0x000fe4000f8e00ff */
[----:B------:R-:W-:Y:S01]  /*abb0*/  IMAD.U32 R3, RZ, RZ, UR8 ;  /* 0x00000008ff037e24 */ /* 0x000fe2000f8e00ff */
[----:B------:R-:W-:Y:S01]  /*abc0*/  @UP0 ULEA.HI.X UR5, UR43, UR11, UR42, 0x2, UP1 ;  /* 0x0000000b2b050291 */ /* 0x000fe200088f142a */
[----:B------:R-:W-:-:S03]  /*abd0*/  IMAD.U32 R5, RZ, RZ, UR7 ;  /* 0x00000007ff057e24 */ /* 0x000fc6000f8e00ff */
[----:B------:R-:W2:Y:S04]  /*abe0*/  @P2 LDG.E R0, desc[UR50][R2.64] ;  /* 0x0000003202002981 */ /* 0x000ea8000c1e1900 */
[----:B------:R3:W4:Y:S02]  /*abf0*/  @P1 LDG.E R6, desc[UR50][R4.64] ;  /* 0x0000003204061981 */ /* 0x000724000c1e1900 */
[----:B---3--:R-:W-:Y:S02]  /*ac00*/  IMAD.U32 R4, RZ, RZ, UR4 ;  /* 0x00000004ff047e24 */ /* 0x008fe4000f8e00ff */
[----:B------:R-:W-:-:S05]  /*ac10*/  IMAD.U32 R5, RZ, RZ, UR5 ;  /* 0x00000005ff057e24 */ /* 0x000fca000f8e00ff */
[----:B-----5:R3:W5:Y:S01]  /*ac20*/  @P0 LDG.E R22, desc[UR50][R4.64] ;  /* 0x0000003204160981 */ /* 0x020762000c1e1900 */
[----:B------:R-:W-:Y:S01]  /*ac30*/  PLOP3.LUT P2, PT, PT, PT, UP4, 0x80, 0x0 ;  /* 0x000000000000781c */ /* 0x000fe20003f4f048 */
[----:B---3--:R-:W3:Y:S02]  /*ac40*/  LDC.64 R4, c[0x0][0x418] ;  /* 0x00010600ff047b82 */ /* 0x008ee40000000a00 */
[----:B---3--:R-:W-:-:S04]  /*ac50*/  ISETP.NE.U32.AND P0, PT, R4, RZ, PT ;  /* 0x000000ff0400720c */ /* 0x008fc80003f05070 */
[----:B------:R-:W-:-:S06]  /*ac60*/  ISETP.NE.AND.EX P0, PT, R5, RZ, PT, P0 ;  /* 0x000000ff0500720c */ /* 0x000fcc0003f05300 */
[----:B--2---:R-:W-:Y:S02]  /*ac70*/  @P2 R2UR UR36, R0 ;  /* 0x00000000002422ca */ /* 0x004fe400000e0000 */
[----:B----4-:R-:W-:Y:S01]  /*ac80*/  @P1 R2UR UR41, R6 ;  /* 0x00000000062912ca */ /* 0x010fe200000e0000 */
[----:B-----5:R2:W-:Y:S01]  /*ac90*/  STL [R1+0xc], R22 ;  /* 0x00000c1601007387 */ /* 0x0205e20000100800 */
[----:B01----:R-:W-:-:S13]  /*aca0*/  @P1 BRA `(.L_x_228) ;  /* 0x0000000000241947 */ /* 0x003fda0003800000 */
[----:B------:R-:W-:Y:S01]  /*acb0*/  UISETP.NE.AND UP0, UPT, UR38, URZ, UPT ;  /* 0x0000003f2600728c */ /* 0x000fe2000bf05270 */
[----:B------:R-:W-:-:S05]  /*acc0*/  ULDC UR41, c[0x0][0x288] ;  /* 0x0000a20000297ab9 */ /* 0x000fca0000000800 */
[----:B------:R-:W-:-:S13]  /*acd0*/  PLOP3.LUT P1, PT, PT, PT, UP0, 0x40, 0x0 ;  /* 0x000000000000781c */ /* 0x000fda0003f2e808 */
[----:B------:R-:W-:Y:S05]  /*ace0*/  @P1 BRA `(.L_x_228) ;  /* 0x0000000000141947 */ /* 0x000fea0003800000 */
[----:B------:R-:W3:Y:S04]  /*acf0*/  LDG.E R4, desc[UR50][R2.64] ;  /* 0x0000003202047981 */ /* 0x000ee8000c1e1900 */
[----:B------:R-:W4:Y:S01]  /*ad00*/  LDG.E R0, desc[UR50][R2.64+0x4] ;  /* 0x0000043202007981 */ /* 0x000f22000c1e1900 */
[----:B---3--:R-:W-:Y:S02]  /*ad10*/  R2UR UR4, R4 ;  /* 0x00000000040472ca */ /* 0x008fe400000e0000 */
[----:B----4-:R-:W-:-:S13]  /*ad20*/  R2UR UR41, R0 ;  /* 0x00000000002972ca */ /* 0x010fda00000e0000 */
[----:B------:R-:W-:-:S12]  /*ad30*/  UIADD3 UR41, -UR4, UR41, URZ ;  /* 0x0000002904297290 */ /* 0x000fd8000fffe13f */
.L_x_228:
[----:B------:R-:W-:Y:S01]  /*ad40*/  ULDC.64 UR4, c[0x0][0xa20] ;  /* 0x0002880000047ab9 */ /* 0x000fe20000000a00 */
[----:B------:R-:W-:Y:S01]  /*ad50*/  SEL R8, R8, 0x1, P0 ;  /* 0x0000000108087807 */ /* 0x000fe20000000000 */
[----:B------:R-:W-:Y:S01]  /*ad60*/  IMAD.U32 R29, RZ, RZ, UR43 ;  /* 0x0000002bff1d7e24 */ /* 0x000fe2000f8e00ff */
[----:B------:R-:W-:-:S03]  /*ad70*/  ISETP.NE.U32.AND P1, PT, RZ, UR4, PT ;  /* 0x00000004ff007c0c */ /* 0x000fc6000bf25070 */
[----:B------:R-:W-:Y:S01]  /*ad80*/  IMAD R18, R8, R7, RZ ;  /* 0x0000000708127224 */ /* 0x000fe200078e02ff */
[----:B------:R-:W-:-:S13]  /*ad90*/  ISETP.NE.AND.EX P1, PT, RZ, UR5, PT, P1 ;  /* 0x00000005ff007c0c */ /* 0x000fda000bf25310 */
[----:B------:R-:W-:Y:S05]  /*ada0*/  @!P1 BRA `(.L_x_229) ;  /* 0x0000000000189947 */ /* 0x000fea0003800000 */
[----:B------:R-:W-:-:S04]  /*adb0*/  UIADD3 UR4, UP0, UR45, UR4, URZ ;  /* 0x000000042d047290 */ /* 0x000fc8000ff1e03f */
[----:B------:R-:W-:Y:S02]  /*adc0*/  UIADD3.X UR5, UR39, UR5, URZ, UP0, !UPT ;  /* 0x0000000527057290 */ /* 0x000fe400087fe43f */
[----:B------:R-:W-:-:S04]  /*add0*/  IMAD.U32 R2, RZ, RZ, UR4 ;  /* 0x00000004ff027e24 */ /* 0x000fc8000f8e00ff */
[----:B------:R-:W-:-:S05]  /*ade0*/  IMAD.U32 R3, RZ, RZ, UR5 ;  /* 0x00000005ff037e24 */ /* 0x000fca000f8e00ff */
[----:B------:R0:W5:Y:S01]  /*adf0*/  LDG.E R18, desc[UR50][R2.64] ;  /* 0x0000003202127981 */ /* 0x000162000c1e1900 */
[----:B------:R-:W-:Y:S05]  /*ae00*/  BRA `(.L_x_230) ;  /* 0x0000000000247947 */ /* 0x000fea0003800000 */
.L_x_229:
[----:B------:R-:W-:Y:S02]  /*ae10*/  ULDC.64 UR4, c[0x0][0xa08] ;  /* 0x0002820000047ab9 */ /* 0x000fe40000000a00 */
[----:B------:R-:W-:-:S04]  /*ae20*/  ISETP.NE.U32.AND P0, PT, RZ, UR4, PT ;  /* 0x00000004ff007c0c */ /* 0x000fc8000bf05070 */
[----:B------:R-:W-:-:S13]  /*ae30*/  ISETP.NE.AND.EX P0, PT, RZ, UR5, PT, P0 ;  /* 0x00000005ff007c0c */ /* 0x000fda000bf05300 */
[----:B------:R-:W-:Y:S05]  /*ae40*/  @!P0 BRA `(.L_x_230) ;  /* 0x0000000000148947 */ /* 0x000fea0003800000 */
[----:B------:R-:W0:Y:S02]  /*ae50*/  LDC.64 R2, c[0x0][0xa08] ;  /* 0x00028200ff027b82 */ /* 0x000e240000000a00 */
[----:B0-----:R-:W-:-:S05]  /*ae60*/  IMAD.WIDE R2, R29, 0x4, R2 ;  /* 0x000000041d027825 */ /* 0x001fca00078e0202 */
[----:B------:R-:W3:Y:S04]  /*ae70*/  LDG.E R18, desc[UR50][R2.64] ;  /* 0x0000003202127981 */ /* 0x000ee8000c1e1900 */
[----:B------:R-:W3:Y:S02]  /*ae80*/  LDG.E R5, desc[UR50][R2.64+0x4] ;  /* 0x0000043202057981 */ /* 0x000ee4000c1e1900 */
[----:B---3--:R-:W-:-:S07]  /*ae90*/  IMAD.IADD R18, R5, 0x1, -R18 ;  /* 0x0000000105127824 */ /* 0x008fce00078e0a12 */
.L_x_230:
[----:B------:R-:W3:Y:S01]  /*aea0*/  LDL R17, [R1+0x18] ;  /* 0x0000180001117983 */ /* 0x000ee20000100800 */
[----:B-----5:R-:W-:-:S04]  /*aeb0*/  IMAD.IADD R18, R18, 0x1, -R22 ;  /* 0x0000000112127824 */ /* 0x020fc800078e0a16 */
[C---:B0-----:R-:W-:Y:S01]  /*aec0*/  VIADD R2, R18.reuse, 0x9f ;  /* 0x0000009f12027836 */ /* 0x041fe20000000000 */
[----:B------:R-:W-:-:S03]  /*aed0*/  ISETP.GE.AND P0, PT, R18, 0x1, PT ;  /* 0x000000011200780c */ /* 0x000fc60003f06270 */
[----:B------:R-:W-:Y:S01]  /*aee0*/  IMAD.HI R2, R2, 0x66666667, RZ ;  /* 0x6666666702027827 */ /* 0x000fe200078e02ff */
[----:B---3--:R-:W-:-:S04]  /*aef0*/  LOP3.LUT R0, R17, 0xff000000, RZ, 0xc0, !PT ;  /* 0xff00000011007812 */ /* 0x008fc800078ec0ff */
[----:B------:R-:W-:Y:S02]  /*af00*/  SHF.R.U32.HI R3, RZ, 0x8, R0 ;  /* 0x00000008ff037819 */ /* 0x000fe40000011600 */
[----:B------:R-:W-:-:S04]  /*af10*/  LOP3.LUT R0, R17, 0xff0000, RZ, 0xc0, !PT ;  /* 0x00ff000011007812 */ /* 0x000fc800078ec0ff */
[----:B------:R-:W-:Y:S02]  /*af20*/  LEA.HI R5, R0, R3, RZ, 0x10 ;  /* 0x0000000300057211 */ /* 0x000fe400078f80ff */
[----:B------:R-:W-:Y:S02]  /*af30*/  SHF.R.U32.HI R3, RZ, 0x1f, R2 ;  /* 0x0000001fff037819 */ /* 0x000fe40000011602 */
[----:B------:R-:W-:Y:S02]  /*af40*/  LOP3.LUT R4, R5, 0xff, RZ, 0xc0, !PT ;  /* 0x000000ff05047812 */ /* 0x000fe400078ec0ff */
[----:B------:R-:W-:Y:S01]  /*af50*/  LEA.HI.SX32 R0, R2, R3, 0x1a ;  /* 0x0000000302007211 */ /* 0x000fe200078fd2ff */
[----:B------:R-:W-:Y:S01]  /*af60*/  IMAD.MOV.U32 R3, RZ, RZ, RZ ;  /* 0x000000ffff037224 */ /* 0x000fe200078e00ff */
[----:B------:R-:W-:Y:S06]  /*af70*/  @!P0 BRA `(.L_x_231) ;  /* 0x0000000000748947 */ /* 0x000fec0003800000 */
[----:B------:R-:W-:-:S04]  /*af80*/  SHF.R.U32.HI R5, RZ, 0x10, R5 ;  /* 0x00000010ff057819 */ /* 0x000fc80000011605 */
[----:B------:R-:W-:-:S13]  /*af90*/  ISETP.NE.AND P0, PT, R5, RZ, PT ;  /* 0x000000ff0500720c */ /* 0x000fda0003f05270 */
[----:B------:R-:W0:Y:S02]  /*afa0*/  @!P0 LDC R5, c[0x0][0x9f0] ;  /* 0x00027c00ff058b82 */ /* 0x000e240000000800 */
[-C--:B0-----:R-:W-:Y:S02]  /*afb0*/  IABS R7, R5.reuse ;  /* 0x0000000500077213 */ /* 0x081fe40000000000 */
[----:B------:R-:W-:Y:S02]  /*afc0*/  IADD3 R6, R5, -0x1, R0 ;  /* 0xffffffff05067810 */ /* 0x000fe40007ffe000 */
[----:B------:R-:W0:Y:S02]  /*afd0*/  I2F.RP R9, R7 ;  /* 0x0000000700097306 */ /* 0x000e240000209400 */
[----:B------:R-:W-:-:S04]  /*afe0*/  LOP3.LUT R2, R6, R5, RZ, 0x3c, !PT ;  /* 0x0000000506027212 */ /* 0x000fc800078e3cff */
[----:B------:R-:W-:Y:S02]  /*aff0*/  ISETP.GE.AND P2, PT, R2, RZ, PT ;  /* 0x000000ff0200720c */ /* 0x000fe40003f46270 */
[----:B0-----:R-:W0:Y:S02]  /*b000*/  MUFU.RCP R9, R9 ;  /* 0x0000000900097308 */ /* 0x001e240000001000 */
[----:B0-----:R-:W-:-:S06]  /*b010*/  VIADD R10, R9, 0xffffffe ;  /* 0x0ffffffe090a7836 */ /* 0x001fcc0000000000 */
[----:B------:R-:W0:Y:S02]  /*b020*/  F2I.FTZ.U32.TRUNC.NTZ R3, R10 ;  /* 0x0000000a00037305 */ /* 0x000e24000021f000 */
[----:B0-----:R-:W-:-:S04]  /*b030*/  IMAD.MOV R2, RZ, RZ, -R3 ;  /* 0x000000ffff027224 */ /* 0x001fc800078e0a03 */
[----:B------:R-:W-:Y:S02]  /*b040*/  IMAD R8, R2, R7, RZ ;  /* 0x0000000702087224 */ /* 0x000fe400078e02ff */
[----:B------:R-:W-:-:S04]  /*b050*/  IMAD.MOV.U32 R2, RZ, RZ, RZ ;  /* 0x000000ffff027224 */ /* 0x000fc800078e00ff */
[----:B------:R-:W-:Y:S01]  /*b060*/  IMAD.HI.U32 R8, R3, R8, R2 ;  /* 0x0000000803087227 */ /* 0x000fe200078e0002 */
[----:B------:R-:W-:Y:S02]  /*b070*/  IABS R2, R6 ;  /* 0x0000000600027213 */ /* 0x000fe40000000000 */
[----:B------:R-:W-:-:S03]  /*b080*/  IABS R3, R5 ;  /* 0x0000000500037213 */ /* 0x000fc60000000000 */
[----:B------:R-:W-:-:S04]  /*b090*/  IMAD.HI.U32 R8, R8, R2, RZ ;  /* 0x0000000208087227 */ /* 0x000fc800078e00ff */
[----:B------:R-:W-:-:S04]  /*b0a0*/  IMAD.MOV R3, RZ, RZ, -R3 ;  /* 0x000000ffff037224 */ /* 0x000fc800078e0a03 */
[----:B------:R-:W-:-:S05]  /*b0b0*/  IMAD R2, R8, R3, R2 ;  /* 0x0000000308027224 */ /* 0x000fca00078e0202 */
[----:B------:R-:W-:-:S13]  /*b0c0*/  ISETP.GT.U32.AND P1, PT, R7, R2, PT ;  /* 0x000000020700720c */ /* 0x000fda0003f24070 */
[----:B------:R-:W-:Y:S02]  /*b0d0*/  @!P1 IMAD.IADD R2, R2, 0x1, -R7 ;  /* 0x0000000102029824 */ /* 0x000fe400078e0a07 */
[----:B------:R-:W-:Y:S01]  /*b0e0*/  @!P1 VIADD R8, R8, 0x1 ;  /* 0x0000000108089836 */ /* 0x000fe20000000000 */
[----:B------:R-:W-:Y:S02]  /*b0f0*/  ISETP.NE.AND P1, PT, R5, RZ, PT ;  /* 0x000000ff0500720c */ /* 0x000fe40003f25270 */
[----:B------:R-:W-:-:S13]  /*b100*/  ISETP.GE.U32.AND P0, PT, R2, R7, PT ;  /* 0x000000070200720c */ /* 0x000fda0003f06070 */
[----:B------:R-:W-:-:S04]  /*b110*/  @P0 VIADD R8, R8, 0x1 ;  /* 0x0000000108080836 */ /* 0x000fc80000000000 */
[----:B------:R-:W-:-:S04]  /*b120*/  IMAD.MOV.U32 R3, RZ, RZ, R8 ;  /* 0x000000ffff037224 */ /* 0x000fc800078e0008 */
[----:B------:R-:W-:Y:S01]  /*b130*/  @!P2 IMAD.MOV R3, RZ, RZ, -R3 ;  /* 0x000000ffff03a224 */ /* 0x000fe200078e0a03 */
[----:B------:R-:W-:-:S07]  /*b140*/  @!P1 LOP3.LUT R3, RZ, R5, RZ, 0x33, !PT ;  /* 0x00000005ff039212 */ /* 0x000fce00078e33ff */
.L_x_231:
[-C--:B------:R-:W-:Y:S01]  /*b150*/  IMAD R2, R4, R3.reuse, RZ ;  /* 0x0000000304027224 */ /* 0x080fe200078e02ff */
[----:B------:R-:W-:Y:S04]  /*b160*/  BSSY B7, `(.L_x_232) ;  /* 0x0000413000077945 */ /* 0x000fe80003800000 */
[----:B------:R-:W-:Y:S01]  /*b170*/  VIADDMNMX R0, R2, R3, R0, PT ;  /* 0x0000000302007246 */ /* 0x000fe20003800100 */
[----:B------:R0:W-:Y:S03]  /*b180*/  STL [R1+0x20], R2 ;  /* 0x0000200201007387 */ /* 0x0001e60000100800 */
[----:B------:R-:W-:-:S13]  /*b190*/  R2UR UR48, R0 ;  /* 0x00000000003072ca */ /* 0x000fda00000e0000 */
[----:B------:R-:W-:-:S13]  /*b1a0*/  ISETP.LT.AND P0, PT, R2, UR48, PT ;  /* 0x0000003002007c0c */ /* 0x000fda000bf01270 */
[----:B0-----:R-:W-:Y:S05]  /*b1b0*/  @P0 BRA `(.L_x_233) ;  /* 0x0000000000480947 */ /* 0x001fea0003800000 */
[----:B------:R-:W0:Y:S02]  /*b1c0*/  S2R R2, SR_TID.X ;  /* 0x0000000000027919 */ /* 0x000e240000002100 */
[----:B0-----:R-:W-:-:S04]  /*b1d0*/  LOP3.LUT R2, R2, 0x7f, RZ, 0xc0, !PT ;  /* 0x0000007f02027812 */ /* 0x001fc800078ec0ff */
[----:B------:R-:W-:-:S13]  /*b1e0*/  ISETP.NE.AND P0, PT, R2, RZ, PT ;  /* 0x000000ff0200720c */ /* 0x000fda0003f05270 */
[----:B------:R-:W-:Y:S05]  /*b1f0*/  @P0 BRA `(.L_x_234) ;  /* 0x0000004000240947 */ /* 0x000fea0003800000 */
[----:B------:R-:W0:Y:S01]  /*b200*/  S2R R5, SR_LANEID ;  /* 0x0000000000057919 */ /* 0x000e220000000000 */
[----:B------:R-:W-:Y:S01]  /*b210*/  VOTEU.ANY UR4, UPT, PT ;  /* 0x0000000000047886 */ /* 0x000fe200038e0100 */
[----:B------:R-:W1:Y:S01]  /*b220*/  LDC.64 R2, c[0x0][0xc60] ;  /* 0x00031800ff027b82 */ /* 0x000e620000000a00 */
[----:B------:R-:W0:Y:S02]  /*b230*/  FLO.U32 R0, UR4 ;  /* 0x0000000400007d00 */ /* 0x000e2400080e0000 */
[----:B0-----:R-:W-:-:S06]  /*b240*/  ISETP.EQ.U32.AND P0, PT, R0, R5, PT ;  /* 0x000000050000720c */ /* 0x001fcc0003f02070 */
[----:B------:R-:W1:Y:S07]  /*b250*/  POPC R5, UR4 ;  /* 0x0000000400057d09 */ /* 0x000e6e0008000000 */
[----:B-1----:R-:W3:Y:S01]  /*b260*/  @P0 ATOMG.E.ADD.STRONG.GPU PT, R3, desc[UR50][R2.64], R5 ;  /* 0x00000005020309a8 */ /* 0x002ee200081ee1f2 */
[----:B------:R-:W0:Y:S02]  /*b270*/  S2R R4, SR_LTMASK ;  /* 0x0000000000047919 */ /* 0x000e240000003900 */
[----:B0-----:R-:W-:-:S04]  /*b280*/  LOP3.LUT R4, R4, UR4, RZ, 0xc0, !PT ;  /* 0x0000000404047c12 */ /* 0x001fc8000f8ec0ff */
[----:B------:R-:W0:Y:S01]  /*b290*/  POPC R7, R4 ;  /* 0x0000000400077309 */ /* 0x000e220000000000 */
[----:B---3--:R-:W0:Y:S02]  /*b2a0*/  SHFL.IDX PT, R0, R3, R0, 0x1f ;  /* 0x00001f0003007589 */ /* 0x008e2400000e0000 */
[----:B0-----:R-:W-:-:S05]  /*b2b0*/  IADD3 R0, R0, UR47, R7 ;  /* 0x0000002f00007c10 */ /* 0x001fca000fffe007 */
[----:B------:R1:W-:Y:S01]  /*b2c0*/  STL [R1+0x10], R0 ;  /* 0x0000100001007387 */ /* 0x0003e20000100800 */
[----:B------:R-:W-:Y:S05]  /*b2d0*/  BRA `(.L_x_234) ;  /* 0x0000003c00ec7947 */ /* 0x000fea0003800000 */
.L_x_233:
[----:B------:R-:W-:Y:S01]  /*b2e0*/  VIADD R0, R16, 0xe000 ;  /* 0x0000e00010007836 */ /* 0x000fe20000000000 */
[----:B------:R-:W-:Y:S04]  /*b2f0*/  BSSY B6, `(.L_x_235) ;  /* 0x0000013000067945 */ /* 0x000fe80003800000 */
[----:B------:R-:W-:-:S13]  /*b300*/  LOP3.LUT P0, RZ, R0, 0x1bf, RZ, 0xc0, !PT ;  /* 0x000001bf00ff7812 */ /* 0x000fda000780c0ff */
[----:B------:R-:W-:Y:S05]  /*b310*/  @!P0 BRA `(.L_x_236) ;  /* 0x0000000000408947 */ /* 0x000fea0003800000 */
[----:B------:R-:W-:Y:S01]  /*b320*/  MOV R2, 0x0 ;  /* 0x0000000000027802 */ /* 0x000fe20000000f00 */
[----:B------:R-:W-:Y:S01]  /*b330*/  ULDC.64 UR6, c[0x4][0x98] ;  /* 0x0100260000067ab9 */ /* 0x000fe20000000a00 */
[----:B------:R-:W-:Y:S01]  /*b340*/  ULDC.64 UR8, c[0x4][0xa0] ;  /* 0x0100280000087ab9 */ /* 0x000fe20000000a00 */
[----:B------:R-:W-:Y:S01]  /*b350*/  ULDC.64 UR4, c[0x4][0x8] ;  /* 0x0100020000047ab9 */ /* 0x000fe20000000a00 */
[----:B------:R-:W-:Y:S02]  /*b360*/  IMAD.U32 R4, RZ, RZ, UR6 ;  /* 0x00000006ff047e24 */ /* 0x000fe4000f8e00ff */
[----:B------:R-:W0:Y:S01]  /*b370*/  LDC.64 R2, c[0x4][R2] ;  /* 0x0100000002027b82 */ /* 0x000e220000000a00 */
[----:B------:R-:W-:Y:S02]  /*b380*/  IMAD.U32 R5, RZ, RZ, UR7 ;  /* 0x00000007ff057e24 */ /* 0x000fe4000f8e00ff */
[----:B------:R-:W-:Y:S02]  /*b390*/  IMAD.U32 R6, RZ, RZ, UR8 ;  /* 0x00000008ff067e24 */ /* 0x000fe4000f8e00ff */
[----:B------:R-:W-:-:S02]  /*b3a0*/  IMAD.U32 R7, RZ, RZ, UR9 ;  /* 0x00000009ff077e24 */ /* 0x000fc4000f8e00ff */
[----:B------:R-:W-:Y:S02]  /*b3b0*/  IMAD.U32 R10, RZ, RZ, UR4 ;  /* 0x00000004ff0a7e24 */ /* 0x000fe4000f8e00ff */
[----:B------:R-:W-:Y:S02]  /*b3c0*/  IMAD.U32 R11, RZ, RZ, UR5 ;  /* 0x00000005ff0b7e24 */ /* 0x000fe4000f8e00ff */
[----:B------:R-:W-:Y:S02]  /*b3d0*/  IMAD.MOV.U32 R8, RZ, RZ, 0x70 ;  /* 0x00000070ff087424 */ /* 0x000fe400078e00ff */
[----:B------:R-:W-:Y:S02]  /*b3e0*/  IMAD.MOV.U32 R12, RZ, RZ, 0x1 ;  /* 0x00000001ff0c7424 */ /* 0x000fe400078e00ff */
[----:B------:R-:W-:-:S07]  /*b3f0*/  IMAD.MOV.U32 R13, RZ, RZ, RZ ;  /* 0x000000ffff0d7224 */ /* 0x000fce00078e00ff */
[----:B------:R-:W-:-:S07]  /*b400*/  LEPC R20, `(.L_x_236) ;  /* 0x000000001014794e */ /* 0x000fce0000000000 */
[----:B0-2---:R-:W-:Y:S05]  /*b410*/  CALL.ABS.NOINC R2 ;  /* 0x0000000002007343 */ /* 0x005fea0003c00000 */
.L_x_236:
[----:B------:R-:W-:Y:S05]  /*b420*/  BSYNC B6 ;  /* 0x0000000000067941 */ /* 0x000fea0003800000 */
.L_x_235:
[----:B------:R-:W3:Y:S01]  /*b430*/  LDL.LU R19, [R1+0x8] ;  /* 0x0000080001137983 */ /* 0x000ee20000300800 */
[----:B------:R-:W-:Y:S01]  /*b440*/  VIADD R0, R16, 0x6000 ;  /* 0x0000600010007836 */ /* 0x000fe20000000000 */
[----:B------:R-:W-:Y:S04]  /*b450*/  BSSY B6, `(.L_x_237) ;  /* 0x0000016000067945 */ /* 0x000fe80003800000 */
[----:B------:R-:W-:Y:S02]  /*b460*/  LOP3.LUT P0, RZ, R0, 0x1bf, RZ, 0xc0, !PT ;  /* 0x000001bf00ff7812 */ /* 0x000fe4000780c0ff */
[----:B---3--:R-:W-:-:S11]  /*b470*/  LOP3.LUT R19, R19, 0xfffffffe, RZ, 0xc0, !PT ;  /* 0xfffffffe13137812 */ /* 0x008fd600078ec0ff */
[----:B------:R-:W-:-:S05]  /*b480*/  @P0 LOP3.LUT R19, R19, 0x1, RZ, 0xfc, !PT ;  /* 0x0000000113130812 */ /* 0x000fca00078efcff */
[----:B------:R0:W-:Y:S01]  /*b490*/  STL [R1+0x8], R19 ;  /* 0x0000081301007387 */ /* 0x0001e20000100800 */
[----:B------:R-:W-:Y:S05]  /*b4a0*/  @!P0 BRA `(.L_x_238) ;  /* 0x0000000000408947 */ /* 0x000fea0003800000 */
[----:B------:R-:W-:Y:S01]  /*b4b0*/  MOV R2, 0x0 ;  /* 0x0000000000027802 */ /* 0x000fe20000000f00 */
[----:B------:R-:W-:Y:S01]  /*b4c0*/  ULDC.64 UR6, c[0x4][0x98] ;  /* 0x0100260000067ab9 */ /* 0x000fe20000000a00 */
[----:B------:R-:W-:Y:S01]  /*b4d0*/  ULDC.64 UR8, c[0x4][0xa0] ;  /* 0x0100280000087ab9 */ /* 0x000fe20000000a00 */
[----:B------:R-:W-:Y:S01]  /*b4e0*/  ULDC.64 UR4, c[0x4][0x10] ;  /* 0x0100040000047ab9 */ /* 0x000fe20000000a00 */
[----:B------:R-:W-:Y:S01]  /*b4f0*/  IMAD.U32 R4, RZ, RZ, UR6 ;  /* 0x00000006ff047e24 */ /* 0x000fe2000f8e00ff */
[----:B------:R-:W-:Y:S01]  /*b500*/  MOV R7, UR9 ;  /* 0x0000000900077c02 */ /* 0x000fe20008000f00 */
[----:B------:R-:W1:Y:S01]  /*b510*/  LDC.64 R2, c[0x4][R2] ;  /* 0x0100000002027b82 */ /* 0x000e620000000a00 */
        /* <DEDUP_REMOVED lines=8> */
[----:B012---:R-:W-:Y:S05]  /*b5a0*/  CALL.ABS.NOINC R2 ;  /* 0x0000000002007343 */ /* 0x007fea0003c00000 */
.L_x_238:
[----:B------:R-:W-:Y:S05]  /*b5b0*/  BSYNC B6 ;  /* 0x0000000000067941 */ /* 0x000fea0003800000 */
.L_x_237:
        /* <DEDUP_REMOVED lines=9> */
[----:B------:R-:W1:Y:S01]  /*b650*/  LDC.64 R2, c[0x4][R2] ;  /* 0x0100000002027b82 */ /* 0x000e620000000a00 */
        /* <DEDUP_REMOVED lines=9> */
[----:B012---:R-:W-:Y:S05]  /*b6f0*/  CALL.ABS.NOINC R2 ;  /* 0x0000000002007343 */ /* 0x007fea0003c00000 */
.L_x_240:
[----:B------:R-:W-:Y:S05]  /*b700*/  BSYNC B6 ;  /* 0x0000000000067941 */ /* 0x000fea0003800000 */
.L_x_239:
[----:B------:R-:W-:Y:S01]  /*b710*/  IMAD.MOV.U32 R23, RZ, RZ, R19 ;  /* 0x000000ffff177224 */ /* 0x000fe200078e0013 */
        /* <DEDUP_REMOVED lines=19> */
.L_x_242:
[----:B------:R-:W-:Y:S05]  /*b850*/  BSYNC B6 ;  /* 0x0000000000067941 */ /* 0x000fea0003800000 */
.L_x_241:
[----:B------:R-:W-:Y:S01]  /*b860*/  ULDC.64 UR4, c[0x0][0x9f8] ;  /* 0x00027e0000047ab9 */ /* 0x000fe20000000a00 */
[----:B0-----:R-:W0:Y:S01]  /*b870*/  LDC R19, c[0x0][0x430] ;  /* 0x00010c00ff137b82 */ /* 0x001e220000000800 */
[----:B------:R-:W-:-:S04]  /*b880*/  UISETP.NE.U32.AND UP0, UPT, UR4, URZ, UPT ;  /* 0x0000003f0400728c */ /* 0x000fc8000bf05070 */
[----:B------:R-:W-:-:S06]  /*b890*/  UISETP.NE.AND.EX UP0, UPT, UR5, URZ, UPT, UP0 ;  /* 0x0000003f0500728c */ /* 0x000fcc000bf05300 */
[----:B------:R-:W-:-:S05]  /*b8a0*/  PLOP3.LUT P0, PT, PT, PT, UP0, 0x80, 0x0 ;  /* 0x000000000000781c */ /* 0x000fca0003f0f008 */
[----:B------:R-:W-:-:S04]  /*b8b0*/  @UP0 UIADD3 UR4, UP1, UR45, UR4, URZ ;  /* 0x000000042d040290 */ /* 0x000fc8000ff3e03f */
[----:B------:R-:W-:Y:S02]  /*b8c0*/  @UP0 UIADD3.X UR5, UR39, UR5, URZ, UP1, !UPT ;  /* 0x0000000527050290 */ /* 0x000fe40008ffe43f */
[----:B------:R-:W-:-:S04]  /*b8d0*/  IMAD.U32 R2, RZ, RZ, UR4 ;  /* 0x00000004ff027e24 */ /* 0x000fc8000f8e00ff */
[----:B------:R-:W-:-:S05]  /*b8e0*/  IMAD.U32 R3, RZ, RZ, UR5 ;  /* 0x00000005ff037e24 */ /* 0x000fca000f8e00ff */
[----:B------:R1:W5:Y:S01]  /*b8f0*/  @P0 LDG.E R29, desc[UR50][R2.64] ;  /* 0x00000032021d0981 */ /* 0x000362000c1e1900 */
[----:B0-----:R-:W-:Y:S01]  /*b900*/  ISETP.NE.AND P2, PT, R19, 0x1, PT ;  /* 0x000000011300780c */ /* 0x001fe20003f45270 */
[----:B------:R-:W-:Y:S01]  /*b910*/  UMOV UR4, 0xffffffff ;  /* 0xffffffff00047882 */ /* 0x000fe20000000000 */
[----:B------:R-:W-:-:S11]  /*b920*/  LOP3.LUT R23, R23, 0xfffffff7, RZ, 0xc0, !PT ;  /* 0xfffffff717177812 */ /* 0x000fd600078ec0ff */
[----:B------:R-:W-:-:S05]  /*b930*/  @P2 LOP3.LUT R23, R23, 0x8, RZ, 0xfc, !PT ;  /* 0x0000000817172812 */ /* 0x000fca00078efcff */
[----:B------:R1:W-:Y:S01]  /*b940*/  STL [R1+0x8], R23 ;  /* 0x0000081701007387 */ /* 0x0003e20000100800 */
[----:B------:R-:W-:Y:S05]  /*b950*/  BRA.DIV UR4, `(.L_x_243) ;  /* 0x0000004e04047947 */ /* 0x000fea000b800000 */
.L_x_321:
[----:B------:R-:W1:Y:S01]  /*b960*/  S2R R0, SR_TID.X ;  /* 0x0000000000007919 */ /* 0x000e620000002100 */
[----:B------:R-:W-:Y:S01]  /*b970*/  UMOV UR4, 0xa0 ;  /* 0x000000a000047882 */ /* 0x000fe20000000000 */
[----:B------:R-:W0:Y:S01]  /*b980*/  @P2 LDC R5, c[0x0][0x434] ;  /* 0x00010d00ff052b82 */ /* 0x000e220000000800 */
[----:B------:R-:W-:Y:S01]  /*b990*/  UIMAD UR4, UR48, UR4, -0xa0 ;  /* 0xffffff60300474a4 */ /* 0x000fe2000f8e0204 */
[----:B------:R-:W3:Y:S01]  /*b9a0*/  S2R R9, SR_TID.X ;  /* 0x0000000000097919 */ /* 0x000ee20000002100 */
[----:B-----5:R-:W-:Y:S01]  /*b9b0*/  SHF.R.S32.HI R14, RZ, 0x1f, R29 ;  /* 0x0000001fff0e7819 */ /* 0x020fe2000001141d */
[----:B------:R-:W-:Y:S01]  /*b9c0*/  IMAD.MOV.U32 R12, RZ, RZ, R23 ;  /* 0x000000ffff0c7224 */ /* 0x000fe200078e0017 */
[----:B------:R-:W4:Y:S03]  /*b9d0*/  S2R R11, SR_TID.X ;  /* 0x00000000000b7919 */ /* 0x000f260000002100 */
[----:B------:R-:W2:Y:S01]  /*b9e0*/  @P2 LDC R4, c[0x0][0x438] ;  /* 0x00010e00ff042b82 */ /* 0x000ea20000000800 */
[----:B------:R0:W-:Y:S01]  /*b9f0*/  STL [R1+0x1c], R14 ;  /* 0x00001c0e01007387 */ /* 0x0001e20000100800 */
[C---:B-1----:R-:W-:Y:S01]  /*ba00*/  LOP3.LUT R2, R0.reuse, 0x7f, RZ, 0xc0, !PT ;  /* 0x0000007f00027812 */ /* 0x042fe200078ec0ff */
[----:B------:R-:W-:-:S03]  /*ba10*/  IMAD.SHL.U32 R0, R0, 0x20, RZ ;  /* 0x0000002000007824 */ /* 0x000fc600078e00ff */
[----:B------:R-:W-:Y:S02]  /*ba20*/  SHF.R.U32.HI R2, RZ, 0x2, R2 ;  /* 0x00000002ff027819 */ /* 0x000fe40000011602 */
[----:B---3--:R-:W-:Y:S02]  /*ba30*/  LOP3.LUT R10, R9, 0x7f, RZ, 0xc0, !PT ;  /* 0x0000007f090a7812 */ /* 0x008fe400078ec0ff */
[----:B------:R-:W-:Y:S01]  /*ba40*/  LOP3.LUT R0, R2, 0x60, R0, 0xf8, !PT ;  /* 0x0000006002007812 */ /* 0x000fe200078ef800 */
[----:B----4-:R-:W-:Y:S01]  /*ba50*/  IMAD.SHL.U32 R13, R11, 0x20, RZ ;  /* 0x000000200b0d7824 */ /* 0x010fe200078e00ff */
[----:B------:R-:W-:-:S03]  /*ba60*/  SHF.R.U32.HI R10, RZ, 0x2, R10 ;  /* 0x00000002ff0a7819 */ /* 0x000fc6000001160a */
[----:B------:R-:W-:Y:S01]  /*ba70*/  VIADD R3, R0, UR4 ;  /* 0x0000000400037c36 */ /* 0x000fe20008000000 */
[----:B------:R-:W-:-:S03]  /*ba80*/  LOP3.LUT R13, R10, 0x60, R13, 0xf8, !PT ;  /* 0x000000600a0d7812 */ /* 0x000fc600078ef80d */
[C---:B------:R-:W-:Y:S01]  /*ba90*/  IMAD.IADD R0, R3.reuse, 0x1, R22 ;  /* 0x0000000103007824 */ /* 0x040fe200078e0216 */
[----:B------:R-:W-:Y:S02]  /*baa0*/  ISETP.GE.AND P0, PT, R3, R18, PT ;  /* 0x000000120300720c */ /* 0x000fe40003f06270 */
[----:B------:R-:W-:Y:S01]  /*bab0*/  LOP3.LUT R13, R13, 0x80, RZ, 0xfc, !PT ;  /* 0x000000800d0d7812 */ /* 0x000fe200078efcff */
[----:B0-----:R-:W-:-:S04]  /*bac0*/  @P2 IMAD.HI.U32 R5, R0, R5, RZ ;  /* 0x0000000500052227 */ /* 0x001fc800078e00ff */
[----:B------:R-:W-:Y:S01]  /*bad0*/  IMAD.MOV.U32 R6, RZ, RZ, R0 ;  /* 0x000000ffff067224 */ /* 0x000fe200078e0000 */
[----:B--2---:R-:W-:-:S05]  /*bae0*/  @P2 SHF.R.U32.HI R6, RZ, R4, R5 ;  /* 0x00000004ff062219 */ /* 0x004fca0000011605 */
[----:B------:R-:W0:Y:S01]  /*baf0*/  @!P0 LDC.64 R2, c[0x0][0x428] ;  /* 0x00010a00ff028b82 */ /* 0x000e220000000a00 */
[----:B------:R-:W-:-:S07]  /*bb00*/  @!P0 SHF.R.S32.HI R7, RZ, 0x1f, R6 ;  /* 0x0000001fff078819 */ /* 0x000fce0000011406 */
[----:B------:R-:W1:Y:S01]  /*bb10*/  @!P0 LDC.64 R4, c[0x0][0x418] ;  /* 0x00010600ff048b82 */ /* 0x000e620000000a00 */
[----:B0-----:R-:W-:-:S04]  /*bb20*/  @!P0 IMAD R8, R14, R2, RZ ;  /* 0x000000020e088224 */ /* 0x001fc800078e02ff */
[C---:B------:R-:W-:Y:S02]  /*bb30*/  @!P0 IMAD R8, R29.reuse, R3, R8 ;  /* 0x000000031d088224 */ /* 0x040fe400078e0208 */
[----:B------:R-:W-:-:S04]  /*bb40*/  @!P0 IMAD.WIDE.U32 R2, R29, R2, R6 ;  /* 0x000000021d028225 */ /* 0x000fc800078e0006 */
[----:B------:R-:W-:Y:S01]  /*bb50*/  @!P0 IMAD.IADD R3, R3, 0x1, R8 ;  /* 0x0000000103038824 */ /* 0x000fe200078e0208 */
[----:B-1----:R-:W-:-:S04]  /*bb60*/  @!P0 LEA R8, P1, R2, R4, 0x2 ;  /* 0x0000000402088211 */ /* 0x002fc800078210ff */
[----:B------:R-:W-:Y:S01]  /*bb70*/  @!P0 LEA.HI.X R9, R2, R5, R3, 0x2, P1 ;  /* 0x0000000502098211 */ /* 0x000fe200008f1403 */
[----:B------:R-:W-:Y:S01]  /*bb80*/  IMAD.MOV.U32 R5, RZ, RZ, RZ ;  /* 0x000000ffff057224 */ /* 0x000fe200078e00ff */
[----:B------:R-:W0:Y:S01]  /*bb90*/  @P2 LDC R3, c[0x0][0x434] ;  /* 0x00010d00ff032b82 */ /* 0x000e220000000800 */
[----:B------:R-:W-:-:S04]  /*bba0*/  VIADD R7, R13, UR4 ;  /* 0x000000040d077c36 */ /* 0x000fc80008000000 */
[----:B------:R1:W5:Y:S03]  /*bbb0*/  @!P0 LDG.E R5, desc[UR50][R8.64] ;  /* 0x0000003208058981 */ /* 0x000366000c1e1900 */
[----:B------:R-:W2:Y:S01]  /*bbc0*/  @P2 LDC R2, c[0x0][0x438] ;  /* 0x00010e00ff022b82 */ /* 0x000ea20000000800 */
[C---:B------:R-:W-:Y:S02]  /*bbd0*/  ISETP.GE.AND P0, PT, R7.reuse, R18, PT ;  /* 0x000000120700720c */ /* 0x040fe40003f06270 */
[----:B------:R-:W-:Y:S02]  /*bbe0*/  IADD3 R7, R7, R22, RZ ;  /* 0x0000001607077210 */ /* 0x000fe40007ffe0ff */
[----:B------:R-:W-:-:S03]  /*bbf0*/  ISETP.GT.U32.OR P0, PT, R13, 0x9f, P0 ;  /* 0x0000009f0d00780c */ /* 0x000fc60000704470 */
[----:B------:R-:W-:Y:S02]  /*bc00*/  IMAD.MOV.U32 R10, RZ, RZ, R7 ;  /* 0x000000ffff0a7224 */ /* 0x000fe400078e0007 */
[----:B0-----:R-:W-:-:S05]  /*bc10*/  @P2 IMAD.HI.U32 R3, R7, R3, RZ ;  /* 0x0000000307032227 */ /* 0x001fca00078e00ff */
[----:B--2---:R-:W-:-:S03]  /*bc20*/  @P2 SHF.R.U32.HI R10, RZ, R2, R3 ;  /* 0x00000002ff0a2219 */ /* 0x004fc60000011603 */
[----:B------:R-:W0:Y:S02]  /*bc30*/  @!P0 LDC.64 R2, c[0x0][0x428] ;  /* 0x00010a00ff028b82 */ /* 0x000e240000000a00 */
[----:B-1----:R-:W-:Y:S02]  /*bc40*/  IMAD.MOV R9, RZ, RZ, -R10 ;  /* 0x000000ffff097224 */ /* 0x002fe400078e0a0a */
[----:B------:R-:W-:Y:S02]  /*bc50*/  IMAD.MOV R4, RZ, RZ, -R6 ;  /* 0x000000ffff047224 */ /* 0x000fe400078e0a06 */
[C---:B------:R-:W-:Y:S02]  /*bc60*/  IMAD R9, R19.reuse, R9, R7 ;  /* 0x0000000913097224 */ /* 0x040fe400078e0207 */
[----:B------:R-:W1:Y:S01]  /*bc70*/  @!P0 LDC.64 R6, c[0x0][0x418] ;  /* 0x00010600ff068b82 */ /* 0x000e620000000a00 */
[----:B------:R-:W-:Y:S01]  /*bc80*/  @!P0 SHF.R.S32.HI R11, RZ, 0x1f, R10 ;  /* 0x0000001fff0b8819 */ /* 0x000fe2000001140a */
[----:B------:R-:W-:-:S02]  /*bc90*/  IMAD R4, R19, R4, R0 ;  /* 0x0000000413047224 */ /* 0x000fc400078e0200 */
[----:B0-----:R-:W-:-:S04]  /*bca0*/  @!P0 IMAD.WIDE.U32 R10, R29, R2, R10 ;  /* 0x000000021d0a8225 */ /* 0x001fc800078e000a */
[----:B------:R-:W-:-:S04]  /*bcb0*/  @!P0 IMAD R2, R14, R2, RZ ;  /* 0x000000020e028224 */ /* 0x000fc800078e02ff */
[----:B------:R-:W-:Y:S01]  /*bcc0*/  @!P0 IMAD R0, R29, R3, R2 ;  /* 0x000000031d008224 */ /* 0x000fe200078e0202 */
[----:B-1----:R-:W-:-:S03]  /*bcd0*/  @!P0 LEA R2, P1, R10, R6, 0x2 ;  /* 0x000000060a028211 */ /* 0x002fc600078210ff */
[----:B------:R-:W-:Y:S02]  /*bce0*/  @!P0 IMAD.IADD R0, R0, 0x1, R11 ;  /* 0x0000000100008824 */ /* 0x000fe400078e020b */
[----:B------:R-:W-:-:S03]  /*bcf0*/  IMAD.MOV.U32 R6, RZ, RZ, RZ ;  /* 0x000000ffff067224 */ /* 0x000fc600078e00ff */
[----:B------:R-:W-:Y:S01]  /*bd00*/  @!P0 LEA.HI.X R3, R10, R7, R0, 0x2, P1 ;  /* 0x000000070a038211 */ /* 0x000fe200008f1400 */
[----:B------:R-:W-:-:S04]  /*bd10*/  IMAD.U32 R8, RZ, RZ, UR44 ;  /* 0x0000002cff087e24 */ /* 0x000fc8000f8e00ff */
[----:B------:R0:W5:Y:S01]  /*bd20*/  @!P0 LDG.E R6, desc[UR50][R2.64] ;  /* 0x0000003202068981 */ /* 0x000162000c1e1900 */
[----:B------:R-:W-:Y:S02]  /*bd30*/  ISETP.GT.U32.AND P0, PT, R13, 0x9f, PT ;  /* 0x0000009f0d00780c */ /* 0x000fe40003f04070 */
[----:B------:R-:W-:Y:S02]  /*bd40*/  ISETP.NE.AND P2, PT, R8, 0x3, PT ;  /* 0x000000030800780c */ /* 0x000fe40003f45270 */
[----:B------:R-:W-:-:S09]  /*bd50*/  LOP3.LUT R12, R12, 0xfffffffd, RZ, 0xc0, !PT ;  /* 0xfffffffd0c0c7812 */ /* 0x000fd200078ec0ff */
[----:B------:R-:W-:-:S04]  /*bd60*/  @P0 LOP3.LUT R12, R12, 0x2, RZ, 0xfc, !PT ;  /* 0x000000020c0c0812 */ /* 0x000fc800078efcff */
[----:B------:R-:W-:-:S04]  /*bd70*/  LOP3.LUT R12, R12, 0xfffffffb, RZ, 0xc0, !PT ;  /* 0xfffffffb0c0c7812 */ /* 0x000fc800078ec0ff */
[----:B------:R-:W-:-:S05]  /*bd80*/  @P2 LOP3.LUT R12, R12, 0x4, RZ, 0xfc, !PT ;  /* 0x000000040c0c2812 */ /* 0x000fca00078efcff */
[----:B------:R0:W-:Y:S01]  /*bd90*/  STL [R1+0x8], R12 ;  /* 0x0000080c01007387 */ /* 0x0001e20000100800 */
[----:B------:R-:W-:Y:S01]  /*bda0*/  IMAD.U32 R0, RZ, RZ, UR48 ;  /* 0x00000030ff007e24 */ /* 0x000fe2000f8e00ff */
[----:B------:R-:W-:-:S03]  /*bdb0*/  LOP3.LUT R17, R17, 0xffff, RZ, 0xc0, !PT ;  /* 0x0000ffff11117812 */ /* 0x000fc600078ec0ff */
[----:B------:R-:W-:Y:S01]  /*bdc0*/  VIADD R0, R0, 0xffffffff ;  /* 0xffffffff00007836 */ /* 0x000fe20000000000 */
[----:B------:R-:W-:Y:S06]  /*bdd0*/  @!P2 BRA `(.L_x_244) ;  /* 0x000000000004a947 */ /* 0x000fec0003800000 */
[----:B------:R-:W-:Y:S01]  /*bde0*/  BPT.TRAP 0x1 ;  /* 0x000000040000795c */ /* 0x000fe20000300000 */
.L_x_244:
[----:B0-----:R-:W2:Y:S01]  /*bdf0*/  LDL R2, [R1] ;  /* 0x0000000001027983 */ /* 0x001ea20000100800 */
[----:B------:R-:W-:Y:S01]  /*be00*/  IMAD R7, R27, 0x8, R16 ;  /* 0x000000081b077824 */ /* 0x000fe200078e0210 */
[----:B------:R-:W-:Y:S01]  /*be10*/  BSSY B0, `(.L_x_245) ;  /* 0x0000005000007945 */ /* 0x000fe20003800000 */
[----:B------:R-:W-:Y:S02]  /*be20*/  SHF.R.S32.HI R23, RZ, 0x1f, R4 ;  /* 0x0000001fff177819 */ /* 0x000fe40000011404 */
[----:B--2---:R-:W-:-:S04]  /*be30*/  SHF.L.U32 R28, R2, 0x1f, RZ ;  /* 0x0000001f021c7819 */ /* 0x004fc800000006ff */
[----:B------:R-:W0:Y:S02]  /*be40*/  SYNCS.PHASECHK.TRANS64.TRYWAIT P0, [R7+URZ+0x13280], R28 ;  /* 0x0132801c070075a7 */ /* 0x000e24000800017f */
[----:B0-----:R-:W-:Y:S05]  /*be50*/  @!P0 BRA `(.L_x_246) ;  /* 0x0000004400f08947 */ /* 0x001fea0003800000 */
.L_x_322:
[----:B------:R-:W-:Y:S05]  /*be60*/  BSYNC B0 ;  /* 0x0000000000007941 */ /* 0x000fea0003800000 */
.L_x_245:
[----:B------:R-:W1:Y:S01]  /*be70*/  S2R R15, SR_TID.X ;  /* 0x00000000000f7919 */ /* 0x000e620000002100 */
[----:B------:R-:W2:Y:S01]  /*be80*/  LDC R14, c[0x0][0x2f4] ;  /* 0x0000bd00ff0e7b82 */ /* 0x000ea20000000800 */
[----:B------:R-:W-:Y:S01]  /*be90*/  ULDC.64 UR4, c[0x0][0x328] ;  /* 0x0000ca0000047ab9 */ /* 0x000fe20000000a00 */
[----:B------:R-:W3:Y:S01]  /*bea0*/  LDL.LU R11, [R1+0x8] ;  /* 0x00000800010b7983 */ /* 0x000ee20000300800 */
[----:B------:R-:W-:Y:S01]  /*beb0*/  IMAD R8, R23, UR4, RZ ;  /* 0x0000000417087c24 */ /* 0x000fe2000f8e02ff */
[----:B-----5:R-:W-:Y:S01]  /*bec0*/  SHF.R.S32.HI R25, RZ, 0x1f, R5 ;  /* 0x0000001fff197819 */ /* 0x020fe20000011405 */
[----:B------:R-:W-:Y:S01]  /*bed0*/  IMAD.WIDE.U32 R2, R4, UR4, RZ ;  /* 0x0000000404027c25 */ /* 0x000fe2000f8e00ff */
[----:B------:R-:W-:-:S03]  /*bee0*/  ULDC.64 UR6, c[0x0][0x338] ;  /* 0x0000ce0000067ab9 */ /* 0x000fc60000000a00 */
[----:B------:R-:W-:Y:S01]  /*bef0*/  IMAD R8, R4, UR5, R8 ;  /* 0x0000000504087c24 */ /* 0x000fe2000f8e0208 */
[----:B------:R-:W-:Y:S01]  /*bf00*/  SHF.R.S32.HI R24, RZ, 0x1f, R9 ;  /* 0x0000001fff187819 */ /* 0x000fe20000011409 */
[----:B------:R-:W-:Y:S02]  /*bf10*/  IMAD R12, R25, UR6, RZ ;  /* 0x00000006190c7c24 */ /* 0x000fe4000f8e02ff */
[----:B------:R-:W-:Y:S02]  /*bf20*/  IMAD.IADD R3, R3, 0x1, R8 ;  /* 0x0000000103037824 */ /* 0x000fe400078e0208 */
[C---:B------:R-:W-:Y:S02]  /*bf30*/  IMAD R12, R5.reuse, UR7, R12 ;  /* 0x00000007050c7c24 */ /* 0x040fe4000f8e020c */
[----:B------:R-:W-:-:S04]  /*bf40*/  IMAD.WIDE.U32 R2, R5, UR6, R2 ;  /* 0x0000000605027c25 */ /* 0x000fc8000f8e0002 */
[----:B------:R-:W-:Y:S02]  /*bf50*/  IMAD R18, R0, -0xa0, R18 ;  /* 0xffffff6000127824 */ /* 0x000fe400078e0212 */
[----:B-1----:R-:W-:Y:S02]  /*bf60*/  IMAD.SHL.U32 R19, R15, 0x10, RZ ;  /* 0x000000100f137824 */ /* 0x002fe400078e00ff */
[----:B------:R-:W-:Y:S02]  /*bf70*/  IMAD.IADD R13, R3, 0x1, R12 ;  /* 0x00000001030d7824 */ /* 0x000fe400078e020c */
[----:B------:R-:W-:Y:S01]  /*bf80*/  IMAD R0, R24, UR4, RZ ;  /* 0x0000000418007c24 */ /* 0x000fe2000f8e02ff */
[----:B------:R-:W-:Y:S01]  /*bf90*/  LOP3.LUT R19, R19, 0x30, RZ, 0xc0, !PT ;  /* 0x0000003013137812 */ /* 0x000fe200078ec0ff */
[----:B------:R-:W-:-:S03]  /*bfa0*/  IMAD.MOV.U32 R12, RZ, RZ, R2 ;  /* 0x000000ffff0c7224 */ /* 0x000fc600078e0002 */
[CC--:B--2---:R-:W-:Y:S02]  /*bfb0*/  ISETP.GE.AND P1, PT, R19.reuse, R14.reuse, PT ;  /* 0x0000000e1300720c */ /* 0x0c4fe40003f26270 */
[----:B------:R-:W-:Y:S02]  /*bfc0*/  ISETP.GE.AND P0, PT, R19, R14, PT ;  /* 0x0000000e1300720c */ /* 0x000fe40003f06270 */
[----:B------:R-:W2:Y:S01]  /*bfd0*/  LDL R14, [R1+0x28] ;  /* 0x00002800010e7983 */ /* 0x000ea20000100800 */
[C---:B------:R-:W-:Y:S01]  /*bfe0*/  IMAD R0, R9.reuse, UR5, R0 ;  /* 0x0000000509007c24 */ /* 0x040fe2000f8e0200 */
[----:B------:R-:W-:Y:S01]  /*bff0*/  SHF.R.S32.HI R26, RZ, 0x1f, R6 ;  /* 0x0000001fff1a7819 */ /* 0x000fe20000011406 */
[----:B------:R-:W-:Y:S01]  /*c000*/  IMAD.WIDE.U32 R2, R9, UR4, RZ ;  /* 0x0000000409027c25 */ /* 0x000fe2000f8e00ff */
[----:B------:R-:W-:Y:S01]  /*c010*/  ULDC.64 UR4, c[0x0][0x330] ;  /* 0x0000cc0000047ab9 */ /* 0x000fe20000000a00 */
[----:B------:R-:W-:Y:S02]  /*c020*/  LOP3.LUT R15, R15, 0x7f, RZ, 0xc0, !PT ;  /* 0x0000007f0f0f7812 */ /* 0x000fe400078ec0ff */
[----:B------:R-:W-:-:S02]  /*c030*/  IMAD.IADD R3, R3, 0x1, R0 ;  /* 0x0000000103037824 */ /* 0x000fc400078e0200 */
[----:B------:R-:W-:Y:S01]  /*c040*/  IMAD R0, R26, UR6, RZ ;  /* 0x000000061a007c24 */ /* 0x000fe2000f8e02ff */
[----:B------:R-:W-:Y:S01]  /*c050*/  SHF.R.U32.HI R15, RZ, 0x2, R15 ;  /* 0x00000002ff0f7819 */ /* 0x000fe2000001160f */
[----:B------:R-:W-:-:S04]  /*c060*/  IMAD.WIDE.U32 R2, R6, UR6, R2 ;  /* 0x0000000606027c25 */ /* 0x000fc8000f8e0002 */
[----:B------:R-:W-:Y:S01]  /*c070*/  IMAD R0, R6, UR7, R0 ;  /* 0x0000000706007c24 */ /* 0x000fe2000f8e0200 */
[----:B------:R-:W-:Y:S01]  /*c080*/  ULDC.64 UR6, c[0x0][0x318] ;  /* 0x0000c60000067ab9 */ /* 0x000fe20000000a00 */
[----:B------:R-:W-:Y:S02]  /*c090*/  IMAD.MOV.U32 R10, RZ, RZ, R2 ;  /* 0x000000ffff0a7224 */ /* 0x000fe400078e0002 */
[----:B------:R-:W-:Y:S01]  /*c0a0*/  IMAD R8, R17, UR5, RZ ;  /* 0x0000000511087c24 */ /* 0x000fe2000f8e02ff */
[----:B---3--:R-:W-:-:S04]  /*c0b0*/  LOP3.LUT R11, R11, 0xfffffffe, RZ, 0xc0, !PT ;  /* 0xfffffffe0b0b7812 */ /* 0x008fc800078ec0ff */
[----:B------:R-:W-:-:S05]  /*c0c0*/  @P1 LOP3.LUT R11, R11, 0x1, RZ, 0xfc, !PT ;  /* 0x000000010b0b1812 */ /* 0x000fca00078efcff */
[----:B------:R1:W-:Y:S02]  /*c0d0*/  STL [R1+0x8], R11 ;  /* 0x0000080b01007387 */ /* 0x0003e40000100800 */
[----:B-1----:R-:W-:Y:S02]  /*c0e0*/  IMAD.IADD R11, R3, 0x1, R0 ;  /* 0x00000001030b7824 */ /* 0x002fe400078e0200 */
[----:B------:R-:W-:-:S04]  /*c0f0*/  IMAD.WIDE.U32 R2, R17, UR4, R12 ;  /* 0x0000000411027c25 */ /* 0x000fc8000f8e000c */
[----:B------:R-:W-:Y:S01]  /*c100*/  IMAD.WIDE.U32 R10, R17, UR4, R10 ;  /* 0x00000004110a7c25 */ /* 0x000fe2000f8e000a */
[----:B------:R-:W-:Y:S01]  /*c110*/  IADD3 R0, P1, R2, UR6, RZ ;  /* 0x0000000602007c10 */ /* 0x000fe2000ff3e0ff */
[----:B------:R-:W-:-:S03]  /*c120*/  UMOV UR4, 0xffffffff ;  /* 0xffffffff00047882 */ /* 0x000fc60000000000 */
[----:B------:R-:W-:Y:S02]  /*c130*/  IADD3.X R2, R3, UR7, R8, P1, !PT ;  /* 0x0000000703027c10 */ /* 0x000fe40008ffe408 */
[----:B------:R-:W-:-:S04]  /*c140*/  IADD3 R22, P1, R10, UR6, RZ ;  /* 0x000000060a167c10 */ /* 0x000fc8000ff3e0ff */
[----:B------:R-:W-:Y:S01]  /*c150*/  IADD3.X R21, R8, UR7, R11, P1, !PT ;  /* 0x0000000708157c10 */ /* 0x000fe20008ffe40b */
[----:B------:R-:W-:Y:S02]  /*c160*/  IMAD.IADD R8, R18, 0x1, -R15 ;  /* 0x0000000112087824 */ /* 0x000fe400078e0a0f */
[----:B--2---:R-:W-:-:S03]  /*c170*/  IMAD R20, R27, 0x2800, R14 ;  /* 0x000028001b147824 */ /* 0x004fc600078e020e */
[----:B------:R-:W-:Y:S01]  /*c180*/  ISETP.GE.AND P5, PT, R8, 0x1, PT ;  /* 0x000000010800780c */ /* 0x000fe20003fa6270 */
[----:B------:R-:W-:-:S12]  /*c190*/  BRA.DIV UR4, `(.L_x_247) ;  /* 0x0000004604347947 */ /* 0x000fd8000b800000 */
[----:B------:R-:W2:Y:S01]  /*c1a0*/  LDL.LU R14, [R1+0x8] ;  /* 0x00000800010e7983 */ /* 0x000ea20000300800 */
[----:B------:R-:W1:Y:S03]  /*c1b0*/  S2R R11, SR_TID.X ;  /* 0x00000000000b7919 */ /* 0x000e660000002100 */
[----:B------:R-:W3:Y:S04]  /*c1c0*/  SHFL.IDX PT, R10, R0, RZ, 0x1c1f ;  /* 0x001c1fff000a7589 */ /* 0x000ee800000e0000 */
[----:B------:R-:W4:Y:S01]  /*c1d0*/  SHFL.IDX PT, R3, R2, RZ, 0x1c1f ;  /* 0x001c1fff02037589 */ /* 0x000f2200000e0000 */
[----:B-1----:R-:W-:-:S05]  /*c1e0*/  IMAD.SHL.U32 R15, R11, 0x10, RZ ;  /* 0x000000100b0f7824 */ /* 0x002fca00078e00ff */
[----:B------:R-:W-:-:S04]  /*c1f0*/  LOP3.LUT R15, R15, 0x30, RZ, 0xc0, !PT ;  /* 0x000000300f0f7812 */ /* 0x000fc800078ec0ff */
[----:B---3--:R-:W-:-:S05]  /*c200*/  IADD3 R10, P1, R15, R10, RZ ;  /* 0x0000000a0f0a7210 */ /* 0x008fca0007f3e0ff */
[----:B----4-:R-:W-:Y:S01]  /*c210*/  IMAD.X R11, RZ, RZ, R3, P1 ;  /* 0x000000ffff0b7224 */ /* 0x010fe200008e0603 */
[----:B------:R-:W-:Y:S01]  /*c220*/  ISETP.LT.OR P1, PT, R8, 0x1, P0 ;  /* 0x000000010800780c */ /* 0x000fe20000721670 */
[----:B------:R-:W-:Y:S01]  /*c230*/  IMAD.IADD R3, R16, 0x1, R20 ;  /* 0x0000000110037824 */ /* 0x000fe200078e0214 */
[----:B------:R-:W1:Y:S11]  /*c240*/  SHFL.IDX PT, R12, R0, 0x1, 0x1c1f ;  /* 0x003c1f00000c7f89 */ /* 0x000e7600000e0000 */
[----:B------:R3:W-:Y:S04]  /*c250*/  LDGSTS.E.BYPASS.LTC128B.128 [R3+0x6000], desc[UR50][R10.64], !P1 ;  /* 0x060000000a037fae */ /* 0x0007e8000c901d72 */
[----:B---3--:R-:W3:Y:S01]  /*c260*/  SHFL.IDX PT, R10, R2, 0x1, 0x1c1f ;  /* 0x003c1f00020a7f89 */ /* 0x008ee200000e0000 */
[----:B-1----:R-:W-:-:S05]  /*c270*/  IADD3 R12, P1, R15, R12, RZ ;  /* 0x0000000c0f0c7210 */ /* 0x002fca0007f3e0ff */
[----:B---3--:R-:W-:Y:S01]  /*c280*/  IMAD.X R13, RZ, RZ, R10, P1 ;  /* 0x000000ffff0d7224 */ /* 0x008fe200008e060a */
[----:B------:R-:W-:Y:S01]  /*c290*/  ISETP.LT.OR P1, PT, R8, 0x21, P0 ;  /* 0x000000210800780c */ /* 0x000fe20000721670 */
[----:B------:R-:W-:-:S12]  /*c2a0*/  SHFL.IDX PT, R10, R2, 0x2, 0x1c1f ;  /* 0x005c1f00020a7f89 */ /* 0x000fd800000e0000 */
[----:B------:R1:W-:Y:S04]  /*c2b0*/  LDGSTS.E.BYPASS.LTC128B.128 [R3+0x6800], desc[UR50][R12.64], !P1 ;  /* 0x068000000c037fae */ /* 0x0003e8000c901d72 */
[----:B-1----:R-:W1:Y:S04]  /*c2c0*/  SHFL.IDX PT, R12, R0, 0x2, 0x1c1f ;  /* 0x005c1f00000c7f89 */ /* 0x002e6800000e0000 */
[----:B------:R-:W3:Y:S04]  /*c2d0*/  SHFL.IDX PT, R0, R0, 0x3, 0x1c1f ;  /* 0x007c1f0000007f89 */ /* 0x000ee800000e0000 */
[----:B------:R-:W4:Y:S01]  /*c2e0*/  SHFL.IDX PT, R2, R2, 0x3, 0x1c1f ;  /* 0x007c1f0002027f89 */ /* 0x000f2200000e0000 */
[----:B-1----:R-:W-:-:S05]  /*c2f0*/  IADD3 R12, P1, R15, R12, RZ ;  /* 0x0000000c0f0c7210 */ /* 0x002fca0007f3e0ff */
[----:B------:R-:W-:Y:S01]  /*c300*/  IMAD.X R13, RZ, RZ, R10, P1 ;  /* 0x000000ffff0d7224 */ /* 0x000fe200008e060a */
[C---:B------:R-:W-:Y:S02]  /*c310*/  ISETP.LT.OR P1, PT, R8.reuse, 0x41, P0 ;  /* 0x000000410800780c */ /* 0x040fe40000721670 */
[----:B------:R-:W-:-:S11]  /*c320*/  ISETP.GE.AND P2, PT, R8, 0x81, PT ;  /* 0x000000810800780c */ /* 0x000fd60003f46270 */
[----:B------:R-:W-:Y:S01]  /*c330*/  LDGSTS.E.BYPASS.LTC128B.128 [R3+0x7000], desc[UR50][R12.64], !P1 ;  /* 0x070000000c037fae */ /* 0x000fe2000c901d72 */
[----:B---3--:R-:W-:-:S05]  /*c340*/  IADD3 R10, P1, R15, R0, RZ ;  /* 0x000000000f0a7210 */ /* 0x008fca0007f3e0ff */
[----:B----4-:R-:W-:Y:S01]  /*c350*/  IMAD.X R11, RZ, RZ, R2, P1 ;  /* 0x000000ffff0b7224 */ /* 0x010fe200008e0602 */
[----:B------:R-:W-:Y:S01]  /*c360*/  ISETP.LT.OR P1, PT, R8, 0x61, P0 ;  /* 0x000000610800780c */ /* 0x000fe20000721670 */
[----:B------:R1:W3:-:S12]  /*c370*/  SHFL.IDX PT, R0, R21, RZ, 0x1c1f ;  /* 0x001c1fff15007589 */ /* 0x0002d800000e0000 */
[----:B------:R4:W-:Y:S04]  /*c380*/  LDGSTS.E.BYPASS.LTC128B.128 [R3+0x7800], desc[UR50][R10.64], !P1 ;  /* 0x078000000a037fae */ /* 0x0009e8000c901d72 */
[----:B----4-:R1:W4:Y:S01]  /*c390*/  SHFL.IDX PT, R10, R22, RZ, 0x1c1f ;  /* 0x001c1fff160a7589 */ /* 0x01032200000e0000 */
[C---:B------:R-:W-:Y:S02]  /*c3a0*/  ISETP.GE.AND P4, PT, R8.reuse, 0x21, PT ;  /* 0x000000210800780c */ /* 0x040fe40003f86270 */
[C---:B------:R-:W-:Y:S02]  /*c3b0*/  ISETP.GE.AND P3, PT, R8.reuse, 0x41, PT ;  /* 0x000000410800780c */ /* 0x040fe40003f66270 */
[----:B------:R-:W-:Y:S02]  /*c3c0*/  ISETP.GE.AND P1, PT, R8, 0x61, PT ;  /* 0x000000610800780c */ /* 0x000fe40003f26270 */
[----:B--2---:R-:W-:-:S04]  /*c3d0*/  LOP3.LUT R14, R14, 0xffffffef, RZ, 0xc0, !PT ;  /* 0xffffffef0e0e7812 */ /* 0x004fc800078ec0ff */
[----:B------:R-:W-:-:S05]  /*c3e0*/  @P2 LOP3.LUT R14, R14, 0x10, RZ, 0xfc, !PT ;  /* 0x000000100e0e2812 */ /* 0x000fca00078efcff */
[----:B---34-:R1:W-:Y:S02]  /*c3f0*/  STL [R1+0x8], R14 ;  /* 0x0000080e01007387 */ /* 0x0183e40000100800 */
.L_x_334:
[----:B------:R-:W3:Y:S01]  /*c400*/  S2R R2, SR_TID.X ;  /* 0x0000000000027919 */ /* 0x000ee20000002100 */
[----:B------:R-:W-:Y:S01]  /*c410*/  ISETP.LT.OR P0, PT, R8, 0x81, P0 ;  /* 0x000000810800780c */ /* 0x000fe20000701670 */
[----:B---3--:R-:W-:-:S05]  /*c420*/  IMAD.SHL.U32 R2, R2, 0x10, RZ ;  /* 0x0000001002027824 */ /* 0x008fca00078e00ff */
[----:B------:R-:W-:-:S04]  /*c430*/  LOP3.LUT R2, R2, 0x30, RZ, 0xc0, !PT ;  /* 0x0000003002027812 */ /* 0x000fc800078ec0ff */
[----:B------:R-:W-:-:S05]  /*c440*/  IADD3 R10, P2, R2, R10, RZ ;  /* 0x0000000a020a7210 */ /* 0x000fca0007f5e0ff */
[----:B------:R-:W-:-:S05]  /*c450*/  IMAD.X R11, RZ, RZ, R0, P2 ;  /* 0x000000ffff0b7224 */ /* 0x000fca00010e0600 */
[----:B------:R-:W-:Y:S01]  /*c460*/  @!PT LDS RZ, [RZ] ;  /* 0x00000000fffff984 */ /* 0x000fe20000000800 */
[----:B------:R-:W-:Y:S01]  /*c470*/  @!PT LDS RZ, [RZ] ;  /* 0x00000000fffff984 */ /* 0x000fe20000000800 */
[----:B------:R-:W-:Y:S01]  /*c480*/  @!PT LDS RZ, [RZ] ;  /* 0x00000000fffff984 */ /* 0x000fe20000000800 */
[----:B------:R3:W-:Y:S01]  /*c490*/  LDGSTS.E.BYPASS.LTC128B.128 [R3+0x8000], desc[UR50][R10.64], !P0 ;  /* 0x080000000a037fae */ /* 0x0007e2000c101d72 */
[----:B------:R-:W-:Y:S01]  /*c4a0*/  PLOP3.LUT P0, PT, PT, PT, PT, 0x80, 0x0 ;  /* 0x000000000000781c */ /* 0x000fe20003f0f070 */
[----:B------:R-:W-:-:S12]  /*c4b0*/  NOP ;  /* 0x0000000000007918 */ /* 0x000fd80000000000 */
.L_x_248:
[----:B------:R-:W-:Y:S02]  /*c4c0*/  PLOP3.LUT P2, PT, P2, P0, PT, 0xa2, 0x0 ;  /* 0x000000000000781c */ /* 0x000fe40001741472 */
[----:B------:R-:W-:-:S08]  /*c4d0*/  @P0 R2UR P2, UR4, R7 ;  /* 0x00000000070402ca */ /* 0x000fd00000040000 */
[----:B------:R-:W-:-:S05]  /*c4e0*/  @P0 PLOP3.LUT P0, PT, P2, PT, PT, 0x80, 0x0 ;  /* 0x000000000000081c */ /* 0x000fca000170f070 */
[----:B------:R-:W-:Y:S01]  /*c4f0*/  @!P2 SYNCS.ARRIVE.TRANS64.RED.A0T1 RZ, [UR4+0x13270], RZ ;  /* 0x013270ffffffa9a7 */ /* 0x000fe20008200404 */
[----:B------:R-:W-:Y:S07]  /*c500*/  @!P2 ARRIVES.LDGSTSBAR.64.TRANSCNT [UR4+0x13270] ;  /* 0x01327000ff00a9b0 */ /* 0x000fee0008000a84 */
[----:B------:R-:W-:Y:S05]  /*c510*/  @P0 BRA.U.ANY `(.L_x_248) ;  /* 0xfffffffd00e80947 */ /* 0x000fea000393ffff */
[----:B------:R-:W-:Y:S01]  /*c520*/  NOP ;  /* 0x0000000000007918 */ /* 0x000fe20000000000 */
[----:B------:R-:W-:-:S05]  /*c530*/  IMAD.U32 R0, RZ, RZ, UR44 ;  /* 0x0000002cff007e24 */ /* 0x000fca000f8e00ff */
[----:B------:R-:W-:-:S13]  /*c540*/  ISETP.NE.AND P6, PT, R0, 0x3, PT ;  /* 0x000000030000780c */ /* 0x000fda0003fc5270 */
[----:B------:R-:W-:Y:S05]  /*c550*/  @!P6 BRA `(.L_x_249) ;  /* 0x000000000004e947 */ /* 0x000fea0003800000 */
[----:B------:R-:W-:Y:S01]  /*c560*/  BPT.TRAP 0x1 ;  /* 0x000000040000795c */ /* 0x000fe20000300000 */
.L_x_249:
[----:B------:R4:W-:Y:S01]  /*c570*/  SYNCS.ARRIVE.TRANS64.A1T0 RZ, [R7+URZ+0x13270], RZ ;  /* 0x013270ff07ff79a7 */ /* 0x0009e2000810003f */
[----:B------:R-:W-:Y:S05]  /*c580*/  @!P6 BRA `(.L_x_250) ;  /* 0x000000000004e947 */ /* 0x000fea0003800000 */
[----:B------:R-:W-:Y:S01]  /*c590*/  BPT.TRAP 0x1 ;  /* 0x000000040000795c */ /* 0x000fe20000300000 */
.L_x_250:
[----:B------:R-:W5:Y:S01]  /*c5a0*/  SYNCS.PHASECHK.TRANS64.TRYWAIT P0, [R7+URZ+0x13240], R28 ;  /* 0x0132401c070075a7 */ /* 0x000f62000800017f */
[----:B------:R-:W-:Y:S04]  /*c5b0*/  BSSY B0, `(.L_x_251) ;  /* 0x0000002000007945 */ /* 0x000fe80003800000 */
[----:B-----5:R-:W-:Y:S05]  /*c5c0*/  @!P0 BRA `(.L_x_252) ;  /* 0x0000004400dc8947 */ /* 0x020fea0003800000 */
.L_x_335:
[----:B------:R-:W-:Y:S05]  /*c5d0*/  BSYNC B0 ;  /* 0x0000000000007941 */ /* 0x000fea0003800000 */
.L_x_251:
[----:B------:R-:W-:Y:S01]  /*c5e0*/  ULDC.64 UR4, c[0x0][0x300] ;  /* 0x0000c00000047ab9 */ /* 0x000fe20000000a00 */
[----:B------:R-:W-:Y:S01]  /*c5f0*/  ULDC.64 UR6, c[0x0][0x310] ;  /* 0x0000c40000067ab9 */ /* 0x000fe20000000a00 */
[----:B------:R-:W-:Y:S02]  /*c600*/  IMAD R0, R23, UR4, RZ ;  /* 0x0000000417007c24 */ /* 0x000fe4000f8e02ff */
[----:B---3--:R-:W-:-:S04]  /*c610*/  IMAD.WIDE.U32 R10, R4, UR4, RZ ;  /* 0x00000004040a7c25 */ /* 0x008fc8000f8e00ff */
[----:B------:R-:W-:Y:S02]  /*c620*/  IMAD R0, R4, UR5, R0 ;  /* 0x0000000504007c24 */ /* 0x000fe4000f8e0200 */
[----:B------:R-:W-:Y:S02]  /*c630*/  IMAD R25, R25, UR6, RZ ;  /* 0x0000000619197c24 */ /* 0x000fe4000f8e02ff */
[----:B------:R-:W-:Y:S02]  /*c640*/  IMAD.IADD R11, R11, 0x1, R0 ;  /* 0x000000010b0b7824 */ /* 0x000fe400078e0200 */
[----:B------:R-:W-:Y:S02]  /*c650*/  IMAD R0, R24, UR4, RZ ;  /* 0x0000000418007c24 */ /* 0x000fe4000f8e02ff */
[----:B------:R-:W-:-:S04]  /*c660*/  IMAD.WIDE.U32 R10, R5, UR6, R10 ;  /* 0x00000006050a7c25 */ /* 0x000fc8000f8e000a */
[----:B------:R-:W-:Y:S02]  /*c670*/  IMAD R25, R5, UR7, R25 ;  /* 0x0000000705197c24 */ /* 0x000fe4000f8e0219 */
[C---:B------:R-:W-:Y:S02]  /*c680*/  IMAD R0, R9.reuse, UR5, R0 ;  /* 0x0000000509007c24 */ /* 0x040fe4000f8e0200 */
[----:B------:R-:W-:Y:S01]  /*c690*/  IMAD.WIDE.U32 R4, R9, UR4, RZ ;  /* 0x0000000409047c25 */ /* 0x000fe2000f8e00ff */
[----:B------:R-:W-:-:S03]  /*c6a0*/  ULDC.64 UR4, c[0x0][0x308] ;  /* 0x0000c20000047ab9 */ /* 0x000fc60000000a00 */
[----:B------:R-:W-:Y:S02]  /*c6b0*/  IMAD.IADD R5, R5, 0x1, R0 ;  /* 0x0000000105057824 */ /* 0x000fe400078e0200 */
[----:B------:R-:W-:Y:S02]  /*c6c0*/  IMAD R8, R26, UR6, RZ ;  /* 0x000000061a087c24 */ /* 0x000fe4000f8e02ff */
[----:B------:R-:W-:Y:S02]  /*c6d0*/  IMAD.IADD R11, R11, 0x1, R25 ;  /* 0x000000010b0b7824 */ /* 0x000fe400078e0219 */
[C---:B------:R-:W-:Y:S02]  /*c6e0*/  IMAD R8, R6.reuse, UR7, R8 ;  /* 0x0000000706087c24 */ /* 0x040fe4000f8e0208 */
[----:B------:R-:W-:Y:S01]  /*c6f0*/  IMAD.WIDE.U32 R4, R6, UR6, R4 ;  /* 0x0000000606047c25 */ /* 0x000fe2000f8e0004 */
[----:B------:R-:W-:-:S03]  /*c700*/  ULDC.64 UR6, c[0x0][0x2e8] ;  /* 0x0000ba0000067ab9 */ /* 0x000fc60000000a00 */
[----:B------:R-:W-:-:S04]  /*c710*/  IMAD.WIDE.U32 R10, R17, UR4, R10 ;  /* 0x00000004110a7c25 */ /* 0x000fc8000f8e000a */
[----:B------:R-:W-:Y:S01]  /*c720*/  IMAD.IADD R5, R5, 0x1, R8 ;  /* 0x0000000105057824 */ /* 0x000fe200078e0208 */
[----:B------:R-:W-:Y:S01]  /*c730*/  IADD3 R2, P0, R10, UR6, RZ ;  /* 0x000000060a027c10 */ /* 0x000fe2000ff1e0ff */
[C---:B------:R-:W-:Y:S02]  /*c740*/  IMAD R6, R17.reuse, UR5, RZ ;  /* 0x0000000511067c24 */ /* 0x040fe4000f8e02ff */
[----:B------:R-:W-:Y:S01]  /*c750*/  IMAD.WIDE.U32 R4, R17, UR4, R4 ;  /* 0x0000000411047c25 */ /* 0x000fe2000f8e0004 */
[----:B------:R-:W-:Y:S02]  /*c760*/  UMOV UR4, 0xffffffff ;  /* 0xffffffff00047882 */ /* 0x000fe40000000000 */
[----:B------:R-:W-:Y:S02]  /*c770*/  IADD3.X R0, R11, UR7, R6, P0, !PT ;  /* 0x000000070b007c10 */ /* 0x000fe400087fe406 */
[----:B------:R-:W-:-:S04]  /*c780*/  IADD3 R8, P0, R4, UR6, RZ ;  /* 0x0000000604087c10 */ /* 0x000fc8000ff1e0ff */
[----:B------:R-:W-:Y:S01]  /*c790*/  IADD3.X R6, R6, UR7, R5, P0, !PT ;  /* 0x0000000706067c10 */ /* 0x000fe200087fe405 */
[----:B------:R-:W-:Y:S08]  /*c7a0*/  BRA.DIV UR4, `(.L_x_253) ;  /* 0x0000004604787947 */ /* 0x000ff0000b800000 */
[----:B------:R-:W3:Y:S01]  /*c7b0*/  S2R R5, SR_TID.X ;  /* 0x0000000000057919 */ /* 0x000ee20000002100 */
[----:B------:R-:W5:Y:S01]  /*c7c0*/  LDC R10, c[0x0][0x2f4] ;  /* 0x0000bd00ff0a7b82 */ /* 0x000f620000000800 */
[----:B------:R-:W-:Y:S04]  /*c7d0*/  SHFL.IDX PT, R4, R0, RZ, 0x1c1f ;  /* 0x001c1fff00047589 */ /* 0x000fe800000e0000 */
[----:B------:R-:W-:Y:S01]  /*c7e0*/  SHFL.IDX PT, R6, R6, RZ, 0x1c1f ;  /* 0x001c1fff06067589 */ /* 0x000fe200000e0000 */
[----:B---3--:R-:W-:-:S03]  /*c7f0*/  IMAD.SHL.U32 R9, R5, 0x10, RZ ;  /* 0x0000001005097824 */ /* 0x008fc600078e00ff */
[----:B------:R-:W3:Y:S02]  /*c800*/  SHFL.IDX PT, R5, R2, RZ, 0x1c1f ;  /* 0x001c1fff02057589 */ /* 0x000ee400000e0000 */
[----:B------:R-:W-:-:S04]  /*c810*/  LOP3.LUT R9, R9, 0x30, RZ, 0xc0, !PT ;  /* 0x0000003009097812 */ /* 0x000fc800078ec0ff */
[C---:B-----5:R-:W-:Y:S02]  /*c820*/  ISETP.GE.AND P2, PT, R9.reuse, R10, PT ;  /* 0x0000000a0900720c */ /* 0x060fe40003f46270 */
[----:B---3--:R-:W-:-:S05]  /*c830*/  @P5 IADD3 R5, P0, R9, R5, RZ ;  /* 0x0000000509055210 */ /* 0x008fca0007f1e0ff */
[----:B------:R-:W-:-:S05]  /*c840*/  @P5 IMAD.X R4, RZ, RZ, R4, P0 ;  /* 0x000000ffff045224 */ /* 0x000fca00000e0604 */
[----:B------:R-:W-:-:S04]  /*c850*/  @P5 LOP3.LUT R5, R5, R4, RZ, 0x3c, !PT ;  /* 0x0000000405055212 */ /* 0x000fc800078e3cff */
[----:B------:R-:W-:-:S04]  /*c860*/  @P5 LOP3.LUT R4, R5, R4, RZ, 0x3c, !PT ;  /* 0x0000000405045212 */ /* 0x000fc800078e3cff */
[----:B------:R-:W-:-:S05]  /*c870*/  @P5 LOP3.LUT R5, R5, R4, RZ, 0x3c, !PT ;  /* 0x0000000405055212 */ /* 0x000fca00078e3cff */
[----:B------:R3:W-:Y:S04]  /*c880*/  @P5 LDGSTS.E.BYPASS.LTC128B.128 [R3+0xe000], desc[UR50][R4.64], !P2 ;  /* 0x0e00000004035fae */ /* 0x0007e8000d101d72 */
[----:B---3--:R-:W3:Y:S04]  /*c890*/  SHFL.IDX PT, R5, R2, 0x1, 0x1c1f ;  /* 0x003c1f0002057f89 */ /* 0x008ee800000e0000 */
[----:B------:R-:W5:Y:S01]  /*c8a0*/  SHFL.IDX PT, R4, R0, 0x1, 0x1c1f ;  /* 0x003c1f0000047f89 */ /* 0x000f6200000e0000 */
[----:B---3--:R-:W-:-:S05]  /*c8b0*/  @P4 IADD3 R5, P0, R9, R5, RZ ;  /* 0x0000000509054210 */ /* 0x008fca0007f1e0ff */
[----:B-----5:R-:W-:-:S05]  /*c8c0*/  @P4 IMAD.X R4, RZ, RZ, R4, P0 ;  /* 0x000000ffff044224 */ /* 0x020fca00000e0604 */
[----:B------:R-:W-:-:S04]  /*c8d0*/  @P4 LOP3.LUT R5, R5, R4, RZ, 0x3c, !PT ;  /* 0x0000000405054212 */ /* 0x000fc800078e3cff */
[----:B------:R-:W-:-:S04]  /*c8e0*/  @P4 LOP3.LUT R4, R5, R4, RZ, 0x3c, !PT ;  /* 0x0000000405044212 */ /* 0x000fc800078e3cff */
[----:B------:R-:W-:-:S05]  /*c8f0*/  @P4 LOP3.LUT R5, R5, R4, RZ, 0x3c, !PT ;  /* 0x0000000405054212 */ /* 0x000fca00078e3cff */
[----:B------:R3:W-:Y:S04]  /*c900*/  @P4 LDGSTS.E.BYPASS.LTC128B.128 [R3+0xe800], desc[UR50][R4.64], !P2 ;  /* 0x0e80000004034fae */ /* 0x0007e8000d101d72 */
[----:B---3--:R-:W3:Y:S04]  /*c910*/  SHFL.IDX PT, R5, R2, 0x2, 0x1c1f ;  /* 0x005c1f0002057f89 */ /* 0x008ee800000e0000 */
[----:B------:R-:W5:Y:S04]  /*c920*/  SHFL.IDX PT, R4, R0, 0x2, 0x1c1f ;  /* 0x005c1f0000047f89 */ /* 0x000f6800000e0000 */
[----:B------:R-:W0:Y:S04]  /*c930*/  SHFL.IDX PT, R2, R2, 0x3, 0x1c1f ;  /* 0x007c1f0002027f89 */ /* 0x000e2800000e0000 */
[----:B------:R-:W1:Y:S01]  /*c940*/  SHFL.IDX PT, R0, R0, 0x3, 0x1c1f ;  /* 0x007c1f0000007f89 */ /* 0x000e6200000e0000 */
[----:B---3--:R-:W-:-:S05]  /*c950*/  @P3 IADD3 R5, P0, R9, R5, RZ ;  /* 0x0000000509053210 */ /* 0x008fca0007f1e0ff */
[----:B-----5:R-:W-:Y:S01]  /*c960*/  @P3 IMAD.X R4, RZ, RZ, R4, P0 ;  /* 0x000000ffff043224 */ /* 0x020fe200000e0604 */
[----:B0-----:R-:W-:-:S04]  /*c970*/  @P1 IADD3 R2, P0, R9, R2, RZ ;  /* 0x0000000209021210 */ /* 0x001fc80007f1e0ff */
[----:B------:R-:W-:Y:S01]  /*c980*/  @P3 LOP3.LUT R5, R5, R4, RZ, 0x3c, !PT ;  /* 0x0000000405053212 */ /* 0x000fe200078e3cff */
[----:B-1----:R-:W-:-:S03]  /*c990*/  @P1 IMAD.X R0, RZ, RZ, R0, P0 ;  /* 0x000000ffff001224 */ /* 0x002fc600000e0600 */
[----:B------:R-:W-:-:S04]  /*c9a0*/  @P3 LOP3.LUT R4, R5, R4, RZ, 0x3c, !PT ;  /* 0x0000000405043212 */ /* 0x000fc800078e3cff */
[----:B------:R-:W-:-:S05]  /*c9b0*/  @P3 LOP3.LUT R5, R5, R4, RZ, 0x3c, !PT ;  /* 0x0000000405053212 */ /* 0x000fca00078e3cff */
[----:B------:R0:W-:Y:S02]  /*c9c0*/  @P3 LDGSTS.E.BYPASS.LTC128B.128 [R3+0xf000], desc[UR50][R4.64], !P2 ;  /* 0x0f00000004033fae */ /* 0x0001e4000d101d72 */
[----:B0-----:R-:W-:Y:S01]  /*c9d0*/  @P1 IMAD.MOV.U32 R4, RZ, RZ, R2 ;  /* 0x000000ffff041224 */ /* 0x001fe200078e0002 */
[----:B------:R-:W-:-:S05]  /*c9e0*/  @P1 MOV R5, R0 ;  /* 0x0000000000051202 */ /* 0x000fca0000000f00 */
[----:B------:R0:W-:Y:S04]  /*c9f0*/  @P1 LDGSTS.E.BYPASS.LTC128B.128 [R3+0xf800], desc[UR50][R4.64], !P2 ;  /* 0x0f80000004031fae */ /* 0x0001e8000d101d72 */
[----:B0-----:R0:W1:Y:S02]  /*ca00*/  SHFL.IDX PT, R4, R8, RZ, 0x1c1f ;  /* 0x001c1fff08047589 */ /* 0x00106400000e0000 */
.L_x_347:
[----:B------:R-:W3:Y:S01]  /*ca10*/  LDL R0, [R1+0x8] ;  /* 0x0000080001007983 */ /* 0x000ee20000100800 */
[----:B------:R-:W-:Y:S01]  /*ca20*/  BSSY B0, `(.L_x_254) ;  /* 0x000000e000007945 */ /* 0x000fe20003800000 */
[----:B---3--:R-:W-:-:S13]  /*ca30*/  LOP3.LUT P0, RZ, R0, 0x10, RZ, 0xc0, !PT ;  /* 0x0000001000ff7812 */ /* 0x008fda000780c0ff */
[----:B------:R-:W-:Y:S05]  /*ca40*/  @!P0 BRA `(.L_x_255) ;  /* 0x00000000002c8947 */ /* 0x000fea0003800000 */
[----:B------:R-:W3:Y:S01]  /*ca50*/  S2R R0, SR_TID.X ;  /* 0x0000000000007919 */ /* 0x000ee20000002100 */
[----:B------:R-:W5:Y:S01]  /*ca60*/  LDC R2, c[0x0][0x2f4] ;  /* 0x0000bd00ff027b82 */ /* 0x000f620000000800 */
[----:B---3--:R-:W-:-:S05]  /*ca70*/  IMAD.SHL.U32 R0, R0, 0x10, RZ ;  /* 0x0000001000007824 */ /* 0x008fca00078e00ff */
[----:B------:R-:W-:-:S04]  /*ca80*/  LOP3.LUT R0, R0, 0x30, RZ, 0xc0, !PT ;  /* 0x0000003000007812 */ /* 0x000fc800078ec0ff */
[C---:B-----5:R-:W-:Y:S02]  /*ca90*/  ISETP.GE.AND P1, PT, R0.reuse, R2, PT ;  /* 0x000000020000720c */ /* 0x060fe40003f26270 */
[----:B-1----:R-:W-:-:S05]  /*caa0*/  IADD3 R4, P0, R0, R4, RZ ;  /* 0x0000000400047210 */ /* 0x002fca0007f1e0ff */
[----:B------:R-:W-:-:S06]  /*cab0*/  IMAD.X R5, RZ, RZ, R6, P0 ;  /* 0x000000ffff057224 */ /* 0x000fcc00000e0606 */
[----:B------:R-:W-:Y:S01]  /*cac0*/  @!PT LDS RZ, [RZ] ;  /* 0x00000000fffff984 */ /* 0x000fe20000000800 */
[----:B------:R-:W-:Y:S01]  /*cad0*/  @!PT LDS RZ, [RZ] ;  /* 0x00000000fffff984 */ /* 0x000fe20000000800 */
[----:B------:R-:W-:Y:S01]  /*cae0*/  @!PT LDS RZ, [RZ] ;  /* 0x00000000fffff984 */ /* 0x000fe20000000800 */
[----:B------:R3:W-:Y:S02]  /*caf0*/  LDGSTS.E.BYPASS.LTC128B.128 [R3+0x10000], desc[UR50][R4.64], !P1 ;  /* 0x1000000004037fae */ /* 0x0007e4000c901d72 */
.L_x_255:
[----:B------:R-:W-:Y:S05]  /*cb00*/  BSYNC B0 ;  /* 0x0000000000007941 */ /* 0x000fea0003800000 */
.L_x_254:
[----:B------:R-:W-:Y:S01]  /*cb10*/  NOP ;  /* 0x0000000000007918 */ /* 0x000fe20000000000 */
[----:B------:R-:W-:-:S13]  /*cb20*/  PLOP3.LUT P0, PT, PT, PT, PT, 0x80, 0x0 ;  /* 0x000000000000781c */ /* 0x000fda0003f0f070 */
.L_x_256:
        /* <DEDUP_REMOVED lines=11> */
.L_x_257:
[----:B------:R0:W-:Y:S02]  /*cbe0*/  SYNCS.ARRIVE.TRANS64.A1T0 RZ, [R7+URZ+0x13230], RZ ;  /* 0x013230ff07ff79a7 */ /* 0x0001e4000810003f */
[----:B------:R-:W-:Y:S05]  /*cbf0*/  WARPSYNC.ALL ;  /* 0x0000000000007948 */ /* 0x000fea0003800000 */
[----:B------:R-:W-:Y:S01]  /*cc00*/  VIADD R0, R16, 0xb000 ;  /* 0x0000b00010007836 */ /* 0x000fe20000000000 */
[----:B------:R-:W-:Y:S01]  /*cc10*/  USHF.R.S32.HI UR4, URZ, 0x1f, UR36 ;  /* 0x0000001f3f047899 */ /* 0x000fe20008011424 */
[----:B------:R-:W-:Y:S01]  /*cc20*/  BAR.SYNC.DEFER_BLOCKING 0x8, 0x200 ;  /* 0x0208000000007b1d */ /* 0x000fe20000010000 */
[----:B------:R-:W-:Y:S02]  /*cc30*/  UISETP.NE.AND UP0, UPT, UR38, URZ, UPT ;  /* 0x0000003f2600728c */ /* 0x000fe4000bf05270 */
[----:B------:R-:W-:-:S02]  /*cc40*/  LOP3.LUT P0, RZ, R0, 0x1bf, RZ, 0xc0, !PT ;  /* 0x000001bf00ff7812 */ /* 0x000fc4000780c0ff */
[----:B------:R-:W-:Y:S01]  /*cc50*/  USEL UR43, UR43, URZ, !UP0 ;  /* 0x0000003f2b2b7287 */ /* 0x000fe2000c000000 */
[----:B------:R-:W-:Y:S01]  /*cc60*/  BSSY B6, `(.L_x_258) ;  /* 0x0000018000067945 */ /* 0x000fe20003800000 */
[----:B------:R-:W-:Y:S01]  /*cc70*/  ULDC.64 UR6, c[0x0][0x298] ;  /* 0x0000a60000067ab9 */ /* 0x000fe20000000a00 */
[----:B------:R-:W-:Y:S02]  /*cc80*/  USEL UR42, UR42, URZ, !UP0 ;  /* 0x0000003f2a2a7287 */ /* 0x000fe4000c000000 */
[----:B------:R-:W-:Y:S02]  /*cc90*/  UIMAD UR4, UR4, UR6, URZ ;  /* 0x00000006040472a4 */ /* 0x000fe4000f8e023f */
[----:B------:R-:W-:Y:S02]  /*cca0*/  UIMAD.WIDE.U32 UR38, UR36, UR6, URZ ;  /* 0x00000006242672a5 */ /* 0x000fe4000f8e003f */
[----:B------:R-:W-:-:S04]  /*ccb0*/  UIMAD UR4, UR36, UR7, UR4 ;  /* 0x00000007240472a4 */ /* 0x000fc8000f8e0204 */
[----:B------:R-:W-:Y:S01]  /*ccc0*/  UIADD3 UR45, UR39, UR4, URZ ;  /* 0x00000004272d7290 */ /* 0x000fe2000fffe03f */
[----:B------:R-:W-:Y:S11]  /*ccd0*/  @!P0 BRA `(.L_x_259) ;  /* 0x0000000000408947 */ /* 0x000ff60003800000 */
[----:B------:R-:W-:Y:S01]  /*cce0*/  MOV R2, 0x0 ;  /* 0x0000000000027802 */ /* 0x000fe20000000f00 */
[----:B------:R-:W-:Y:S01]  /*ccf0*/  ULDC.64 UR6, c[0x4][0x98] ;  /* 0x0100260000067ab9 */ /* 0x000fe20000000a00 */
[----:B------:R-:W-:Y:S01]  /*cd00*/  ULDC.64 UR8, c[0x4][0xa0] ;  /* 0x0100280000087ab9 */ /* 0x000fe20000000a00 */
[----:B------:R-:W-:Y:S01]  /*cd10*/  ULDC.64 UR4, c[0x4][0x28] ;  /* 0x01000a0000047ab9 */ /* 0x000fe20000000a00 */
[----:B-1-3--:R-:W-:Y:S02]  /*cd20*/  IMAD.U32 R4, RZ, RZ, UR6 ;  /* 0x00000006ff047e24 */ /* 0x00afe4000f8e00ff */
[----:B------:R-:W1:Y:S01]  /*cd30*/  LDC.64 R2, c[0x4][R2] ;  /* 0x0100000002027b82 */ /* 0x000e620000000a00 */
[----:B------:R-:W-:Y:S02]  /*cd40*/  IMAD.U32 R5, RZ, RZ, UR7 ;  /* 0x00000007ff057e24 */ /* 0x000fe4000f8e00ff */
[----:B------:R-:W-:Y:S02]  /*cd50*/  IMAD.U32 R6, RZ, RZ, UR8 ;  /* 0x00000008ff067e24 */ /* 0x000fe4000f8e00ff */
[----:B0---4-:R-:W-:-:S02]  /*cd60*/  IMAD.U32 R7, RZ, RZ, UR9 ;  /* 0x00000009ff077e24 */ /* 0x011fc4000f8e00ff */
[----:B------:R-:W-:Y:S02]  /*cd70*/  IMAD.U32 R10, RZ, RZ, UR4 ;  /* 0x00000004ff0a7e24 */ /* 0x000fe4000f8e00ff */
[----:B------:R-:W-:Y:S02]  /*cd80*/  IMAD.U32 R11, RZ, RZ, UR5 ;  /* 0x00000005ff0b7e24 */ /* 0x000fe4000f8e00ff */
[----:B------:R-:W-:Y:S02]  /*cd90*/  IMAD.MOV.U32 R8, RZ, RZ, 0x70 ;  /* 0x00000070ff087424 */ /* 0x000fe400078e00ff */
[----:B------:R-:W-:Y:S02]  /*cda0*/  IMAD.MOV.U32 R12, RZ, RZ, 0x1 ;  /* 0x00000001ff0c7424 */ /* 0x000fe400078e00ff */
[----:B------:R-:W-:-:S07]  /*cdb0*/  IMAD.MOV.U32 R13, RZ, RZ, RZ ;  /* 0x000000ffff0d7224 */ /* 0x000fce00078e00ff */
[----:B--2---:R-:W-:-:S07]  /*cdc0*/  LEPC R20, `(.L_x_259) ;  /* 0x000000001014794e */ /* 0x004fce0000000000 */
[----:B-1----:R-:W-:Y:S05]  /*cdd0*/  CALL.ABS.NOINC R2 ;  /* 0x0000000002007343 */ /* 0x002fea0003c00000 */
.L_x_259:
[----:B------:R-:W-:Y:S05]  /*cde0*/  BSYNC B6 ;  /* 0x0000000000067941 */ /* 0x000fea0003800000 */
.L_x_258:
[----:B--2---:R-:W2:Y:S01]  /*cdf0*/  LDL R20, [R1+0x14] ;  /* 0x0000140001147983 */ /* 0x004ea20000100800 */
[----:B------:R-:W0:Y:S01]  /*ce00*/  LDC R9, c[0x0][0x448] ;  /* 0x00011200ff097b82 */ /* 0x000e220000000800 */
[----:B------:R-:W1:Y:S01]  /*ce10*/  S2R R2, SR_TID.X ;  /* 0x0000000000027919 */ /* 0x000e620000002100 */
[----:B------:R-:W-:Y:S01]  /*ce20*/  R2UR UR8, R17 ;  /* 0x00000000110872ca */ /* 0x000fe200000e0000 */
[----:B------:R-:W-:Y:S01]  /*ce30*/  ULDC.64 UR6, c[0x0][0x2d8] ;  /* 0x0000b60000067ab9 */ /* 0x000fe20000000a00 */
[C---:B-1----:R-:W-:Y:S01]  /*ce40*/  LOP3.LUT R18, R2.reuse, 0x7f, RZ, 0xc0, !PT ;  /* 0x0000007f02127812 */ /* 0x042fe200078ec0ff */
[----:B------:R-:W-:-:S03]  /*ce50*/  IMAD.SHL.U32 R2, R2, 0x20, RZ ;  /* 0x0000002002027824 */ /* 0x000fc600078e00ff */
[----:B------:R-:W-:-:S04]  /*ce60*/  SHF.R.U32.HI R18, RZ, 0x2, R18 ;  /* 0x00000002ff127819 */ /* 0x000fc80000011612 */
[----:B------:R-:W-:Y:S02]  /*ce70*/  LOP3.LUT R2, R18, 0x60, R2, 0xf8, !PT ;  /* 0x0000006012027812 */ /* 0x000fe400078ef802 */
[----:B------:R1:W5:Y:S01]  /*ce80*/  LDL R18, [R1+0x38] ;  /* 0x0000380001127983 */ /* 0x0003620000100800 */
[----:B0-----:R-:W-:-:S13]  /*ce90*/  ISETP.NE.AND P0, PT, R9, 0x1, PT ;  /* 0x000000010900780c */ /* 0x001fda0003f05270 */
[----:B---3--:R-:W0:Y:S08]  /*cea0*/  @P0 LDC R3, c[0x0][0x44c] ;  /* 0x00011300ff030b82 */ /* 0x008e300000000800 */
[----:B------:R-:W3:Y:S01]  /*ceb0*/  @P0 LDC R0, c[0x0][0x450] ;  /* 0x00011400ff000b82 */ /* 0x000ee20000000800 */
[----:B------:R-:W-:Y:S01]  /*cec0*/  R2UR UR10, R17 ;  /* 0x00000000110a72ca */ /* 0x000fe200000e0000 */
[----:B------:R-:W-:Y:S01]  /*ced0*/  UMOV UR4, UR38 ;  /* 0x0000002600047c82 */ /* 0x000fe20008000000 */
[----:B------:R-:W-:-:S02]  /*cee0*/  UMOV UR5, UR45 ;  /* 0x0000002d00057c82 */ /* 0x000fc40008000000 */
[----:B------:R-:W-:-:S03]  /*cef0*/  UIMAD.WIDE.U32 UR4, UR8, UR6, UR4 ;  /* 0x00000006080472a5 */ /* 0x000fc6000f8e0004 */
[----:B------:R-:W-:Y:S02]  /*cf00*/  ULDC.64 UR8, c[0x0][0x2e0] ;  /* 0x0000b80000087ab9 */ /* 0x000fe40000000a00 */
[----:B------:R-:W-:-:S04]  /*cf10*/  UIMAD UR6, UR42, UR8, URZ ;  /* 0x000000082a0672a4 */ /* 0x000fc8000f8e023f */
[----:B------:R-:W-:Y:S02]  /*cf20*/  UIMAD UR5, UR10, UR7, UR5 ;  /* 0x000000070a0572a4 */ /* 0x000fe4000f8e0205 */
[----:B------:R-:W-:Y:S02]  /*cf30*/  UIMAD UR6, UR43, UR9, UR6 ;  /* 0x000000092b0672a4 */ /* 0x000fe4000f8e0206 */
[----:B------:R-:W-:Y:S01]  /*cf40*/  UIMAD.WIDE.U32 UR4, UR43, UR8, UR4 ;  /* 0x000000082b0472a5 */ /* 0x000fe2000f8e0004 */
[----:B------:R-:W-:Y:S02]  /*cf50*/  ULDC.64 UR10, c[0x0][0x280] ;  /* 0x0000a000000a7ab9 */ /* 0x000fe40000000a00 */
[----:B------:R-:W-:Y:S01]  /*cf60*/  ULDC.64 UR8, c[0x0][0x2c8] ;  /* 0x0000b20000087ab9 */ /* 0x000fe20000000a00 */
[----:B------:R-:W-:-:S03]  /*cf70*/  UIADD3 UR5, UR5, UR6, URZ ;  /* 0x0000000605057290 */ /* 0x000fc6000fffe03f */
[----:B------:R-:W-:Y:S02]  /*cf80*/  ULDC.64 UR6, c[0x0][0x2d0] ;  /* 0x0000b40000067ab9 */ /* 0x000fe40000000a00 */
[----:B------:R-:W-:Y:S01]  /*cf90*/  IMAD.U32 R5, RZ, RZ, UR6 ;  /* 0x00000006ff057e24 */ /* 0x000fe2000f8e00ff */
[----:B------:R-:W4:Y:S02]  /*cfa0*/  S2R R21, SR_TID.X ;  /* 0x0000000000157919 */ /* 0x000f240000002100 */
[----:B----4-:R-:W-:-:S05]  /*cfb0*/  IMAD.SHL.U32 R19, R21, 0x10, RZ ;  /* 0x0000001015137824 */ /* 0x010fca00078e00ff */
[----:B------:R-:W-:Y:S02]  /*cfc0*/  LOP3.LUT R19, R19, 0x30, RZ, 0xc0, !PT ;  /* 0x0000003013137812 */ /* 0x000fe400078ec0ff */
[----:B------:R-:W-:-:S04]  /*cfd0*/  LOP3.LUT R21, R21, 0x7f, RZ, 0xc0, !PT ;  /* 0x0000007f15157812 */ /* 0x000fc800078ec0ff */
[----:B------:R-:W-:Y:S01]  /*cfe0*/  SHF.R.U32.HI R21, RZ, 0x2, R21 ;  /* 0x00000002ff157819 */ /* 0x000fe20000011615 */
[----:B--2---:R-:W-:-:S04]  /*cff0*/  IMAD R6, R20, 0xc0, R2 ;  /* 0x000000c014067824 */ /* 0x004fc800078e0202 */
[----:B0-----:R-:W-:-:S04]  /*d000*/  @P0 IMAD.HI.U32 R3, R6, R3, RZ ;  /* 0x0000000306030227 */ /* 0x001fc800078e00ff */
[----:B------:R-:W-:Y:S01]  /*d010*/  IMAD.MOV.U32 R2, RZ, RZ, R6 ;  /* 0x000000ffff027224 */ /* 0x000fe200078e0006 */
[----:B---3--:R-:W-:-:S04]  /*d020*/  @P0 SHF.R.U32.HI R2, RZ, R0, R3 ;  /* 0x00000000ff020219 */ /* 0x008fc80000011603 */
[--C-:B------:R-:W-:Y:S01]  /*d030*/  SHF.R.S32.HI R4, RZ, 0x1f, R2.reuse ;  /* 0x0000001fff047819 */ /* 0x100fe20000011402 */
[----:B------:R-:W-:-:S04]  /*d040*/  IMAD.MOV R0, RZ, RZ, -R2 ;  /* 0x000000ffff007224 */ /* 0x000fc800078e0a02 */
[----:B------:R-:W-:Y:S02]  /*d050*/  IMAD R4, R4, UR6, RZ ;  /* 0x0000000604047c24 */ /* 0x000fe4000f8e02ff */
[----:B------:R-:W-:Y:S02]  /*d060*/  IMAD R0, R9, R0, R6 ;  /* 0x0000000009007224 */ /* 0x000fe400078e0206 */
[C---:B------:R-:W-:Y:S02]  /*d070*/  IMAD R4, R2.reuse, UR7, R4 ;  /* 0x0000000702047c24 */ /* 0x040fe4000f8e0204 */
[----:B------:R-:W-:-:S04]  /*d080*/  IMAD.WIDE.U32 R2, R2, R5, UR4 ;  /* 0x0000000402027e25 */ /* 0x000fc8000f8e0005 */
[----:B------:R-:W-:Y:S01]  /*d090*/  IMAD.IADD R3, R3, 0x1, R4 ;  /* 0x0000000103037824 */ /* 0x000fe200078e0204 */
[----:B------:R-:W-:Y:S01]  /*d0a0*/  SHF.R.S32.HI R4, RZ, 0x1f, R0 ;  /* 0x0000001fff047819 */ /* 0x000fe20000011400 */
[----:B------:R-:W-:-:S04]  /*d0b0*/  IMAD.WIDE.U32 R2, R0, UR8, R2 ;  /* 0x0000000800027c25 */ /* 0x000fc8000f8e0002 */
[----:B------:R-:W-:-:S04]  /*d0c0*/  IMAD R4, R4, UR8, RZ ;  /* 0x0000000804047c24 */ /* 0x000fc8000f8e02ff */
[----:B------:R-:W-:Y:S01]  /*d0d0*/  IMAD R4, R0, UR9, R4 ;  /* 0x0000000900047c24 */ /* 0x000fe2000f8e0204 */
[----:B------:R-:W-:Y:S02]  /*d0e0*/  IADD3 R0, P1, R2, UR10, RZ ;  /* 0x0000000a02007c10 */ /* 0x000fe4000ff3e0ff */
[----:B------:R-:W0:Y:S02]  /*d0f0*/  @P0 LDC R2, c[0x0][0x44c] ;  /* 0x00011300ff020b82 */ /* 0x000e240000000800 */
[----:B------:R-:W-:-:S06]  /*d100*/  IADD3.X R4, R3, UR11, R4, P1, !PT ;  /* 0x0000000b03047c10 */ /* 0x000fcc0008ffe404 */
[----:B------:R-:W2:Y:S01]  /*d110*/  @P0 LDC R3, c[0x0][0x450] ;  /* 0x00011400ff030b82 */ /* 0x000ea20000000800 */
[----:B------:R-:W-:-:S04]  /*d120*/  VIADD R6, R6, 0x80 ;  /* 0x0000008006067836 */ /* 0x000fc80000000000 */
[----:B0-----:R-:W-:-:S04]  /*d130*/  @P0 IMAD.HI.U32 R7, R6, R2, RZ ;  /* 0x0000000206070227 */ /* 0x001fc800078e00ff */
[----:B------:R-:W-:Y:S01]  /*d140*/  IMAD.MOV.U32 R2, RZ, RZ, R6 ;  /* 0x000000ffff027224 */ /* 0x000fe200078e0006 */
[----:B--2---:R-:W-:-:S05]  /*d150*/  @P0 SHF.R.U32.HI R2, RZ, R3, R7 ;  /* 0x00000003ff020219 */ /* 0x004fca0000011607 */
[----:B------:R-:W-:-:S04]  /*d160*/  IMAD.MOV R3, RZ, RZ, -R2 ;  /* 0x000000ffff037224 */ /* 0x000fc800078e0a02 */
[----:B------:R-:W-:Y:S01]  /*d170*/  IMAD R6, R9, R3, R6 ;  /* 0x0000000309067224 */ /* 0x000fe200078e0206 */
[----:B------:R-:W-:-:S05]  /*d180*/  SHF.R.S32.HI R3, RZ, 0x1f, R2 ;  /* 0x0000001fff037819 */ /* 0x000fca0000011402 */
[----:B------:R-:W-:-:S04]  /*d190*/  IMAD R3, R3, UR6, RZ ;  /* 0x0000000603037c24 */ /* 0x000fc8000f8e02ff */
[C---:B------:R-:W-:Y:S02]  /*d1a0*/  IMAD R7, R2.reuse, UR7, R3 ;  /* 0x0000000702077c24 */ /* 0x040fe4000f8e0203 */
[----:B------:R-:W-:Y:S01]  /*d1b0*/  IMAD.WIDE.U32 R2, R2, R5, UR4 ;  /* 0x0000000402027e25 */ /* 0x000fe2000f8e0005 */
[----:B------:R-:W-:Y:S01]  /*d1c0*/  SHF.R.S32.HI R5, RZ, 0x1f, R6 ;  /* 0x0000001fff057819 */ /* 0x000fe20000011406 */
[----:B------:R-:W-:Y:S02]  /*d1d0*/  ULDC UR4, c[0x0][0x2b8] ;  /* 0x0000ae0000047ab9 */ /* 0x000fe40000000800 */
[----:B------:R-:W-:Y:S02]  /*d1e0*/  IMAD.IADD R3, R3, 0x1, R7 ;  /* 0x0000000103037824 */ /* 0x000fe400078e0207 */
[----:B------:R-:W-:Y:S02]  /*d1f0*/  IMAD R5, R5, UR8, RZ ;  /* 0x0000000805057c24 */ /* 0x000fe4000f8e02ff */
[----:B------:R-:W-:-:S04]  /*d200*/  IMAD.WIDE.U32 R2, R6, UR8, R2 ;  /* 0x0000000806027c25 */ /* 0x000fc8000f8e0002 */
[----:B------:R-:W-:Y:S01]  /*d210*/  IMAD R6, R6, UR9, R5 ;  /* 0x0000000906067c24 */ /* 0x000fe2000f8e0205 */
[----:B------:R-:W-:-:S04]  /*d220*/  IADD3 R5, P0, R2, UR10, RZ ;  /* 0x0000000a02057c10 */ /* 0x000fc8000ff1e0ff */
[----:B------:R-:W-:Y:S02]  /*d230*/  IADD3.X R6, R3, UR11, R6, P0, !PT ;  /* 0x0000000b03067c10 */ /* 0x000fe400087fe406 */
[----:B------:R-:W-:Y:S01]  /*d240*/  ISETP.GE.AND P0, PT, R19, UR4, PT ;  /* 0x0000000413007c0c */ /* 0x000fe2000bf06270 */
[----:B------:R-:W-:-:S03]  /*d250*/  UMOV UR4, 0xffffffff ;  /* 0xffffffff00047882 */ /* 0x000fc60000000000 */
[----:B-1----:R-:W-:Y:S09]  /*d260*/  BRA.DIV UR4, `(.L_x_260) ;  /* 0x0000004204647947 */ /* 0x002ff2000b800000 */
[----:B------:R-:W0:Y:S01]  /*d270*/  SHFL.IDX PT, R3, R0, RZ, 0x1c1f ;  /* 0x001c1fff00037589 */ /* 0x000e2200000e0000 */
[----:B------:R-:W-:Y:S02]  /*d280*/  IMAD R8, R20, 0xc0, R21 ;  /* 0x000000c014087824 */ /* 0x000fe400078e0215 */
[----:B------:R-:W-:Y:S01]  /*d290*/  IMAD R7, R9, UR41, RZ ;  /* 0x0000002909077c24 */ /* 0x000fe2000f8e02ff */
[----:B------:R-:W1:Y:S04]  /*d2a0*/  SHFL.IDX PT, R2, R4, RZ, 0x1c1f ;  /* 0x001c1fff04027589 */ /* 0x000e6800000e0000 */
[----:B------:R-:W-:-:S13]  /*d2b0*/  ISETP.GE.AND P2, PT, R8, R7, PT ;  /* 0x000000070800720c */ /* 0x000fda0003f46270 */
[----:B0-----:R-:W-:-:S05]  /*d2c0*/  @!P2 IADD3 R3, P1, R19, R3, RZ ;  /* 0x000000031303a210 */ /* 0x001fca0007f3e0ff */
[----:B-1----:R-:W-:-:S05]  /*d2d0*/  @!P2 IMAD.X R2, RZ, RZ, R2, P1 ;  /* 0x000000ffff02a224 */ /* 0x002fca00008e0602 */
[----:B------:R-:W-:-:S04]  /*d2e0*/  @!P2 LOP3.LUT R3, R3, R2, RZ, 0x3c, !PT ;  /* 0x000000020303a212 */ /* 0x000fc800078e3cff */
[----:B------:R-:W-:-:S04]  /*d2f0*/  @!P2 LOP3.LUT R2, R3, R2, RZ, 0x3c, !PT ;  /* 0x000000020302a212 */ /* 0x000fc800078e3cff */
[----:B------:R-:W-:-:S05]  /*d300*/  @!P2 LOP3.LUT R3, R3, R2, RZ, 0x3c, !PT ;  /* 0x000000020303a212 */ /* 0x000fca00078e3cff */
[----:B------:R-:W-:Y:S01]  /*d310*/  @!PT LDS RZ, [RZ] ;  /* 0x00000000fffff984 */ /* 0x000fe20000000800 */
[----:B-----5:R0:W-:Y:S02]  /*d320*/  @!P2 LDGSTS.E.BYPASS.LTC128B.128 [R18+0xb000], desc[UR50][R2.64], !P0 ;  /* 0x0b0000000212afae */ /* 0x0201e4000c101d72 */
[----:B0-----:R-:W-:Y:S02]  /*d330*/  VIADD R2, R8, 0x20 ;  /* 0x0000002008027836 */ /* 0x001fe40000000000 */
[----:B------:R-:W0:Y:S03]  /*d340*/  SHFL.IDX PT, R3, R0, 0x1, 0x1c1f ;  /* 0x003c1f0000037f89 */ /* 0x000e2600000e0000 */
[----:B------:R-:W-:Y:S02]  /*d350*/  ISETP.GE.AND P2, PT, R2, R7, PT ;  /* 0x000000070200720c */ /* 0x000fe40003f46270 */
[----:B------:R-:W1:Y:S11]  /*d360*/  SHFL.IDX PT, R2, R4, 0x1, 0x1c1f ;  /* 0x003c1f0004027f89 */ /* 0x000e7600000e0000 */
[----:B0-----:R-:W-:-:S05]  /*d370*/  @!P2 IADD3 R3, P1, R19, R3, RZ ;  /* 0x000000031303a210 */ /* 0x001fca0007f3e0ff */
[----:B-1----:R-:W-:-:S05]  /*d380*/  @!P2 IMAD.X R2, RZ, RZ, R2, P1 ;  /* 0x000000ffff02a224 */ /* 0x002fca00008e0602 */
[----:B------:R-:W-:-:S04]  /*d390*/  @!P2 LOP3.LUT R3, R3, R2, RZ, 0x3c, !PT ;  /* 0x000000020303a212 */ /* 0x000fc800078e3cff */
[----:B------:R-:W-:-:S04]  /*d3a0*/  @!P2 LOP3.LUT R2, R3, R2, RZ, 0x3c, !PT ;  /* 0x000000020302a212 */ /* 0x000fc800078e3cff */
[----:B------:R-:W-:-:S05]  /*d3b0*/  @!P2 LOP3.LUT R3, R3, R2, RZ, 0x3c, !PT ;  /* 0x000000020303a212 */ /* 0x000fca00078e3cff */
[----:B------:R0:W-:Y:S02]  /*d3c0*/  @!P2 LDGSTS.E.BYPASS.LTC128B.128 [R18+0xb800], desc[UR50][R2.64], !P0 ;  /* 0x0b8000000212afae */ /* 0x0001e4000c101d72 */
[----:B0-----:R-:W-:Y:S02]  /*d3d0*/  VIADD R2, R8, 0x40 ;  /* 0x0000004008027836 */ /* 0x001fe40000000000 */
[----:B------:R-:W0:Y:S03]  /*d3e0*/  SHFL.IDX PT, R3, R0, 0x2, 0x1c1f ;  /* 0x005c1f0000037f89 */ /* 0x000e2600000e0000 */
[----:B------:R-:W-:Y:S01]  /*d3f0*/  ISETP.GE.AND P2, PT, R2, R7, PT ;  /* 0x000000070200720c */ /* 0x000fe20003f46270 */
[----:B------:R-:W-:Y:S04]  /*d400*/  SHFL.IDX PT, R0, R0, 0x3, 0x1c1f ;  /* 0x007c1f0000007f89 */ /* 0x000fe800000e0000 */
[----:B------:R-:W1:Y:S04]  /*d410*/  SHFL.IDX PT, R2, R4, 0x2, 0x1c1f ;  /* 0x005c1f0004027f89 */ /* 0x000e6800000e0000 */
[----:B------:R-:W2:Y:S04]  /*d420*/  SHFL.IDX PT, R4, R4, 0x3, 0x1c1f ;  /* 0x007c1f0004047f89 */ /* 0x000ea800000e0000 */
[----:B0-----:R-:W-:-:S05]  /*d430*/  @!P2 IADD3 R3, P1, R19, R3, RZ ;  /* 0x000000031303a210 */ /* 0x001fca0007f3e0ff */
[----:B-1----:R-:W-:-:S05]  /*d440*/  @!P2 IMAD.X R2, RZ, RZ, R2, P1 ;  /* 0x000000ffff02a224 */ /* 0x002fca00008e0602 */
[----:B------:R-:W-:-:S04]  /*d450*/  @!P2 LOP3.LUT R3, R3, R2, RZ, 0x3c, !PT ;  /* 0x000000020303a212 */ /* 0x000fc800078e3cff */
[----:B------:R-:W-:-:S04]  /*d460*/  @!P2 LOP3.LUT R2, R3, R2, RZ, 0x3c, !PT ;  /* 0x000000020302a212 */ /* 0x000fc800078e3cff */
[----:B------:R-:W-:-:S05]  /*d470*/  @!P2 LOP3.LUT R3, R3, R2, RZ, 0x3c, !PT ;  /* 0x000000020303a212 */ /* 0x000fca00078e3cff */
[----:B------:R0:W-:Y:S02]  /*d480*/  @!P2 LDGSTS.E.BYPASS.LTC128B.128 [R18+0xc000], desc[UR50][R2.64], !P0 ;  /* 0x0c0000000212afae */ /* 0x0001e4000c101d72 */
[----:B0-----:R-:W-:-:S05]  /*d490*/  VIADD R2, R8, 0x60 ;  /* 0x0000006008027836 */ /* 0x001fca0000000000 */
[----:B------:R-:W-:-:S13]  /*d4a0*/  ISETP.GE.AND P2, PT, R2, R7, PT ;  /* 0x000000070200720c */ /* 0x000fda0003f46270 */
[----:B------:R-:W-:-:S05]  /*d4b0*/  @!P2 IADD3 R0, P1, R19, R0, RZ ;  /* 0x000000001300a210 */ /* 0x000fca0007f3e0ff */
[----:B--2---:R-:W-:-:S04]  /*d4c0*/  @!P2 IMAD.X R2, RZ, RZ, R4, P1 ;  /* 0x000000ffff02a224 */ /* 0x004fc800008e0604 */
[----:B------:R-:W-:Y:S02]  /*d4d0*/  @!P2 IMAD.MOV.U32 R3, RZ, RZ, R2 ;  /* 0x000000ffff03a224 */ /* 0x000fe400078e0002 */
[----:B------:R-:W-:Y:S02]  /*d4e0*/  @!P2 IMAD.MOV.U32 R2, RZ, RZ, R0 ;  /* 0x000000ffff02a224 */ /* 0x000fe400078e0000 */
[----:B------:R-:W-:-:S03]  /*d4f0*/  VIADD R0, R8, 0x80 ;  /* 0x0000008008007836 */ /* 0x000fc60000000000 */
[----:B------:R0:W-:Y:S02]  /*d500*/  @!P2 LDGSTS.E.BYPASS.LTC128B.128 [R18+0xc800], desc[UR50][R2.64], !P0 ;  /* 0x0c8000000212afae */ /* 0x0001e4000c101d72 */
[----:B------:R-:W-:Y:S02]  /*d510*/  ISETP.GE.AND P2, PT, R0, R7, PT ;  /* 0x000000070000720c */ /* 0x000fe40003f46270 */
[----:B------:R-:W-:Y:S04]  /*d520*/  SHFL.IDX PT, R0, R6, RZ, 0x1c1f ;  /* 0x001c1fff06007589 */ /* 0x000fe800000e0000 */
[----:B------:R-:W-:Y:S04]  /*d530*/  SHFL.IDX PT, R6, R6, 0x1, 0x1c1f ;  /* 0x003c1f0006067f89 */ /* 0x000fe800000e0000 */
[----:B0-----:R-:W0:Y:S03]  /*d540*/  SHFL.IDX PT, R2, R5, RZ, 0x1c1f ;  /* 0x001c1fff05027589 */ /* 0x001e2600000e0000 */
[----:B0-----:R-:W-:-:S05]  /*d550*/  @!P2 IADD3 R2, P1, R19, R2, RZ ;  /* 0x000000021302a210 */ /* 0x001fca0007f3e0ff */
[----:B------:R-:W-:-:S04]  /*d560*/  @!P2 IMAD.X R0, RZ, RZ, R0, P1 ;  /* 0x000000ffff00a224 */ /* 0x000fc800008e0600 */
[----:B------:R-:W-:-:S05]  /*d570*/  @!P2 IMAD.MOV.U32 R3, RZ, RZ, R0 ;  /* 0x000000ffff03a224 */ /* 0x000fca00078e0000 */
[----:B------:R0:W-:Y:S04]  /*d580*/  @!P2 LDGSTS.E.BYPASS.LTC128B.128 [R18+0xd000], desc[UR50][R2.64], !P0 ;  /* 0x0d0000000212afae */ /* 0x0001e8000c101d72 */
[----:B0-----:R0:W1:Y:S02]  /*d590*/  SHFL.IDX PT, R2, R5, 0x1, 0x1c1f ;  /* 0x003c1f0005027f89 */ /* 0x00106400000e0000 */
.L_x_360:
[----:B------:R-:W-:-:S05]  /*d5a0*/  VIADD R8, R8, 0xa0 ;  /* 0x000000a008087836 */ /* 0x000fca0000000000 */
[----:B------:R-:W-:-:S13]  /*d5b0*/  ISETP.GE.AND P1, PT, R8, R7, PT ;  /* 0x000000070800720c */ /* 0x000fda0003f26270 */
[----:B-1----:R-:W-:-:S04]  /*d5c0*/  @!P1 IADD3 R2, P2, R19, R2, RZ ;  /* 0x0000000213029210 */ /* 0x002fc80007f5e0ff */
[----:B------:R-:W-:-:S05]  /*d5d0*/  @!P1 IADD3.X R3, RZ, R6, RZ, P2, !PT ;  /* 0x00000006ff039210 */ /* 0x000fca00017fe4ff */
[----:B------:R-:W-:Y:S01]  /*d5e0*/  @!PT LDS RZ, [RZ] ;  /* 0x00000000fffff984 */ /* 0x000fe20000000800 */
[----:B------:R-:W-:Y:S01]  /*d5f0*/  @!PT LDS RZ, [RZ] ;  /* 0x00000000fffff984 */ /* 0x000fe20000000800 */
[----:B------:R-:W-:Y:S01]  /*d600*/  @!PT LDS RZ, [RZ] ;  /* 0x00000000fffff984 */ /* 0x000fe20000000800 */
[----:B------:R1:W-:Y:S01]  /*d610*/  @!P1 LDGSTS.E.BYPASS.LTC128B.128 [R18+0xd800], desc[UR50][R2.64], !P0 ;  /* 0x0d80000002129fae */ /* 0x0003e2000c101d72 */
[----:B------:R-:W-:Y:S01]  /*d620*/  PLOP3.LUT P0, PT, PT, PT, PT, 0x80, 0x0 ;  /* 0x000000000000781c */ /* 0x000fe20003f0f070 */
[----:B------:R-:W-:-:S12]  /*d630*/  NOP ;  /* 0x0000000000007918 */ /* 0x000fd80000000000 */
.L_x_261:
[----:B------:R-:W-:Y:S02]  /*d640*/  PLOP3.LUT P1, PT, P1, P0, PT, 0xa2, 0x0 ;  /* 0x000000000000781c */ /* 0x000fe40000f21472 */
[----:B------:R-:W-:-:S08]  /*d650*/  @P0 R2UR P1, UR4, R16 ;  /* 0x00000000100402ca */ /* 0x000fd00000020000 */
[----:B------:R-:W-:-:S05]  /*d660*/  @P0 PLOP3.LUT P0, PT, P1, PT, PT, 0x80, 0x0 ;  /* 0x000000000000081c */ /* 0x000fca0000f0f070 */
[----:B------:R-:W-:Y:S01]  /*d670*/  @!P1 SYNCS.ARRIVE.TRANS64.RED.A0T1 RZ, [UR4+0x13200], RZ ;  /* 0x013200ffffff99a7 */ /* 0x000fe20008200404 */
[----:B------:R-:W-:Y:S07]  /*d680*/  @!P1 ARRIVES.LDGSTSBAR.64.TRANSCNT [UR4+0x13200] ;  /* 0x01320000ff0099b0 */ /* 0x000fee0008000a84 */
[----:B------:R-:W-:Y:S05]  /*d690*/  @P0 BRA.U.ANY `(.L_x_261) ;  /* 0xfffffffd00e80947 */ /* 0x000fea000393ffff */
[----:B-1----:R-:W2:Y:S02]  /*d6a0*/  LDL.LU R2, [R1+0x3c] ;  /* 0x00003c0001027983 */ /* 0x002ea40000300800 */
[----:B--2---:R-:W-:-:S05]  /*d6b0*/  VIADD R2, R2, 0x1 ;  /* 0x0000000102027836 */ /* 0x004fca0000000000 */
[----:B------:R1:W-:Y:S01]  /*d6c0*/  STL [R1+0x3c], R2 ;  /* 0x00003c0201007387 */ /* 0x0003e20000100800 */
[----:B------:R-:W-:-:S04]  /*d6d0*/  LEA.HI R0, R2, R2, RZ, 0x1 ;  /* 0x0000000202007211 */ /* 0x000fc800078f08ff */
[----:B------:R-:W-:-:S05]  /*d6e0*/  LOP3.LUT R0, R0, 0xfffffffe, RZ, 0xc0, !PT ;  /* 0xfffffffe00007812 */ /* 0x000fca00078ec0ff */
[----:B------:R-:W-:-:S05]  /*d6f0*/  IMAD.IADD R0, R2, 0x1, -R0 ;  /* 0x0000000102007824 */ /* 0x000fca00078e0a00 */
[----:B------:R-:W-:Y:S01]  /*d700*/  SHF.L.U32 R3, R0, 0x1f, RZ ;  /* 0x0000001f00037819 */ /* 0x000fe200000006ff */
[----:B------:R-:W-:Y:S01]  /*d710*/  NOP ;  /* 0x0000000000007918 */ /* 0x000fe20000000000 */
[----:B------:R1:W-:Y:S01]  /*d720*/  SYNCS.ARRIVE.TRANS64.A1T0 RZ, [R16+URZ+0x13200], RZ ;  /* 0x013200ff10ff79a7 */ /* 0x0003e2000810003f */
[----:B------:R-:W-:Y:S01]  /*d730*/  BSSY B0, `(.L_x_262) ;  /* 0x0000003000007945 */ /* 0x000fe20003800000 */
[----:B------:R-:W2:Y:S03]  /*d740*/  SYNCS.PHASECHK.TRANS64.TRYWAIT P0, [R16+URZ+0x13220], R3 ;  /* 0x01322003100075a7 */ /* 0x000ea6000800017f */
[----:B-12---:R-:W-:Y:S05]  /*d750*/  @!P0 BRA `(.L_x_263) ;  /* 0x0000004400108947 */ /* 0x006fea0003800000 */
.L_x_361:
[----:B------:R-:W-:Y:S05]  /*d760*/  BSYNC B0 ;  /* 0x0000000000007941 */ /* 0x000fea0003800000 */
.L_x_262:
[----:B------:R-:W2:Y:S01]  /*d770*/  LDL R0, [R1+0x20] ;  /* 0x0000200001007983 */ /* 0x000ea20000100800 */
[----:B------:R-:W-:-:S06]  /*d780*/  UIADD3 UR4, UR48, -0x2, URZ ;  /* 0xfffffffe30047890 */ /* 0x000fcc000fffe03f */
[----:B--2---:R-:W-:-:S13]  /*d790*/  ISETP.LE.AND P0, PT, R0, UR4, PT ;  /* 0x0000000400007c0c */ /* 0x004fda000bf03270 */
[----:B------:R-:W-:Y:S05]  /*d7a0*/  @!P0 BRA `(.L_x_264) ;  /* 0x0000001400208947 */ /* 0x000fea0003800000 */
[----:B------:R2:W5:Y:S01]  /*d7b0*/  LDL.LU R21, [R1] ;  /* 0x0000000001157983 */ /* 0x0005620000300800 */
[----:B------:R-:W-:Y:S02]  /*d7c0*/  IMAD.MOV.U32 R20, RZ, RZ, R27 ;  /* 0x000000ffff147224 */ /* 0x000fe400078e001b */
[----:B------:R-:W-:-:S07]  /*d7d0*/  IMAD.U32 R28, RZ, RZ, UR4 ;  /* 0x00000004ff1c7e24 */ /* 0x000fce000f8e00ff */
.L_x_284:
[----:B---3--:R-:W3:Y:S01]  /*d7e0*/  LDL R6, [R1+0xc] ;  /* 0x00000c0001067983 */ /* 0x008ee20000100800 */
[----:B------:R-:W4:Y:S03]  /*d7f0*/  LDC R2, c[0x0][0x430] ;  /* 0x00010c00ff027b82 */ /* 0x000f260000000800 */
[----:B0-----:R-:W2:Y:S01]  /*d800*/  LDL R9, [R1+0x1c] ;  /* 0x00001c0001097983 */ /* 0x001ea20000100800 */
[----:B------:R-:W1:Y:S03]  /*d810*/  S2R R0, SR_TID.X ;  /* 0x0000000000007919 */ /* 0x000e660000002100 */
[----:B------:R-:W2:Y:S01]  /*d820*/  LDL R12, [R1+0x20] ;  /* 0x00002000010c7983 */ /* 0x000ea20000100800 */
[----:B----4-:R-:W-:Y:S02]  /*d830*/  ISETP.NE.AND P0, PT, R2, 0x1, PT ;  /* 0x000000010200780c */ /* 0x010fe40003f05270 */
[----:B------:R-:W4:Y:S11]  /*d840*/  S2R R2, SR_TID.X ;  /* 0x0000000000027919 */ /* 0x000f360000002100 */
[----:B0-----:R-:W0:Y:S01]  /*d850*/  @P0 LDC R5, c[0x0][0x434] ;  /* 0x00010d00ff050b82 */ /* 0x001e220000000800 */
[----:B-1----:R-:W-:-:S04]  /*d860*/  LOP3.LUT R0, R0, 0x7f, RZ, 0xc0, !PT ;  /* 0x0000007f00007812 */ /* 0x002fc800078ec0ff */
[----:B------:R-:W-:-:S03]  /*d870*/  SHF.R.U32.HI R0, RZ, 0x2, R0 ;  /* 0x00000002ff007819 */ /* 0x000fc60000011600 */
[----:B------:R-:W1:Y:S08]  /*d880*/  @P0 LDC R3, c[0x0][0x434] ;  /* 0x00010d00ff030b82 */ /* 0x000e700000000800 */
[----:B------:R-:W1:Y:S01]  /*d890*/  @P0 LDC R4, c[0x0][0x438] ;  /* 0x00010e00ff040b82 */ /* 0x000e620000000800 */
[C---:B----4-:R-:W-:Y:S01]  /*d8a0*/  IMAD.SHL.U32 R7, R2.reuse, 0x20, RZ ;  /* 0x0000002002077824 */ /* 0x050fe200078e00ff */
[----:B------:R-:W-:-:S04]  /*d8b0*/  LOP3.LUT R2, R2, 0x7f, RZ, 0xc0, !PT ;  /* 0x0000007f02027812 */ /* 0x000fc800078ec0ff */
[----:B------:R-:W-:Y:S02]  /*d8c0*/  LOP3.LUT R7, R0, 0x60, R7, 0xf8, !PT ;  /* 0x0000006000077812 */ /* 0x000fe400078ef807 */
[----:B------:R-:W4:Y:S01]  /*d8d0*/  @P0 LDC R0, c[0x0][0x438] ;  /* 0x00010e00ff000b82 */ /* 0x000f220000000800 */
[----:B------:R-:W-:Y:S01]  /*d8e0*/  SHF.R.U32.HI R2, RZ, 0x2, R2 ;  /* 0x00000002ff027819 */ /* 0x000fe20000011602 */
[----:B------:R-:W-:Y:S05]  /*d8f0*/  YIELD ;  /* 0x0000000000007946 */ /* 0x000fea0003800000 */
[----:B------:R-:W-:Y:S01]  /*d900*/  ULDC.64 UR6, c[0x0][0x428] ;  /* 0x00010a0000067ab9 */ /* 0x000fe20000000a00 */
[----:B------:R-:W-:Y:S01]  /*d910*/  ULDC UR4, c[0x0][0x430] ;  /* 0x00010c0000047ab9 */ /* 0x000fe20000000800 */
[----:B------:R-:W-:Y:S01]  /*d920*/  ULDC.64 UR8, c[0x0][0x418] ;  /* 0x0001060000087ab9 */ /* 0x000fe20000000a00 */
[----:B---3--:R-:W-:-:S02]  /*d930*/  IMAD R8, R28, 0xa0, R6 ;  /* 0x000000a01c087824 */ /* 0x008fc400078e0206 */
[----:B------:R-:W3:Y:S02]  /*d940*/  S2R R6, SR_TID.X ;  /* 0x0000000000067919 */ /* 0x000ee40000002100 */
[----:B------:R-:W-:-:S04]  /*d950*/  IMAD.IADD R10, R7, 0x1, R8 ;  /* 0x00000001070a7824 */ /* 0x000fc800078e0208 */
[----:B0-----:R-:W-:-:S04]  /*d960*/  @P0 IMAD.HI.U32 R5, R10, R5, RZ ;  /* 0x000000050a050227 */ /* 0x001fc800078e00ff */
[----:B---3--:R-:W-:-:S05]  /*d970*/  IMAD.SHL.U32 R7, R6, 0x20, RZ ;  /* 0x0000002006077824 */ /* 0x008fca00078e00ff */
[----:B------:R-:W-:-:S04]  /*d980*/  LOP3.LUT R7, R2, 0x60, R7, 0xf8, !PT ;  /* 0x0000006002077812 */ /* 0x000fc800078ef807 */
[----:B------:R-:W-:-:S05]  /*d990*/  LOP3.LUT R7, R7, 0x80, RZ, 0xfc, !PT ;  /* 0x0000008007077812 */ /* 0x000fca00078efcff */
[----:B------:R-:W-:Y:S02]  /*d9a0*/  IMAD.IADD R8, R7, 0x1, R8 ;  /* 0x0000000107087824 */ /* 0x000fe400078e0208 */
[----:B------:R-:W-:Y:S02]  /*d9b0*/  IMAD.MOV.U32 R2, RZ, RZ, R10 ;  /* 0x000000ffff027224 */ /* 0x000fe400078e000a */
[----:B-1----:R-:W-:Y:S01]  /*d9c0*/  @P0 IMAD.HI.U32 R3, R8, R3, RZ ;  /* 0x0000000308030227 */ /* 0x002fe200078e00ff */
[----:B------:R-:W-:-:S03]  /*d9d0*/  @P0 SHF.R.U32.HI R2, RZ, R4, R5 ;  /* 0x00000004ff020219 */ /* 0x000fc60000011605 */
[----:B------:R-:W-:Y:S01]  /*d9e0*/  IMAD.MOV.U32 R6, RZ, RZ, R8 ;  /* 0x000000ffff067224 */ /* 0x000fe200078e0008 */
[----:B----4-:R-:W-:Y:S01]  /*d9f0*/  @P0 SHF.R.U32.HI R6, RZ, R0, R3 ;  /* 0x00000000ff060219 */ /* 0x010fe20000011603 */
[----:B--2---:R-:W-:Y:S01]  /*da00*/  IMAD R0, R9, UR6, RZ ;  /* 0x0000000609007c24 */ /* 0x004fe2000f8e02ff */
[--C-:B------:R-:W-:Y:S01]  /*da10*/  SHF.R.S32.HI R3, RZ, 0x1f, R2.reuse ;  /* 0x0000001fff037819 */ /* 0x100fe20000011402 */
[----:B------:R-:W-:Y:S02]  /*da20*/  IMAD.MOV R4, RZ, RZ, -R2 ;  /* 0x000000ffff047224 */ /* 0x000fe400078e0a02 */
[C---:B------:R-:W-:Y:S02]  /*da30*/  IMAD R0, R29.reuse, UR7, R0 ;  /* 0x000000071d007c24 */ /* 0x040fe4000f8e0200 */
[----:B------:R-:W-:-:S04]  /*da40*/  IMAD.WIDE.U32 R2, R29, UR6, R2 ;  /* 0x000000061d027c25 */ /* 0x000fc8000f8e0002 */
[----:B------:R-:W-:Y:S01]  /*da50*/  IMAD R10, R4, UR4, R10 ;  /* 0x00000004040a7c24 */ /* 0x000fe2000f8e020a */
[----:B------:R-:W-:Y:S01]  /*da60*/  LEA R4, P0, R2, UR8, 0x2 ;  /* 0x0000000802047c11 */ /* 0x000fe2000f8010ff */
[----:B------:R-:W-:-:S05]  /*da70*/  IMAD.IADD R3, R0, 0x1, R3 ;  /* 0x0000000100037824 */ /* 0x000fca00078e0203 */
[----:B------:R-:W-:-:S05]  /*da80*/  LEA.HI.X R5, R2, UR9, R3, 0x2, P0 ;  /* 0x0000000902057c11 */ /* 0x000fca00080f1403 */
[----:B------:R0:W2:Y:S01]  /*da90*/  LDG.E R9, desc[UR50][R4.64] ;  /* 0x0000003204097981 */ /* 0x0000a2000c1e1900 */
[----:B------:R-:W-:Y:S01]  /*daa0*/  ISETP.GT.U32.AND P1, PT, R7, 0x9f, PT ;  /* 0x0000009f0700780c */ /* 0x000fe20003f24070 */
[----:B------:R-:W-:-:S12]  /*dab0*/  VIADD R27, R20, 0x1 ;  /* 0x00000001141b7836 */ /* 0x000fd80000000000 */
[--C-:B------:R-:W-:Y:S01]  /*dac0*/  @!P1 SHF.R.S32.HI R3, RZ, 0x1f, R6.reuse ;  /* 0x0000001fff039819 */ /* 0x100fe20000011406 */
[--C-:B------:R-:W-:Y:S02]  /*dad0*/  @!P1 IMAD.MOV.U32 R2, RZ, RZ, R6.reuse ;  /* 0x000000ffff029224 */ /* 0x100fe400078e0006 */
[----:B0-----:R-:W-:Y:S02]  /*dae0*/  IMAD.MOV R4, RZ, RZ, -R6 ;  /* 0x000000ffff047224 */ /* 0x001fe400078e0a06 */
[----:B------:R-:W-:-:S04]  /*daf0*/  @!P1 IMAD.WIDE.U32 R2, R29, UR6, R2 ;  /* 0x000000061d029c25 */ /* 0x000fc8000f8e0002 */
[----:B------:R-:W-:Y:S01]  /*db00*/  IMAD R8, R4, UR4, R8 ;  /* 0x0000000404087c24 */ /* 0x000fe2000f8e0208 */
[----:B------:R-:W-:Y:S01]  /*db10*/  @!P1 LEA R4, P0, R2, UR8, 0x2 ;  /* 0x0000000802049c11 */ /* 0x000fe2000f8010ff */
[----:B------:R-:W-:Y:S02]  /*db20*/  @!P1 IMAD.IADD R0, R0, 0x1, R3 ;  /* 0x0000000100009824 */ /* 0x000fe400078e0203 */
[----:B------:R-:W-:-:S03]  /*db30*/  IMAD.MOV.U32 R7, RZ, RZ, RZ ;  /* 0x000000ffff077224 */ /* 0x000fc600078e00ff */
[----:B------:R-:W-:Y:S01]  /*db40*/  @!P1 LEA.HI.X R5, R2, UR9, R0, 0x2, P0 ;  /* 0x0000000902059c11 */ /* 0x000fe200080f1400 */
[----:B------:R-:W-:Y:S01]  /*db50*/  IMAD.MOV.U32 R0, RZ, RZ, R28 ;  /* 0x000000ffff007224 */ /* 0x000fe200078e001c */
[----:B------:R-:W-:-:S03]  /*db60*/  ISETP.NE.AND P0, PT, R27, 0x2, PT ;  /* 0x000000021b00780c */ /* 0x000fc60003f05270 */
[----:B-----5:R0:W5:Y:S01]  /*db70*/  @!P1 LDG.E R7, desc[UR50][R4.64] ;  /* 0x0000003204079981 */ /* 0x020162000c1e1900 */
[----:B------:R-:W-:Y:S02]  /*db80*/  ISETP.GT.AND P1, PT, R0, R12, PT ;  /* 0x0000000c0000720c */ /* 0x000fe40003f24270 */
[----:B------:R-:W-:-:S04]  /*db90*/  SEL R0, RZ, 0x1, P0 ;  /* 0x00000001ff007807 */ /* 0x000fc80000000000 */
[----:B------:R-:W-:Y:S01]  /*dba0*/  LOP3.LUT R2, R21, R0, RZ, 0x3c, !PT ;  /* 0x0000000015027212 */ /* 0x000fe200078e3cff */
[----:B------:R-:W-:-:S04]  /*dbb0*/  IMAD.U32 R11, RZ, RZ, UR44 ;  /* 0x0000002cff0b7e24 */ /* 0x000fc8000f8e00ff */
[----:B------:R0:W-:Y:S01]  /*dbc0*/  STL [R1], R2 ;  /* 0x0000000201007387 */ /* 0x0001e20000100800 */
[----:B------:R-:W-:Y:S01]  /*dbd0*/  ISETP.NE.AND P2, PT, R11, 0x3, PT ;  /* 0x000000030b00780c */ /* 0x000fe20003f45270 */
[----:B------:R-:W-:Y:S01]  /*dbe0*/  VIADD R28, R28, 0xffffffff ;  /* 0xffffffff1c1c7836 */ /* 0x000fe20000000000 */
[----:B------:R-:W-:Y:S02]  /*dbf0*/  SEL R27, R27, RZ, P0 ;  /* 0x000000ff1b1b7207 */ /* 0x000fe40000000000 */
[----:B--2---:R-:W-:-:S09]  /*dc00*/  SHF.R.S32.HI R25, RZ, 0x1f, R9 ;  /* 0x0000001fff197819 */ /* 0x004fd20000011409 */
[----:B0-----:R-:W-:Y:S05]  /*dc10*/  @!P2 BRA `(.L_x_265) ;  /* 0x000000000004a947 */ /* 0x001fea0003800000 */
[----:B------:R-:W-:Y:S01]  /*dc20*/  BPT.TRAP 0x1 ;  /* 0x000000040000795c */ /* 0x000fe20000300000 */
.L_x_265:
[----:B------:R-:W-:Y:S01]  /*dc30*/  IMAD R0, R27, 0x8, R16 ;  /* 0x000000081b007824 */ /* 0x000fe200078e0210 */
[----:B------:R-:W-:Y:S01]  /*dc40*/  SHF.L.U32 R26, R2, 0x1f, RZ ;  /* 0x0000001f021a7819 */ /* 0x000fe200000006ff */
[----:B------:R-:W-:Y:S01]  /*dc50*/  BSSY B0, `(.L_x_266) ;  /* 0x0000004000007945 */ /* 0x000fe20003800000 */
[----:B------:R-:W-:Y:S02]  /*dc60*/  SHF.R.S32.HI R22, RZ, 0x1f, R10 ;  /* 0x0000001fff167819 */ /* 0x000fe4000001140a */
[----:B------:R-:W0:Y:S02]  /*dc70*/  SYNCS.PHASECHK.TRANS64.TRYWAIT P0, [R0+URZ+0x13280], R26 ;  /* 0x0132801a000075a7 */ /* 0x000e24000800017f */
[----:B0-----:R-:W-:Y:S05]  /*dc80*/  @!P0 BRA `(.L_x_267) ;  /* 0x0000003c00d88947 */ /* 0x001fea0003800000 */
.L_x_362:
[----:B------:R-:W-:Y:S05]  /*dc90*/  BSYNC B0 ;  /* 0x0000000000007941 */ /* 0x000fea0003800000 */
.L_x_266:
[----:B------:R-:W2:Y:S01]  /*dca0*/  LDL R13, [R1+0x28] ;  /* 0x00002800010d7983 */ /* 0x000ea20000100800 */
[----:B------:R-:W-:Y:S01]  /*dcb0*/  ULDC.64 UR4, c[0x0][0x328] ;  /* 0x0000ca0000047ab9 */ /* 0x000fe20000000a00 */
[----:B------:R-:W-:Y:S01]  /*dcc0*/  ULDC.64 UR6, c[0x0][0x338] ;  /* 0x0000ce0000067ab9 */ /* 0x000fe20000000a00 */
[----:B------:R-:W-:Y:S01]  /*dcd0*/  IMAD R4, R22, UR4, RZ ;  /* 0x0000000416047c24 */ /* 0x000fe2000f8e02ff */
[----:B------:R-:W1:Y:S01]  /*dce0*/  S2R R11, SR_TID.X ;  /* 0x00000000000b7919 */ /* 0x000e620000002100 */
[C---:B------:R-:W-:Y:S01]  /*dcf0*/  IMAD.WIDE.U32 R2, R10.reuse, UR4, RZ ;  /* 0x000000040a027c25 */ /* 0x040fe2000f8e00ff */
[----:B------:R-:W-:Y:S01]  /*dd00*/  SHF.R.S32.HI R23, RZ, 0x1f, R8 ;  /* 0x0000001fff177819 */ /* 0x000fe20000011408 */
[----:B------:R-:W3:Y:S01]  /*dd10*/  LDC R12, c[0x0][0x2f4] ;  /* 0x0000bd00ff0c7b82 */ /* 0x000ee20000000800 */
[----:B-----5:R-:W-:Y:S01]  /*dd20*/  SHF.R.S32.HI R24, RZ, 0x1f, R7 ;  /* 0x0000001fff187819 */ /* 0x020fe20000011407 */
[----:B------:R-:W-:Y:S02]  /*dd30*/  IMAD R4, R10, UR5, R4 ;  /* 0x000000050a047c24 */ /* 0x000fe4000f8e0204 */
[----:B------:R-:W-:-:S02]  /*dd40*/  IMAD R6, R23, UR4, RZ ;  /* 0x0000000417067c24 */ /* 0x000fc4000f8e02ff */
[----:B------:R-:W-:Y:S02]  /*dd50*/  IMAD.IADD R3, R3, 0x1, R4 ;  /* 0x0000000103037824 */ /* 0x000fe400078e0204 */
[----:B------:R-:W-:Y:S02]  /*dd60*/  IMAD R4, R25, UR6, RZ ;  /* 0x0000000619047c24 */ /* 0x000fe4000f8e02ff */
[----:B------:R-:W-:-:S04]  /*dd70*/  IMAD.WIDE.U32 R2, R9, UR6, R2 ;  /* 0x0000000609027c25 */ /* 0x000fc8000f8e0002 */
[----:B------:R-:W-:Y:S02]  /*dd80*/  IMAD R4, R9, UR7, R4 ;  /* 0x0000000709047c24 */ /* 0x000fe4000f8e0204 */
[C---:B------:R-:W-:Y:S02]  /*dd90*/  IMAD R6, R8.reuse, UR5, R6 ;  /* 0x0000000508067c24 */ /* 0x040fe4000f8e0206 */
[----:B------:R-:W-:Y:S02]  /*dda0*/  IMAD.IADD R5, R3, 0x1, R4 ;  /* 0x0000000103057824 */ /* 0x000fe400078e0204 */
[----:B------:R-:W-:Y:S02]  /*ddb0*/  IMAD.MOV.U32 R4, RZ, RZ, R2 ;  /* 0x000000ffff047224 */ /* 0x000fe400078e0002 */
[----:B------:R-:W-:Y:S01]  /*ddc0*/  IMAD.WIDE.U32 R2, R8, UR4, RZ ;  /* 0x0000000408027c25 */ /* 0x000fe2000f8e00ff */
[----:B------:R-:W-:-:S03]  /*ddd0*/  ULDC.64 UR4, c[0x0][0x330] ;  /* 0x0000cc0000047ab9 */ /* 0x000fc60000000a00 */
[----:B------:R-:W-:Y:S02]  /*dde0*/  IMAD.IADD R3, R3, 0x1, R6 ;  /* 0x0000000103037824 */ /* 0x000fe400078e0206 */
[----:B------:R-:W-:Y:S02]  /*ddf0*/  IMAD R6, R24, UR6, RZ ;  /* 0x0000000618067c24 */ /* 0x000fe4000f8e02ff */
[----:B------:R-:W-:-:S04]  /*de00*/  IMAD.WIDE.U32 R2, R7, UR6, R2 ;  /* 0x0000000607027c25 */ /* 0x000fc8000f8e0002 */
[----:B------:R-:W-:Y:S01]  /*de10*/  IMAD R6, R7, UR7, R6 ;  /* 0x0000000707067c24 */ /* 0x000fe2000f8e0206 */
[----:B------:R-:W-:Y:S01]  /*de20*/  ULDC.64 UR6, c[0x0][0x318] ;  /* 0x0000c60000067ab9 */ /* 0x000fe20000000a00 */
[----:B------:R-:W-:-:S04]  /*de30*/  IMAD.WIDE.U32 R4, R17, UR4, R4 ;  /* 0x0000000411047c25 */ /* 0x000fc8000f8e0004 */
[----:B------:R-:W-:Y:S01]  /*de40*/  IMAD.IADD R3, R3, 0x1, R6 ;  /* 0x0000000103037824 */ /* 0x000fe200078e0206 */
[----:B------:R-:W-:Y:S01]  /*de50*/  IADD3 R4, P0, R4, UR6, RZ ;  /* 0x0000000604047c10 */ /* 0x000fe2000ff1e0ff */
[C---:B------:R-:W-:Y:S02]  /*de60*/  IMAD R6, R17.reuse, UR5, RZ ;  /* 0x0000000511067c24 */ /* 0x040fe4000f8e02ff */
[----:B------:R-:W-:Y:S01]  /*de70*/  IMAD.WIDE.U32 R2, R17, UR4, R2 ;  /* 0x0000000411027c25 */ /* 0x000fe2000f8e0002 */
[----:B------:R-:W-:Y:S02]  /*de80*/  UMOV UR4, 0xffffffff ;  /* 0xffffffff00047882 */ /* 0x000fe40000000000 */
[----:B------:R-:W-:Y:S01]  /*de90*/  IADD3.X R5, R6, UR7, R5, P0, !PT ;  /* 0x0000000706057c10 */ /* 0x000fe200087fe405 */
[----:B-1----:R-:W-:Y:S01]  /*dea0*/  IMAD.SHL.U32 R11, R11, 0x10, RZ ;  /* 0x000000100b0b7824 */ /* 0x002fe200078e00ff */
[----:B------:R-:W-:-:S04]  /*deb0*/  IADD3 R19, P0, R2, UR6, RZ ;  /* 0x0000000602137c10 */ /* 0x000fc8000ff1e0ff */
[----:B------:R-:W-:Y:S02]  /*dec0*/  LOP3.LUT R11, R11, 0x30, RZ, 0xc0, !PT ;  /* 0x000000300b0b7812 */ /* 0x000fe400078ec0ff */
[----:B------:R-:W-:Y:S02]  /*ded0*/  IADD3.X R18, R6, UR7, R3, P0, !PT ;  /* 0x0000000706127c10 */ /* 0x000fe400087fe403 */
[----:B---3--:R-:W-:Y:S01]  /*dee0*/  ISETP.GE.AND P2, PT, R11, R12, PT ;  /* 0x0000000c0b00720c */ /* 0x008fe20003f46270 */
[----:B--2---:R-:W-:Y:S01]  /*def0*/  IMAD R6, R27, 0x2800, R13 ;  /* 0x000028001b067824 */ /* 0x004fe200078e020d */
[----:B------:R-:W-:Y:S11]  /*df00*/  BRA.DIV UR4, `(.L_x_268) ;  /* 0x0000003e044c7947 */ /* 0x000ff6000b800000 */
[----:B------:R-:W1:Y:S01]  /*df10*/  S2R R11, SR_TID.X ;  /* 0x00000000000b7919 */ /* 0x000e620000002100 */
[----:B------:R-:W-:Y:S01]  /*df20*/  IMAD.IADD R6, R16, 0x1, R6 ;  /* 0x0000000110067824 */ /* 0x000fe200078e0206 */
[----:B------:R-:W2:Y:S04]  /*df30*/  SHFL.IDX PT, R2, R4, RZ, 0x1c1f ;  /* 0x001c1fff04027589 */ /* 0x000ea800000e0000 */
[----:B------:R-:W3:Y:S01]  /*df40*/  SHFL.IDX PT, R3, R5, RZ, 0x1c1f ;  /* 0x001c1fff05037589 */ /* 0x000ee200000e0000 */
[----:B-1----:R-:W-:-:S05]  /*df50*/  IMAD.SHL.U32 R11, R11, 0x10, RZ ;  /* 0x000000100b0b7824 */ /* 0x002fca00078e00ff */
[----:B------:R-:W-:-:S04]  /*df60*/  LOP3.LUT R11, R11, 0x30, RZ, 0xc0, !PT ;  /* 0x000000300b0b7812 */ /* 0x000fc800078ec0ff */
[----:B--2---:R-:W-:-:S05]  /*df70*/  IADD3 R2, P0, R11, R2, RZ ;  /* 0x000000020b027210 */ /* 0x004fca0007f1e0ff */
[----:B---3--:R-:W-:-:S05]  /*df80*/  IMAD.X R3, RZ, RZ, R3, P0 ;  /* 0x000000ffff037224 */ /* 0x008fca00000e0603 */
[----:B------:R-:W-:Y:S01]  /*df90*/  @!PT LDS RZ, [RZ] ;  /* 0x00000000fffff984 */ /* 0x000fe20000000800 */
[----:B------:R1:W-:Y:S04]  /*dfa0*/  LDGSTS.E.BYPASS.LTC128B.128 [R6+0x6000], desc[UR50][R2.64], !P2 ;  /* 0x0600000002067fae */ /* 0x0003e8000d101d72 */
[----:B-1----:R-:W1:Y:S04]  /*dfb0*/  SHFL.IDX PT, R2, R4, 0x1, 0x1c1f ;  /* 0x003c1f0004027f89 */ /* 0x002e6800000e0000 */
[----:B------:R-:W2:Y:S01]  /*dfc0*/  SHFL.IDX PT, R3, R5, 0x1, 0x1c1f ;  /* 0x003c1f0005037f89 */ /* 0x000ea200000e0000 */
[----:B-1----:R-:W-:-:S05]  /*dfd0*/  IADD3 R2, P0, R11, R2, RZ ;  /* 0x000000020b027210 */ /* 0x002fca0007f1e0ff */
[----:B--2---:R-:W-:-:S05]  /*dfe0*/  IMAD.X R3, RZ, RZ, R3, P0 ;  /* 0x000000ffff037224 */ /* 0x004fca00000e0603 */
        /* <DEDUP_REMOVED lines=11> */
[----:B-1----:R1:W2:Y:S04]  /*e0a0*/  SHFL.IDX PT, R3, R18, RZ, 0x1c1f ;  /* 0x001c1fff12037589 */ /* 0x0022a800000e0000 */
[----:B------:R1:W3:Y:S02]  /*e0b0*/  SHFL.IDX PT, R2, R19, RZ, 0x1c1f ;  /* 0x001c1fff13027589 */ /* 0x0002e400000e0000 */
.L_x_374:
[----:B------:R-:W4:Y:S02]  /*e0c0*/  S2R R4, SR_TID.X ;  /* 0x0000000000047919 */ /* 0x000f240000002100 */
[----:B----4-:R-:W-:-:S05]  /*e0d0*/  IMAD.SHL.U32 R4, R4, 0x10, RZ ;  /* 0x0000001004047824 */ /* 0x010fca00078e00ff */
[----:B------:R-:W-:-:S04]  /*e0e0*/  LOP3.LUT R4, R4, 0x30, RZ, 0xc0, !PT ;  /* 0x0000003004047812 */ /* 0x000fc800078ec0ff */
[----:B---3--:R-:W-:-:S05]  /*e0f0*/  IADD3 R2, P0, R4, R2, RZ ;  /* 0x0000000204027210 */ /* 0x008fca0007f1e0ff */
[----:B--2---:R-:W-:Y:S01]  /*e100*/  IMAD.X R3, RZ, RZ, R3, P0 ;  /* 0x000000ffff037224 */ /* 0x004fe200000e0603 */
[----:B------:R-:W-:-:S04]  /*e110*/  PLOP3.LUT P0, PT, PT, PT, PT, 0x80, 0x0 ;  /* 0x000000000000781c */ /* 0x000fc80003f0f070 */
[----:B------:R-:W-:Y:S01]  /*e120*/  @!PT LDS RZ, [RZ] ;  /* 0x00000000fffff984 */ /* 0x000fe20000000800 */
[----:B------:R-:W-:Y:S01]  /*e130*/  @!PT LDS RZ, [RZ] ;  /* 0x00000000fffff984 */ /* 0x000fe20000000800 */
[----:B------:R-:W-:Y:S01]  /*e140*/  @!PT LDS RZ, [RZ] ;  /* 0x00000000fffff984 */ /* 0x000fe20000000800 */
[----:B------:R2:W-:Y:S01]  /*e150*/  LDGSTS.E.BYPASS.LTC128B.128 [R6+0x8000], desc[UR50][R2.64], !P2 ;  /* 0x0800000002067fae */ /* 0x0005e2000d101d72 */
[----:B------:R-:W-:-:S08]  /*e160*/  NOP ;  /* 0x0000000000007918 */ /* 0x000fd00000000000 */
.L_x_269:
[----:B------:R-:W-:Y:S02]  /*e170*/  PLOP3.LUT P2, PT, P2, P0, PT, 0xa2, 0x0 ;  /* 0x000000000000781c */ /* 0x000fe40001741472 */
[----:B------:R-:W-:-:S08]  /*e180*/  @P0 R2UR P2, UR4, R0 ;  /* 0x00000000000402ca */ /* 0x000fd00000040000 */
[----:B------:R-:W-:-:S05]  /*e190*/  @P0 PLOP3.LUT P0, PT, P2, PT, PT, 0x80, 0x0 ;  /* 0x000000000000081c */ /* 0x000fca000170f070 */
[----:B------:R-:W-:Y:S01]  /*e1a0*/  @!P2 SYNCS.ARRIVE.TRANS64.RED.A0T1 RZ, [UR4+0x13270], RZ ;  /* 0x013270ffffffa9a7 */ /* 0x000fe20008200404 */
[----:B------:R-:W-:Y:S07]  /*e1b0*/  @!P2 ARRIVES.LDGSTSBAR.64.TRANSCNT [UR4+0x13270] ;  /* 0x01327000ff00a9b0 */ /* 0x000fee0008000a84 */
[----:B------:R-:W-:Y:S05]  /*e1c0*/  @P0 BRA.U.ANY `(.L_x_269) ;  /* 0xfffffffd00e80947 */ /* 0x000fea000393ffff */
[----:B------:R-:W-:Y:S01]  /*e1d0*/  NOP ;  /* 0x0000000000007918 */ /* 0x000fe20000000000 */
[----:B--2---:R-:W-:-:S05]  /*e1e0*/  IMAD.U32 R2, RZ, RZ, UR44 ;  /* 0x0000002cff027e24 */ /* 0x004fca000f8e00ff */
[----:B------:R-:W-:-:S13]  /*e1f0*/  ISETP.NE.AND P3, PT, R2, 0x3, PT ;  /* 0x000000030200780c */ /* 0x000fda0003f65270 */
[----:B------:R-:W-:Y:S05]  /*e200*/  @!P3 BRA `(.L_x_270) ;  /* 0x000000000004b947 */ /* 0x000fea0003800000 */
[----:B------:R-:W-:Y:S01]  /*e210*/  BPT.TRAP 0x1 ;  /* 0x000000040000795c */ /* 0x000fe20000300000 */
.L_x_270:
[----:B------:R2:W-:Y:S01]  /*e220*/  SYNCS.ARRIVE.TRANS64.A1T0 RZ, [R0+URZ+0x13270], RZ ;  /* 0x013270ff00ff79a7 */ /* 0x0005e2000810003f */
[----:B------:R-:W-:Y:S05]  /*e230*/  @!P3 BRA `(.L_x_271) ;  /* 0x000000000004b947 */ /* 0x000fea0003800000 */
[----:B------:R-:W-:Y:S01]  /*e240*/  BPT.TRAP 0x1 ;  /* 0x000000040000795c */ /* 0x000fe20000300000 */
.L_x_271:
[----:B------:R-:W3:Y:S01]  /*e250*/  SYNCS.PHASECHK.TRANS64.TRYWAIT P0, [R0+URZ+0x13240], R26 ;  /* 0x0132401a000075a7 */ /* 0x000ee2000800017f */
[----:B------:R-:W-:Y:S04]  /*e260*/  BSSY B0, `(.L_x_272) ;  /* 0x0000002000007945 */ /* 0x000fe80003800000 */
[----:B---3--:R-:W-:Y:S05]  /*e270*/  @!P0 BRA `(.L_x_273) ;  /* 0x00000040000c8947 */ /* 0x008fea0003800000 */
.L_x_375:
[----:B------:R-:W-:Y:S05]  /*e280*/  BSYNC B0 ;  /* 0x0000000000007941 */ /* 0x000fea0003800000 */
.L_x_272:
[----:B------:R-:W1:Y:S01]  /*e290*/  S2R R11, SR_TID.X ;  /* 0x00000000000b7919 */ /* 0x000e620000002100 */
[----:B------:R-:W-:Y:S01]  /*e2a0*/  ULDC.64 UR4, c[0x0][0x300] ;  /* 0x0000c00000047ab9 */ /* 0x000fe20000000a00 */
[----:B------:R-:W-:Y:S01]  /*e2b0*/  ULDC.64 UR6, c[0x0][0x310] ;  /* 0x0000c40000067ab9 */ /* 0x000fe20000000a00 */
[----:B------:R-:W-:Y:S02]  /*e2c0*/  IMAD R4, R22, UR4, RZ ;  /* 0x0000000416047c24 */ /* 0x000fe4000f8e02ff */
[----:B------:R-:W-:-:S04]  /*e2d0*/  IMAD.WIDE.U32 R2, R10, UR4, RZ ;  /* 0x000000040a027c25 */ /* 0x000fc8000f8e00ff */
[----:B------:R-:W-:Y:S02]  /*e2e0*/  IMAD R4, R10, UR5, R4 ;  /* 0x000000050a047c24 */ /* 0x000fe4000f8e0204 */
[----:B------:R-:W-:-:S03]  /*e2f0*/  IMAD R25, R25, UR6, RZ ;  /* 0x0000000619197c24 */ /* 0x000fc6000f8e02ff */
[----:B------:R-:W-:Y:S01]  /*e300*/  IADD3 R3, R3, R4, RZ ;  /* 0x0000000403037210 */ /* 0x000fe20007ffe0ff */
[C---:B------:R-:W-:Y:S02]  /*e310*/  IMAD R25, R9.reuse, UR7, R25 ;  /* 0x0000000709197c24 */ /* 0x040fe4000f8e0219 */
[----:B------:R-:W-:-:S04]  /*e320*/  IMAD.WIDE.U32 R2, R9, UR6, R2 ;  /* 0x0000000609027c25 */ /* 0x000fc8000f8e0002 */
[----:B------:R-:W-:Y:S02]  /*e330*/  IMAD R9, R23, UR4, RZ ;  /* 0x0000000417097c24 */ /* 0x000fe4000f8e02ff */
[----:B------:R-:W-:Y:S02]  /*e340*/  IMAD.IADD R5, R3, 0x1, R25 ;  /* 0x0000000103057824 */ /* 0x000fe400078e0219 */
[----:B------:R-:W-:Y:S02]  /*e350*/  IMAD.MOV.U32 R4, RZ, RZ, R2 ;  /* 0x000000ffff047224 */ /* 0x000fe400078e0002 */
[C---:B------:R-:W-:Y:S02]  /*e360*/  IMAD R9, R8.reuse, UR5, R9 ;  /* 0x0000000508097c24 */ /* 0x040fe4000f8e0209 */
[----:B------:R-:W-:Y:S01]  /*e370*/  IMAD.WIDE.U32 R2, R8, UR4, RZ ;  /* 0x0000000408027c25 */ /* 0x000fe2000f8e00ff */
[----:B------:R-:W-:-:S03]  /*e380*/  ULDC.64 UR4, c[0x0][0x308] ;  /* 0x0000c20000047ab9 */ /* 0x000fc60000000a00 */
[----:B-1----:R-:W-:Y:S02]  /*e390*/  IMAD.SHL.U32 R18, R11, 0x10, RZ ;  /* 0x000000100b127824 */ /* 0x002fe400078e00ff */
[----:B------:R-:W-:Y:S01]  /*e3a0*/  IMAD.IADD R3, R3, 0x1, R9 ;  /* 0x0000000103037824 */ /* 0x000fe200078e0209 */
[----:B------:R-:W1:Y:S01]  /*e3b0*/  LDC R11, c[0x0][0x2f4] ;  /* 0x0000bd00ff0b7b82 */ /* 0x000e620000000800 */
[----:B------:R-:W-:Y:S01]  /*e3c0*/  IMAD R8, R24, UR6, RZ ;  /* 0x0000000618087c24 */ /* 0x000fe2000f8e02ff */
[----:B------:R-:W-:Y:S01]  /*e3d0*/  LOP3.LUT R18, R18, 0x30, RZ, 0xc0, !PT ;  /* 0x0000003012127812 */ /* 0x000fe200078ec0ff */
        /* <DEDUP_REMOVED lines=9> */
[----:B------:R-:W-:Y:S02]  /*e470*/  IADD3.X R8, R9, UR7, R5, P0, !PT ;  /* 0x0000000709087c10 */ /* 0x000fe400087fe405 */
[----:B------:R-:W-:Y:S02]  /*e480*/  IADD3 R4, P0, R2, UR6, RZ ;  /* 0x0000000602047c10 */ /* 0x000fe4000ff1e0ff */
[----:B-1----:R-:W-:-:S02]  /*e490*/  ISETP.GE.AND P2, PT, R18, R11, PT ;  /* 0x0000000b1200720c */ /* 0x002fc40003f46270 */
[----:B------:R-:W-:Y:S01]  /*e4a0*/  IADD3.X R5, R9, UR7, R3, P0, !PT ;  /* 0x0000000709057c10 */ /* 0x000fe200087fe403 */
[----:B------:R-:W-:Y:S10]  /*e4b0*/  BRA.DIV UR4, `(.L_x_274) ;  /* 0x0000003e04907947 */ /* 0x000ff4000b800000 */
[----:B------:R-:W1:Y:S04]  /*e4c0*/  SHFL.IDX PT, R2, R7, RZ, 0x1c1f ;  /* 0x001c1fff07027589 */ /* 0x000e6800000e0000 */
[----:B------:R-:W4:Y:S04]  /*e4d0*/  SHFL.IDX PT, R3, R8, RZ, 0x1c1f ;  /* 0x001c1fff08037589 */ /* 0x000f2800000e0000 */
[----:B------:R-:W-:Y:S01]  /*e4e0*/  SHFL.IDX PT, R5, R5, RZ, 0x1c1f ;  /* 0x001c1fff05057589 */ /* 0x000fe200000e0000 */
[----:B-1----:R-:W-:-:S05]  /*e4f0*/  IADD3 R2, P0, R18, R2, RZ ;  /* 0x0000000212027210 */ /* 0x002fca0007f1e0ff */
[----:B----4-:R-:W-:-:S05]  /*e500*/  IMAD.X R3, RZ, RZ, R3, P0 ;  /* 0x000000ffff037224 */ /* 0x010fca00000e0603 */
[----:B------:R1:W-:Y:S04]  /*e510*/  LDGSTS.E.BYPASS.LTC128B.128 [R6+0xe000], desc[UR50][R2.64], !P2 ;  /* 0x0e00000002067fae */ /* 0x0003e8000d101d72 */
[----:B-1----:R-:W1:Y:S04]  /*e520*/  SHFL.IDX PT, R2, R7, 0x1, 0x1c1f ;  /* 0x003c1f0007027f89 */ /* 0x002e6800000e0000 */
[----:B------:R-:W4:Y:S01]  /*e530*/  SHFL.IDX PT, R3, R8, 0x1, 0x1c1f ;  /* 0x003c1f0008037f89 */ /* 0x000f2200000e0000 */
[----:B-1----:R-:W-:-:S05]  /*e540*/  IADD3 R2, P0, R18, R2, RZ ;  /* 0x0000000212027210 */ /* 0x002fca0007f1e0ff */
[----:B----4-:R-:W-:-:S05]  /*e550*/  IMAD.X R3, RZ, RZ, R3, P0 ;  /* 0x000000ffff037224 */ /* 0x010fca00000e0603 */
[----:B------:R1:W-:Y:S04]  /*e560*/  LDGSTS.E.BYPASS.LTC128B.128 [R6+0xe800], desc[UR50][R2.64], !P2 ;  /* 0x0e80000002067fae */ /* 0x0003e8000d101d72 */
[----:B-1----:R-:W1:Y:S04]  /*e570*/  SHFL.IDX PT, R2, R7, 0x2, 0x1c1f ;  /* 0x005c1f0007027f89 */ /* 0x002e6800000e0000 */
[----:B------:R-:W4:Y:S04]  /*e580*/  SHFL.IDX PT, R3, R8, 0x2, 0x1c1f ;  /* 0x005c1f0008037f89 */ /* 0x000f2800000e0000 */
[----:B------:R-:W-:Y:S01]  /*e590*/  SHFL.IDX PT, R8, R8, 0x3, 0x1c1f ;  /* 0x007c1f0008087f89 */ /* 0x000fe200000e0000 */
[----:B-1----:R-:W-:-:S05]  /*e5a0*/  IADD3 R2, P0, R18, R2, RZ ;  /* 0x0000000212027210 */ /* 0x002fca0007f1e0ff */
[----:B----4-:R-:W-:-:S05]  /*e5b0*/  IMAD.X R3, RZ, RZ, R3, P0 ;  /* 0x000000ffff037224 */ /* 0x010fca00000e0603 */
[----:B------:R1:W-:Y:S04]  /*e5c0*/  LDGSTS.E.BYPASS.LTC128B.128 [R6+0xf000], desc[UR50][R2.64], !P2 ;  /* 0x0f00000002067fae */ /* 0x0003e8000d101d72 */
[----:B-1----:R-:W1:Y:S02]  /*e5d0*/  SHFL.IDX PT, R2, R7, 0x3, 0x1c1f ;  /* 0x007c1f0007027f89 */ /* 0x002e6400000e0000 */
[----:B-1----:R-:W-:-:S05]  /*e5e0*/  IADD3 R2, P0, R18, R2, RZ ;  /* 0x0000000212027210 */ /* 0x002fca0007f1e0ff */
[----:B------:R-:W-:-:S05]  /*e5f0*/  IMAD.X R3, RZ, RZ, R8, P0 ;  /* 0x000000ffff037224 */ /* 0x000fca00000e0608 */
[----:B------:R1:W-:Y:S04]  /*e600*/  LDGSTS.E.BYPASS.LTC128B.128 [R6+0xf800], desc[UR50][R2.64], !P2 ;  /* 0x0f80000002067fae */ /* 0x0003e8000d101d72 */
[----:B-1----:R1:W4:Y:S02]  /*e610*/  SHFL.IDX PT, R2, R4, RZ, 0x1c1f ;  /* 0x001c1fff04027589 */ /* 0x00232400000e0000 */
.L_x_387:
[----:B----4-:R-:W-:-:S05]  /*e620*/  IADD3 R2, P0, R18, R2, RZ ;  /* 0x0000000212027210 */ /* 0x010fca0007f1e0ff */
[----:B------:R-:W-:Y:S01]  /*e630*/  IMAD.X R3, RZ, RZ, R5, P0 ;  /* 0x000000ffff037224 */ /* 0x000fe200000e0605 */
[----:B------:R-:W-:-:S04]  /*e640*/  PLOP3.LUT P0, PT, PT, PT, PT, 0x80, 0x0 ;  /* 0x000000000000781c */ /* 0x000fc80003f0f070 */
[----:B------:R-:W-:Y:S01]  /*e650*/  @!PT LDS RZ, [RZ] ;  /* 0x00000000fffff984 */ /* 0x000fe20000000800 */
[----:B------:R-:W-:Y:S01]  /*e660*/  @!PT LDS RZ, [RZ] ;  /* 0x00000000fffff984 */ /* 0x000fe20000000800 */
[----:B------:R-:W-:Y:S01]  /*e670*/  @!PT LDS RZ, [RZ] ;  /* 0x00000000fffff984 */ /* 0x000fe20000000800 */
[----:B------:R4:W-:Y:S01]  /*e680*/  LDGSTS.E.BYPASS.LTC128B.128 [R6+0x10000], desc[UR50][R2.64], !P2 ;  /* 0x1000000002067fae */ /* 0x0009e2000d101d72 */
[----:B------:R-:W-:-:S08]  /*e690*/  NOP ;  /* 0x0000000000007918 */ /* 0x000fd00000000000 */
.L_x_275:
[----:B------:R-:W-:Y:S02]  /*e6a0*/  PLOP3.LUT P2, PT, P2, P0, PT, 0xa2, 0x0 ;  /* 0x000000000000781c */ /* 0x000fe40001741472 */
[----:B------:R-:W-:-:S08]  /*e6b0*/  @P0 R2UR P2, UR4, R0 ;  /* 0x00000000000402ca */ /* 0x000fd00000040000 */
[----:B------:R-:W-:-:S05]  /*e6c0*/  @P0 PLOP3.LUT P0, PT, P2, PT, PT, 0x80, 0x0 ;  /* 0x000000000000081c */ /* 0x000fca000170f070 */
[----:B------:R-:W-:Y:S01]  /*e6d0*/  @!P2 SYNCS.ARRIVE.TRANS64.RED.A0T1 RZ, [UR4+0x13230], RZ ;  /* 0x013230ffffffa9a7 */ /* 0x000fe20008200404 */
[----:B------:R-:W-:Y:S07]  /*e6e0*/  @!P2 ARRIVES.LDGSTSBAR.64.TRANSCNT [UR4+0x13230] ;  /* 0x01323000ff00a9b0 */ /* 0x000fee0008000a84 */
[----:B------:R-:W-:Y:S05]  /*e6f0*/  @P0 BRA.U.ANY `(.L_x_275) ;  /* 0xfffffffd00e80947 */ /* 0x000fea000393ffff */
[----:B------:R-:W-:Y:S01]  /*e700*/  NOP ;  /* 0x0000000000007918 */ /* 0x000fe20000000000 */
[----:B----4-:R-:W-:-:S05]  /*e710*/  IMAD.U32 R2, RZ, RZ, UR44 ;  /* 0x0000002cff027e24 */ /* 0x010fca000f8e00ff */
[----:B------:R-:W-:-:S13]  /*e720*/  ISETP.NE.AND P3, PT, R2, 0x3, PT ;  /* 0x000000030200780c */ /* 0x000fda0003f65270 */
[----:B------:R-:W-:Y:S05]  /*e730*/  @!P3 BRA `(.L_x_276) ;  /* 0x000000000004b947 */ /* 0x000fea0003800000 */
[----:B------:R-:W-:Y:S01]  /*e740*/  BPT.TRAP 0x1 ;  /* 0x000000040000795c */ /* 0x000fe20000300000 */
.L_x_276:
[----:B------:R0:W-:Y:S02]  /*e750*/  SYNCS.ARRIVE.TRANS64.A1T0 RZ, [R0+URZ+0x13230], RZ ;  /* 0x013230ff00ff79a7 */ /* 0x0001e4000810003f */
[----:B0-23--:R-:W-:-:S05]  /*e760*/  IMAD.U32 R0, RZ, RZ, UR46 ;  /* 0x0000002eff007e24 */ /* 0x00dfca000f8e00ff */
[----:B------:R-:W-:-:S13]  /*e770*/  ISETP.NE.AND P0, PT, R0, 0x3, PT ;  /* 0x000000030000780c */ /* 0x000fda0003f05270 */
[----:B------:R-:W-:Y:S05]  /*e780*/  @!P0 BRA `(.L_x_277) ;  /* 0x0000000000048947 */ /* 0x000fea0003800000 */
[----:B------:R-:W-:Y:S01]  /*e790*/  BPT.TRAP 0x1 ;  /* 0x000000040000795c */ /* 0x000fe20000300000 */
.L_x_277:
[----:B------:R-:W-:Y:S01]  /*e7a0*/  LOP3.LUT R0, R21, 0x1, RZ, 0x3c, !PT ;  /* 0x0000000115007812 */ /* 0x000fe200078e3cff */
[----:B------:R-:W-:Y:S01]  /*e7b0*/  IMAD R2, R20, 0x8, R16 ;  /* 0x0000000814027824 */ /* 0x000fe200078e0210 */
[----:B------:R-:W-:Y:S02]  /*e7c0*/  BSSY B0, `(.L_x_278) ;  /* 0x0000004000007945 */ /* 0x000fe40003800000 */
[----:B------:R-:W-:-:S04]  /*e7d0*/  SHF.L.U32 R0, R0, 0x1f, RZ ;  /* 0x0000001f00007819 */ /* 0x000fc800000006ff */
[----:B------:R-:W0:Y:S02]  /*e7e0*/  SYNCS.PHASECHK.TRANS64.TRYWAIT P2, [R2+URZ+0x13270], R0 ;  /* 0x01327000020075a7 */ /* 0x000e24000804017f */
[----:B0-----:R-:W-:Y:S05]  /*e7f0*/  @!P2 BRA `(.L_x_279) ;  /* 0x00000040001ca947 */ /* 0x001fea0003800000 */
.L_x_388:
[----:B------:R-:W-:Y:S05]  /*e800*/  BSYNC B0 ;  /* 0x0000000000007941 */ /* 0x000fea0003800000 */
.L_x_278:
[----:B------:R-:W-:-:S05]  /*e810*/  IMAD.U32 R3, RZ, RZ, UR44 ;  /* 0x0000002cff037e24 */ /* 0x000fca000f8e00ff */
[----:B------:R-:W-:-:S13]  /*e820*/  ISETP.NE.AND P2, PT, R3, 0x3, PT ;  /* 0x000000030300780c */ /* 0x000fda0003f45270 */
[----:B------:R-:W-:Y:S05]  /*e830*/  @!P2 BRA `(.L_x_280) ;  /* 0x000000000004a947 */ /* 0x000fea0003800000 */
[----:B------:R-:W-:Y:S01]  /*e840*/  BPT.TRAP 0x1 ;  /* 0x000000040000795c */ /* 0x000fe20000300000 */
.L_x_280:
[----:B0-----:R-:W-:Y:S01]  /*e850*/  SHF.L.U32 R0, R21, 0x1f, RZ ;  /* 0x0000001f15007819 */ /* 0x001fe200000006ff */
[----:B------:R-:W-:-:S03]  /*e860*/  IMAD R3, R20, 0x2800, RZ ;  /* 0x0000280014037824 */ /* 0x000fc600078e02ff */
[----:B------:R-:W0:Y:S02]  /*e870*/  SYNCS.PHASECHK.TRANS64.TRYWAIT P2, [R2+URZ+0x13260], R0 ;  /* 0x01326000020075a7 */ /* 0x000e24000804017f */
[----:B0-----:R-:W-:Y:S05]  /*e880*/  @!P2 BRA `(.L_x_281) ;  /* 0x00000040000ca947 */ /* 0x001fea0003800000 */
.L_x_389:
[----:B-1----:R-:W0:Y:S04]  /*e890*/  LDL R4, [R1+0x30] ;  /* 0x0000300001047983 */ /* 0x002e280000100800 */
[----:B------:R-:W2:Y:S01]  /*e8a0*/  LDL R10, [R1+0x2c] ;  /* 0x00002c00010a7983 */ /* 0x000ea20000100800 */
[----:B------:R-:W-:Y:S05]  /*e8b0*/  WARPSYNC.ALL ;  /* 0x0000000000007948 */ /* 0x000fea0003800000 */
[----:B------:R-:W-:-:S05]  /*e8c0*/  IMAD.U32 R12, RZ, RZ, UR44 ;  /* 0x0000002cff0c7e24 */ /* 0x000fca000f8e00ff */
[----:B------:R-:W-:Y:S02]  /*e8d0*/  ISETP.NE.AND P2, PT, R12, 0x3, PT ;  /* 0x000000030c00780c */ /* 0x000fe40003f45270 */
[C---:B0-----:R-:W-:Y:S02]  /*e8e0*/  LOP3.LUT R0, R3.reuse, R4, RZ, 0xfc, !PT ;  /* 0x0000000403007212 */ /* 0x041fe400078efcff */
[----:B--2---:R-:W-:-:S03]  /*e8f0*/  LOP3.LUT R3, R3, R10, RZ, 0xfc, !PT ;  /* 0x0000000a03037212 */ /* 0x004fc600078efcff */
[C---:B------:R-:W-:Y:S02]  /*e900*/  IMAD.IADD R0, R16.reuse, 0x1, R0 ;  /* 0x0000000110007824 */ /* 0x040fe400078e0200 */
[----:B------:R-:W-:-:S03]  /*e910*/  IMAD.IADD R3, R16, 0x1, R3 ;  /* 0x0000000110037824 */ /* 0x000fc600078e0203 */
[----:B------:R-:W0:Y:S02]  /*e920*/  LDSM.16.MT88.4 R4, [R0+0x6000] ;  /* 0x006000000004783b */ /* 0x000e240000004200 */
[C-C-:B0-----:R-:W-:Y:S02]  /*e930*/  PRMT R8, R4.reuse, 0x6420, R5.reuse ;  /* 0x0000642004087816 */ /* 0x141fe40000000005 */
[----:B------:R-:W-:Y:S02]  /*e940*/  PRMT R9, R4, 0x7531, R5 ;  /* 0x0000753104097816 */ /* 0x000fe40000000005 */
[C-C-:B------:R-:W-:Y:S02]  /*e950*/  PRMT R10, R6.reuse, 0x6420, R7.reuse ;  /* 0x00006420060a7816 */ /* 0x140fe40000000007 */
[----:B------:R-:W-:-:S05]  /*e960*/  PRMT R11, R6, 0x7531, R7 ;  /* 0x00007531060b7816 */ /* 0x000fca0000000007 */
[----:B------:R-:W-:Y:S04]  /*e970*/  STSM.16.M88.4 [R3+0x1000], R8 ;  /* 0x0010000803007844 */ /* 0x000fe80000000200 */
[----:B------:R-:W0:Y:S02]  /*e980*/  LDSM.16.MT88.4 R4, [R0+0x6800] ;  /* 0x006800000004783b */ /* 0x000e240000004200 */
[C-C-:B0-----:R-:W-:Y:S02]  /*e990*/  PRMT R8, R4.reuse, 0x6420, R5.reuse ;  /* 0x0000642004087816 */ /* 0x141fe40000000005 */
[----:B------:R-:W-:Y:S02]  /*e9a0*/  PRMT R9, R4, 0x7531, R5 ;  /* 0x0000753104097816 */ /* 0x000fe40000000005 */
[----:B------:R-:W-:-:S02]  /*e9b0*/  PRMT R10, R6, 0x6420, R7 ;  /* 0x00006420060a7816 */ /* 0x000fc40000000007 */
        /* <DEDUP_REMOVED lines=28> */
.L_x_282:
[----:B-1----:R1:W-:Y:S01]  /*eb80*/  SYNCS.ARRIVE.TRANS64.A1T0 RZ, [R2+URZ+0x13250], RZ ;  /* 0x013250ff02ff79a7 */ /* 0x0023e2000810003f */
[----:B------:R-:W-:Y:S06]  /*eb90*/  BAR.SYNC.DEFER_BLOCKING 0x2, 0x80 ;  /* 0x0082000000007b1d */ /* 0x000fec0000010000 */
[----:B------:R-:W-:Y:S05]  /*eba0*/  @!P0 BRA `(.L_x_283) ;  /* 0x0000000000048947 */ /* 0x000fea0003800000 */
[----:B------:R-:W-:Y:S01]  /*ebb0*/  BPT.TRAP 0x1 ;  /* 0x000000040000795c */ /* 0x000fe20000300000 */
.L_x_283:
[----:B------:R-:W2:Y:S01]  /*ebc0*/  LDL R0, [R1+0x24] ;  /* 0x0000240001007983 */ /* 0x000ea20000100800 */
[----:B-1----:R-:W-:Y:S02]  /*ebd0*/  VIADD R2, R2, 0x13280 ;  /* 0x0001328002027836 */ /* 0x002fe40000000000 */
[----:B------:R-:W-:Y:S01]  /*ebe0*/  IMAD.MOV.U32 R20, RZ, RZ, R27 ;  /* 0x000000ffff147224 */ /* 0x000fe200078e001b */
[----:B------:R3:W5:Y:S02]  /*ebf0*/  LDL R21, [R1] ;  /* 0x0000000001157983 */ /* 0x0007640000100800 */
[----:B--2---:R-:W-:-:S04]  /*ec00*/  PRMT R2, R0, 0x654, R2 ;  /* 0x0000065400027816 */ /* 0x004fc80000000002 */
[----:B------:R3:W-:Y:S01]  /*ec10*/  SYNCS.ARRIVE.TRANS64.RED.A1T0 RZ, [R2+URZ], RZ ;  /* 0x000000ff02ff79a7 */ /* 0x0007e2000810043f */
[----:B------:R-:W-:Y:S05]  /*ec20*/  @P1 BRA `(.L_x_284) ;  /* 0xffffffe800ec1947 */ /* 0x000fea000383ffff */
.L_x_264:
[----:B------:R-:W3:Y:S01]  /*ec30*/  S2R R0, SR_TID.X ;  /* 0x0000000000007919 */ /* 0x000ee20000002100 */
[----:B------:R-:W-:Y:S01]  /*ec40*/  BSSY B0, `(.L_x_285) ;  /* 0x0000013000007945 */ /* 0x000fe20003800000 */
[----:B---3--:R-:W-:Y:S01]  /*ec50*/  LOP3.LUT R2, R0, 0x7f, RZ, 0xc0, !PT ;  /* 0x0000007f00027812 */ /* 0x008fe200078ec0ff */
[----:B------:R-:W-:-:S03]  /*ec60*/  IMAD.U32 R0, RZ, RZ, UR46 ;  /* 0x0000002eff007e24 */ /* 0x000fc6000f8e00ff */
[----:B------:R-:W-:Y:S02]  /*ec70*/  ISETP.NE.AND P1, PT, R2, RZ, PT ;  /* 0x000000ff0200720c */ /* 0x000fe40003f25270 */
[----:B------:R-:W-:-:S11]  /*ec80*/  ISETP.NE.AND P0, PT, R0, 0x3, PT ;  /* 0x000000030000780c */ /* 0x000fd60003f05270 */
[----:B------:R-:W-:Y:S05]  /*ec90*/  @P1 BRA `(.L_x_286) ;  /* 0x0000000000341947 */ /* 0x000fea0003800000 */
[----:B0-----:R-:W0:Y:S01]  /*eca0*/  S2R R5, SR_LANEID ;  /* 0x0000000000057919 */ /* 0x001e220000000000 */
[----:B------:R-:W-:Y:S01]  /*ecb0*/  VOTEU.ANY UR4, UPT, PT ;  /* 0x0000000000047886 */ /* 0x000fe200038e0100 */
[----:B-1----:R-:W1:Y:S01]  /*ecc0*/  LDC.64 R2, c[0x0][0xc60] ;  /* 0x00031800ff027b82 */ /* 0x002e620000000a00 */
[----:B------:R-:W0:Y:S02]  /*ecd0*/  FLO.U32 R0, UR4 ;  /* 0x0000000400007d00 */ /* 0x000e2400080e0000 */
[----:B0-----:R-:W-:-:S06]  /*ece0*/  ISETP.EQ.U32.AND P1, PT, R0, R5, PT ;  /* 0x000000050000720c */ /* 0x001fcc0003f22070 */
[----:B------:R-:W1:Y:S07]  /*ecf0*/  POPC R5, UR4 ;  /* 0x0000000400057d09 */ /* 0x000e6e0008000000 */
[----:B-1----:R-:W2:Y:S01]  /*ed00*/  @P1 ATOMG.E.ADD.STRONG.GPU PT, R3, desc[UR50][R2.64], R5 ;  /* 0x00000005020319a8 */ /* 0x002ea200081ee1f2 */
[----:B------:R-:W0:Y:S02]  /*ed10*/  S2R R4, SR_LTMASK ;  /* 0x0000000000047919 */ /* 0x000e240000003900 */
[----:B0-----:R-:W-:-:S04]  /*ed20*/  LOP3.LUT R4, R4, UR4, RZ, 0xc0, !PT ;  /* 0x0000000404047c12 */ /* 0x001fc8000f8ec0ff */
[----:B------:R-:W0:Y:S01]  /*ed30*/  POPC R7, R4 ;  /* 0x0000000400077309 */ /* 0x000e220000000000 */
[----:B--2---:R-:W0:Y:S02]  /*ed40*/  SHFL.IDX PT, R0, R3, R0, 0x1f ;  /* 0x00001f0003007589 */ /* 0x004e2400000e0000 */
[----:B0-----:R-:W-:-:S05]  /*ed50*/  IADD3 R0, R0, UR47, R7 ;  /* 0x0000002f00007c10 */ /* 0x001fca000fffe007 */
[----:B------:R2:W-:Y:S02]  /*ed60*/  STL [R1+0x10], R0 ;  /* 0x0000100001007387 */ /* 0x0005e40000100800 */
.L_x_286:
[----:B------:R-:W-:Y:S05]  /*ed70*/  BSYNC B0 ;  /* 0x0000000000007941 */ /* 0x000fea0003800000 */
.L_x_285:
[----:B------:R-:W-:Y:S05]  /*ed80*/  @!P0 BRA `(.L_x_287) ;  /* 0x0000000000048947 */ /* 0x000fea0003800000 */
[----:B------:R-:W-:Y:S01]  /*ed90*/  BPT.TRAP 0x1 ;  /* 0x000000040000795c */ /* 0x000fe20000300000 */
.L_x_287:
[----:B--2---:R-:W2:Y:S01]  /*eda0*/  LDL R0, [R1] ;  /* 0x0000000001007983 */ /* 0x004ea20000100800 */
[----:B01----:R-:W-:Y:S01]  /*edb0*/  IMAD R3, R27, 0x8, R16 ;  /* 0x000000081b037824 */ /* 0x003fe200078e0210 */
[----:B------:R-:W-:Y:S01]  /*edc0*/  BSSY B0, `(.L_x_288) ;  /* 0x0000005000007945 */ /* 0x000fe20003800000 */
[----:B--2---:R-:W-:-:S04]  /*edd0*/  LOP3.LUT R0, R0, 0x1, RZ, 0x3c, !PT ;  /* 0x0000000100007812 */ /* 0x004fc800078e3cff */
[----:B------:R-:W-:-:S04]  /*ede0*/  SHF.L.U32 R0, R0, 0x1f, RZ ;  /* 0x0000001f00007819 */ /* 0x000fc800000006ff */
[----:B------:R-:W0:Y:S02]  /*edf0*/  SYNCS.PHASECHK.TRANS64.TRYWAIT P1, [R3+URZ+0x13270], R0 ;  /* 0x01327000030075a7 */ /* 0x000e24000802017f */
[----:B0-----:R-:W-:Y:S05]  /*ee00*/  @!P1 BRA `(.L_x_289) ;  /* 0x0000003800c09947 */ /* 0x001fea0003800000 */
.L_x_390:
[----:B------:R-:W-:Y:S05]  /*ee10*/  BSYNC B0 ;  /* 0x0000000000007941 */ /* 0x000fea0003800000 */
.L_x_288:
[----:B------:R-:W-:-:S05]  /*ee20*/  IMAD.U32 R2, RZ, RZ, UR44 ;  /* 0x0000002cff027e24 */ /* 0x000fca000f8e00ff */
[----:B------:R-:W-:-:S13]  /*ee30*/  ISETP.NE.AND P1, PT, R2, 0x3, PT ;  /* 0x000000030200780c */ /* 0x000fda0003f25270 */
[----:B------:R-:W-:Y:S05]  /*ee40*/  @!P1 BRA `(.L_x_290) ;  /* 0x0000000000049947 */ /* 0x000fea0003800000 */
[----:B------:R-:W-:Y:S01]  /*ee50*/  BPT.TRAP 0x1 ;  /* 0x000000040000795c */ /* 0x000fe20000300000 */
.L_x_290:
[----:B0-----:R-:W2:Y:S02]  /*ee60*/  LDL R0, [R1] ;  /* 0x0000000001007983 */ /* 0x001ea40000100800 */
[----:B--2---:R-:W-:-:S04]  /*ee70*/  SHF.L.U32 R0, R0, 0x1f, RZ ;  /* 0x0000001f00007819 */ /* 0x004fc800000006ff */
[----:B------:R-:W0:Y:S02]  /*ee80*/  SYNCS.PHASECHK.TRANS64.TRYWAIT P1, [R3+URZ+0x13260], R0 ;  /* 0x01326000030075a7 */ /* 0x000e24000802017f */
[----:B0-----:R-:W-:Y:S05]  /*ee90*/  @!P1 BRA `(.L_x_291) ;  /* 0x0000003800b09947 */ /* 0x001fea0003800000 */
.L_x_391:
[----:B------:R-:W2:Y:S04]  /*eea0*/  LDL R4, [R1+0x30] ;  /* 0x0000300001047983 */ /* 0x000ea80000100800 */
[----:B------:R-:W3:Y:S01]  /*eeb0*/  LDL R10, [R1+0x2c] ;  /* 0x00002c00010a7983 */ /* 0x000ee20000100800 */
[----:B------:R-:W-:Y:S01]  /*eec0*/  IMAD R2, R27, 0x2800, RZ ;  /* 0x000028001b027824 */ /* 0x000fe200078e02ff */
[----:B------:R-:W-:Y:S05]  /*eed0*/  WARPSYNC.ALL ;  /* 0x0000000000007948 */ /* 0x000fea0003800000 */
[----:B------:R-:W-:-:S05]  /*eee0*/  IMAD.U32 R12, RZ, RZ, UR44 ;  /* 0x0000002cff0c7e24 */ /* 0x000fca000f8e00ff */
[----:B------:R-:W-:Y:S02]  /*eef0*/  ISETP.NE.AND P1, PT, R12, 0x3, PT ;  /* 0x000000030c00780c */ /* 0x000fe40003f25270 */
[----:B--2---:R-:W-:-:S05]  /*ef00*/  LOP3.LUT R5, R2, R4, RZ, 0xfc, !PT ;  /* 0x0000000402057212 */ /* 0x004fca00078efcff */
[----:B0-----:R-:W-:-:S05]  /*ef10*/  IMAD.IADD R0, R16, 0x1, R5 ;  /* 0x0000000110007824 */ /* 0x001fca00078e0205 */
[----:B------:R-:W0:Y:S02]  /*ef20*/  LDSM.16.MT88.4 R4, [R0+0x6000] ;  /* 0x006000000004783b */ /* 0x000e240000004200 */
[C-C-:B0-----:R-:W-:Y:S02]  /*ef30*/  PRMT R8, R4.reuse, 0x6420, R5.reuse ;  /* 0x0000642004087816 */ /* 0x141fe40000000005 */
[----:B------:R-:W-:Y:S02]  /*ef40*/  PRMT R9, R4, 0x7531, R5 ;  /* 0x0000753104097816 */ /* 0x000fe40000000005 */
[----:B---3--:R-:W-:Y:S02]  /*ef50*/  LOP3.LUT R5, R2, R10, RZ, 0xfc, !PT ;  /* 0x0000000a02057212 */ /* 0x008fe400078efcff */
[C-C-:B------:R-:W-:Y:S02]  /*ef60*/  PRMT R10, R6.reuse, 0x6420, R7.reuse ;  /* 0x00006420060a7816 */ /* 0x140fe40000000007 */
[----:B------:R-:W-:Y:S01]  /*ef70*/  PRMT R11, R6, 0x7531, R7 ;  /* 0x00007531060b7816 */ /* 0x000fe20000000007 */
[----:B------:R-:W-:-:S05]  /*ef80*/  IMAD.IADD R2, R16, 0x1, R5 ;  /* 0x0000000110027824 */ /* 0x000fca00078e0205 */
        /* <DEDUP_REMOVED lines=33> */
.L_x_292:
[----:B-1----:R1:W-:Y:S01]  /*f1a0*/  SYNCS.ARRIVE.TRANS64.A1T0 RZ, [R3+URZ+0x13250], RZ ;  /* 0x013250ff03ff79a7 */ /* 0x0023e2000810003f */
[----:B------:R-:W-:Y:S06]  /*f1b0*/  BAR.SYNC.DEFER_BLOCKING 0x2, 0x80 ;  /* 0x0082000000007b1d */ /* 0x000fec0000010000 */
[----:B------:R-:W-:Y:S05]  /*f1c0*/  @!P0 BRA `(.L_x_293) ;  /* 0x0000000000048947 */ /* 0x000fea0003800000 */
[----:B------:R-:W-:Y:S01]  /*f1d0*/  BPT.TRAP 0x1 ;  /* 0x000000040000795c */ /* 0x000fe20000300000 */
.L_x_293:
[----:B------:R-:W2:Y:S04]  /*f1e0*/  LDL R0, [R1+0x24] ;  /* 0x0000240001007983 */ /* 0x000ea80000100800 */
[----:B0-----:R-:W3:Y:S01]  /*f1f0*/  LDL.LU R2, [R1] ;  /* 0x0000000001027983 */ /* 0x001ee20000300800 */
[----:B------:R-:W-:Y:S02]  /*f200*/  VIADD R27, R27, 0x1 ;  /* 0x000000011b1b7836 */ /* 0x000fe40000000000 */
[----:B-1----:R-:W-:-:S03]  /*f210*/  VIADD R3, R3, 0x13280 ;  /* 0x0001328003037836 */ /* 0x002fc60000000000 */
[----:B------:R-:W-:-:S04]  /*f220*/  ISETP.NE.AND P0, PT, R27, 0x2, PT ;  /* 0x000000021b00780c */ /* 0x000fc80003f05270 */
[----:B------:R-:W-:Y:S02]  /*f230*/  SEL R27, R27, RZ, P0 ;  /* 0x000000ff1b1b7207 */ /* 0x000fe40000000000 */
[----:B--2---:R-:W-:Y:S02]  /*f240*/  PRMT R3, R0, 0x654, R3 ;  /* 0x0000065400037816 */ /* 0x004fe40000000003 */
[----:B------:R-:W-:Y:S02]  /*f250*/  SEL R0, RZ, 0x1, P0 ;  /* 0x00000001ff007807 */ /* 0x000fe40000000000 */
[----:B------:R0:W-:Y:S02]  /*f260*/  SYNCS.ARRIVE.TRANS64.RED.A1T0 RZ, [R3+URZ], RZ ;  /* 0x000000ff03ff79a7 */ /* 0x0001e4000810043f */
[----:B---3--:R-:W-:-:S05]  /*f270*/  LOP3.LUT R2, R2, R0, RZ, 0x3c, !PT ;  /* 0x0000000002027212 */ /* 0x008fca00078e3cff */
[----:B------:R0:W-:Y:S02]  /*f280*/  STL [R1], R2 ;  /* 0x0000000201007387 */ /* 0x0001e40000100800 */
.L_x_234:
[----:B------:R-:W-:Y:S05]  /*f290*/  BSYNC B7 ;  /* 0x0000000000077941 */ /* 0x000fea0003800000 */
.L_x_232:
[----:B-1----:R-:W3:Y:S02]  /*f2a0*/  LDL R0, [R1+0x8] ;  /* 0x0000080001007983 */ /* 0x002ee40000100800 */
[----:B---3--:R-:W-:-:S13]  /*f2b0*/  LOP3.LUT P0, RZ, R0, 0x20, RZ, 0xc0, !PT ;  /* 0x0000002000ff7812 */ /* 0x008fda000780c0ff */
[----:B------:R-:W-:Y:S05]  /*f2c0*/  @!P0 BRA `(.L_x_294) ;  /* 0x0000000000348947 */ /* 0x000fea0003800000 */
[----:B------:R-:W1:Y:S08]  /*f2d0*/  S2UR UR4, SR_CgaCtaId ;  /* 0x00000000000479c3 */ /* 0x000e700000008800 */
[----:B------:R-:W-:Y:S01]  /*f2e0*/  BAR.SYNC.DEFER_BLOCKING 0x5, 0x200 ;  /* 0x0148000000007b1d */ /* 0x000fe20000010000 */
[----:B------:R-:W-:Y:S01]  /*f2f0*/  MOV R16, 0x400 ;  /* 0x0000040000107802 */ /* 0x000fe20000000f00 */
[----:B-1----:R-:W-:-:S05]  /*f300*/  IMAD.U32 R0, RZ, RZ, UR4 ;  /* 0x00000004ff007e24 */ /* 0x002fca000f8e00ff */
[----:B------:R-:W-:Y:S01]  /*f310*/  LEA R16, R0, R16, 0x18 ;  /* 0x0000001000107211 */ /* 0x000fe200078ec0ff */
[----:B------:R-:W-:Y:S04]  /*f320*/  STL [R1+0x24], R0 ;  /* 0x0000240001007387 */ /* 0x000fe80000100800 */
[----:B------:R-:W1:Y:S04]  /*f330*/  LDS.128 R4, [R16+0x132d0] ;  /* 0x0132d00010047984 */ /* 0x000e680000000c00 */
[----:B-1----:R1:W-:Y:S01]  /*f340*/  STL.64 [R1+0x10], R4 ;  /* 0x0000100401007387 */ /* 0x0023e20000100a00 */
[----:B------:R-:W-:-:S03]  /*f350*/  IMAD.MOV.U32 R0, RZ, RZ, R7 ;  /* 0x000000ffff007224 */ /* 0x000fc600078e0007 */
[----:B------:R1:W-:Y:S02]  /*f360*/  STL [R1+0x18], R6 ;  /* 0x0000180601007387 */ /* 0x0003e40000100800 */
[----:B------:R-:W-:Y:S01]  /*f370*/  R2UR UR40, R0 ;  /* 0x00000000002872ca */ /* 0x000fe200000e0000 */
[----:B------:R-:W-:Y:S06]  /*f380*/  BAR.ARV 0x4, 0x200 ;  /* 0x0108000000007b1d */ /* 0x000fec0000002000 */
[----:B------:R-:W-:Y:S08]  /*f390*/  BRA `(.L_x_295) ;  /* 0x0000000800e47947 */ /* 0x000ff00003800000 */
.L_x_294:
[----:B------:R-:W3:Y:S01]  /*f3a0*/  LDL.LU R0, [R1+0x10] ;  /* 0x0000100001007983 */ /* 0x000ee20000300800 */
[----:B------:R-:W-:Y:S01]  /*f3b0*/  ULDC UR4, c[0x0][0xc3c] ;  /* 0x00030f0000047ab9 */ /* 0x000fe20000000800 */
[----:B0-----:R-:W0:Y:S02]  /*f3c0*/  S2R R2, SR_TID.X ;  /* 0x0000000000027919 */ /* 0x001e240000002100 */
[----:B0-----:R-:W-:-:S04]  /*f3d0*/  LOP3.LUT R10, R2, 0x1f, RZ, 0xc0, !PT ;  /* 0x0000001f020a7812 */ /* 0x001fc800078ec0ff */
[C---:B------:R-:W-:Y:S01]  /*f3e0*/  ISETP.NE.AND P0, PT, R10.reuse, 0x1f, PT ;  /* 0x0000001f0a00780c */ /* 0x040fe20003f05270 */
[----:B------:R-:W-:-:S05]  /*f3f0*/  VIADD R7, R10, UR40 ;  /* 0x000000280a077c36 */ /* 0x000fca0008000000 */
[----:B------:R-:W-:Y:S01]  /*f400*/  ISETP.GE.OR P1, PT, R7, UR4, !P0 ;  /* 0x0000000407007c0c */ /* 0x000fe2000c726670 */
[----:B------:R-:W-:-:S12]  /*f410*/  ULDC UR4, c[0x0][0xc3c] ;  /* 0x00030f0000047ab9 */ /* 0x000fd80000000800 */
[----:B------:R-:W0:Y:S08]  /*f420*/  @!P1 LDC.64 R2, c[0x0][0xc80] ;  /* 0x00032000ff029b82 */ /* 0x000e300000000a00 */
[----:B------:R-:W1:Y:S01]  /*f430*/  @!P1 LDC.64 R4, c[0x0][0xc78] ;  /* 0x00031e00ff049b82 */ /* 0x000e620000000a00 */
[----:B0-----:R-:W-:-:S04]  /*f440*/  @!P1 IMAD.WIDE R2, R7, 0x4, R2 ;  /* 0x0000000407029825 */ /* 0x001fc800078e0202 */
[----:B---3--:R-:W-:Y:S02]  /*f450*/  IMAD.MOV.U32 R9, RZ, RZ, R0 ;  /* 0x000000ffff097224 */ /* 0x008fe400078e0000 */
[----:B------:R-:W-:-:S06]  /*f460*/  IMAD.MOV.U32 R0, RZ, RZ, RZ ;  /* 0x000000ffff007224 */ /* 0x000fcc00078e00ff */
[----:B------:R1:W3:Y:S02]  /*f470*/  @!P1 LDG.E R0, desc[UR50][R2.64] ;  /* 0x0000003202009981 */ /* 0x0002e4000c1e1900 */
[----:B-1----:R-:W-:-:S04]  /*f480*/  @!P1 IMAD.WIDE R2, R7, 0x4, R4 ;  /* 0x0000000407029825 */ /* 0x002fc800078e0204 */
[----:B------:R-:W-:-:S06]  /*f490*/  IMAD.MOV.U32 R5, RZ, RZ, RZ ;  /* 0x000000ffff057224 */ /* 0x000fcc00078e00ff */
[----:B------:R-:W3:Y:S01]  /*f4a0*/  @!P1 LDG.E R5, desc[UR50][R2.64] ;  /* 0x0000003202059981 */ /* 0x000ee2000c1e1900 */
[C---:B------:R-:W-:Y:S02]  /*f4b0*/  ISETP.NE.AND P1, PT, R10.reuse, RZ, PT ;  /* 0x000000ff0a00720c */ /* 0x040fe40003f25270 */
[C---:B------:R-:W-:Y:S02]  /*f4c0*/  ISETP.GE.U32.AND P2, PT, R10.reuse, 0x2, PT ;  /* 0x000000020a00780c */ /* 0x040fe40003f46070 */
[C---:B------:R-:W-:Y:S02]  /*f4d0*/  ISETP.GE.U32.AND P3, PT, R10.reuse, 0x4, PT ;  /* 0x000000040a00780c */ /* 0x040fe40003f66070 */
[C---:B------:R-:W-:Y:S02]  /*f4e0*/  ISETP.GE.U32.AND P4, PT, R10.reuse, 0x8, PT ;  /* 0x000000080a00780c */ /* 0x040fe40003f86070 */
[----:B------:R-:W-:Y:S01]  /*f4f0*/  ISETP.GE.U32.AND P5, PT, R10, 0x10, PT ;  /* 0x000000100a00780c */ /* 0x000fe20003fa6070 */
[----:B---3--:R-:W-:-:S05]  /*f500*/  IMAD R4, R5, R0, RZ ;  /* 0x0000000005047224 */ /* 0x008fca00078e02ff */
[----:B------:R-:W0:Y:S02]  /*f510*/  SHFL.UP PT, R6, R4, 0x1, RZ ;  /* 0x0420000004067989 */ /* 0x000e2400000e00ff */
[----:B0-----:R-:W-:-:S05]  /*f520*/  SEL R7, R6, RZ, P1 ;  /* 0x000000ff06077207 */ /* 0x001fca0000800000 */
[----:B------:R-:W-:-:S05]  /*f530*/  IMAD.IADD R7, R4, 0x1, R7 ;  /* 0x0000000104077824 */ /* 0x000fca00078e0207 */
[----:B------:R-:W0:Y:S02]  /*f540*/  SHFL.UP PT, R6, R7, 0x2, RZ ;  /* 0x0440000007067989 */ /* 0x000e2400000e00ff */
[----:B0-----:R-:W-:-:S05]  /*f550*/  SEL R6, R6, RZ, P2 ;  /* 0x000000ff06067207 */ /* 0x001fca0001000000 */
[----:B------:R-:W-:Y:S02]  /*f560*/  IMAD.IADD R6, R7, 0x1, R6 ;  /* 0x0000000107067824 */ /* 0x000fe400078e0206 */
[----:B------:R-:W-:Y:S04]  /*f570*/  SHFL.IDX PT, R7, R9, 0x1, 0x1f ;  /* 0x00201f0009077f89 */ /* 0x000fe800000e0000 */
[----:B------:R-:W0:Y:S02]  /*f580*/  SHFL.UP PT, R8, R6, 0x4, RZ ;  /* 0x0480000006087989 */ /* 0x000e2400000e00ff */
[----:B0-----:R-:W-:-:S05]  /*f590*/  SEL R3, R8, RZ, P3 ;  /* 0x000000ff08037207 */ /* 0x001fca0001800000 */
[----:B------:R-:W-:Y:S02]  /*f5a0*/  IMAD.IADD R4, R6, 0x1, R3 ;  /* 0x0000000106047824 */ /* 0x000fe400078e0203 */
[----:B------:R-:W-:Y:S04]  /*f5b0*/  SHFL.IDX PT, R6, R9, RZ, 0x1f ;  /* 0x00001fff09067589 */ /* 0x000fe800000e0000 */
[----:B------:R-:W0:Y:S02]  /*f5c0*/  SHFL.UP PT, R2, R4, 0x8, RZ ;  /* 0x0500000004027989 */ /* 0x000e2400000e00ff */
[----:B0-----:R-:W-:-:S04]  /*f5d0*/  SEL R3, R2, RZ, P4 ;  /* 0x000000ff02037207 */ /* 0x001fc80002000000 */
[----:B------:R-:W-:-:S05]  /*f5e0*/  IADD3 R8, R4, R3, RZ ;  /* 0x0000000304087210 */ /* 0x000fca0007ffe0ff */
[----:B------:R-:W0:Y:S02]  /*f5f0*/  SHFL.UP PT, R2, R8, 0x10, RZ ;  /* 0x0600000008027989 */ /* 0x000e2400000e00ff */
[----:B0-----:R-:W-:-:S05]  /*f600*/  SEL R3, R2, RZ, P5 ;  /* 0x000000ff02037207 */ /* 0x001fca0002800000 */
[----:B------:R-:W-:Y:S02]  /*f610*/  IMAD.IADD R2, R8, 0x1, R3 ;  /* 0x0000000108027824 */ /* 0x000fe400078e0203 */
[----:B------:R-:W0:Y:S01]  /*f620*/  LDC R3, c[0x0][0xc38] ;  /* 0x00030e00ff037b82 */ /* 0x000e220000000800 */
[----:B------:R-:W-:Y:S02]  /*f630*/  IMAD.MOV.U32 R8, RZ, RZ, RZ ;  /* 0x000000ffff087224 */ /* 0x000fe400078e00ff */
[----:B------:R-:W0:Y:S02]  /*f640*/  SHFL.IDX PT, R10, R2, 0x1f, 0x1f ;  /* 0x03e01f00020a7f89 */ /* 0x000e2400000e0000 */
[----:B0-----:R-:W-:-:S04]  /*f650*/  IMAD R10, R10, R3, RZ ;  /* 0x000000030a0a7224 */ /* 0x001fc800078e02ff */
[----:B------:R-:W-:-:S05]  /*f660*/  IMAD.IADD R7, R7, 0x1, R10 ;  /* 0x0000000107077824 */ /* 0x000fca00078e020a */
[----:B------:R-:W-:-:S13]  /*f670*/  ISETP.GT.AND P6, PT, R7, R6, PT ;  /* 0x000000060700720c */ /* 0x000fda0003fc4270 */
[----:B------:R-:W-:Y:S05]  /*f680*/  @P6 BRA `(.L_x_296) ;  /* 0x00000000009c6947 */ /* 0x000fea0003800000 */
.L_x_298:
[----:B------:R-:W-:-:S04]  /*f690*/  UIADD3 UR40, UR40, 0x1f, URZ ;  /* 0x0000001f28287890 */ /* 0x000fc8000fffe03f */
[----:B------:R-:W-:-:S06]  /*f6a0*/  UISETP.GE.AND UP0, UPT, UR40, UR4, UPT ;  /* 0x000000042800728c */ /* 0x000fcc000bf06270 */
[----:B------:R-:W-:-:S13]  /*f6b0*/  PLOP3.LUT P6, PT, PT, PT, UP0, 0x40, 0x0 ;  /* 0x000000000000781c */ /* 0x000fda0003fce808 */
[----:B------:R-:W-:Y:S05]  /*f6c0*/  @!P6 BRA `(.L_x_297) ;  /* 0x0000000400bce947 */ /* 0x000fea0003800000 */
[----:B------:R-:W0:Y:S02]  /*f6d0*/  S2R R0, SR_TID.X ;  /* 0x0000000000007919 */ /* 0x000e240000002100 */
[----:B0-----:R-:W-:-:S05]  /*f6e0*/  LOP3.LUT R0, R0, 0x1f, RZ, 0xc0, !PT ;  /* 0x0000001f00007812 */ /* 0x001fca00078ec0ff */
[----:B------:R-:W-:Y:S02]  /*f6f0*/  VIADD R9, R0, UR40 ;  /* 0x0000002800097c36 */ /* 0x000fe40008000000 */
[----:B------:R-:W-:-:S03]  /*f700*/  IMAD.MOV.U32 R0, RZ, RZ, RZ ;  /* 0x000000ffff007224 */ /* 0x000fc600078e00ff */
[----:B------:R-:W-:-:S13]  /*f710*/  ISETP.GE.OR P6, PT, R9, UR4, !P0 ;  /* 0x0000000409007c0c */ /* 0x000fda000c7c6670 */
[----:B------:R-:W0:Y:S08]  /*f720*/  @!P6 LDC.64 R2, c[0x0][0xc80] ;  /* 0x00032000ff02eb82 */ /* 0x000e300000000a00 */
[----:B------:R-:W1:Y:S01]  /*f730*/  @!P6 LDC.64 R4, c[0x0][0xc78] ;  /* 0x00031e00ff04eb82 */ /* 0x000e620000000a00 */
[----:B0-----:R-:W-:-:S05]  /*f740*/  @!P6 IMAD.WIDE R2, R9, 0x4, R2 ;  /* 0x000000040902e825 */ /* 0x001fca00078e0202 */
[----:B------:R1:W3:Y:S02]  /*f750*/  @!P6 LDG.E R0, desc[UR50][R2.64] ;  /* 0x000000320200e981 */ /* 0x0002e4000c1e1900 */
[----:B-1----:R-:W-:-:S04]  /*f760*/  @!P6 IMAD.WIDE R2, R9, 0x4, R4 ;  /* 0x000000040902e825 */ /* 0x002fc800078e0204 */
[----:B------:R-:W-:-:S06]  /*f770*/  IMAD.MOV.U32 R5, RZ, RZ, RZ ;  /* 0x000000ffff057224 */ /* 0x000fcc00078e00ff */
[----:B------:R-:W3:Y:S02]  /*f780*/  @!P6 LDG.E R5, desc[UR50][R2.64] ;  /* 0x000000320205e981 */ /* 0x000ee4000c1e1900 */
[----:B---3--:R-:W-:-:S05]  /*f790*/  IMAD R11, R5, R0, RZ ;  /* 0x00000000050b7224 */ /* 0x008fca00078e02ff */
        /* <DEDUP_REMOVED lines=21> */
[----:B------:R-:W-:-:S07]  /*f8f0*/  IMAD.MOV.U32 R10, RZ, RZ, R4 ;  /* 0x000000ffff0a7224 */ /* 0x000fce00078e0004 */
.L_x_296:
        /* <DEDUP_REMOVED lines=8> */
[----:B------:R-:W0:Y:S04]  /*f980*/  SHFL.IDX PT, R0, R0, R11, 0x1f ;  /* 0x00001f0b00007589 */ /* 0x000e2800000e0000 */
[----:B------:R1:W3:Y:S01]  /*f990*/  SHFL.IDX PT, R5, R5, R12, 0x1f ;  /* 0x00001f0c05057589 */ /* 0x0002e200000e0000 */
[----:B0-----:R-:W-:-:S04]  /*f9a0*/  IABS R4, R0 ;  /* 0x0000000000047213 */ /* 0x001fc80000000000 */
[----:B------:R-:W0:Y:S08]  /*f9b0*/  I2F.RP R10, R4 ;  /* 0x00000004000a7306 */ /* 0x000e300000209400 */
[----:B0-----:R-:W0:Y:S02]  /*f9c0*/  MUFU.RCP R10, R10 ;  /* 0x0000000a000a7308 */ /* 0x001e240000001000 */
[----:B0-----:R-:W-:-:S06]  /*f9d0*/  VIADD R7, R10, 0xffffffe ;  /* 0x0ffffffe0a077836 */ /* 0x001fcc0000000000 */
[----:B------:R-:W0:Y:S01]  /*f9e0*/  F2I.FTZ.U32.TRUNC.NTZ R7, R7 ;  /* 0x0000000700077305 */ /* 0x000e22000021f000 */
[----:B-1-3--:R-:W-:Y:S05]  /*f9f0*/  @!P0 BRA `(.L_x_299) ;  /* 0x00000000000c8947 */ /* 0x00afea0003800000 */
[----:B------:R-:W-:-:S06]  /*fa00*/  UIADD3 UR5, UR4, -0x1, URZ ;  /* 0xffffffff04057890 */ /* 0x000fcc000fffe03f */
[----:B------:R-:W-:-:S05]  /*fa10*/  IMAD.U32 R11, RZ, RZ, UR5 ;  /* 0x00000005ff0b7e24 */ /* 0x000fca000f8e00ff */
[----:B------:R1:W3:Y:S02]  /*fa20*/  SHFL.IDX PT, R8, R2, R11, 0x1f ;  /* 0x00001f0b02087589 */ /* 0x0002e400000e0000 */
.L_x_299:
[----:B---3--:R-:W-:Y:S01]  /*fa30*/  IMAD R9, R8, R3, R9 ;  /* 0x0000000308097224 */ /* 0x008fe200078e0209 */
[----:B------:R-:W-:Y:S01]  /*fa40*/  UIADD3 UR40, UR4, UR40, URZ ;  /* 0x0000002804287290 */ /* 0x000fe2000fffe03f */
[--C-:B0-----:R-:W-:Y:S02]  /*fa50*/  IMAD.MOV R3, RZ, RZ, -R7.reuse ;  /* 0x000000ffff037224 */ /* 0x101fe400078e0a07 */
[----:B-1----:R-:W-:Y:S01]  /*fa60*/  IMAD.MOV.U32 R2, RZ, RZ, RZ ;  /* 0x000000ffff027224 */ /* 0x002fe200078e00ff */
[----:B------:R0:W-:Y:S01]  /*fa70*/  STL [R1+0x10], R9 ;  /* 0x0000100901007387 */ /* 0x0001e20000100800 */
[----:B------:R-:W-:Y:S02]  /*fa80*/  IMAD R8, R3, R4, RZ ;  /* 0x0000000403087224 */ /* 0x000fe400078e02ff */
[----:B------:R-:W-:Y:S02]  /*fa90*/  IMAD.MOV.U32 R3, RZ, RZ, R7 ;  /* 0x000000ffff037224 */ /* 0x000fe400078e0007 */
[----:B------:R-:W-:Y:S01]  /*faa0*/  IMAD.HI.U32 R3, R7, R8, R2 ;  /* 0x0000000807037227 */ /* 0x000fe200078e0002 */
[----:B------:R-:W-:-:S03]  /*fab0*/  IABS R7, R5 ;  /* 0x0000000500077213 */ /* 0x000fc60000000000 */
[----:B0-----:R-:W-:Y:S01]  /*fac0*/  IMAD.IADD R9, R6, 0x1, -R9 ;  /* 0x0000000106097824 */ /* 0x001fe200078e0a09 */
[----:B------:R-:W0:Y:S01]  /*fad0*/  I2F.RP R8, R7 ;  /* 0x0000000700087306 */ /* 0x000e220000209400 */
[----:B------:R-:W-:-:S03]  /*fae0*/  IABS R6, R0 ;  /* 0x0000000000067213 */ /* 0x000fc60000000000 */
[----:B------:R-:W-:Y:S02]  /*faf0*/  IABS R11, R9 ;  /* 0x00000009000b7213 */ /* 0x000fe40000000000 */
[----:B------:R-:W-:-:S03]  /*fb00*/  IMAD.MOV R10, RZ, RZ, -R6 ;  /* 0x000000ffff0a7224 */ /* 0x000fc600078e0a06 */
[----:B------:R-:W-:-:S04]  /*fb10*/  IMAD.HI.U32 R6, R3, R11, RZ ;  /* 0x0000000b03067227 */ /* 0x000fc800078e00ff */
[----:B------:R-:W-:Y:S01]  /*fb20*/  IMAD R11, R6, R10, R11 ;  /* 0x0000000a060b7224 */ /* 0x000fe200078e020b */
[----:B0-----:R-:W0:Y:S04]  /*fb30*/  MUFU.RCP R2, R8 ;  /* 0x0000000800027308 */ /* 0x001e280000001000 */
[----:B------:R-:W-:-:S13]  /*fb40*/  ISETP.GT.U32.AND P1, PT, R4, R11, PT ;  /* 0x0000000b0400720c */ /* 0x000fda0003f24070 */
[----:B------:R-:W-:Y:S02]  /*fb50*/  @!P1 IMAD.IADD R11, R11, 0x1, -R4 ;  /* 0x000000010b0b9824 */ /* 0x000fe400078e0a04 */
[----:B0-----:R-:W-:Y:S02]  /*fb60*/  VIADD R10, R2, 0xffffffe ;  /* 0x0ffffffe020a7836 */ /* 0x001fe40000000000 */
[----:B------:R-:W-:Y:S01]  /*fb70*/  @!P1 VIADD R6, R6, 0x1 ;  /* 0x0000000106069836 */ /* 0x000fe20000000000 */
[----:B------:R-:W-:Y:S01]  /*fb80*/  ISETP.GE.U32.AND P0, PT, R11, R4, PT ;  /* 0x000000040b00720c */ /* 0x000fe20003f06070 */
[----:B------:R-:W0:Y:S01]  /*fb90*/  F2I.FTZ.U32.TRUNC.NTZ R3, R10 ;  /* 0x0000000a00037305 */ /* 0x000e22000021f000 */
[----:B------:R-:W-:Y:S02]  /*fba0*/  ISETP.NE.AND P1, PT, R0, RZ, PT ;  /* 0x000000ff0000720c */ /* 0x000fe40003f25270 */
[----:B------:R-:W-:-:S05]  /*fbb0*/  IABS R4, R5 ;  /* 0x0000000500047213 */ /* 0x000fca0000000000 */
[----:B------:R-:W-:-:S04]  /*fbc0*/  IMAD.MOV R4, RZ, RZ, -R4 ;  /* 0x000000ffff047224 */ /* 0x000fc800078e0a04 */
[----:B------:R-:W-:Y:S02]  /*fbd0*/  @P0 VIADD R6, R6, 0x1 ;  /* 0x0000000106060836 */ /* 0x000fe40000000000 */
[----:B0-----:R-:W-:-:S04]  /*fbe0*/  IMAD.MOV R2, RZ, RZ, -R3 ;  /* 0x000000ffff027224 */ /* 0x001fc800078e0a03 */
[----:B------:R-:W-:Y:S02]  /*fbf0*/  IMAD R11, R2, R7, RZ ;  /* 0x00000007020b7224 */ /* 0x000fe400078e02ff */
[----:B------:R-:W-:-:S04]  /*fc00*/  IMAD.MOV.U32 R2, RZ, RZ, RZ ;  /* 0x000000ffff027224 */ /* 0x000fc800078e00ff */
[----:B------:R-:W-:Y:S01]  /*fc10*/  IMAD.HI.U32 R2, R3, R11, R2 ;  /* 0x0000000b03027227 */ /* 0x000fe200078e0002 */
[----:B------:R-:W-:-:S04]  /*fc20*/  LOP3.LUT R3, R9, R0, RZ, 0x3c, !PT ;  /* 0x0000000009037212 */ /* 0x000fc800078e3cff */
[----:B------:R-:W-:-:S13]  /*fc30*/  ISETP.GE.AND P2, PT, R3, RZ, PT ;  /* 0x000000ff0300720c */ /* 0x000fda0003f46270 */
[----:B------:R-:W-:Y:S01]  /*fc40*/  @!P2 IMAD.MOV R6, RZ, RZ, -R6 ;  /* 0x000000ffff06a224 */ /* 0x000fe200078e0a06 */
[----:B------:R-:W-:-:S04]  /*fc50*/  @!P1 LOP3.LUT R6, RZ, R0, RZ, 0x33, !PT ;  /* 0x00000000ff069212 */ /* 0x000fc800078e33ff */
[-C--:B------:R-:W-:Y:S01]  /*fc60*/  IABS R3, R6.reuse ;  /* 0x0000000600037213 */ /* 0x080fe20000000000 */
[----:B------:R-:W-:-:S04]  /*fc70*/  IMAD R0, R0, R6, RZ ;  /* 0x0000000600007224 */ /* 0x000fc800078e02ff */
[----:B------:R-:W-:-:S04]  /*fc80*/  IMAD.HI.U32 R2, R2, R3, RZ ;  /* 0x0000000302027227 */ /* 0x000fc800078e00ff */
[----:B------:R-:W-:Y:S01]  /*fc90*/  IMAD R4, R2, R4, R3 ;  /* 0x0000000402047224 */ /* 0x000fe200078e0203 */
[----:B------:R-:W-:-:S04]  /*fca0*/  LOP3.LUT R3, R6, R5, RZ, 0x3c, !PT ;  /* 0x0000000506037212 */ /* 0x000fc800078e3cff */
[----:B------:R-:W-:Y:S02]  /*fcb0*/  ISETP.GT.U32.AND P1, PT, R7, R4, PT ;  /* 0x000000040700720c */ /* 0x000fe40003f24070 */
[----:B------:R-:W-:-:S11]  /*fcc0*/  ISETP.GE.AND P2, PT, R3, RZ, PT ;  /* 0x000000ff0300720c */ /* 0x000fd60003f46270 */
[----:B------:R-:W-:Y:S02]  /*fcd0*/  @!P1 IMAD.IADD R4, R4, 0x1, -R7 ;  /* 0x0000000104049824 */ /* 0x000fe400078e0a07 */
[----:B------:R-:W-:Y:S01]  /*fce0*/  @!P1 VIADD R2, R2, 0x1 ;  /* 0x0000000102029836 */ /* 0x000fe20000000000 */
[----:B------:R-:W-:Y:S02]  /*fcf0*/  ISETP.NE.AND P1, PT, R5, RZ, PT ;  /* 0x000000ff0500720c */ /* 0x000fe40003f25270 */
[----:B------:R-:W-:-:S13]  /*fd00*/  ISETP.GE.U32.AND P0, PT, R4, R7, PT ;  /* 0x000000070400720c */ /* 0x000fda0003f06070 */
[----:B------:R-:W-:-:S04]  /*fd10*/  @P0 VIADD R2, R2, 0x1 ;  /* 0x0000000102020836 */ /* 0x000fc80000000000 */
[----:B------:R-:W-:Y:S01]  /*fd20*/  @!P2 IMAD.MOV R2, RZ, RZ, -R2 ;  /* 0x000000ffff02a224 */ /* 0x000fe200078e0a02 */
[----:B------:R-:W-:-:S05]  /*fd30*/  @!P1 LOP3.LUT R2, RZ, R5, RZ, 0x33, !PT ;  /* 0x00000005ff029212 */ /* 0x000fca00078e33ff */
[----:B------:R-:W-:-:S04]  /*fd40*/  IMAD.MOV R3, RZ, RZ, -R2 ;  /* 0x000000ffff037224 */ /* 0x000fc800078e0a02 */
[C---:B------:R-:W-:Y:S01]  /*fd50*/  IMAD R6, R5.reuse, R3, R6 ;  /* 0x0000000305067224 */ /* 0x040fe200078e0206 */
[----:B------:R-:W-:Y:S01]  /*fd60*/  LEA R5, R5, R2, 0x18 ;  /* 0x0000000205057211 */ /* 0x000fe200078ec0ff */
[----:B------:R-:W-:-:S04]  /*fd70*/  IMAD.IADD R2, R9, 0x1, -R0 ;  /* 0x0000000109027824 */ /* 0x000fc800078e0a00 */
[----:B------:R-:W-:-:S05]  /*fd80*/  IMAD R0, R6, 0x10000, R5 ;  /* 0x0001000006007824 */ /* 0x000fca00078e0205 */
[----:B------:R1:W-:Y:S04]  /*fd90*/  STL [R1+0x18], R0 ;  /* 0x0000180001007387 */ /* 0x0003e80000100800 */
[----:B------:R1:W-:Y:S01]  /*fda0*/  STL [R1+0x14], R2 ;  /* 0x0000140201007387 */ /* 0x0003e20000100800 */
[----:B------:R-:W-:Y:S05]  /*fdb0*/  BRA `(.L_x_300) ;  /* 0x0000000000107947 */ /* 0x000fea0003800000 */
.L_x_297:
[----:B------:R0:W-:Y:S01]  /*fdc0*/  STL [R1+0x10], R6 ;  /* 0x0000100601007387 */ /* 0x0001e20000100800 */
[----:B------:R-:W-:-:S03]  /*fdd0*/  ULDC UR40, c[0x0][0xc3c] ;  /* 0x00030f0000287ab9 */ /* 0x000fc60000000800 */
[----:B------:R0:W-:Y:S04]  /*fde0*/  STL [R1+0x14], RZ ;  /* 0x000014ff01007387 */ /* 0x0001e80000100800 */
[----:B------:R0:W-:Y:S02]  /*fdf0*/  STL [R1+0x18], RZ ;  /* 0x000018ff01007387 */ /* 0x0001e40000100800 */
.L_x_300:
[----:B------:R-:W3:Y:S04]  /*fe00*/  LDL R3, [R1+0x14] ;  /* 0x0000140001037983 */ /* 0x000ee80000100800 */
[----:B-1----:R-:W4:Y:S04]  /*fe10*/  LDL R2, [R1+0x18] ;  /* 0x0000180001027983 */ /* 0x002f280000100800 */
[----:B------:R-:W2:Y:S01]  /*fe20*/  LDL R4, [R1+0x10] ;  /* 0x0000100001047983 */ /* 0x000ea20000100800 */
[----:B------:R-:W1:Y:S01]  /*fe30*/  S2R R0, SR_TID.X ;  /* 0x0000000000007919 */ /* 0x000e620000002100 */
[----:B------:R-:W-:Y:S01]  /*fe40*/  BAR.SYNC.DEFER_BLOCKING 0x4, 0x200 ;  /* 0x0108000000007b1d */ /* 0x000fe20000010000 */
[----:B---3--:R-:W-:-:S02]  /*fe50*/  IMAD.MOV.U32 R5, RZ, RZ, R3 ;  /* 0x000000ffff057224 */ /* 0x008fc400078e0003 */
[----:B----4-:R-:W-:-:S03]  /*fe60*/  IMAD.MOV.U32 R3, RZ, RZ, R2 ;  /* 0x000000ffff037224 */ /* 0x010fc600078e0002 */
[----:B------:R3:W4:Y:S01]  /*fe70*/  LDL R2, [R1+0x24] ;  /* 0x0000240001027983 */ /* 0x0007220000100800 */
[----:B-1----:R-:W-:Y:S01]  /*fe80*/  LOP3.LUT R0, R0, 0x1f, RZ, 0xc0, !PT ;  /* 0x0000001f00007812 */ /* 0x002fe200078ec0ff */
[----:B0-----:R-:W-:-:S03]  /*fe90*/  IMAD.MOV.U32 R6, RZ, RZ, R3 ;  /* 0x000000ffff067224 */ /* 0x001fc600078e0003 */
[----:B------:R-:W-:-:S13]  /*fea0*/  ISETP.NE.AND P0, PT, R0, RZ, PT ;  /* 0x000000ff0000720c */ /* 0x000fda0003f05270 */
[----:B------:R-:W-:Y:S01]  /*feb0*/  @!P0 MOV R0, 0x400 ;  /* 0x0000040000008802 */ /* 0x000fe20000000f00 */
[----:B----4-:R-:W0:Y:S03]  /*fec0*/  @!P0 S2R R2, SR_CgaCtaId ;  /* 0x0000000000028919 */ /* 0x010e260000008800 */
[----:B0-----:R-:W-:Y:S01]  /*fed0*/  @!P0 LEA R16, R2, R0, 0x18 ;  /* 0x0000000002108211 */ /* 0x001fe200078ec0ff */
[----:B------:R-:W-:Y:S01]  /*fee0*/  IMAD.U32 R0, RZ, RZ, UR40 ;  /* 0x00000028ff007e24 */ /* 0x000fe2000f8e00ff */
[----:B------:R3:W-:Y:S03]  /*fef0*/  @!P0 STL [R1+0x24], R2 ;  /* 0x0000240201008387 */ /* 0x0007e60000100800 */
[----:B------:R-:W-:-:S05]  /*ff00*/  @!P0 IMAD.MOV.U32 R7, RZ, RZ, R0 ;  /* 0x000000ffff078224 */ /* 0x000fca00078e0000 */
[----:B--2---:R3:W-:Y:S01]  /*ff10*/  @!P0 STS.128 [R16+0x132d0], R4 ;  /* 0x0132d00410008388 */ /* 0x0047e20000000c00 */
[----:B------:R-:W-:Y:S06]  /*ff20*/  BAR.ARV 0x5, 0x200 ;  /* 0x0148000000007b1d */ /* 0x000fec0000002000 */
.L_x_295:
[----:B------:R-:W-:Y:S02]  /*ff30*/  ULDC UR4, c[0x0][0xc3c] ;  /* 0x00030f0000047ab9 */ /* 0x000fe40000000800 */
[----:B------:R-:W-:-:S06]  /*ff40*/  UISETP.GE.AND UP0, UPT, UR40, UR4, UPT ;  /* 0x000000042800728c */ /* 0x000fcc000bf06270 */
[----:B------:R-:W-:-:S13]  /*ff50*/  PLOP3.LUT P0, PT, PT, PT, UP0, 0x80, 0x0 ;  /* 0x000000000000781c */ /* 0x000fda0003f0f008 */
[----:B------:R-:W-:Y:S05]  /*ff60*/  @!P0 BRA `(.L_x_301) ;  /* 0xffffffa8008c8947 */ /* 0x000fea000383ffff */
.L_x_227:
[----:B------:R-:W4:Y:S01]  /*ff70*/  LDL.LU R0, [R1+0x3c] ;  /* 0x00003c0001007983 */ /* 0x000f220000300800 */
[----:B------:R-:W-:Y:S01]  /*ff80*/  BSSY B0, `(.L_x_302) ;  /* 0x000000b000007945 */ /* 0x000fe20003800000 */
[----:B01-3--:R-:W0:Y:S01]  /*ff90*/  S2R R5, SR_CgaCtaId ;  /* 0x0000000000057919 */ /* 0x00be220000008800 */
[----:B----4-:R-:W-:-:S05]  /*ffa0*/  VIADD R0, R0, 0x1 ;  /* 0x0000000100007836 */ /* 0x010fca0000000000 */
[----:B------:R-:W-:-:S04]  /*ffb0*/  LEA.HI R2, R0, R0, RZ, 0x1 ;  /* 0x0000000000027211 */ /* 0x000fc800078f08ff */
[----:B------:R-:W-:Y:S02]  /*ffc0*/  LOP3.LUT R3, R2, 0xfffffffe, RZ, 0xc0, !PT ;  /* 0xfffffffe02037812 */ /* 0x000fe400078ec0ff */
[----:B------:R-:W-:-:S03]  /*ffd0*/  MOV R2, 0x400 ;  /* 0x0000040000027802 */ /* 0x000fc60000000f00 */
[----:B------:R-:W-:Y:S01]  /*ffe0*/  IMAD.IADD R0, R0, 0x1, -R3 ;  /* 0x0000000100007824 */ /* 0x000fe200078e0a03 */
[----:B0-----:R-:W-:-:S04]  /*fff0*/  LEA R5, R5, R2, 0x18 ;  /* 0x0000000205057211 */ /* 0x001fc800078ec0ff */
[----:B------:R-:W-:-:S04]  /*10000*/  SHF.L.U32 R0, R0, 0x1f, RZ ;  /* 0x0000001f00007819 */ /* 0x000fc800000006ff */
[----:B------:R-:W0:Y:S02]  /*10010*/  SYNCS.PHASECHK.TRANS64.TRYWAIT P0, [R5+URZ+0x13220], R0 ;  /* 0x01322000050075a7 */ /* 0x000e24000800017f */
[----:B0-----:R-:W-:Y:S05]  /*10020*/  @!P0 BRA `(.L_x_303) ;  /* 0x0000002800608947 */ /* 0x001fea0003800000 */
.L_x_392:
[----:B------:R-:W-:Y:S05]  /*10030*/  BSYNC B0 ;  /* 0x0000000000007941 */ /* 0x000fea0003800000 */
.L_x_302:
[----:B------:R-:W-:-:S03]  /*10040*/  UMOV UR4, 0xffffffff ;  /* 0xffffffff00047882 */ /* 0x000fc60000000000 */
[----:B------:R-:W-:Y:S05]  /*10050*/  BRA.DIV UR4, `(.L_x_304) ;  /* 0x0000002a04687947 */ /* 0x000fea000b800000 */
[----:B0-----:R-:W0:Y:S02]  /*10060*/  S2R R0, SR_TID.X ;  /* 0x0000000000007919 */ /* 0x001e240000002100 */
[----:B0-----:R-:W-:-:S04]  /*10070*/  SHF.R.U32.HI R0, RZ, 0x5, R0 ;  /* 0x00000005ff007819 */ /* 0x001fc80000011600 */
[----:B------:R-:W-:-:S05]  /*10080*/  LOP3.LUT R0, R0, 0x3, RZ, 0xc0, !PT ;  /* 0x0000000300007812 */ /* 0x000fca00078ec0ff */
[----:B------:R0:W1:Y:S02]  /*10090*/  SHFL.IDX PT, R14, R0, RZ, 0x1f ;  /* 0x00001fff000e7589 */ /* 0x00006400000e0000 */
.L_x_395:
[----:B-1----:R-:W-:Y:S01]  /*100a0*/  ISETP.NE.AND P0, PT, R14, RZ, PT ;  /* 0x000000ff0e00720c */ /* 0x002fe20003f05270 */
[----:B------:R-:W-:-:S12]  /*100b0*/  BSSY B0, `(.L_x_305) ;  /* 0x000002e000007945 */ /* 0x000fd80003800000 */
[----:B------:R-:W-:Y:S05]  /*100c0*/  @P0 BRA `(.L_x_306) ;  /* 0x0000000000b00947 */ /* 0x000fea0003800000 */
[----:B------:R-:W-:-:S03]  /*100d0*/  UMOV UR4, 0xffffffff ;  /* 0xffffffff00047882 */ /* 0x000fc60000000000 */
[----:B------:R-:W-:Y:S05]  /*100e0*/  BRA.DIV UR4, `(.L_x_307) ;  /* 0x0000002a04787947 */ /* 0x000fea000b800000 */
[----:B------:R-:W-:-:S13]  /*100f0*/  ELECT P6, URZ, PT ;  /* 0x00000000003f782f */ /* 0x000fda00038c0000 */
.L_x_398:
[----:B------:R-:W-:Y:S05]  /*10100*/  @!P6 BRA `(.L_x_306) ;  /* 0x0000000000a0e947 */ /* 0x000fea0003800000 */
[----:B------:R-:W-:-:S06]  /*10110*/  ULOP3.LUT UR4, UR37, 0x2, URZ, 0xfc, !UPT ;  /* 0x0000000225047892 */ /* 0x000fcc000f8efc3f */
[----:B0-----:R-:W-:-:S05]  /*10120*/  IMAD.U32 R0, RZ, RZ, UR4 ;  /* 0x00000004ff007e24 */ /* 0x001fca000f8e00ff */
[----:B------:R-:W-:-:S13]  /*10130*/  ISETP.NE.AND P0, PT, R0, 0x3, PT ;  /* 0x000000030000780c */ /* 0x000fda0003f05270 */
[----:B------:R-:W-:Y:S05]  /*10140*/  @!P0 BRA `(.L_x_308) ;  /* 0x0000000000048947 */ /* 0x000fea0003800000 */
[----:B------:R-:W-:Y:S01]  /*10150*/  BPT.TRAP 0x1 ;  /* 0x000000040000795c */ /* 0x000fe20000300000 */
.L_x_308:
[----:B------:R-:W3:Y:S01]  /*10160*/  LDL R0, [R1] ;  /* 0x0000000001007983 */ /* 0x000ee20000100800 */
[C---:B------:R-:W-:Y:S02]  /*10170*/  IMAD R3, R27.reuse, 0x8, R5 ;  /* 0x000000081b037824 */ /* 0x040fe400078e0205 */
[----:B------:R-:W-:-:S05]  /*10180*/  VIADD R27, R27, 0x1 ;  /* 0x000000011b1b7836 */ /* 0x000fca0000000000 */
[----:B------:R-:W-:Y:S02]  /*10190*/  ISETP.NE.AND P2, PT, R27, 0x2, PT ;  /* 0x000000021b00780c */ /* 0x000fe40003f45270 */
[----:B---3--:R-:W-:Y:S02]  /*101a0*/  SHF.L.U32 R2, R0, 0x1f, RZ ;  /* 0x0000001f00027819 */ /* 0x008fe400000006ff */
[----:B------:R-:W-:Y:S02]  /*101b0*/  SEL R0, RZ, 0x1, P2 ;  /* 0x00000001ff007807 */ /* 0x000fe40001000000 */
[----:B------:R-:W0:Y:S02]  /*101c0*/  SYNCS.PHASECHK.TRANS64.TRYWAIT P1, [R3+URZ+0x13240], R2 ;  /* 0x01324002030075a7 */ /* 0x000e24000802017f */
[----:B0-----:R-:W-:Y:S05]  /*101d0*/  @!P1 BRA `(.L_x_309) ;  /* 0x00000028005c9947 */ /* 0x001fea0003800000 */
.L_x_399:
[----:B------:R-:W3:Y:S01]  /*101e0*/  LDL.LU R4, [R1] ;  /* 0x0000000001047983 */ /* 0x000ee20000300800 */
[----:B------:R-:W-:Y:S02]  /*101f0*/  SEL R27, R27, RZ, P2 ;  /* 0x000000ff1b1b7207 */ /* 0x000fe40001000000 */
[----:B---3--:R-:W-:Y:S01]  /*10200*/  LOP3.LUT R0, R4, R0, RZ, 0x3c, !PT ;  /* 0x0000000004007212 */ /* 0x008fe200078e3cff */
[----:B------:R-:W-:Y:S06]  /*10210*/  @!P0 BRA `(.L_x_310) ;  /* 0x0000000000048947 */ /* 0x000fec0003800000 */
[----:B------:R-:W-:Y:S01]  /*10220*/  BPT.TRAP 0x1 ;  /* 0x000000040000795c */ /* 0x000fe20000300000 */
.L_x_310:
[----:B------:R-:W-:Y:S01]  /*10230*/  IMAD R27, R27, 0x8, R5 ;  /* 0x000000081b1b7824 */ /* 0x000fe200078e0205 */
[----:B------:R-:W-:-:S04]  /*10240*/  SHF.L.U32 R0, R0, 0x1f, RZ ;  /* 0x0000001f00007819 */ /* 0x000fc800000006ff */
[----:B------:R-:W1:Y:S02]  /*10250*/  SYNCS.PHASECHK.TRANS64.TRYWAIT P1, [R27+URZ+0x13240], R0 ;  /* 0x013240001b0075a7 */ /* 0x000e64000802017f */
[----:B-1----:R-:W-:Y:S05]  /*10260*/  @!P1 BRA `(.L_x_311) ;  /* 0x00000028004c9947 */ /* 0x002fea0003800000 */
.L_x_400:
[----:B------:R-:W-:Y:S05]  /*10270*/  @!P0 BRA `(.L_x_312) ;  /* 0x0000000000048947 */ /* 0x000fea0003800000 */
[----:B------:R-:W-:Y:S01]  /*10280*/  BPT.TRAP 0x1 ;  /* 0x000000040000795c */ /* 0x000fe20000300000 */
.L_x_312:
[----:B------:R-:W3:Y:S02]  /*10290*/  SYNCS.PHASECHK.TRANS64.TRYWAIT P1, [R3+URZ+0x13260], R2 ;  /* 0x01326002030075a7 */ /* 0x000ee4000802017f */
[----:B---3--:R-:W-:Y:S05]  /*102a0*/  @!P1 BRA `(.L_x_313) ;  /* 0x0000002800509947 */ /* 0x008fea0003800000 */
.L_x_401:
[----:B------:R-:W-:Y:S05]  /*102b0*/  @!P0 BRA `(.L_x_314) ;  /* 0x0000000000048947 */ /* 0x000fea0003800000 */
[----:B------:R-:W-:Y:S01]  /*102c0*/  BPT.TRAP 0x1 ;  /* 0x000000040000795c */ /* 0x000fe20000300000 */
.L_x_314:
[----:B------:R-:W4:Y:S02]  /*102d0*/  SYNCS.PHASECHK.TRANS64.TRYWAIT P1, [R27+URZ+0x13260], R0 ;  /* 0x013260001b0075a7 */ /* 0x000f24000802017f */
[----:B----4-:R-:W-:Y:S05]  /*102e0*/  @!P1 BRA `(.L_x_315) ;  /* 0x0000002800549947 */ /* 0x010fea0003800000 */
.L_x_402:
[----:B------:R-:W-:Y:S05]  /*102f0*/  @!P0 BRA `(.L_x_316) ;  /* 0x0000000000048947 */ /* 0x000fea0003800000 */
[----:B------:R-:W-:Y:S01]  /*10300*/  BPT.TRAP 0x1 ;  /* 0x000000040000795c */ /* 0x000fe20000300000 */
.L_x_316:
[----:B------:R-:W0:Y:S02]  /*10310*/  SYNCS.PHASECHK.TRANS64.TRYWAIT P1, [R3+URZ+0x13280], R2 ;  /* 0x01328002030075a7 */ /* 0x000e24000802017f */
[----:B0-----:R-:W-:Y:S05]  /*10320*/  @!P1 BRA `(.L_x_317) ;  /* 0x0000002800589947 */ /* 0x001fea0003800000 */
.L_x_403:
[----:B------:R-:W-:Y:S05]  /*10330*/  @!P0 BRA `(.L_x_318) ;  /* 0x0000000000048947 */ /* 0x000fea0003800000 */
[----:B------:R-:W-:Y:S01]  /*10340*/  BPT.TRAP 0x1 ;  /* 0x000000040000795c */ /* 0x000fe20000300000 */
.L_x_318:
[----:B------:R0:W0:Y:S02]  /*10350*/  SYNCS.PHASECHK.TRANS64.TRYWAIT P0, [R27+URZ+0x13280], R0 ;  /* 0x013280001b0075a7 */ /* 0x000024000800017f */
[----:B0-----:R-:W-:Y:S05]  /*10360*/  @!P0 NANOSLEEP.SYNCS 0x989680 ;  /* 0x009896800000895d */ /* 0x001fea0003900000 */
[----:B------:R-:W0:Y:S02]  /*10370*/  @!P0 SYNCS.PHASECHK.TRANS64 P0, [R27+URZ+0x13280], R0 ;  /* 0x013280001b0085a7 */ /* 0x000e24000800007f */
[----:B0-----:R-:W-:Y:S05]  /*10380*/  @!P0 BRA `(.L_x_318) ;  /* 0xfffffffc00f08947 */ /* 0x001fea000383ffff */
.L_x_306:
[----:B------:R-:W-:Y:S05]  /*10390*/  BSYNC B0 ;  /* 0x0000000000007941 */ /* 0x000fea0003800000 */
.L_x_305:
[----:B------:R-:W-:Y:S05]  /*103a0*/  EXIT ;  /* 0x000000000000794d */ /* 0x000fea0003800000 */
.L_x_187:
[----:B0-----:R0:W1:Y:S02]  /*103b0*/  SYNCS.PHASECHK.TRANS64.TRYWAIT P1, [R25+URZ+0x13200], R0 ;  /* 0x01320000190075a7 */ /* 0x001064000802017f */
[----:B-1----:R-:W-:Y:S05]  /*103c0*/  @!P1 NANOSLEEP.SYNCS 0x989680 ;  /* 0x009896800000995d */ /* 0x002fea0003900000 */
[----:B------:R-:W1:Y:S02]  /*103d0*/  @!P1 SYNCS.PHASECHK.TRANS64 P1, [R25+URZ+0x13200], R0 ;  /* 0x01320000190095a7 */ /* 0x000e64000802007f */
[----:B-1----:R-:W-:Y:S05]  /*103e0*/  @!P1 BRA `(.L_x_187) ;  /* 0xfffffffc00f09947 */ /* 0x002fea000383ffff */
[----:B------:R-:W-:Y:S05]  /*103f0*/  BRA `(.L_x_319) ;  /* 0xffffff1400c47947 */ /* 0x000fea000383ffff */
.L_x_191:
[----:B-1----:R1:W2:Y:S02]  /*10400*/  SYNCS.PHASECHK.TRANS64.TRYWAIT P1, [R5+URZ+0x13230], R4 ;  /* 0x01323004050075a7 */ /* 0x0022a4000802017f */
[----:B--2---:R-:W-:Y:S05]  /*10410*/  @!P1 NANOSLEEP.SYNCS 0x989680 ;  /* 0x009896800000995d */ /* 0x004fea0003900000 */
[----:B------:R-:W2:Y:S02]  /*10420*/  @!P1 SYNCS.PHASECHK.TRANS64 P1, [R5+URZ+0x13230], R4 ;  /* 0x01323004050095a7 */ /* 0x000ea4000802007f */
[----:B--2---:R-:W-:Y:S05]  /*10430*/  @!P1 BRA `(.L_x_191) ;  /* 0xfffffffc00f09947 */ /* 0x004fea000383ffff */
[----:B------:R-:W-:Y:S05]  /*10440*/  BRA `(.L_x_190) ;  /* 0xffffff1400f07947 */ /* 0x000fea000383ffff */
.L_x_197:
[----:B-1----:R-:W-:-:S04]  /*10450*/  IMAD.U32 R4, RZ, RZ, UR21 ;  /* 0x00000015ff047e24 */ /* 0x002fc8000f8e00ff */
[----:B------:R1:W2:Y:S03]  /*10460*/  SYNCS.PHASECHK.TRANS64.TRYWAIT P1, [R4+URZ+0x13230], R3 ;  /* 0x01323003040075a7 */ /* 0x0002a6000802017f */
[----:B--2---:R-:W-:Y:S05]  /*10470*/  @!P1 NANOSLEEP.SYNCS 0x989680 ;  /* 0x009896800000995d */ /* 0x004fea0003900000 */
[----:B------:R-:W2:Y:S02]  /*10480*/  @!P1 SYNCS.PHASECHK.TRANS64 P1, [R4+URZ+0x13230], R3 ;  /* 0x01323003040095a7 */ /* 0x000ea4000802007f */
[----:B--2---:R-:W-:Y:S05]  /*10490*/  @!P1 BRA `(.L_x_197) ;  /* 0xfffffffc00ec9947 */ /* 0x004fea000383ffff */
[----:B------:R-:W-:Y:S05]  /*104a0*/  BRA `(.L_x_196) ;  /* 0xffffff4000207947 */ /* 0x000fea000383ffff */
.L_x_201:
[----:B-1----:R-:W-:-:S04]  /*104b0*/  IMAD.U32 R4, RZ, RZ, UR11 ;  /* 0x0000000bff047e24 */ /* 0x002fc8000f8e00ff */
[----:B------:R1:W2:Y:S03]  /*104c0*/  SYNCS.PHASECHK.TRANS64.TRYWAIT P1, [R4+URZ+0x13250], R3 ;  /* 0x01325003040075a7 */ /* 0x0002a6000802017f */
[----:B--2---:R-:W-:Y:S05]  /*104d0*/  @!P1 NANOSLEEP.SYNCS 0x989680 ;  /* 0x009896800000995d */ /* 0x004fea0003900000 */
[----:B------:R-:W2:Y:S02]  /*104e0*/  @!P1 SYNCS.PHASECHK.TRANS64 P1, [R4+URZ+0x13250], R3 ;  /* 0x01325003040095a7 */ /* 0x000ea4000802007f */
[----:B--2---:R-:W-:Y:S05]  /*104f0*/  @!P1 BRA `(.L_x_201) ;  /* 0xfffffffc00ec9947 */ /* 0x004fea000383ffff */
[----:B------:R-:W-:Y:S05]  /*10500*/  BRA `(.L_x_200) ;  /* 0xffffff44002c7947 */ /* 0x000fea000383ffff */
.L_x_208:
[----:B-1----:R-:W-:-:S04]  /*10510*/  IMAD.U32 R7, RZ, RZ, UR5 ;  /* 0x00000005ff077e24 */ /* 0x002fc8000f8e00ff */
[----:B------:R1:W2:Y:S03]  /*10520*/  SYNCS.PHASECHK.TRANS64.TRYWAIT P1, [R7+URZ+0x13250], R0 ;  /* 0x01325000070075a7 */ /* 0x0002a6000802017f */
[----:B--2---:R-:W-:Y:S05]  /*10530*/  @!P1 NANOSLEEP.SYNCS 0x989680 ;  /* 0x009896800000995d */ /* 0x004fea0003900000 */
[----:B------:R-:W2:Y:S02]  /*10540*/  @!P1 SYNCS.PHASECHK.TRANS64 P1, [R7+URZ+0x13250], R0 ;  /* 0x01325000070095a7 */ /* 0x000ea4000802007f */
[----:B--2---:R-:W-:Y:S05]  /*10550*/  @!P1 BRA `(.L_x_208) ;  /* 0xfffffffc00ec9947 */ /* 0x004fea000383ffff */
[----:B------:R-:W-:Y:S05]  /*10560*/  BRA `(.L_x_207) ;  /* 0xffffff6000787947 */ /* 0x000fea000383ffff */
.L_x_243:
[----:B------:R-:W0:Y:S01]  /*10570*/  S2R R20, SR_TID.X ;  /* 0x0000000000147919 */ /* 0x000e220000002100 */
[----:B------:R-:W-:Y:S02]  /*10580*/  IMAD.MOV.U32 R12, RZ, RZ, RZ ;  /* 0x000000ffff0c7224 */ /* 0x000fe400078e00ff */
[----:B------:R-:W-:Y:S02]  /*10590*/  IMAD.MOV.U32 R11, RZ, RZ, 0x1f ;  /* 0x0000001fff0b7424 */ /* 0x000fe400078e00ff */
[----:B------:R-:W-:Y:S01]  /*105a0*/  IMAD.MOV.U32 R15, RZ, RZ, -0x1 ;  /* 0xffffffffff0f7424 */ /* 0x000fe200078e00ff */
[----:B0-----:R-:W-:-:S04]  /*105b0*/  SHF.R.U32.HI R20, RZ, 0x5, R20 ;  /* 0x00000005ff147819 */ /* 0x001fc80000011614 */
[----:B------:R-:W-:-:S05]  /*105c0*/  LOP3.LUT R20, R20, 0x3, RZ, 0xc0, !PT ;  /* 0x0000000314147812 */ /* 0x000fca00078ec0ff */
[----:B------:R-:W-:-:S07]  /*105d0*/  IMAD.MOV.U32 R13, RZ, RZ, R20 ;  /* 0x000000ffff0d7224 */ /* 0x000fce00078e0014 */
[----:B-12--5:R-:W-:Y:S05]  /*105e0*/  WARPSYNC.COLLECTIVE R15, `(.L_x_320) ;  /* 0x000000000f087348 */ /* 0x026fea0003c00000 */
[----:B------:R0:W3:Y:S02]  /*105f0*/  SHFL.IDX P6, R14, R13, R12, R11 ;  /* 0x0000000c0d0e7389 */ /* 0x0000e400000c000b */
[----:B0123-5:R-:W-:Y:S01]  /*10600*/  ENDCOLLECTIVE ;  /* 0x000000000000791b */ /* 0x02ffe20003800000 */
.L_x_320:
[----:B------:R-:W-:Y:S05]  /*10610*/  BRA `(.L_x_321) ;  /* 0xffffffb000d07947 */ /* 0x000fea000383ffff */
.L_x_246:
[----:B0-----:R0:W1:Y:S02]  /*10620*/  SYNCS.PHASECHK.TRANS64.TRYWAIT P0, [R7+URZ+0x13280], R28 ;  /* 0x0132801c070075a7 */ /* 0x001064000800017f */
[----:B-1----:R-:W-:Y:S05]  /*10630*/  @!P0 NANOSLEEP.SYNCS 0x989680 ;  /* 0x009896800000895d */ /* 0x002fea0003900000 */
[----:B------:R-:W1:Y:S02]  /*10640*/  @!P0 SYNCS.PHASECHK.TRANS64 P0, [R7+URZ+0x13280], R28 ;  /* 0x0132801c070085a7 */ /* 0x000e64000800007f */
[----:B-1----:R-:W-:Y:S05]  /*10650*/  @!P0 BRA `(.L_x_246) ;  /* 0xfffffffc00f08947 */ /* 0x002fea000383ffff */
[----:B------:R-:W-:Y:S05]  /*10660*/  BRA `(.L_x_322) ;  /* 0xffffffb400fc7947 */ /* 0x000fea000383ffff */
.L_x_247:
[----:B------:R-:W-:Y:S01]  /*10670*/  BSSY B0, `(.L_x_323) ;  /* 0x0000008000007945 */ /* 0x000fe20003800000 */
[----:B------:R-:W-:Y:S02]  /*10680*/  IMAD.MOV.U32 R13, RZ, RZ, R2 ;  /* 0x000000ffff0d7224 */ /* 0x000fe400078e0002 */
[----:B------:R-:W-:Y:S02]  /*10690*/  IMAD.MOV.U32 R12, RZ, RZ, RZ ;  /* 0x000000ffff0c7224 */ /* 0x000fe400078e00ff */
[----:B------:R-:W-:Y:S02]  /*106a0*/  IMAD.MOV.U32 R11, RZ, RZ, 0x1c1f ;  /* 0x00001c1fff0b7424 */ /* 0x000fe400078e00ff */
[----:B------:R-:W-:-:S07]  /*106b0*/  IMAD.MOV.U32 R15, RZ, RZ, -0x1 ;  /* 0xffffffffff0f7424 */ /* 0x000fce00078e00ff */
[----:B0-----:R-:W-:Y:S05]  /*106c0*/  WARPSYNC.COLLECTIVE R15, `(.L_x_324) ;  /* 0x000000000f087348 */ /* 0x001fea0003c00000 */
[----:B------:R1:W2:Y:S02]  /*106d0*/  SHFL.IDX P6, R14, R13, R12, R11 ;  /* 0x0000000c0d0e7389 */ /* 0x0002a400000c000b */
[----:B012---:R-:W-:Y:S01]  /*106e0*/  ENDCOLLECTIVE ;  /* 0x000000000000791b */ /* 0x007fe20003800000 */
.L_x_324:
[----:B------:R-:W-:Y:S05]  /*106f0*/  BSYNC B0 ;  /* 0x0000000000007941 */ /* 0x000fea0003800000 */
.L_x_323:
        /* <DEDUP_REMOVED lines=8> */
.L_x_325:
[----:B------:R-:W-:-:S05]  /*10780*/  IMAD.MOV.U32 R10, RZ, RZ, R14 ;  /* 0x000000ffff0a7224 */ /* 0x000fca00078e000e */
[----:B------:R-:W-:-:S05]  /*10790*/  IADD3 R18, P1, R19, R10, RZ ;  /* 0x0000000a13127210 */ /* 0x000fca0007f3e0ff */
[----:B------:R-:W-:Y:S02]  /*107a0*/  IMAD.X R19, RZ, RZ, R3, P1 ;  /* 0x000000ffff137224 */ /* 0x000fe400008e0603 */
[----:B------:R-:W-:Y:S02]  /*107b0*/  IMAD.IADD R3, R16, 0x1, R20 ;  /* 0x0000000110037824 */ /* 0x000fe400078e0214 */
[----:B------:R0:W5:Y:S01]  /*107c0*/  LDL.LU R20, [R1+0x8] ;  /* 0x0000080001147983 */ /* 0x0001620000300800 */
[----:B------:R-:W-:Y:S01]  /*107d0*/  IMAD.MOV.U32 R13, RZ, RZ, R2 ;  /* 0x000000ffff0d7224 */ /* 0x000fe200078e0002 */
[C---:B------:R-:W-:Y:S01]  /*107e0*/  ISETP.LT.OR P1, PT, R8.reuse, 0x1, P0 ;  /* 0x000000010800780c */ /* 0x040fe20000721670 */
[----:B------:R-:W-:Y:S01]  /*107f0*/  IMAD.MOV.U32 R12, RZ, RZ, 0x1 ;  /* 0x00000001ff0c7424 */ /* 0x000fe200078e00ff */
[C---:B------:R-:W-:Y:S02]  /*10800*/  ISETP.GE.AND P2, PT, R8.reuse, 0x81, PT ;  /* 0x000000810800780c */ /* 0x040fe40003f46270 */
[----:B------:R-:W-:-:S13]  /*10810*/  ISETP.GE.AND P4, PT, R8, 0x21, PT ;  /* 0x000000210800780c */ /* 0x000fda0003f86270 */
[----:B0----5:R-:W-:Y:S05]  /*10820*/  WARPSYNC.COLLECTIVE R15, `(.L_x_326) ;  /* 0x000000000f087348 */ /* 0x021fea0003c00000 */
[----:B------:R1:W2:Y:S02]  /*10830*/  SHFL.IDX P6, R14, R13, R12, R11 ;  /* 0x0000000c0d0e7389 */ /* 0x0002a400000c000b */
[----:B012--5:R-:W-:Y:S01]  /*10840*/  ENDCOLLECTIVE ;  /* 0x000000000000791b */ /* 0x027fe20003800000 */
.L_x_326:
[----:B------:R-:W-:Y:S01]  /*10850*/  ISETP.GE.AND P3, PT, R8, 0x41, PT ;  /* 0x000000410800780c */ /* 0x000fe20003f66270 */
[----:B------:R-:W-:Y:S01]  /*10860*/  @!PT LDS RZ, [RZ] ;  /* 0x00000000fffff984 */ /* 0x000fe20000000800 */
[----:B------:R-:W-:Y:S01]  /*10870*/  @!PT LDS RZ, [RZ] ;  /* 0x00000000fffff984 */ /* 0x000fe20000000800 */
[----:B------:R-:W-:Y:S01]  /*10880*/  @!PT LDS RZ, [RZ] ;  /* 0x00000000fffff984 */ /* 0x000fe20000000800 */
[----:B------:R0:W-:Y:S01]  /*10890*/  LDGSTS.E.BYPASS.LTC128B.128 [R3+0x6000], desc[UR50][R18.64], !P1 ;  /* 0x0600000012037fae */ /* 0x0001e2000c901d72 */
[----:B------:R-:W-:Y:S01]  /*108a0*/  IMAD.MOV.U32 R13, RZ, RZ, R0 ;  /* 0x000000ffff0d7224 */ /* 0x000fe200078e0000 */
[----:B0-----:R-:W0:Y:S01]  /*108b0*/  S2R R19, SR_TID.X ;  /* 0x0000000000137919 */ /* 0x001e220000002100 */
[----:B------:R-:W-:-:S09]  /*108c0*/  IMAD.MOV.U32 R10, RZ, RZ, R14 ;  /* 0x000000ffff0a7224 */ /* 0x000fd200078e000e */
[----:B0-----:R-:W-:Y:S05]  /*108d0*/  WARPSYNC.COLLECTIVE R15, `(.L_x_327) ;  /* 0x000000000f087348 */ /* 0x001fea0003c00000 */
[----:B------:R1:W2:Y:S02]  /*108e0*/  SHFL.IDX P6, R14, R13, R12, R11 ;  /* 0x0000000c0d0e7389 */ /* 0x0002a400000c000b */
[----:B012---:R-:W-:Y:S01]  /*108f0*/  ENDCOLLECTIVE ;  /* 0x000000000000791b */ /* 0x007fe20003800000 */
.L_x_327:
[----:B------:R-:W-:Y:S02]  /*10900*/  IMAD.MOV.U32 R13, RZ, RZ, R2 ;  /* 0x000000ffff0d7224 */ /* 0x000fe400078e0002 */
[----:B------:R-:W-:Y:S01]  /*10910*/  IMAD.MOV.U32 R12, RZ, RZ, R14 ;  /* 0x000000ffff0c7224 */ /* 0x000fe200078e000e */
[----:B------:R-:W-:-:S04]  /*10920*/  SHF.L.U32 R19, R19, 0x4, RZ ;  /* 0x0000000413137819 */ /* 0x000fc800000006ff */
[----:B------:R-:W-:-:S04]  /*10930*/  LOP3.LUT R19, R19, 0x30, RZ, 0xc0, !PT ;  /* 0x0000003013137812 */ /* 0x000fc800078ec0ff */
[----:B------:R-:W-:Y:S01]  /*10940*/  IADD3 R18, P1, R19, R12, RZ ;  /* 0x0000000c13127210 */ /* 0x000fe20007f3e0ff */
[----:B------:R-:W-:-:S04]  /*10950*/  IMAD.MOV.U32 R12, RZ, RZ, 0x2 ;  /* 0x00000002ff0c7424 */ /* 0x000fc800078e00ff */
[----:B------:R-:W-:Y:S01]  /*10960*/  IMAD.X R19, RZ, RZ, R10, P1 ;  /* 0x000000ffff137224 */ /* 0x000fe200008e060a */
[----:B------:R-:W-:-:S13]  /*10970*/  ISETP.LT.OR P1, PT, R8, 0x21, P0 ;  /* 0x000000210800780c */ /* 0x000fda0000721670 */
[----:B------:R-:W-:Y:S05]  /*10980*/  WARPSYNC.COLLECTIVE R15, `(.L_x_328) ;  /* 0x000000000f087348 */ /* 0x000fea0003c00000 */
[----:B------:R0:W1:Y:S02]  /*10990*/  SHFL.IDX P6, R14, R13, R12, R11 ;  /* 0x0000000c0d0e7389 */ /* 0x00006400000c000b */
[----:B01----:R-:W-:Y:S01]  /*109a0*/  ENDCOLLECTIVE ;  /* 0x000000000000791b */ /* 0x003fe20003800000 */
.L_x_328:
[----:B------:R-:W-:Y:S01]  /*109b0*/  @!PT LDS RZ, [RZ] ;  /* 0x00000000fffff984 */ /* 0x000fe20000000800 */
[----:B------:R-:W-:Y:S01]  /*109c0*/  @!PT LDS RZ, [RZ] ;  /* 0x00000000fffff984 */ /* 0x000fe20000000800 */
[----:B------:R-:W-:Y:S01]  /*109d0*/  @!PT LDS RZ, [RZ] ;  /* 0x00000000fffff984 */ /* 0x000fe20000000800 */
[----:B------:R0:W-:Y:S01]  /*109e0*/  LDGSTS.E.BYPASS.LTC128B.128 [R3+0x6800], desc[UR50][R18.64], !P1 ;  /* 0x0680000012037fae */ /* 0x0001e2000c901d72 */
[----:B------:R-:W-:Y:S01]  /*109f0*/  IMAD.MOV.U32 R13, RZ, RZ, R0 ;  /* 0x000000ffff0d7224 */ /* 0x000fe200078e0000 */
[----:B0-----:R-:W0:Y:S01]  /*10a00*/  S2R R19, SR_TID.X ;  /* 0x0000000000137919 */ /* 0x001e220000002100 */
[----:B------:R-:W-:-:S07]  /*10a10*/  IMAD.MOV.U32 R10, RZ, RZ, R14 ;  /* 0x000000ffff0a7224 */ /* 0x000fce00078e000e */
[----:B0-----:R-:W-:Y:S05]  /*10a20*/  WARPSYNC.COLLECTIVE R15, `(.L_x_329) ;  /* 0x000000000f087348 */ /* 0x001fea0003c00000 */
[----:B------:R1:W2:Y:S02]  /*10a30*/  SHFL.IDX P6, R14, R13, R12, R11 ;  /* 0x0000000c0d0e7389 */ /* 0x0002a400000c000b */
[----:B012---:R-:W-:Y:S01]  /*10a40*/  ENDCOLLECTIVE ;  /* 0x000000000000791b */ /* 0x007fe20003800000 */
.L_x_329:
[----:B------:R-:W-:Y:S02]  /*10a50*/  IMAD.MOV.U32 R13, RZ, RZ, R2 ;  /* 0x000000ffff0d7224 */ /* 0x000fe400078e0002 */
[----:B------:R-:W-:Y:S02]  /*10a60*/  IMAD.MOV.U32 R12, RZ, RZ, R14 ;  /* 0x000000ffff0c7224 */ /* 0x000fe400078e000e */
[----:B------:R-:W-:-:S05]  /*10a70*/  IMAD.SHL.U32 R19, R19, 0x10, RZ ;  /* 0x0000001013137824 */ /* 0x000fca00078e00ff */
[----:B------:R-:W-:-:S04]  /*10a80*/  LOP3.LUT R19, R19, 0x30, RZ, 0xc0, !PT ;  /* 0x0000003013137812 */ /* 0x000fc800078ec0ff */
[----:B------:R-:W-:Y:S01]  /*10a90*/  IADD3 R18, P1, R19, R12, RZ ;  /* 0x0000000c13127210 */ /* 0x000fe20007f3e0ff */
[----:B------:R-:W-:-:S04]  /*10aa0*/  IMAD.MOV.U32 R12, RZ, RZ, 0x3 ;  /* 0x00000003ff0c7424 */ /* 0x000fc800078e00ff */
[----:B------:R-:W-:-:S08]  /*10ab0*/  IMAD.X R19, RZ, RZ, R10, P1 ;  /* 0x000000ffff137224 */ /* 0x000fd000008e060a */
[----:B------:R-:W-:Y:S05]  /*10ac0*/  WARPSYNC.COLLECTIVE R15, `(.L_x_330) ;  /* 0x000000000f087348 */ /* 0x000fea0003c00000 */
[----:B------:R0:W1:Y:S02]  /*10ad0*/  SHFL.IDX P6, R14, R13, R12, R11 ;  /* 0x0000000c0d0e7389 */ /* 0x00006400000c000b */
[----:B01----:R-:W-:Y:S01]  /*10ae0*/  ENDCOLLECTIVE ;  /* 0x000000000000791b */ /* 0x003fe20003800000 */
.L_x_330:
[----:B------:R-:W-:Y:S01]  /*10af0*/  ISETP.LT.OR P1, PT, R8, 0x41, P0 ;  /* 0x000000410800780c */ /* 0x000fe20000721670 */
[----:B------:R-:W0:Y:S01]  /*10b00*/  S2R R10, SR_TID.X ;  /* 0x00000000000a7919 */ /* 0x000e220000002100 */
[----:B------:R-:W-:-:S11]  /*10b10*/  IMAD.MOV.U32 R13, RZ, RZ, R0 ;  /* 0x000000ffff0d7224 */ /* 0x000fd600078e0000 */
[----:B------:R-:W-:Y:S01]  /*10b20*/  @!PT LDS RZ, [RZ] ;  /* 0x00000000fffff984 */ /* 0x000fe20000000800 */
[----:B------:R-:W-:Y:S01]  /*10b30*/  @!PT LDS RZ, [RZ] ;  /* 0x00000000fffff984 */ /* 0x000fe20000000800 */
[----:B------:R-:W-:Y:S01]  /*10b40*/  @!PT LDS RZ, [RZ] ;  /* 0x00000000fffff984 */ /* 0x000fe20000000800 */
[----:B------:R1:W-:Y:S01]  /*10b50*/  LDGSTS.E.BYPASS.LTC128B.128 [R3+0x7000], desc[UR50][R18.64], !P1 ;  /* 0x0700000012037fae */ /* 0x0003e2000c901d72 */
[----:B------:R-:W-:-:S07]  /*10b60*/  IMAD.MOV.U32 R2, RZ, RZ, R14 ;  /* 0x000000ffff027224 */ /* 0x000fce00078e000e */
[----:B01----:R-:W-:Y:S05]  /*10b70*/  WARPSYNC.COLLECTIVE R15, `(.L_x_331) ;  /* 0x000000000f087348 */ /* 0x003fea0003c00000 */
[----:B------:R2:W3:Y:S02]  /*10b80*/  SHFL.IDX P6, R14, R13, R12, R11 ;  /* 0x0000000c0d0e7389 */ /* 0x0004e400000c000b */
[----:B0123--:R-:W-:Y:S01]  /*10b90*/  ENDCOLLECTIVE ;  /* 0x000000000000791b */ /* 0x00ffe20003800000 */
.L_x_331:
[----:B------:R-:W-:Y:S02]  /*10ba0*/  IMAD.SHL.U32 R10, R10, 0x10, RZ ;  /* 0x000000100a0a7824 */ /* 0x000fe400078e00ff */
[----:B------:R-:W-:-:S03]  /*10bb0*/  IMAD.MOV.U32 R13, RZ, RZ, R21 ;  /* 0x000000ffff0d7224 */ /* 0x000fc600078e0015 */
[----:B------:R-:W-:Y:S01]  /*10bc0*/  LOP3.LUT R10, R10, 0x30, RZ, 0xc0, !PT ;  /* 0x000000300a0a7812 */ /* 0x000fe200078ec0ff */
[----:B------:R-:W-:Y:S02]  /*10bd0*/  IMAD.MOV.U32 R12, RZ, RZ, RZ ;  /* 0x000000ffff0c7224 */ /* 0x000fe400078e00ff */
[----:B------:R-:W-:-:S07]  /*10be0*/  IMAD.MOV.U32 R0, RZ, RZ, R14 ;  /* 0x000000ffff007224 */ /* 0x000fce00078e000e */
[----:B------:R-:W-:Y:S05]  /*10bf0*/  WARPSYNC.COLLECTIVE R15, `(.L_x_332) ;  /* 0x000000000f087348 */ /* 0x000fea0003c00000 */
[----:B------:R0:W1:Y:S02]  /*10c00*/  SHFL.IDX P6, R14, R13, R12, R11 ;  /* 0x0000000c0d0e7389 */ /* 0x00006400000c000b */
[----:B01----:R-:W-:Y:S01]  /*10c10*/  ENDCOLLECTIVE ;  /* 0x000000000000791b */ /* 0x003fe20003800000 */
.L_x_332:
[----:B------:R-:W-:-:S05]  /*10c20*/  IADD3 R18, P1, R10, R0, RZ ;  /* 0x000000000a127210 */ /* 0x000fca0007f3e0ff */
[----:B------:R-:W-:Y:S01]  /*10c30*/  IMAD.X R19, RZ, RZ, R2, P1 ;  /* 0x000000ffff137224 */ /* 0x000fe200008e0602 */
[----:B------:R-:W-:Y:S01]  /*10c40*/  ISETP.LT.OR P1, PT, R8, 0x61, P0 ;  /* 0x000000610800780c */ /* 0x000fe20000721670 */
[----:B------:R-:W-:-:S12]  /*10c50*/  IMAD.MOV.U32 R13, RZ, RZ, R22 ;  /* 0x000000ffff0d7224 */ /* 0x000fd800078e0016 */
[----:B------:R-:W-:Y:S01]  /*10c60*/  @!PT LDS RZ, [RZ] ;  /* 0x00000000fffff984 */ /* 0x000fe20000000800 */
[----:B------:R-:W-:Y:S01]  /*10c70*/  @!PT LDS RZ, [RZ] ;  /* 0x00000000fffff984 */ /* 0x000fe20000000800 */
[----:B------:R-:W-:Y:S01]  /*10c80*/  @!PT LDS RZ, [RZ] ;  /* 0x00000000fffff984 */ /* 0x000fe20000000800 */
[----:B------:R0:W-:Y:S01]  /*10c90*/  LDGSTS.E.BYPASS.LTC128B.128 [R3+0x7800], desc[UR50][R18.64], !P1 ;  /* 0x0780000012037fae */ /* 0x0001e2000c901d72 */
[----:B------:R-:W-:Y:S01]  /*10ca0*/  ISETP.GE.AND P1, PT, R8, 0x61, PT ;  /* 0x000000610800780c */ /* 0x000fe20003f26270 */
[----:B------:R-:W-:-:S12]  /*10cb0*/  IMAD.MOV.U32 R0, RZ, RZ, R14 ;  /* 0x000000ffff007224 */ /* 0x000fd800078e000e */
[----:B0-----:R-:W-:Y:S05]  /*10cc0*/  WARPSYNC.COLLECTIVE R15, `(.L_x_333) ;  /* 0x000000000f087348 */ /* 0x001fea0003c00000 */
[----:B------:R1:W2:Y:S02]  /*10cd0*/  SHFL.IDX P6, R14, R13, R12, R11 ;  /* 0x0000000c0d0e7389 */ /* 0x0002a400000c000b */
[----:B012---:R-:W-:Y:S01]  /*10ce0*/  ENDCOLLECTIVE ;  /* 0x000000000000791b */ /* 0x007fe20003800000 */
.L_x_333:
[----:B------:R-:W-:Y:S01]  /*10cf0*/  IMAD.MOV.U32 R10, RZ, RZ, R14 ;  /* 0x000000ffff0a7224 */ /* 0x000fe200078e000e */
[----:B------:R-:W-:-:S04]  /*10d00*/  LOP3.LUT R20, R20, 0xffffffef, RZ, 0xc0, !PT ;  /* 0xffffffef14147812 */ /* 0x000fc800078ec0ff */
[----:B------:R-:W-:-:S05]  /*10d10*/  @P2 LOP3.LUT R20, R20, 0x10, RZ, 0xfc, !PT ;  /* 0x0000001014142812 */ /* 0x000fca00078efcff */
[----:B------:R2:W-:Y:S01]  /*10d20*/  STL [R1+0x8], R20 ;  /* 0x0000081401007387 */ /* 0x0005e20000100800 */
[----:B------:R-:W-:Y:S05]  /*10d30*/  BRA `(.L_x_334) ;  /* 0xffffffb400b07947 */ /* 0x000fea000383ffff */
.L_x_252:
[----:B------:R0:W0:Y:S02]  /*10d40*/  SYNCS.PHASECHK.TRANS64.TRYWAIT P0, [R7+URZ+0x13240], R28 ;  /* 0x0132401c070075a7 */ /* 0x000024000800017f */
[----:B0-----:R-:W-:Y:S05]  /*10d50*/  @!P0 NANOSLEEP.SYNCS 0x989680 ;  /* 0x009896800000895d */ /* 0x001fea0003900000 */
[----:B------:R-:W0:Y:S02]  /*10d60*/  @!P0 SYNCS.PHASECHK.TRANS64 P0, [R7+URZ+0x13240], R28 ;  /* 0x0132401c070085a7 */ /* 0x000e24000800007f */
[----:B0-----:R-:W-:Y:S05]  /*10d70*/  @!P0 BRA `(.L_x_252) ;  /* 0xfffffffc00f08947 */ /* 0x001fea000383ffff */
[----:B------:R-:W-:Y:S05]  /*10d80*/  BRA `(.L_x_335) ;  /* 0xffffffb800107947 */ /* 0x000fea000383ffff */
.L_x_253:
[----:B------:R-:W-:Y:S01]  /*10d90*/  BSSY B0, `(.L_x_336) ;  /* 0x0000008000007945 */ /* 0x000fe20003800000 */
[----:B------:R-:W-:Y:S02]  /*10da0*/  IMAD.MOV.U32 R13, RZ, RZ, R0 ;  /* 0x000000ffff0d7224 */ /* 0x000fe400078e0000 */
[----:B------:R-:W-:Y:S02]  /*10db0*/  IMAD.MOV.U32 R12, RZ, RZ, RZ ;  /* 0x000000ffff0c7224 */ /* 0x000fe400078e00ff */
[----:B------:R-:W-:Y:S02]  /*10dc0*/  IMAD.MOV.U32 R11, RZ, RZ, 0x1c1f ;  /* 0x00001c1fff0b7424 */ /* 0x000fe400078e00ff */
[----:B------:R-:W-:-:S07]  /*10dd0*/  IMAD.MOV.U32 R15, RZ, RZ, -0x1 ;  /* 0xffffffffff0f7424 */ /* 0x000fce00078e00ff */
[----:B012-4-:R-:W-:Y:S05]  /*10de0*/  WARPSYNC.COLLECTIVE R15, `(.L_x_337) ;  /* 0x000000000f087348 */ /* 0x017fea0003c00000 */
[----:B-1----:R1:W3:Y:S02]  /*10df0*/  SHFL.IDX P6, R14, R13, R12, R11 ;  /* 0x0000000c0d0e7389 */ /* 0x0022e400000c000b */
[----:B01234-:R-:W-:Y:S01]  /*10e00*/  ENDCOLLECTIVE ;  /* 0x000000000000791b */ /* 0x01ffe20003800000 */
.L_x_337:
[----:B------:R-:W-:Y:S05]  /*10e10*/  BSYNC B0 ;  /* 0x0000000000007941 */ /* 0x000fea0003800000 */
.L_x_336:
[----:B------:R-:W0:Y:S01]  /*10e20*/  S2R R18, SR_TID.X ;  /* 0x0000000000127919 */ /* 0x000e220000002100 */
[----:B------:R-:W-:Y:S01]  /*10e30*/  IMAD.MOV.U32 R13, RZ, RZ, R2 ;  /* 0x000000ffff0d7224 */ /* 0x000fe200078e0002 */
[----:B------:R-:W1:Y:S01]  /*10e40*/  LDC R19, c[0x0][0x2f4] ;  /* 0x0000bd00ff137b82 */ /* 0x000e620000000800 */
[----:B------:R-:W-:Y:S02]  /*10e50*/  IMAD.MOV.U32 R12, RZ, RZ, RZ ;  /* 0x000000ffff0c7224 */ /* 0x000fe400078e00ff */
[----:B------:R-:W-:Y:S02]  /*10e60*/  IMAD.MOV.U32 R11, RZ, RZ, 0x1c1f ;  /* 0x00001c1fff0b7424 */ /* 0x000fe400078e00ff */
[----:B------:R-:W-:Y:S02]  /*10e70*/  IMAD.MOV.U32 R15, RZ, RZ, -0x1 ;  /* 0xffffffffff0f7424 */ /* 0x000fe400078e00ff */
[----:B------:R-:W-:-:S07]  /*10e80*/  IMAD.MOV.U32 R4, RZ, RZ, R14 ;  /* 0x000000ffff047224 */ /* 0x000fce00078e000e */
[----:B01----:R-:W-:Y:S05]  /*10e90*/  WARPSYNC.COLLECTIVE R15, `(.L_x_338) ;  /* 0x000000000f087348 */ /* 0x003fea0003c00000 */
[----:B------:R2:W3:Y:S02]  /*10ea0*/  SHFL.IDX P6, R14, R13, R12, R11 ;  /* 0x0000000c0d0e7389 */ /* 0x0004e400000c000b */
[----:B0123--:R-:W-:Y:S01]  /*10eb0*/  ENDCOLLECTIVE ;  /* 0x000000000000791b */ /* 0x00ffe20003800000 */
.L_x_338:
[----:B------:R-:W-:Y:S02]  /*10ec0*/  IMAD.MOV.U32 R13, RZ, RZ, R0 ;  /* 0x000000ffff0d7224 */ /* 0x000fe400078e0000 */
[----:B------:R-:W-:Y:S02]  /*10ed0*/  IMAD.MOV.U32 R12, RZ, RZ, 0x1 ;  /* 0x00000001ff0c7424 */ /* 0x000fe400078e00ff */
[----:B------:R-:W-:Y:S02]  /*10ee0*/  IMAD.SHL.U32 R18, R18, 0x10, RZ ;  /* 0x0000001012127824 */ /* 0x000fe400078e00ff */
[----:B------:R-:W-:-:S03]  /*10ef0*/  IMAD.MOV.U32 R5, RZ, RZ, R14 ;  /* 0x000000ffff057224 */ /* 0x000fc600078e000e */
[----:B------:R-:W-:-:S07]  /*10f00*/  LOP3.LUT R18, R18, 0x30, RZ, 0xc0, !PT ;  /* 0x0000003012127812 */ /* 0x000fce00078ec0ff */
[----:B------:R-:W-:Y:S05]  /*10f10*/  WARPSYNC.COLLECTIVE R15, `(.L_x_339) ;  /* 0x000000000f087348 */ /* 0x000fea0003c00000 */
[----:B------:R0:W1:Y:S02]  /*10f20*/  SHFL.IDX P6, R14, R13, R12, R11 ;  /* 0x0000000c0d0e7389 */ /* 0x00006400000c000b */
[----:B01----:R-:W-:Y:S01]  /*10f30*/  ENDCOLLECTIVE ;  /* 0x000000000000791b */ /* 0x003fe20003800000 */
.L_x_339:
[C---:B------:R-:W-:Y:S02]  /*10f40*/  @P5 IADD3 R5, P0, R18.reuse, R5, RZ ;  /* 0x0000000512055210 */ /* 0x040fe40007f1e0ff */
[----:B------:R-:W-:-:S03]  /*10f50*/  ISETP.GE.AND P2, PT, R18, R19, PT ;  /* 0x000000131200720c */ /* 0x000fc60003f46270 */
[----:B------:R-:W-:-:S05]  /*10f60*/  @P5 IMAD.X R4, RZ, RZ, R4, P0 ;  /* 0x000000ffff045224 */ /* 0x000fca00000e0604 */
[----:B------:R-:W-:Y:S02]  /*10f70*/  @P5 LOP3.LUT R5, R5, R4, RZ, 0x3c, !PT ;  /* 0x0000000405055212 */ /* 0x000fe400078e3cff */
[----:B------:R-:W-:Y:S02]  /*10f80*/  MOV R13, R2 ;  /* 0x00000002000d7202 */ /* 0x000fe40000000f00 */
[----:B------:R-:W-:-:S04]  /*10f90*/  @P5 LOP3.LUT R4, R5, R4, RZ, 0x3c, !PT ;  /* 0x0000000405045212 */ /* 0x000fc800078e3cff */
[----:B------:R-:W-:-:S05]  /*10fa0*/  @P5 LOP3.LUT R5, R5, R4, RZ, 0x3c, !PT ;  /* 0x0000000405055212 */ /* 0x000fca00078e3cff */
[----:B------:R-:W-:Y:S01]  /*10fb0*/  @!PT LDS RZ, [RZ] ;  /* 0x00000000fffff984 */ /* 0x000fe20000000800 */
[----:B------:R-:W-:Y:S01]  /*10fc0*/  @!PT LDS RZ, [RZ] ;  /* 0x00000000fffff984 */ /* 0x000fe20000000800 */
[----:B------:R-:W-:Y:S01]  /*10fd0*/  @!PT LDS RZ, [RZ] ;  /* 0x00000000fffff984 */ /* 0x000fe20000000800 */
[----:B------:R0:W-:Y:S02]  /*10fe0*/  @P5 LDGSTS.E.BYPASS.LTC128B.128 [R3+0xe000], desc[UR50][R4.64], !P2 ;  /* 0x0e00000004035fae */ /* 0x0001e4000d101d72 */
[----:B0-----:R-:W-:-:S07]  /*10ff0*/  IMAD.MOV.U32 R4, RZ, RZ, R14 ;  /* 0x000000ffff047224 */ /* 0x001fce00078e000e */
[----:B------:R-:W-:Y:S05]  /*11000*/  WARPSYNC.COLLECTIVE R15, `(.L_x_340) ;  /* 0x000000000f087348 */ /* 0x000fea0003c00000 */
[----:B------:R0:W1:Y:S02]  /*11010*/  SHFL.IDX P6, R14, R13, R12, R11 ;  /* 0x0000000c0d0e7389 */ /* 0x00006400000c000b */
[----:B01----:R-:W-:Y:S01]  /*11020*/  ENDCOLLECTIVE ;  /* 0x000000000000791b */ /* 0x003fe20003800000 */
.L_x_340:
[----:B------:R-:W-:Y:S02]  /*11030*/  IMAD.MOV.U32 R13, RZ, RZ, R0 ;  /* 0x000000ffff0d7224 */ /* 0x000fe400078e0000 */
[----:B------:R-:W-:Y:S02]  /*11040*/  IMAD.MOV.U32 R12, RZ, RZ, 0x2 ;  /* 0x00000002ff0c7424 */ /* 0x000fe400078e00ff */
[----:B------:R-:W-:-:S07]  /*11050*/  IMAD.MOV.U32 R5, RZ, RZ, R14 ;  /* 0x000000ffff057224 */ /* 0x000fce00078e000e */
[----:B------:R-:W-:Y:S05]  /*11060*/  WARPSYNC.COLLECTIVE R15, `(.L_x_341) ;  /* 0x000000000f087348 */ /* 0x000fea0003c00000 */
[----:B------:R0:W1:Y:S02]  /*11070*/  SHFL.IDX P6, R14, R13, R12, R11 ;  /* 0x0000000c0d0e7389 */ /* 0x00006400000c000b */
[----:B01----:R-:W-:Y:S01]  /*11080*/  ENDCOLLECTIVE ;  /* 0x000000000000791b */ /* 0x003fe20003800000 */
.L_x_341:
[----:B------:R-:W-:-:S05]  /*11090*/  @P4 IADD3 R5, P0, R18, R5, RZ ;  /* 0x0000000512054210 */ /* 0x000fca0007f1e0ff */
[----:B------:R-:W-:-:S05]  /*110a0*/  @P4 IMAD.X R4, RZ, RZ, R4, P0 ;  /* 0x000000ffff044224 */ /* 0x000fca00000e0604 */
[----:B------:R-:W-:Y:S01]  /*110b0*/  @P4 LOP3.LUT R5, R5, R4, RZ, 0x3c, !PT ;  /* 0x0000000405054212 */ /* 0x000fe200078e3cff */
[----:B------:R-:W-:-:S03]  /*110c0*/  IMAD.MOV.U32 R13, RZ, RZ, R2 ;  /* 0x000000ffff0d7224 */ /* 0x000fc600078e0002 */
        /* <DEDUP_REMOVED lines=10> */
.L_x_342:
[----:B------:R-:W-:Y:S02]  /*11170*/  IMAD.MOV.U32 R13, RZ, RZ, R0 ;  /* 0x000000ffff0d7224 */ /* 0x000fe400078e0000 */
[----:B------:R-:W-:Y:S02]  /*11180*/  IMAD.MOV.U32 R12, RZ, RZ, 0x3 ;  /* 0x00000003ff0c7424 */ /* 0x000fe400078e00ff */
[----:B------:R-:W-:-:S07]  /*11190*/  IMAD.MOV.U32 R5, RZ, RZ, R14 ;  /* 0x000000ffff057224 */ /* 0x000fce00078e000e */
[----:B------:R-:W-:Y:S05]  /*111a0*/  WARPSYNC.COLLECTIVE R15, `(.L_x_343) ;  /* 0x000000000f087348 */ /* 0x000fea0003c00000 */
[----:B------:R0:W1:Y:S02]  /*111b0*/  SHFL.IDX P6, R14, R13, R12, R11 ;  /* 0x0000000c0d0e7389 */ /* 0x00006400000c000b */
[----:B01----:R-:W-:Y:S01]  /*111c0*/  ENDCOLLECTIVE ;  /* 0x000000000000791b */ /* 0x003fe20003800000 */
.L_x_343:
[----:B------:R-:W-:-:S05]  /*111d0*/  @P3 IADD3 R5, P0, R18, R5, RZ ;  /* 0x0000000512053210 */ /* 0x000fca0007f1e0ff */
[----:B------:R-:W-:-:S05]  /*111e0*/  @P3 IMAD.X R4, RZ, RZ, R4, P0 ;  /* 0x000000ffff043224 */ /* 0x000fca00000e0604 */
[----:B------:R-:W-:Y:S01]  /*111f0*/  @P3 LOP3.LUT R5, R5, R4, RZ, 0x3c, !PT ;  /* 0x0000000405053212 */ /* 0x000fe200078e3cff */
[----:B------:R-:W-:-:S03]  /*11200*/  IMAD.MOV.U32 R13, RZ, RZ, R2 ;  /* 0x000000ffff0d7224 */ /* 0x000fc600078e0002 */
[----:B------:R-:W-:-:S04]  /*11210*/  @P3 LOP3.LUT R4, R5, R4, RZ, 0x3c, !PT ;  /* 0x0000000405043212 */ /* 0x000fc800078e3cff */
[----:B------:R-:W-:Y:S01]  /*11220*/  @P3 LOP3.LUT R5, R5, R4, RZ, 0x3c, !PT ;  /* 0x0000000405053212 */ /* 0x000fe200078e3cff */
[----:B------:R-:W-:-:S07]  /*11230*/  IMAD.MOV.U32 R0, RZ, RZ, R14 ;  /* 0x000000ffff007224 */ /* 0x000fce00078e000e */
[----:B------:R-:W-:Y:S05]  /*11240*/  WARPSYNC.COLLECTIVE R15, `(.L_x_344) ;  /* 0x000000000f087348 */ /* 0x000fea0003c00000 */
[----:B------:R0:W1:Y:S02]  /*11250*/  SHFL.IDX P6, R14, R13, R12, R11 ;  /* 0x0000000c0d0e7389 */ /* 0x00006400000c000b */
[----:B01----:R-:W-:Y:S01]  /*11260*/  ENDCOLLECTIVE ;  /* 0x000000000000791b */ /* 0x003fe20003800000 */
.L_x_344:
[----:B------:R-:W-:Y:S01]  /*11270*/  @!PT LDS RZ, [RZ] ;  /* 0x00000000fffff984 */ /* 0x000fe20000000800 */
[----:B------:R-:W-:Y:S01]  /*11280*/  @!PT LDS RZ, [RZ] ;  /* 0x00000000fffff984 */ /* 0x000fe20000000800 */
[----:B------:R-:W-:Y:S01]  /*11290*/  @!PT LDS RZ, [RZ] ;  /* 0x00000000fffff984 */ /* 0x000fe20000000800 */
[----:B------:R0:W-:Y:S01]  /*112a0*/  @P3 LDGSTS.E.BYPASS.LTC128B.128 [R3+0xf000], desc[UR50][R4.64], !P2 ;  /* 0x0f00000004033fae */ /* 0x0001e2000d101d72 */
[----:B------:R-:W-:Y:S02]  /*112b0*/  IMAD.MOV.U32 R13, RZ, RZ, R6 ;  /* 0x000000ffff0d7224 */ /* 0x000fe400078e0006 */
[----:B------:R-:W-:Y:S02]  /*112c0*/  IMAD.MOV.U32 R12, RZ, RZ, RZ ;  /* 0x000000ffff0c7224 */ /* 0x000fe400078e00ff */
[----:B------:R-:W-:-:S07]  /*112d0*/  IMAD.MOV.U32 R2, RZ, RZ, R14 ;  /* 0x000000ffff027224 */ /* 0x000fce00078e000e */
[----:B0-----:R-:W-:Y:S05]  /*112e0*/  WARPSYNC.COLLECTIVE R15, `(.L_x_345) ;  /* 0x000000000f087348 */ /* 0x001fea0003c00000 */
[----:B------:R1:W2:Y:S02]  /*112f0*/  SHFL.IDX P6, R14, R13, R12, R11 ;  /* 0x0000000c0d0e7389 */ /* 0x0002a400000c000b */
[----:B012---:R-:W-:Y:S01]  /*11300*/  ENDCOLLECTIVE ;  /* 0x000000000000791b */ /* 0x007fe20003800000 */
.L_x_345:
[----:B------:R-:W-:-:S05]  /*11310*/  @P1 IADD3 R2, P0, R18, R2, RZ ;  /* 0x0000000212021210 */ /* 0x000fca0007f1e0ff */
[----:B------:R-:W-:Y:S02]  /*11320*/  @P1 IMAD.X R0, RZ, RZ, R0, P0 ;  /* 0x000000ffff001224 */ /* 0x000fe400000e0600 */
[----:B------:R-:W-:Y:S02]  /*11330*/  @P1 IMAD.MOV.U32 R4, RZ, RZ, R2 ;  /* 0x000000ffff041224 */ /* 0x000fe400078e0002 */
[----:B------:R-:W-:Y:S02]  /*11340*/  @P1 IMAD.MOV.U32 R5, RZ, RZ, R0 ;  /* 0x000000ffff051224 */ /* 0x000fe400078e0000 */
[----:B------:R-:W-:-:S03]  /*11350*/  IMAD.MOV.U32 R13, RZ, RZ, R8 ;  /* 0x000000ffff0d7224 */ /* 0x000fc600078e0008 */
[----:B------:R-:W-:Y:S01]  /*11360*/  @!PT LDS RZ, [RZ] ;  /* 0x00000000fffff984 */ /* 0x000fe20000000800 */
[----:B------:R-:W-:Y:S01]  /*11370*/  @!PT LDS RZ, [RZ] ;  /* 0x00000000fffff984 */ /* 0x000fe20000000800 */
[----:B------:R-:W-:Y:S01]  /*11380*/  @!PT LDS RZ, [RZ] ;  /* 0x00000000fffff984 */ /* 0x000fe20000000800 */
[----:B------:R0:W-:Y:S01]  /*11390*/  @P1 LDGSTS.E.BYPASS.LTC128B.128 [R3+0xf800], desc[UR50][R4.64], !P2 ;  /* 0x0f80000004031fae */ /* 0x0001e2000d101d72 */
[----:B------:R-:W-:-:S07]  /*113a0*/  IMAD.MOV.U32 R6, RZ, RZ, R14 ;  /* 0x000000ffff067224 */ /* 0x000fce00078e000e */
[----:B0-----:R-:W-:Y:S05]  /*113b0*/  WARPSYNC.COLLECTIVE R15, `(.L_x_346) ;  /* 0x000000000f087348 */ /* 0x001fea0003c00000 */
[----:B------:R1:W2:Y:S02]  /*113c0*/  SHFL.IDX P6, R14, R13, R12, R11 ;  /* 0x0000000c0d0e7389 */ /* 0x0002a400000c000b */
[----:B012---:R-:W-:Y:S01]  /*113d0*/  ENDCOLLECTIVE ;  /* 0x000000000000791b */ /* 0x007fe20003800000 */
.L_x_346:
[----:B------:R-:W-:Y:S01]  /*113e0*/  IMAD.MOV.U32 R4, RZ, RZ, R14 ;  /* 0x000000ffff047224 */ /* 0x000fe200078e000e */
[----:B------:R-:W-:Y:S06]  /*113f0*/  BRA `(.L_x_347) ;  /* 0xffffffb400847947 */ /* 0x000fec000383ffff */
.L_x_260:
[----:B------:R-:W-:Y:S02]  /*11400*/  IMAD.MOV.U32 R13, RZ, RZ, R4 ;  /* 0x000000ffff0d7224 */ /* 0x000fe400078e0004 */
[----:B------:R-:W-:Y:S02]  /*11410*/  IMAD.MOV.U32 R12, RZ, RZ, RZ ;  /* 0x000000ffff0c7224 */ /* 0x000fe400078e00ff */
[----:B------:R-:W-:Y:S02]  /*11420*/  IMAD.MOV.U32 R11, RZ, RZ, 0x1c1f ;  /* 0x00001c1fff0b7424 */ /* 0x000fe400078e00ff */
[----:B------:R-:W-:Y:S02]  /*11430*/  IMAD.MOV.U32 R15, RZ, RZ, -0x1 ;  /* 0xffffffffff0f7424 */ /* 0x000fe400078e00ff */
[----:B------:R-:W-:Y:S02]  /*11440*/  IMAD R8, R20, 0xc0, R21 ;  /* 0x000000c014087824 */ /* 0x000fe400078e0215 */
[----:B------:R-:W-:-:S07]  /*11450*/  IMAD R7, R9, UR41, RZ ;  /* 0x0000002909077c24 */ /* 0x000fce000f8e02ff */
[----:B-----5:R-:W-:Y:S05]  /*11460*/  WARPSYNC.COLLECTIVE R15, `(.L_x_348) ;  /* 0x000000000f087348 */ /* 0x020fea0003c00000 */
[----:B------:R0:W1:Y:S02]  /*11470*/  SHFL.IDX P6, R14, R13, R12, R11 ;  /* 0x0000000c0d0e7389 */ /* 0x00006400000c000b */
[----:B01---5:R-:W-:Y:S01]  /*11480*/  ENDCOLLECTIVE ;  /* 0x000000000000791b */ /* 0x023fe20003800000 */
.L_x_348:
[C---:B------:R-:W-:Y:S01]  /*11490*/  VIADD R10, R8.reuse, 0x20 ;  /* 0x00000020080a7836 */ /* 0x040fe20000000000 */
[----:B------:R-:W-:Y:S01]  /*114a0*/  ISETP.GE.AND P2, PT, R8, R7, PT ;  /* 0x000000070800720c */ /* 0x000fe20003f46270 */
[----:B------:R-:W-:Y:S02]  /*114b0*/  IMAD.MOV.U32 R13, RZ, RZ, R0 ;  /* 0x000000ffff0d7224 */ /* 0x000fe400078e0000 */
[----:B------:R-:W-:-:S10]  /*114c0*/  IMAD.MOV.U32 R2, RZ, RZ, R14 ;  /* 0x000000ffff027224 */ /* 0x000fd400078e000e */
[----:B------:R-:W-:Y:S05]  /*114d0*/  WARPSYNC.COLLECTIVE R15, `(.L_x_349) ;  /* 0x000000000f087348 */ /* 0x000fea0003c00000 */
[----:B------:R0:W1:Y:S02]  /*114e0*/  SHFL.IDX P6, R14, R13, R12, R11 ;  /* 0x0000000c0d0e7389 */ /* 0x00006400000c000b */
[----:B01----:R-:W-:Y:S01]  /*114f0*/  ENDCOLLECTIVE ;  /* 0x000000000000791b */ /* 0x003fe20003800000 */
.L_x_349:
[----:B------:R-:W-:Y:S02]  /*11500*/  IMAD.MOV.U32 R13, RZ, RZ, R4 ;  /* 0x000000ffff0d7224 */ /* 0x000fe400078e0004 */
[----:B------:R-:W-:Y:S02]  /*11510*/  IMAD.MOV.U32 R12, RZ, RZ, 0x1 ;  /* 0x00000001ff0c7424 */ /* 0x000fe400078e00ff */
[----:B------:R-:W-:-:S07]  /*11520*/  IMAD.MOV.U32 R3, RZ, RZ, R14 ;  /* 0x000000ffff037224 */ /* 0x000fce00078e000e */
[----:B------:R-:W-:Y:S05]  /*11530*/  WARPSYNC.COLLECTIVE R15, `(.L_x_350) ;  /* 0x000000000f087348 */ /* 0x000fea0003c00000 */
[----:B------:R0:W1:Y:S02]  /*11540*/  SHFL.IDX P6, R14, R13, R12, R11 ;  /* 0x0000000c0d0e7389 */ /* 0x00006400000c000b */
[----:B01----:R-:W-:Y:S01]  /*11550*/  ENDCOLLECTIVE ;  /* 0x000000000000791b */ /* 0x003fe20003800000 */
.L_x_350:
[----:B------:R-:W-:-:S05]  /*11560*/  @!P2 IADD3 R3, P1, R19, R3, RZ ;  /* 0x000000031303a210 */ /* 0x000fca0007f3e0ff */
[----:B------:R-:W-:-:S05]  /*11570*/  @!P2 IMAD.X R2, RZ, RZ, R2, P1 ;  /* 0x000000ffff02a224 */ /* 0x000fca00008e0602 */
[----:B------:R-:W-:Y:S01]  /*11580*/  @!P2 LOP3.LUT R3, R3, R2, RZ, 0x3c, !PT ;  /* 0x000000020303a212 */ /* 0x000fe200078e3cff */
[----:B------:R-:W-:-:S03]  /*11590*/  IMAD.MOV.U32 R13, RZ, RZ, R0 ;  /* 0x000000ffff0d7224 */ /* 0x000fc600078e0000 */
[----:B------:R-:W-:-:S04]  /*115a0*/  @!P2 LOP3.LUT R2, R3, R2, RZ, 0x3c, !PT ;  /* 0x000000020302a212 */ /* 0x000fc800078e3cff */
[----:B------:R-:W-:-:S05]  /*115b0*/  @!P2 LOP3.LUT R3, R3, R2, RZ, 0x3c, !PT ;  /* 0x000000020303a212 */ /* 0x000fca00078e3cff */
[----:B------:R-:W-:Y:S01]  /*115c0*/  @!PT LDS RZ, [RZ] ;  /* 0x00000000fffff984 */ /* 0x000fe20000000800 */
[----:B------:R-:W-:Y:S01]  /*115d0*/  @!PT LDS RZ, [RZ] ;  /* 0x00000000fffff984 */ /* 0x000fe20000000800 */
[----:B------:R-:W-:Y:S01]  /*115e0*/  @!PT LDS RZ, [RZ] ;  /* 0x00000000fffff984 */ /* 0x000fe20000000800 */
[----:B------:R0:W-:Y:S01]  /*115f0*/  @!P2 LDGSTS.E.BYPASS.LTC128B.128 [R18+0xb000], desc[UR50][R2.64], !P0 ;  /* 0x0b0000000212afae */ /* 0x0001e2000c101d72 */
[----:B------:R-:W-:Y:S01]  /*11600*/  ISETP.GE.AND P2, PT, R10, R7, PT ;  /* 0x000000070a00720c */ /* 0x000fe20003f46270 */
[----:B0-----:R-:W-:-:S12]  /*11610*/  IMAD.MOV.U32 R2, RZ, RZ, R14 ;  /* 0x000000ffff027224 */ /* 0x001fd800078e000e */
[----:B------:R-:W-:Y:S05]  /*11620*/  WARPSYNC.COLLECTIVE R15, `(.L_x_351) ;  /* 0x000000000f087348 */ /* 0x000fea0003c00000 */
[----:B------:R0:W1:Y:S02]  /*11630*/  SHFL.IDX P6, R14, R13, R12, R11 ;  /* 0x0000000c0d0e7389 */ /* 0x00006400000c000b */
[----:B01----:R-:W-:Y:S01]  /*11640*/  ENDCOLLECTIVE ;  /* 0x000000000000791b */ /* 0x003fe20003800000 */
.L_x_351:
[----:B------:R-:W-:Y:S02]  /*11650*/  IMAD.MOV.U32 R13, RZ, RZ, R4 ;  /* 0x000000ffff0d7224 */ /* 0x000fe400078e0004 */
[----:B------:R-:W-:Y:S02]  /*11660*/  IMAD.MOV.U32 R12, RZ, RZ, 0x2 ;  /* 0x00000002ff0c7424 */ /* 0x000fe400078e00ff */
[----:B------:R-:W-:-:S07]  /*11670*/  IMAD.MOV.U32 R3, RZ, RZ, R14 ;  /* 0x000000ffff037224 */ /* 0x000fce00078e000e */
[----:B------:R-:W-:Y:S05]  /*11680*/  WARPSYNC.COLLECTIVE R15, `(.L_x_352) ;  /* 0x000000000f087348 */ /* 0x000fea0003c00000 */
[----:B------:R0:W1:Y:S02]  /*11690*/  SHFL.IDX P6, R14, R13, R12, R11 ;  /* 0x0000000c0d0e7389 */ /* 0x00006400000c000b */
[----:B01----:R-:W-:Y:S01]  /*116a0*/  ENDCOLLECTIVE ;  /* 0x000000000000791b */ /* 0x003fe20003800000 */
.L_x_352:
        /* <DEDUP_REMOVED lines=9> */
[----:B------:R0:W-:Y:S02]  /*11740*/  @!P2 LDGSTS.E.BYPASS.LTC128B.128 [R18+0xb800], desc[UR50][R2.64], !P0 ;  /* 0x0b8000000212afae */ /* 0x0001e4000c101d72 */
[----:B0-----:R-:W-:-:S04]  /*11750*/  IADD3 R2, R8, 0x40, RZ ;  /* 0x0000004008027810 */ /* 0x001fc80007ffe0ff */
[----:B------:R-:W-:Y:S01]  /*11760*/  ISETP.GE.AND P2, PT, R2, R7, PT ;  /* 0x000000070200720c */ /* 0x000fe20003f46270 */
[----:B------:R-:W-:-:S12]  /*11770*/  IMAD.MOV.U32 R2, RZ, RZ, R14 ;  /* 0x000000ffff027224 */ /* 0x000fd800078e000e */
[----:B------:R-:W-:Y:S05]  /*11780*/  WARPSYNC.COLLECTIVE R15, `(.L_x_353) ;  /* 0x000000000f087348 */ /* 0x000fea0003c00000 */
[----:B------:R0:W1:Y:S02]  /*11790*/  SHFL.IDX P6, R14, R13, R12, R11 ;  /* 0x0000000c0d0e7389 */ /* 0x00006400000c000b */
[----:B01----:R-:W-:Y:S01]  /*117a0*/  ENDCOLLECTIVE ;  /* 0x000000000000791b */ /* 0x003fe20003800000 */
.L_x_353:
[----:B------:R-:W-:Y:S02]  /*117b0*/  IMAD.MOV.U32 R13, RZ, RZ, R4 ;  /* 0x000000ffff0d7224 */ /* 0x000fe400078e0004 */
[----:B------:R-:W-:Y:S02]  /*117c0*/  IMAD.MOV.U32 R12, RZ, RZ, 0x3 ;  /* 0x00000003ff0c7424 */ /* 0x000fe400078e00ff */
[----:B------:R-:W-:-:S07]  /*117d0*/  IMAD.MOV.U32 R3, RZ, RZ, R14 ;  /* 0x000000ffff037224 */ /* 0x000fce00078e000e */
[----:B------:R-:W-:Y:S05]  /*117e0*/  WARPSYNC.COLLECTIVE R15, `(.L_x_354) ;  /* 0x000000000f087348 */ /* 0x000fea0003c00000 */
[----:B------:R0:W1:Y:S02]  /*117f0*/  SHFL.IDX P6, R14, R13, R12, R11 ;  /* 0x0000000c0d0e7389 */ /* 0x00006400000c000b */
[----:B01----:R-:W-:Y:S01]  /*11800*/  ENDCOLLECTIVE ;  /* 0x000000000000791b */ /* 0x003fe20003800000 */
.L_x_354:
[----:B------:R-:W-:-:S05]  /*11810*/  @!P2 IADD3 R3, P1, R19, R3, RZ ;  /* 0x000000031303a210 */ /* 0x000fca0007f3e0ff */
[----:B------:R-:W-:-:S05]  /*11820*/  @!P2 IMAD.X R2, RZ, RZ, R2, P1 ;  /* 0x000000ffff02a224 */ /* 0x000fca00008e0602 */
[----:B------:R-:W-:Y:S01]  /*11830*/  @!P2 LOP3.LUT R3, R3, R2, RZ, 0x3c, !PT ;  /* 0x000000020303a212 */ /* 0x000fe200078e3cff */
[----:B------:R-:W-:-:S03]  /*11840*/  IMAD.MOV.U32 R13, RZ, RZ, R0 ;  /* 0x000000ffff0d7224 */ /* 0x000fc600078e0000 */
[----:B------:R-:W-:-:S04]  /*11850*/  @!P2 LOP3.LUT R2, R3, R2, RZ, 0x3c, !PT ;  /* 0x000000020302a212 */ /* 0x000fc800078e3cff */
[----:B------:R-:W-:Y:S01]  /*11860*/  @!P2 LOP3.LUT R3, R3, R2, RZ, 0x3c, !PT ;  /* 0x000000020303a212 */ /* 0x000fe200078e3cff */
[----:B------:R-:W-:-:S07]  /*11870*/  IMAD.MOV.U32 R4, RZ, RZ, R14 ;  /* 0x000000ffff047224 */ /* 0x000fce00078e000e */
[----:B------:R-:W-:Y:S05]  /*11880*/  WARPSYNC.COLLECTIVE R15, `(.L_x_355) ;  /* 0x000000000f087348 */ /* 0x000fea0003c00000 */
[----:B------:R0:W1:Y:S02]  /*11890*/  SHFL.IDX P6, R14, R13, R12, R11 ;  /* 0x0000000c0d0e7389 */ /* 0x00006400000c000b */
[----:B01----:R-:W-:Y:S01]  /*118a0*/  ENDCOLLECTIVE ;  /* 0x000000000000791b */ /* 0x003fe20003800000 */
.L_x_355:
[----:B------:R-:W-:Y:S01]  /*118b0*/  @!PT LDS RZ, [RZ] ;  /* 0x00000000fffff984 */ /* 0x000fe20000000800 */
[----:B------:R-:W-:Y:S01]  /*118c0*/  @!PT LDS RZ, [RZ] ;  /* 0x00000000fffff984 */ /* 0x000fe20000000800 */
[----:B------:R-:W-:Y:S01]  /*118d0*/  @!PT LDS RZ, [RZ] ;  /* 0x00000000fffff984 */ /* 0x000fe20000000800 */
[----:B------:R0:W-:Y:S01]  /*118e0*/  @!P2 LDGSTS.E.BYPASS.LTC128B.128 [R18+0xc000], desc[UR50][R2.64], !P0 ;  /* 0x0c0000000212afae */ /* 0x0001e2000c101d72 */
[----:B------:R-:W-:Y:S02]  /*118f0*/  IMAD.MOV.U32 R13, RZ, RZ, R6 ;  /* 0x000000ffff0d7224 */ /* 0x000fe400078e0006 */
[----:B0-----:R-:W-:Y:S02]  /*11900*/  VIADD R2, R8, 0x60 ;  /* 0x0000006008027836 */ /* 0x001fe40000000000 */
[----:B------:R-:W-:-:S03]  /*11910*/  IMAD.MOV.U32 R12, RZ, RZ, RZ ;  /* 0x000000ffff0c7224 */ /* 0x000fc600078e00ff */
[----:B------:R-:W-:Y:S01]  /*11920*/  ISETP.GE.AND P2, PT, R2, R7, PT ;  /* 0x000000070200720c */ /* 0x000fe20003f46270 */
[----:B------:R-:W-:-:S12]  /*11930*/  IMAD.MOV.U32 R0, RZ, RZ, R14 ;  /* 0x000000ffff007224 */ /* 0x000fd800078e000e */
[----:B------:R-:W-:Y:S05]  /*11940*/  WARPSYNC.COLLECTIVE R15, `(.L_x_356) ;  /* 0x000000000f087348 */ /* 0x000fea0003c00000 */
[----:B------:R0:W1:Y:S02]  /*11950*/  SHFL.IDX P6, R14, R13, R12, R11 ;  /* 0x0000000c0d0e7389 */ /* 0x00006400000c000b */
[----:B01----:R-:W-:Y:S01]  /*11960*/  ENDCOLLECTIVE ;  /* 0x000000000000791b */ /* 0x003fe20003800000 */
.L_x_356:
[----:B------:R-:W-:-:S05]  /*11970*/  @!P2 IADD3 R0, P1, R19, R0, RZ ;  /* 0x000000001300a210 */ /* 0x000fca0007f3e0ff */
[----:B------:R-:W-:Y:S02]  /*11980*/  @!P2 IMAD.X R2, RZ, RZ, R4, P1 ;  /* 0x000000ffff02a224 */ /* 0x000fe400008e0604 */
[----:B------:R-:W-:Y:S02]  /*11990*/  IMAD.MOV.U32 R13, RZ, RZ, R5 ;  /* 0x000000ffff0d7224 */ /* 0x000fe400078e0005 */
[----:B------:R-:W-:Y:S02]  /*119a0*/  @!P2 IMAD.MOV.U32 R3, RZ, RZ, R2 ;  /* 0x000000ffff03a224 */ /* 0x000fe400078e0002 */
[----:B------:R-:W-:Y:S02]  /*119b0*/  @!P2 IMAD.MOV.U32 R2, RZ, RZ, R0 ;  /* 0x000000ffff02a224 */ /* 0x000fe400078e0000 */
[----:B------:R-:W-:-:S03]  /*119c0*/  IMAD.MOV.U32 R0, RZ, RZ, R14 ;  /* 0x000000ffff007224 */ /* 0x000fc600078e000e */
[----:B------:R-:W-:Y:S01]  /*119d0*/  @!PT LDS RZ, [RZ] ;  /* 0x00000000fffff984 */ /* 0x000fe20000000800 */
[----:B------:R-:W-:Y:S01]  /*119e0*/  @!PT LDS RZ, [RZ] ;  /* 0x00000000fffff984 */ /* 0x000fe20000000800 */
[----:B------:R-:W-:Y:S01]  /*119f0*/  @!PT LDS RZ, [RZ] ;  /* 0x00000000fffff984 */ /* 0x000fe20000000800 */
[----:B------:R0:W-:Y:S04]  /*11a00*/  @!P2 LDGSTS.E.BYPASS.LTC128B.128 [R18+0xc800], desc[UR50][R2.64], !P0 ;  /* 0x0c8000000212afae */ /* 0x0001e8000c101d72 */
[----:B0-----:R-:W-:Y:S05]  /*11a10*/  WARPSYNC.COLLECTIVE R15, `(.L_x_357) ;  /* 0x000000000f087348 */ /* 0x001fea0003c00000 */
[----:B------:R1:W2:Y:S02]  /*11a20*/  SHFL.IDX P6, R14, R13, R12, R11 ;  /* 0x0000000c0d0e7389 */ /* 0x0002a400000c000b */
[----:B012---:R-:W-:Y:S01]  /*11a30*/  ENDCOLLECTIVE ;  /* 0x000000000000791b */ /* 0x007fe20003800000 */
.L_x_357:
[----:B------:R-:W-:-:S05]  /*11a40*/  VIADD R3, R8, 0x80 ;  /* 0x0000008008037836 */ /* 0x000fca0000000000 */
[----:B------:R-:W-:Y:S01]  /*11a50*/  ISETP.GE.AND P2, PT, R3, R7, PT ;  /* 0x000000070300720c */ /* 0x000fe20003f46270 */
[----:B------:R-:W-:Y:S02]  /*11a60*/  IMAD.MOV.U32 R13, RZ, RZ, R6 ;  /* 0x000000ffff0d7224 */ /* 0x000fe400078e0006 */
[----:B------:R-:W-:Y:S02]  /*11a70*/  IMAD.MOV.U32 R12, RZ, RZ, 0x1 ;  /* 0x00000001ff0c7424 */ /* 0x000fe400078e00ff */
[----:B------:R-:W-:-:S08]  /*11a80*/  IMAD.MOV.U32 R2, RZ, RZ, R14 ;  /* 0x000000ffff027224 */ /* 0x000fd000078e000e */
[----:B------:R-:W-:Y:S05]  /*11a90*/  WARPSYNC.COLLECTIVE R15, `(.L_x_358) ;  /* 0x000000000f087348 */ /* 0x000fea0003c00000 */
[----:B------:R0:W1:Y:S02]  /*11aa0*/  SHFL.IDX P6, R14, R13, R12, R11 ;  /* 0x0000000c0d0e7389 */ /* 0x00006400000c000b */
[----:B01----:R-:W-:Y:S01]  /*11ab0*/  ENDCOLLECTIVE ;  /* 0x000000000000791b */ /* 0x003fe20003800000 */
.L_x_358:
[----:B------:R-:W-:-:S05]  /*11ac0*/  @!P2 IADD3 R2, P1, R19, R2, RZ ;  /* 0x000000021302a210 */ /* 0x000fca0007f3e0ff */
[----:B------:R-:W-:-:S04]  /*11ad0*/  @!P2 IMAD.X R0, RZ, RZ, R0, P1 ;  /* 0x000000ffff00a224 */ /* 0x000fc800008e0600 */
        /* <DEDUP_REMOVED lines=10> */
.L_x_359:
[----:B------:R-:W-:Y:S01]  /*11b80*/  IMAD.MOV.U32 R2, RZ, RZ, R14 ;  /* 0x000000ffff027224 */ /* 0x000fe200078e000e */
[----:B------:R-:W-:Y:S06]  /*11b90*/  BRA `(.L_x_360) ;  /* 0xffffffb800807947 */ /* 0x000fec000383ffff */
.L_x_263:
[----:B-1----:R1:W2:Y:S02]  /*11ba0*/  SYNCS.PHASECHK.TRANS64.TRYWAIT P0, [R16+URZ+0x13220], R3 ;  /* 0x01322003100075a7 */ /* 0x0022a4000800017f */
[----:B--2---:R-:W-:Y:S05]  /*11bb0*/  @!P0 NANOSLEEP.SYNCS 0x989680 ;  /* 0x009896800000895d */ /* 0x004fea0003900000 */
[----:B------:R-:W2:Y:S02]  /*11bc0*/  @!P0 SYNCS.PHASECHK.TRANS64 P0, [R16+URZ+0x13220], R3 ;  /* 0x01322003100085a7 */ /* 0x000ea4000800007f */
[----:B--2---:R-:W-:Y:S05]  /*11bd0*/  @!P0 BRA `(.L_x_263) ;  /* 0xfffffffc00f08947 */ /* 0x004fea000383ffff */
[----:B------:R-:W-:Y:S05]  /*11be0*/  BRA `(.L_x_361) ;  /* 0xffffffb800dc7947 */ /* 0x000fea000383ffff */
.L_x_267:
[----:B0-----:R0:W1:Y:S02]  /*11bf0*/  SYNCS.PHASECHK.TRANS64.TRYWAIT P0, [R0+URZ+0x13280], R26 ;  /* 0x0132801a000075a7 */ /* 0x001064000800017f */
[----:B-1----:R-:W-:Y:S05]  /*11c00*/  @!P0 NANOSLEEP.SYNCS 0x989680 ;  /* 0x009896800000895d */ /* 0x002fea0003900000 */
[----:B------:R-:W1:Y:S02]  /*11c10*/  @!P0 SYNCS.PHASECHK.TRANS64 P0, [R0+URZ+0x13280], R26 ;  /* 0x0132801a000085a7 */ /* 0x000e64000800007f */
[----:B-1----:R-:W-:Y:S05]  /*11c20*/  @!P0 BRA `(.L_x_267) ;  /* 0xfffffffc00f08947 */ /* 0x002fea000383ffff */
[----:B------:R-:W-:Y:S05]  /*11c30*/  BRA `(.L_x_362) ;  /* 0xffffffc000147947 */ /* 0x000fea000383ffff */
.L_x_268:
        /* <DEDUP_REMOVED lines=8> */
.L_x_364:
[----:B------:R-:W-:Y:S05]  /*11cc0*/  BSYNC B0 ;  /* 0x0000000000007941 */ /* 0x000fea0003800000 */
.L_x_363:
[----:B------:R-:W0:Y:S01]  /*11cd0*/  S2R R2, SR_TID.X ;  /* 0x0000000000027919 */ /* 0x000e220000002100 */
[----:B------:R-:W-:Y:S01]  /*11ce0*/  IMAD.MOV.U32 R13, RZ, RZ, R4 ;  /* 0x000000ffff0d7224 */ /* 0x000fe200078e0004 */
[----:B------:R-:W-:Y:S01]  /*11cf0*/  MOV R15, 0xffffffff ;  /* 0xffffffff000f7802 */ /* 0x000fe20000000f00 */
[----:B------:R-:W-:Y:S02]  /*11d00*/  IMAD.MOV.U32 R12, RZ, RZ, RZ ;  /* 0x000000ffff0c7224 */ /* 0x000fe400078e00ff */
[----:B------:R-:W-:Y:S02]  /*11d10*/  IMAD.MOV.U32 R11, RZ, RZ, 0x1c1f ;  /* 0x00001c1fff0b7424 */ /* 0x000fe400078e00ff */
[----:B------:R-:W-:Y:S02]  /*11d20*/  IMAD.MOV.U32 R3, RZ, RZ, R14 ;  /* 0x000000ffff037224 */ /* 0x000fe400078e000e */
[----:B------:R-:W-:-:S07]  /*11d30*/  IMAD.IADD R6, R16, 0x1, R6 ;  /* 0x0000000110067824 */ /* 0x000fce00078e0206 */
[----:B0-----:R-:W-:Y:S05]  /*11d40*/  WARPSYNC.COLLECTIVE R15, `(.L_x_365) ;  /* 0x000000000f087348 */ /* 0x001fea0003c00000 */
[----:B------:R1:W2:Y:S02]  /*11d50*/  SHFL.IDX P6, R14, R13, R12, R11 ;  /* 0x0000000c0d0e7389 */ /* 0x0002a400000c000b */
[----:B012---:R-:W-:Y:S01]  /*11d60*/  ENDCOLLECTIVE ;  /* 0x000000000000791b */ /* 0x007fe20003800000 */
.L_x_365:
[----:B------:R-:W-:Y:S02]  /*11d70*/  IMAD.MOV.U32 R13, RZ, RZ, R5 ;  /* 0x000000ffff0d7224 */ /* 0x000fe400078e0005 */
[----:B------:R-:W-:Y:S02]  /*11d80*/  IMAD.MOV.U32 R12, RZ, RZ, 0x1 ;  /* 0x00000001ff0c7424 */ /* 0x000fe400078e00ff */
[----:B------:R-:W-:Y:S02]  /*11d90*/  IMAD.SHL.U32 R15, R2, 0x10, RZ ;  /* 0x00000010020f7824 */ /* 0x000fe400078e00ff */
[----:B------:R-:W-:-:S03]  /*11da0*/  IMAD.MOV.U32 R2, RZ, RZ, R14 ;  /* 0x000000ffff027224 */ /* 0x000fc600078e000e */
[----:B------:R-:W-:-:S04]  /*11db0*/  LOP3.LUT R15, R15, 0x30, RZ, 0xc0, !PT ;  /* 0x000000300f0f7812 */ /* 0x000fc800078ec0ff */
[----:B------:R-:W-:Y:S01]  /*11dc0*/  IADD3 R2, P0, R15, R2, RZ ;  /* 0x000000020f027210 */ /* 0x000fe20007f1e0ff */
[----:B------:R-:W-:-:S04]  /*11dd0*/  IMAD.MOV.U32 R15, RZ, RZ, -0x1 ;  /* 0xffffffffff0f7424 */ /* 0x000fc800078e00ff */
[----:B------:R-:W-:-:S08]  /*11de0*/  IMAD.X R3, RZ, RZ, R3, P0 ;  /* 0x000000ffff037224 */ /* 0x000fd000000e0603 */
[----:B------:R-:W-:Y:S05]  /*11df0*/  WARPSYNC.COLLECTIVE R15, `(.L_x_366) ;  /* 0x000000000f087348 */ /* 0x000fea0003c00000 */
[----:B------:R0:W1:Y:S02]  /*11e00*/  SHFL.IDX P6, R14, R13, R12, R11 ;  /* 0x0000000c0d0e7389 */ /* 0x00006400000c000b */
[----:B01----:R-:W-:Y:S01]  /*11e10*/  ENDCOLLECTIVE ;  /* 0x000000000000791b */ /* 0x003fe20003800000 */
.L_x_366:
        /* <DEDUP_REMOVED lines=10> */
.L_x_367:
        /* <DEDUP_REMOVED lines=11> */
.L_x_368:
        /* <DEDUP_REMOVED lines=10> */
.L_x_369:
        /* <DEDUP_REMOVED lines=11> */
.L_x_370:
        /* <DEDUP_REMOVED lines=10> */
.L_x_371:
[----:B------:R-:W-:Y:S02]  /*12160*/  IMAD.MOV.U32 R13, RZ, RZ, R18 ;  /* 0x000000ffff0d7224 */ /* 0x000fe400078e0012 */
[----:B------:R-:W-:Y:S02]  /*12170*/  IMAD.MOV.U32 R12, RZ, RZ, RZ ;  /* 0x000000ffff0c7224 */ /* 0x000fe400078e00ff */
[----:B------:R-:W-:Y:S02]  /*12180*/  IMAD.SHL.U32 R5, R2, 0x10, RZ ;  /* 0x0000001002057824 */ /* 0x000fe400078e00ff */
[----:B------:R-:W-:-:S07]  /*12190*/  IMAD.MOV.U32 R2, RZ, RZ, R14 ;  /* 0x000000ffff027224 */ /* 0x000fce00078e000e */
[----:B------:R-:W-:Y:S05]  /*121a0*/  WARPSYNC.COLLECTIVE R15, `(.L_x_372) ;  /* 0x000000000f087348 */ /* 0x000fea0003c00000 */
[----:B------:R0:W1:Y:S02]  /*121b0*/  SHFL.IDX P6, R14, R13, R12, R11 ;  /* 0x0000000c0d0e7389 */ /* 0x00006400000c000b */
[----:B01----:R-:W-:Y:S01]  /*121c0*/  ENDCOLLECTIVE ;  /* 0x000000000000791b */ /* 0x003fe20003800000 */
.L_x_372:
[----:B------:R-:W-:-:S04]  /*121d0*/  LOP3.LUT R5, R5, 0x30, RZ, 0xc0, !PT ;  /* 0x0000003005057812 */ /* 0x000fc800078ec0ff */
[----:B------:R-:W-:-:S05]  /*121e0*/  IADD3 R2, P0, R5, R2, RZ ;  /* 0x0000000205027210 */ /* 0x000fca0007f1e0ff */
[----:B------:R-:W-:Y:S02]  /*121f0*/  IMAD.X R3, RZ, RZ, R3, P0 ;  /* 0x000000ffff037224 */ /* 0x000fe400000e0603 */
[----:B------:R-:W-:-:S03]  /*12200*/  IMAD.MOV.U32 R13, RZ, RZ, R19 ;  /* 0x000000ffff0d7224 */ /* 0x000fc600078e0013 */
        /* <DEDUP_REMOVED lines=8> */
.L_x_373:
[----:B------:R-:W-:Y:S01]  /*12290*/  IMAD.MOV.U32 R2, RZ, RZ, R14 ;  /* 0x000000ffff027224 */ /* 0x000fe200078e000e */
[----:B------:R-:W-:Y:S06]  /*122a0*/  BRA `(.L_x_374) ;  /* 0xffffffbc00847947 */ /* 0x000fec000383ffff */
.L_x_273:
[----:B---3--:R3:W4:Y:S02]  /*122b0*/  SYNCS.PHASECHK.TRANS64.TRYWAIT P0, [R0+URZ+0x13240], R26 ;  /* 0x0132401a000075a7 */ /* 0x008724000800017f */
[----:B----4-:R-:W-:Y:S05]  /*122c0*/  @!P0 NANOSLEEP.SYNCS 0x989680 ;  /* 0x009896800000895d */ /* 0x010fea0003900000 */
[----:B------:R-:W4:Y:S02]  /*122d0*/  @!P0 SYNCS.PHASECHK.TRANS64 P0, [R0+URZ+0x13240], R26 ;  /* 0x0132401a000085a7 */ /* 0x000f24000800007f */
[----:B----4-:R-:W-:Y:S05]  /*122e0*/  @!P0 BRA `(.L_x_273) ;  /* 0xfffffffc00f08947 */ /* 0x010fea000383ffff */
[----:B------:R-:W-:Y:S05]  /*122f0*/  BRA `(.L_x_375) ;  /* 0xffffffbc00e07947 */ /* 0x000fea000383ffff */
.L_x_274:
[----:B------:R-:W-:Y:S01]  /*12300*/  BSSY B0, `(.L_x_376) ;  /* 0x0000008000007945 */ /* 0x000fe20003800000 */
[----:B------:R-:W-:Y:S01]  /*12310*/  IMAD.MOV.U32 R13, RZ, RZ, R8 ;  /* 0x000000ffff0d7224 */ /* 0x000fe200078e0008 */
[----:B------:R-:W-:Y:S01]  /*12320*/  MOV R15, 0xffffffff ;  /* 0xffffffff000f7802 */ /* 0x000fe20000000f00 */
[----:B------:R-:W-:Y:S02]  /*12330*/  IMAD.MOV.U32 R12, RZ, RZ, RZ ;  /* 0x000000ffff0c7224 */ /* 0x000fe400078e00ff */
[----:B------:R-:W-:-:S07]  /*12340*/  IMAD.MOV.U32 R11, RZ, RZ, 0x1c1f ;  /* 0x00001c1fff0b7424 */ /* 0x000fce00078e00ff */
[----:B0-23--:R-:W-:Y:S05]  /*12350*/  WARPSYNC.COLLECTIVE R15, `(.L_x_377) ;  /* 0x000000000f087348 */ /* 0x00dfea0003c00000 */
[----:B------:R1:W4:Y:S02]  /*12360*/  SHFL.IDX P6, R14, R13, R12, R11 ;  /* 0x0000000c0d0e7389 */ /* 0x00032400000c000b */
[----:B01234-:R-:W-:Y:S01]  /*12370*/  ENDCOLLECTIVE ;  /* 0x000000000000791b */ /* 0x01ffe20003800000 */
.L_x_377:
[----:B------:R-:W-:Y:S05]  /*12380*/  BSYNC B0 ;  /* 0x0000000000007941 */ /* 0x000fea0003800000 */
.L_x_376:
        /* <DEDUP_REMOVED lines=8> */
.L_x_378:
[----:B------:R-:W-:Y:S02]  /*12410*/  IMAD.MOV.U32 R13, RZ, RZ, R8 ;  /* 0x000000ffff0d7224 */ /* 0x000fe400078e0008 */
[----:B------:R-:W-:Y:S02]  /*12420*/  IMAD.MOV.U32 R12, RZ, RZ, 0x1 ;  /* 0x00000001ff0c7424 */ /* 0x000fe400078e00ff */
[----:B------:R-:W-:-:S07]  /*12430*/  IMAD.MOV.U32 R2, RZ, RZ, R14 ;  /* 0x000000ffff027224 */ /* 0x000fce00078e000e */
[----:B------:R-:W-:Y:S05]  /*12440*/  WARPSYNC.COLLECTIVE R15, `(.L_x_379) ;  /* 0x000000000f087348 */ /* 0x000fea0003c00000 */
[----:B------:R0:W1:Y:S02]  /*12450*/  SHFL.IDX P6, R14, R13, R12, R11 ;  /* 0x0000000c0d0e7389 */ /* 0x00006400000c000b */
[----:B01----:R-:W-:Y:S01]  /*12460*/  ENDCOLLECTIVE ;  /* 0x000000000000791b */ /* 0x003fe20003800000 */
.L_x_379:
[----:B------:R-:W-:-:S05]  /*12470*/  IADD3 R2, P0, R18, R2, RZ ;  /* 0x0000000212027210 */ /* 0x000fca0007f1e0ff */
        /* <DEDUP_REMOVED lines=10> */
.L_x_380:
[----:B------:R-:W-:Y:S02]  /*12520*/  IMAD.MOV.U32 R13, RZ, RZ, R8 ;  /* 0x000000ffff0d7224 */ /* 0x000fe400078e0008 */
[----:B------:R-:W-:Y:S02]  /*12530*/  IMAD.MOV.U32 R12, RZ, RZ, 0x2 ;  /* 0x00000002ff0c7424 */ /* 0x000fe400078e00ff */
[----:B------:R-:W-:-:S07]  /*12540*/  IMAD.MOV.U32 R2, RZ, RZ, R14 ;  /* 0x000000ffff027224 */ /* 0x000fce00078e000e */
[----:B------:R-:W-:Y:S05]  /*12550*/  WARPSYNC.COLLECTIVE R15, `(.L_x_381) ;  /* 0x000000000f087348 */ /* 0x000fea0003c00000 */
[----:B------:R0:W1:Y:S02]  /*12560*/  SHFL.IDX P6, R14, R13, R12, R11 ;  /* 0x0000000c0d0e7389 */ /* 0x00006400000c000b */
[----:B01----:R-:W-:Y:S01]  /*12570*/  ENDCOLLECTIVE ;  /* 0x000000000000791b */ /* 0x003fe20003800000 */
.L_x_381:
        /* <DEDUP_REMOVED lines=11> */
.L_x_382:
[----:B------:R-:W-:Y:S02]  /*12630*/  IMAD.MOV.U32 R13, RZ, RZ, R8 ;  /* 0x000000ffff0d7224 */ /* 0x000fe400078e0008 */
[----:B------:R-:W-:Y:S02]  /*12640*/  IMAD.MOV.U32 R12, RZ, RZ, 0x3 ;  /* 0x00000003ff0c7424 */ /* 0x000fe400078e00ff */
[----:B------:R-:W-:-:S07]  /*12650*/  IMAD.MOV.U32 R2, RZ, RZ, R14 ;  /* 0x000000ffff027224 */ /* 0x000fce00078e000e */
[----:B------:R-:W-:Y:S05]  /*12660*/  WARPSYNC.COLLECTIVE R15, `(.L_x_383) ;  /* 0x000000000f087348 */ /* 0x000fea0003c00000 */
[----:B------:R0:W1:Y:S02]  /*12670*/  SHFL.IDX P6, R14, R13, R12, R11 ;  /* 0x0000000c0d0e7389 */ /* 0x00006400000c000b */
[----:B01----:R-:W-:Y:S01]  /*12680*/  ENDCOLLECTIVE ;  /* 0x000000000000791b */ /* 0x003fe20003800000 */
.L_x_383:
        /* <DEDUP_REMOVED lines=11> */
.L_x_384:
[----:B------:R-:W-:Y:S02]  /*12740*/  IMAD.MOV.U32 R13, RZ, RZ, R5 ;  /* 0x000000ffff0d7224 */ /* 0x000fe400078e0005 */
[----:B------:R-:W-:Y:S02]  /*12750*/  IMAD.MOV.U32 R12, RZ, RZ, RZ ;  /* 0x000000ffff0c7224 */ /* 0x000fe400078e00ff */
[----:B------:R-:W-:-:S07]  /*12760*/  IMAD.MOV.U32 R2, RZ, RZ, R14 ;  /* 0x000000ffff027224 */ /* 0x000fce00078e000e */
[----:B------:R-:W-:Y:S05]  /*12770*/  WARPSYNC.COLLECTIVE R15, `(.L_x_385) ;  /* 0x000000000f087348 */ /* 0x000fea0003c00000 */
[----:B------:R0:W1:Y:S02]  /*12780*/  SHFL.IDX P6, R14, R13, R12, R11 ;  /* 0x0000000c0d0e7389 */ /* 0x00006400000c000b */
[----:B01----:R-:W-:Y:S01]  /*12790*/  ENDCOLLECTIVE ;  /* 0x000000000000791b */ /* 0x003fe20003800000 */
.L_x_385:
        /* <DEDUP_REMOVED lines=11> */
.L_x_386:
[----:B------:R-:W-:Y:S01]  /*12850*/  IMAD.MOV.U32 R2, RZ, RZ, R14 ;  /* 0x000000ffff027224 */ /* 0x000fe200078e000e */
[----:B------:R-:W-:Y:S06]  /*12860*/  BRA `(.L_x_387) ;  /* 0xffffffbc006c7947 */ /* 0x000fec000383ffff */
.L_x_279:
[----:B0-----:R0:W2:Y:S02]  /*12870*/  SYNCS.PHASECHK.TRANS64.TRYWAIT P2, [R2+URZ+0x13270], R0 ;  /* 0x01327000020075a7 */ /* 0x0010a4000804017f */
[----:B--2---:R-:W-:Y:S05]  /*12880*/  @!P2 NANOSLEEP.SYNCS 0x989680 ;  /* 0x009896800000a95d */ /* 0x004fea0003900000 */
[----:B------:R-:W2:Y:S02]  /*12890*/  @!P2 SYNCS.PHASECHK.TRANS64 P2, [R2+URZ+0x13270], R0 ;  /* 0x013270000200a5a7 */ /* 0x000ea4000804007f */
[----:B--2---:R-:W-:Y:S05]  /*128a0*/  @!P2 BRA `(.L_x_279) ;  /* 0xfffffffc00f0a947 */ /* 0x004fea000383ffff */
[----:B------:R-:W-:Y:S05]  /*128b0*/  BRA `(.L_x_388) ;  /* 0xffffffbc00d07947 */ /* 0x000fea000383ffff */
.L_x_281:
[----:B0-----:R0:W2:Y:S02]  /*128c0*/  SYNCS.PHASECHK.TRANS64.TRYWAIT P2, [R2+URZ+0x13260], R0 ;  /* 0x01326000020075a7 */ /* 0x0010a4000804017f */
[----:B--2---:R-:W-:Y:S05]  /*128d0*/  @!P2 NANOSLEEP.SYNCS 0x989680 ;  /* 0x009896800000a95d */ /* 0x004fea0003900000 */
[----:B------:R-:W2:Y:S02]  /*128e0*/  @!P2 SYNCS.PHASECHK.TRANS64 P2, [R2+URZ+0x13260], R0 ;  /* 0x013260000200a5a7 */ /* 0x000ea4000804007f */
[----:B--2---:R-:W-:Y:S05]  /*128f0*/  @!P2 BRA `(.L_x_281) ;  /* 0xfffffffc00f0a947 */ /* 0x004fea000383ffff */
[----:B------:R-:W-:Y:S05]  /*12900*/  BRA `(.L_x_389) ;  /* 0xffffffbc00e07947 */ /* 0x000fea000383ffff */
.L_x_289:
[----:B0-----:R0:W1:Y:S02]  /*12910*/  SYNCS.PHASECHK.TRANS64.TRYWAIT P1, [R3+URZ+0x13270], R0 ;  /* 0x01327000030075a7 */ /* 0x001064000802017f */
[----:B-1----:R-:W-:Y:S05]  /*12920*/  @!P1 NANOSLEEP.SYNCS 0x989680 ;  /* 0x009896800000995d */ /* 0x002fea0003900000 */
[----:B------:R-:W1:Y:S02]  /*12930*/  @!P1 SYNCS.PHASECHK.TRANS64 P1, [R3+URZ+0x13270], R0 ;  /* 0x01327000030095a7 */ /* 0x000e64000802007f */
[----:B-1----:R-:W-:Y:S05]  /*12940*/  @!P1 BRA `(.L_x_289) ;  /* 0xfffffffc00f09947 */ /* 0x002fea000383ffff */
[----:B------:R-:W-:Y:S05]  /*12950*/  BRA `(.L_x_390) ;  /* 0xffffffc4002c7947 */ /* 0x000fea000383ffff */
.L_x_291:
[----:B0-----:R0:W1:Y:S02]  /*12960*/  SYNCS.PHASECHK.TRANS64.TRYWAIT P1, [R3+URZ+0x13260], R0 ;  /* 0x01326000030075a7 */ /* 0x001064000802017f */
[----:B-1----:R-:W-:Y:S05]  /*12970*/  @!P1 NANOSLEEP.SYNCS 0x989680 ;  /* 0x009896800000995d */ /* 0x002fea0003900000 */
[----:B------:R-:W1:Y:S02]  /*12980*/  @!P1 SYNCS.PHASECHK.TRANS64 P1, [R3+URZ+0x13260], R0 ;  /* 0x01326000030095a7 */ /* 0x000e64000802007f */
[----:B-1----:R-:W-:Y:S05]  /*12990*/  @!P1 BRA `(.L_x_291) ;  /* 0xfffffffc00f09947 */ /* 0x002fea000383ffff */
[----:B------:R-:W-:Y:S05]  /*129a0*/  BRA `(.L_x_391) ;  /* 0xffffffc4003c7947 */ /* 0x000fea000383ffff */
.L_x_303:
[----:B0-----:R0:W1:Y:S02]  /*129b0*/  SYNCS.PHASECHK.TRANS64.TRYWAIT P0, [R5+URZ+0x13220], R0 ;  /* 0x01322000050075a7 */ /* 0x001064000800017f */
[----:B-1----:R-:W-:Y:S05]  /*129c0*/  @!P0 NANOSLEEP.SYNCS 0x989680 ;  /* 0x009896800000895d */ /* 0x002fea0003900000 */
[----:B------:R-:W1:Y:S02]  /*129d0*/  @!P0 SYNCS.PHASECHK.TRANS64 P0, [R5+URZ+0x13220], R0 ;  /* 0x01322000050085a7 */ /* 0x000e64000800007f */
[----:B-1----:R-:W-:Y:S05]  /*129e0*/  @!P0 BRA `(.L_x_303) ;  /* 0xfffffffc00f08947 */ /* 0x002fea000383ffff */
[----:B------:R-:W-:Y:S05]  /*129f0*/  BRA `(.L_x_392) ;  /* 0xffffffd4008c7947 */ /* 0x000fea000383ffff */
.L_x_304:
[----:B------:R-:W1:Y:S01]  /*12a00*/  S2R R2, SR_TID.X ;  /* 0x0000000000027919 */ /* 0x000e620000002100 */
[----:B------:R-:W-:Y:S01]  /*12a10*/  BSSY B0, `(.L_x_393) ;  /* 0x000000a000007945 */ /* 0x000fe20003800000 */
[----:B------:R-:W-:Y:S02]  /*12a20*/  IMAD.MOV.U32 R12, RZ, RZ, RZ ;  /* 0x000000ffff0c7224 */ /* 0x000fe400078e00ff */
[----:B------:R-:W-:Y:S02]  /*12a30*/  IMAD.MOV.U32 R11, RZ, RZ, 0x1f ;  /* 0x0000001fff0b7424 */ /* 0x000fe400078e00ff */
[----:B------:R-:W-:Y:S01]  /*12a40*/  IMAD.MOV.U32 R15, RZ, RZ, -0x1 ;  /* 0xffffffffff0f7424 */ /* 0x000fe200078e00ff */
[----:B-1----:R-:W-:-:S04]  /*12a50*/  SHF.R.U32.HI R2, RZ, 0x5, R2 ;  /* 0x00000005ff027819 */ /* 0x002fc80000011602 */
[----:B------:R-:W-:-:S05]  /*12a60*/  LOP3.LUT R2, R2, 0x3, RZ, 0xc0, !PT ;  /* 0x0000000302027812 */ /* 0x000fca00078ec0ff */
[----:B------:R-:W-:-:S07]  /*12a70*/  IMAD.MOV.U32 R13, RZ, RZ, R2 ;  /* 0x000000ffff0d7224 */ /* 0x000fce00078e0002 */
[----:B0-2--5:R-:W-:Y:S05]  /*12a80*/  WARPSYNC.COLLECTIVE R15, `(.L_x_394) ;  /* 0x000000000f087348 */ /* 0x025fea0003c00000 */
[----:B------:R1:W3:Y:S02]  /*12a90*/  SHFL.IDX P6, R14, R13, R12, R11 ;  /* 0x0000000c0d0e7389 */ /* 0x0002e400000c000b */
[----:B0123-5:R-:W-:Y:S01]  /*12aa0*/  ENDCOLLECTIVE ;  /* 0x000000000000791b */ /* 0x02ffe20003800000 */
.L_x_394:
[----:B------:R-:W-:Y:S05]  /*12ab0*/  BSYNC B0 ;  /* 0x0000000000007941 */ /* 0x000fea0003800000 */
.L_x_393:
[----:B------:R-:W-:Y:S05]  /*12ac0*/  BRA `(.L_x_395) ;  /* 0xffffffd400747947 */ /* 0x000fea000383ffff */
.L_x_307:
[----:B------:R-:W-:Y:S01]  /*12ad0*/  BSSY B1, `(.L_x_396) ;  /* 0x0000006000017945 */ /* 0x000fe20003800000 */
[----:B------:R-:W-:-:S07]  /*12ae0*/  IMAD.MOV.U32 R15, RZ, RZ, -0x1 ;  /* 0xffffffffff0f7424 */ /* 0x000fce00078e00ff */
[----:B0-2--5:R-:W-:Y:S05]  /*12af0*/  WARPSYNC.COLLECTIVE R15, `(.L_x_397) ;  /* 0x000000000f0c7348 */ /* 0x025fea0003c00000 */
[----:B------:R-:W-:Y:S02]  /*12b00*/  ELECT P6, UR62, PT ;  /* 0x00000000003e782f */ /* 0x000fe400038c0000 */
[----:B------:R-:W-:Y:S01]  /*12b10*/  MOV R14, UR62 ;  /* 0x0000003e000e7c02 */ /* 0x000fe20008000f00 */
[----:B0-2--5:R-:W-:Y:S10]  /*12b20*/  ENDCOLLECTIVE ;  /* 0x000000000000791b */ /* 0x025ff40003800000 */
.L_x_397:
[----:B------:R-:W-:Y:S05]  /*12b30*/  BSYNC B1 ;  /* 0x0000000000017941 */ /* 0x000fea0003800000 */
.L_x_396:
[----:B------:R-:W-:Y:S05]  /*12b40*/  BRA `(.L_x_398) ;  /* 0xffffffd4006c7947 */ /* 0x000fea000383ffff */
.L_x_309:
[----:B0-----:R0:W1:Y:S02]  /*12b50*/  SYNCS.PHASECHK.TRANS64.TRYWAIT P1, [R3+URZ+0x13240], R2 ;  /* 0x01324002030075a7 */ /* 0x001064000802017f */
[----:B-1----:R-:W-:Y:S05]  /*12b60*/  @!P1 NANOSLEEP.SYNCS 0x989680 ;  /* 0x009896800000995d */ /* 0x002fea0003900000 */
[----:B------:R-:W1:Y:S02]  /*12b70*/  @!P1 SYNCS.PHASECHK.TRANS64 P1, [R3+URZ+0x13240], R2 ;  /* 0x01324002030095a7 */ /* 0x000e64000802007f */
[----:B-1----:R-:W-:Y:S05]  /*12b80*/  @!P1 BRA `(.L_x_309) ;  /* 0xfffffffc00f09947 */ /* 0x002fea000383ffff */
[----:B------:R-:W-:Y:S05]  /*12b90*/  BRA `(.L_x_399) ;  /* 0xffffffd400907947 */ /* 0x000fea000383ffff */
.L_x_311:
[----:B-1----:R1:W3:Y:S02]  /*12ba0*/  SYNCS.PHASECHK.TRANS64.TRYWAIT P1, [R27+URZ+0x13240], R0 ;  /* 0x013240001b0075a7 */ /* 0x0022e4000802017f */
[----:B---3--:R-:W-:Y:S05]  /*12bb0*/  @!P1 NANOSLEEP.SYNCS 0x989680 ;  /* 0x009896800000995d */ /* 0x008fea0003900000 */
[----:B------:R-:W3:Y:S02]  /*12bc0*/  @!P1 SYNCS.PHASECHK.TRANS64 P1, [R27+URZ+0x13240], R0 ;  /* 0x013240001b0095a7 */ /* 0x000ee4000802007f */
[----:B---3--:R-:W-:Y:S05]  /*12bd0*/  @!P1 BRA `(.L_x_311) ;  /* 0xfffffffc00f09947 */ /* 0x008fea000383ffff */
[----:B------:R-:W-:Y:S05]  /*12be0*/  BRA `(.L_x_400) ;  /* 0xffffffd400a07947 */ /* 0x000fea000383ffff */
.L_x_313:
[----:B---3--:R3:W4:Y:S02]  /*12bf0*/  SYNCS.PHASECHK.TRANS64.TRYWAIT P1, [R3+URZ+0x13260], R2 ;  /* 0x01326002030075a7 */ /* 0x008724000802017f */
[----:B----4-:R-:W-:Y:S05]  /*12c00*/  @!P1 NANOSLEEP.SYNCS 0x989680 ;  /* 0x009896800000995d */ /* 0x010fea0003900000 */
[----:B------:R-:W4:Y:S02]  /*12c10*/  @!P1 SYNCS.PHASECHK.TRANS64 P1, [R3+URZ+0x13260], R2 ;  /* 0x01326002030095a7 */ /* 0x000f24000802007f */
[----:B----4-:R-:W-:Y:S05]  /*12c20*/  @!P1 BRA `(.L_x_313) ;  /* 0xfffffffc00f09947 */ /* 0x010fea000383ffff */
[----:B------:R-:W-:Y:S05]  /*12c30*/  BRA `(.L_x_401) ;  /* 0xffffffd4009c7947 */ /* 0x000fea000383ffff */
.L_x_315:
[----:B----4-:R4:W0:Y:S02]  /*12c40*/  SYNCS.PHASECHK.TRANS64.TRYWAIT P1, [R27+URZ+0x13260], R0 ;  /* 0x013260001b0075a7 */ /* 0x010824000802017f */
[----:B0-----:R-:W-:Y:S05]  /*12c50*/  @!P1 NANOSLEEP.SYNCS 0x989680 ;  /* 0x009896800000995d */ /* 0x001fea0003900000 */
[----:B------:R-:W0:Y:S02]  /*12c60*/  @!P1 SYNCS.PHASECHK.TRANS64 P1, [R27+URZ+0x13260], R0 ;  /* 0x013260001b0095a7 */ /* 0x000e24000802007f */
[----:B0-----:R-:W-:Y:S05]  /*12c70*/  @!P1 BRA `(.L_x_315) ;  /* 0xfffffffc00f09947 */ /* 0x001fea000383ffff */
[----:B------:R-:W-:Y:S05]  /*12c80*/  BRA `(.L_x_402) ;  /* 0xffffffd400987947 */ /* 0x000fea000383ffff */
.L_x_317:
[----:B------:R0:W0:Y:S02]  /*12c90*/  SYNCS.PHASECHK.TRANS64.TRYWAIT P1, [R3+URZ+0x13280], R2 ;  /* 0x01328002030075a7 */ /* 0x000024000802017f */
[----:B0-----:R-:W-:Y:S05]  /*12ca0*/  @!P1 NANOSLEEP.SYNCS 0x989680 ;  /* 0x009896800000995d */ /* 0x001fea0003900000 */
[----:B------:R-:W0:Y:S02]  /*12cb0*/  @!P1 SYNCS.PHASECHK.TRANS64 P1, [R3+URZ+0x13280], R2 ;  /* 0x01328002030095a7 */ /* 0x000e24000802007f */
[----:B0-----:R-:W-:Y:S05]  /*12cc0*/  @!P1 BRA `(.L_x_317) ;  /* 0xfffffffc00f09947 */ /* 0x001fea000383ffff */
[----:B------:R-:W-:Y:S05]  /*12cd0*/  BRA `(.L_x_403) ;  /* 0xffffffd400947947 */ /* 0x000fea000383ffff */
.L_x_404:
        /* <DEDUP_REMOVED lines=10> */
.L_x_2720:


//--------------------- .text._ZN7cutlass13device_kernelIN5flash11enable_sm90INS1_16FlashAttnFwdSm90INS1_25CollectiveMainloopFwdSm90ILi2EN4cute5tupleIJNS5_1CILi1EEES8_S8_EEENS6_IJNS7_ILi192EEENS7_ILi160EEENS7_ILi64EEEEEELi64ENS_12float_e4m3_tEfNS_4arch4Sm90ELb0ELb0ELb0ELb1ELb1ELb1ELb0ELb1ELb1ELb1ELb1ELb0EEENS1_21CollectiveEpilogueFwdINS6_IJSA_SC_SB_EEES9_NS_10bfloat16_tESG_Li384ELb1ELb1ELb1ELb1EEENS1_36VarlenDynamicPersistentTileSchedulerILi192ELi160ELi384ELi128ELb1ELb1ELb1ELb0ELb1ELb1EEEEEEEEEvNT_6ParamsE --------------------------
	.section	.text._ZN7cutlass13device_kernelIN5flash11enable_sm90INS1_16FlashAttnFwdSm90INS1_25CollectiveMainloopFwdSm90ILi2EN4cute5tupleIJNS5_1CILi1EEES8_S8_EEENS6_IJNS7_ILi192EEENS7_ILi160EEENS7_ILi64EEEEEELi64ENS_12float_e4m3_tEfNS_4arch4Sm90ELb0ELb0ELb0ELb1ELb1ELb1ELb0ELb1ELb1ELb1ELb1ELb0EEENS1_21CollectiveEpilogueFwdINS6_IJSA_SC_SB_EEES9_NS_10bfloat16_tESG_Li384ELb1ELb1ELb1ELb1EEENS1_36VarlenDynamicPersistentTileSchedulerILi192ELi160ELi384ELi128ELb1ELb1ELb1ELb0ELb1ELb1EEEEEEEEEvNT_6ParamsE,"ax",@progbits
	.align	128
.text._ZN7cutlass13device_kernelIN5flash11enable_sm90INS1_16FlashAttnFwdSm90INS1_25CollectiveMainloopFwdSm90ILi2EN4cute5tupleIJNS5_1CILi1EEES8_S8_EEENS6_IJNS7_ILi192EEENS7_ILi160EEENS7_ILi64EEEEEELi64ENS_12float_e4m3_tEfNS_4arch4Sm90ELb0ELb0ELb0ELb1ELb1ELb1ELb0ELb1ELb1ELb1ELb1ELb0EEENS1_21CollectiveEpilogueFwdINS6_IJSA_SC_SB_EEES9_NS_10bfloat16_tESG_Li384ELb1ELb1ELb1ELb1EEENS1_36VarlenDynamicPersistentTileSchedulerILi192ELi160ELi384ELi128ELb1ELb1ELb1ELb0ELb1ELb1EEEEEEEEEvNT_6ParamsE:
        .type           _ZN7cutlass13device_kernelIN5flash11enable_sm90INS1_16FlashAttnFwdSm90INS1_25CollectiveMainloopFwdSm90ILi2EN4cute5tupleIJNS5_1CILi1EEES8_S8_EEENS6_IJNS7_ILi192EEENS7_ILi160EEENS7_ILi64EEEEEELi64ENS_12float_e4m3_tEfNS_4arch4Sm90ELb0ELb0ELb0ELb1ELb1ELb1ELb0ELb1ELb1ELb1ELb1ELb0EEENS1_21CollectiveEpilogueFwdINS6_IJSA_SC_SB_EEES9_NS_10bfloat16_tESG_Li384ELb1ELb1ELb1ELb1EEENS1_36VarlenDynamicPersistentTileSchedulerILi192ELi160ELi384ELi128ELb1ELb1ELb1ELb0ELb1ELb1EEEEEEEEEvNT_6ParamsE,@function
        .size           _ZN7cutlass13device_kernelIN5flash11enable_sm90INS1_16FlashAttnFwdSm90INS1_25CollectiveMainloopFwdSm90ILi2EN4cute5tupleIJNS5_1CILi1EEES8_S8_EEENS6_IJNS7_ILi192EEENS7_ILi160EEENS7_ILi64EEEEEELi64ENS_12float_e4m3_tEfNS_4arch4Sm90ELb0ELb0ELb0ELb1ELb1ELb1ELb0ELb1ELb1ELb1ELb1ELb0EEENS1_21CollectiveEpilogueFwdINS6_IJSA_SC_SB_EEES9_NS_10bfloat16_tESG_Li384ELb1ELb1ELb1ELb1EEENS1_36VarlenDynamicPersistentTileSchedulerILi192ELi160ELi384ELi128ELb1ELb1ELb1ELb0ELb1ELb1EEEEEEEEEvNT_6ParamsE,(.L_x_2721 - _ZN7cutlass13device_kernelIN5flash11enable_sm90INS1_16FlashAttnFwdSm90INS1_25CollectiveMainloopFwdSm90ILi2EN4cute5tupleIJNS5_1CILi1EEES8_S8_EEENS6_IJNS7_ILi192EEENS7_ILi160EEENS7_ILi64EEEEEELi64ENS_12float_e4m3_tEfNS_4arch4Sm90ELb0ELb0ELb0ELb1ELb1ELb1ELb0ELb1ELb1ELb1ELb1ELb0EEENS1_21CollectiveEpilogueFwdINS6_IJSA_SC_SB_EEES9_NS_10bfloat16_tESG_Li384ELb1ELb1ELb1ELb1EEENS1_36VarlenDynamicPersistentTileSchedulerILi192ELi160ELi384ELi128ELb1ELb1ELb1ELb0ELb1ELb1EEEEEEEEEvNT_6ParamsE)
        .other          _ZN7cutlass13device_kernelIN5flash11enable_sm90INS1_16FlashAttnFwdSm90INS1_25CollectiveMainloopFwdSm90ILi2EN4cute5tupleIJNS5_1CILi1EEES8_S8_EEENS6_IJNS7_ILi192EEENS7_ILi160EEENS7_ILi64EEEEEELi64ENS_12float_e4m3_tEfNS_4arch4Sm90ELb0ELb0ELb0ELb1ELb1ELb1ELb0ELb1ELb1ELb1ELb1ELb0EEENS1_21CollectiveEpilogueFwdINS6_IJSA_SC_SB_EEES9_NS_10bfloat16_tESG_Li384ELb1ELb1ELb1ELb1EEENS1_36VarlenDynamicPersistentTileSchedulerILi192ELi160ELi384ELi128ELb1ELb1ELb1ELb0ELb1ELb1EEEEEEEEEvNT_6ParamsE,@"STO_CUDA_ENTRY STV_DEFAULT"
_ZN7cutlass13device_kernelIN5flash11enable_sm90INS1_16FlashAttnFwdSm90INS1_25CollectiveMainloopFwdSm90ILi2EN4cute5tupleIJNS5_1CILi1EEES8_S8_EEENS6_IJNS7_ILi192EEENS7_ILi160EEENS7_ILi64EEEEEELi64ENS_12float_e4m3_tEfNS_4arch4Sm90ELb0ELb0ELb0ELb1ELb1ELb1ELb0ELb1ELb1ELb1ELb1ELb0EEENS1_21CollectiveEpilogueFwdINS6_IJSA_SC_SB_EEES9_NS_10bfloat16_tESG_Li384ELb1ELb1ELb1ELb1EEENS1_36VarlenDynamicPersistentTileSchedulerILi192ELi160ELi384ELi128ELb1ELb1ELb1ELb0ELb1ELb1EEEEEEEEEvNT_6ParamsE:
[----:B------:R-:W0:Y:S02]  /*0000*/  LDC R1, c[0x0][0x28] ;  /* 0x00000a00ff017b82 */ /* 0x000e240000000800 */
[----:B0-----:R-:W-:Y:S01]  /*0010*/  VIADD R1, R1, 0xffffff60 ;  /* 0xffffff6001017836 */ /* 0x001fe20000000000 */
[----:B------:R-:W0:Y:S01]  /*0020*/  S2R R3, SR_TID.X ;  /* 0x0000000000037919 */ /* 0x000e220000002100 */
[----:B------:R-:W-:Y:S01]  /*0030*/  ELECT P0, URZ, PT ;  /* 0x00000000003f782f */ /* 0x000fe20003800000 */
[----:B------:R-:W-:Y:S01]  /*0040*/  BSSY B0, `(.L_x_405) ;  /* 0x000000d000007945 */ /* 0x000fe20003800000 */
[----:B0-----:R-:W-:-:S05]  /*0050*/  SHF.R.U32.HI R0, RZ, 0x5, R3 ;  /* 0x00000005ff007819 */ /* 0x001fca0000011603 */
[----:B------:R-:W0:Y:S02]  /*0060*/  SHFL.IDX PT, R2, R0, RZ, 0x1f ;  /* 0x00001fff00027589 */ /* 0x000e2400000e0000 */
[----:B0-----:R-:W-:-:S13]  /*0070*/  ISETP.EQ.AND P0, PT, R2, RZ, P0 ;  /* 0x000000ff0200720c */ /* 0x001fda0000702270 */
[----:B------:R-:W-:Y:S05]  /*0080*/  @!P0 BRA `(.L_x_406) ;  /* 0x0000000000208947 */ /* 0x000fea0003800000 */
[----:B------:R-:W-:Y:S02]  /*0090*/  ULDC.64 UR4, c[0x0][0x198] ;  /* 0x0000660000047ab9 */ /* 0x000fe40000000a00 */
[----:B------:R-:W-:Y:S02]  /*00a0*/  UIADD3 UR6, UP0, UR4, 0x570, URZ ;  /* 0x0000057004067890 */ /* 0x000fe4000ff1e03f */
[----:B------:R-:W-:Y:S02]  /*00b0*/  UIADD3 UR4, UP1, UR4, 0x670, URZ ;  /* 0x0000067004047890 */ /* 0x000fe4000ff3e03f */
[----:B------:R-:W-:Y:S02]  /*00c0*/  UIADD3.X UR7, URZ, UR5, URZ, UP0, !UPT ;  /* 0x000000053f077290 */ /* 0x000fe400087fe43f */
[----:B------:R-:W-:-:S07]  /*00d0*/  UIADD3.X UR5, URZ, UR5, URZ, UP1, !UPT ;  /* 0x000000053f057290 */ /* 0x000fce0008ffe43f */
[----:B------:R0:W-:Y:S02]  /*00e0*/  UTMACCTL.PF [UR6] ;  /* 0x00000000060079b9 */ /* 0x0001e40008040000 */
[----:B------:R0:W-:Y:S02]  /*00f0*/  UTMACCTL.PF [UR4] ;  /* 0x00000000040079b9 */ /* 0x0001e40008040000 */
[----:B0-----:R-:W-:Y:S01]  /*0100*/  NOP ;  /* 0x0000000000007918 */ /* 0x001fe20000000000 */
.L_x_406:
[----:B------:R-:W-:Y:S05]  /*0110*/  BSYNC B0 ;  /* 0x0000000000007941 */ /* 0x000fea0003800000 */
.L_x_405:
[----:B------:R-:W-:Y:S01]  /*0120*/  VOTEU.ANY UP0, P0 ;  /* 0x00000000003f7886 */ /* 0x000fe20000000100 */
[----:B------:R-:W0:Y:S01]  /*0130*/  SHFL.IDX PT, R2, R0, RZ, 0x1f ;  /* 0x00001fff00027589 */ /* 0x000e2200000e0000 */
[----:B------:R-:W-:Y:S01]  /*0140*/  UMOV UR4, 0x80 ;  /* 0x0000008000047882 */ /* 0x000fe20000000000 */
[----:B------:R-:W-:Y:S01]  /*0150*/  UMOV UR7, 0x180 ;  /* 0x0000018000077882 */ /* 0x000fe20000000000 */
[----:B------:R-:W-:Y:S01]  /*0160*/  SHF.R.U32.HI R3, RZ, 0x7, R3 ;  /* 0x00000007ff037819 */ /* 0x000fe20000011603 */
[----:B------:R-:W1:Y:S01]  /*0170*/  @UP0 S2UR UR8, SR_CgaCtaId ;  /* 0x00000000000809c3 */ /* 0x000e620000008800 */
[----:B------:R-:W-:Y:S01]  /*0180*/  @UP0 UMOV UR6, 0x400 ;  /* 0x0000040000060882 */ /* 0x000fe20000000000 */
[----:B------:R-:W-:-:S04]  /*0190*/  @UP0 UIADD3 UR4, -UR4, 0x100000, URZ ;  /* 0x0010000004040890 */ /* 0x000fc8000fffe13f */
[----:B------:R-:W-:Y:S02]  /*01a0*/  @UP0 USHF.L.U32 UR5, UR4, 0xb, URZ ;  /* 0x0000000b04050899 */ /* 0x000fe4000800063f */
[----:B------:R-:W-:Y:S01]  /*01b0*/  @UP0 USHF.L.U32 UR4, UR4, 0x1, URZ ;  /* 0x0000000104040899 */ /* 0x000fe2000800063f */
[----:B------:R-:W-:Y:S01]  /*01c0*/  VOTEU.ANY UP1, P0 ;  /* 0x00000000003f7886 */ /* 0x000fe20000020100 */
[----:B0-----:R-:W-:Y:S02]  /*01d0*/  ISETP.NE.AND P1, PT, R2, RZ, PT ;  /* 0x000000ff0200720c */ /* 0x001fe40003f25270 */
[----:B------:R0:W2:Y:S01]  /*01e0*/  SHFL.IDX PT, R2, R3, RZ, 0x1f ;  /* 0x00001fff03027589 */ /* 0x0000a200000e0000 */
[----:B-1----:R-:W-:Y:S02]  /*01f0*/  @UP0 ULEA UR8, UR8, UR6, 0x18 ;  /* 0x0000000608080291 */ /* 0x002fe4000f8ec03f */
[----:B------:R-:W-:-:S04]  /*0200*/  @UP0 UIADD3 UR6, -UR7, 0x100000, URZ ;  /* 0x0010000007060890 */ /* 0x000fc8000fffe13f */
[----:B------:R-:W-:Y:S02]  /*0210*/  @UP0 USHF.L.U32 UR7, UR6, 0xb, URZ ;  /* 0x0000000b06070899 */ /* 0x000fe4000800063f */
[----:B------:R-:W-:Y:S01]  /*0220*/  @UP0 USHF.L.U32 UR6, UR6, 0x1, URZ ;  /* 0x0000000106060899 */ /* 0x000fe2000800063f */
[----:B------:R-:W-:Y:S01]  /*0230*/  VOTEU.ANY UP0, P0 ;  /* 0x00000000003f7886 */ /* 0x000fe20000000100 */
[----:B------:R-:W1:Y:S04]  /*0240*/  FENCE.VIEW.ASYNC.S ;  /* 0x00000000000073c6 */ /* 0x000e680000000000 */
[----:B-1----:R0:W1:Y:S06]  /*0250*/  @UP0 SYNCS.EXCH.64 URZ, [UR8+0x13200], UR4 ;  /* 0x01320004083f05b2 */ /* 0x00206c0008000100 */
[----:B------:R0:W3:Y:S02]  /*0260*/  @UP1 SYNCS.EXCH.64 URZ, [UR8+0x13220], UR6 ;  /* 0x01322006083f15b2 */ /* 0x0000e40008000100 */
        /* <DEDUP_REMOVED lines=14> */
[----:B0-----:R0:W4:Y:S08]  /*0350*/  SYNCS.EXCH.64 URZ, [UR8+0x13230], UR4 ;  /* 0x01323004083f75b2 */ /* 0x0011300008000100 */
[----:B------:R0:W0:Y:S01]  /*0360*/  SYNCS.EXCH.64 URZ, [UR8+0x13240], UR6 ;  /* 0x01324006083f75b2 */ /* 0x0000220008000100 */
[----:B------:R0:W0:Y:S01]  /*0370*/  SYNCS.EXCH.64 URZ, [UR8+0x13238], UR4 ;  /* 0x01323804083f75b2 */ /* 0x0000220008000100 */
[----:B------:R0:W0:Y:S01]  /*0380*/  SYNCS.EXCH.64 URZ, [UR8+0x13248], UR6 ;  /* 0x01324806083f75b2 */ /* 0x0000220008000100 */
[----:B------:R-:W-:Y:S01]  /*0390*/  NOP ;  /* 0x0000000000007918 */ /* 0x000fe20000000000 */
.L_x_407:
        /* <DEDUP_REMOVED lines=22> */
.L_x_408:
        /* <DEDUP_REMOVED lines=18> */
.L_x_409:
        /* <DEDUP_REMOVED lines=22> */
.L_x_410:
[----:B------:R-:W5:Y:S01]  /*0780*/  SHFL.IDX PT, R4, R0, RZ, 0x1f ;  /* 0x00001fff00047589 */ /* 0x000f6200000e0000 */
        /* <DEDUP_REMOVED lines=22> */
.L_x_411:
[----:B--2---:R-:W-:Y:S01]  /*08f0*/  ISETP.NE.AND P0, PT, R2, RZ, PT ;  /* 0x000000ff0200720c */ /* 0x004fe20003f05270 */
[----:B------:R-:W-:Y:S01]  /*0900*/  IMAD.MOV.U32 R2, RZ, RZ, 0x1 ;  /* 0x00000001ff027424 */ /* 0x000fe200078e00ff */
[----:B------:R-:W-:Y:S01]  /*0910*/  NOP ;  /* 0x0000000000007918 */ /* 0x000fe20000000000 */
[----:B------:R-:W-:Y:S01]  /*0920*/  ULDC.64 UR40, c[0x0][0x208] ;  /* 0x0000820000287ab9 */ /* 0x000fe20000000a00 */
[----:B------:R-:W-:Y:S02]  /*0930*/  BSSY B8, `(.L_x_412) ;  /* 0x0001788000087945 */ /* 0x000fe40003800000 */
[----:B------:R-:W-:-:S05]  /*0940*/  SEL R2, R2, 0x2, !P0 ;  /* 0x0000000202027807 */ /* 0x000fca0004000000 */
[----:B------:R2:W-:Y:S01]  /*0950*/  STL [R1+0x2c], R2 ;  /* 0x00002c0201007387 */ /* 0x0005e20000100800 */
[----:B01-34-:R-:W-:Y:S06]  /*0960*/  BAR.SYNC.DEFER_BLOCKING 0x0 ;  /* 0x0000000000007b1d */ /* 0x01bfec0000010000 */
[----:B------:R-:W-:Y:S05]  /*0970*/  @!P0 BRA `(.L_x_413) ;  /* 0x000000fc00cc8947 */ /* 0x000fea0003800000 */
.L_x_414:
[----:B------:R-:W-:-:S08]  /*0980*/  NOP ;  /* 0x0000000000007918 */ /* 0x000fd00000000000 */
[----:B------:R-:W0:Y:S02]  /*0990*/  USETMAXREG.TRY_ALLOC.CTAPOOL UP0, 0xa0 ;  /* 0x000000a0000079c8 */ /* 0x000e240008000600 */
[----:B0-----:R-:W-:-:S13]  /*09a0*/  PLOP3.LUT P0, PT, PT, PT, UP0, 0x80, 0x0 ;  /* 0x000000000000781c */ /* 0x001fda0003f0f008 */
[----:B------:R-:W-:Y:S05]  /*09b0*/  @!P0 BRA `(.L_x_414) ;  /* 0xfffffffc00f08947 */ /* 0x000fea000383ffff */
[----:B------:R-:W0:Y:S08]  /*09c0*/  S2UR UR4, SR_CgaCtaId ;  /* 0x00000000000479c3 */ /* 0x000e300000008800 */
[----:B------:R-:W-:Y:S06]  /*09d0*/  BAR.ARV 0x8, 0x200 ;  /* 0x0208000000007b1d */ /* 0x000fec0000002000 */
[----:B------:R-:W-:-:S02]  /*09e0*/  MOV R18, 0x400 ;  /* 0x0000040000127802 */ /* 0x000fc40000000f00 */
[----:B------:R-:W-:Y:S01]  /*09f0*/  BAR.SYNC.DEFER_BLOCKING 0x5, 0x200 ;  /* 0x0148000000007b1d */ /* 0x000fe20000010000 */
[----:B0-----:R-:W-:-:S05]  /*0a00*/  IMAD.U32 R0, RZ, RZ, UR4 ;  /* 0x00000004ff007e24 */ /* 0x001fca000f8e00ff */
[----:B------:R-:W-:Y:S01]  /*0a10*/  ULDC UR4, c[0x0][0xc3c] ;  /* 0x00030f0000047ab9 */ /* 0x000fe20000000800 */
[----:B------:R-:W-:Y:S01]  /*0a20*/  LEA R18, R0, R18, 0x18 ;  /* 0x0000001200127211 */ /* 0x000fe200078ec0ff */
[----:B------:R-:W-:Y:S04]  /*0a30*/  STL [R1+0x20], R0 ;  /* 0x0000200001007387 */ /* 0x000fe80000100800 */
[----:B------:R-:W0:Y:S01]  /*0a40*/  LDS.128 R24, [R18+0x132d0] ;  /* 0x0132d00012187984 */ /* 0x000e220000000c00 */
[----:B------:R-:W-:Y:S06]  /*0a50*/  BAR.ARV 0x4, 0x200 ;  /* 0x0108000000007b1d */ /* 0x000fec0000002000 */
[----:B0-----:R-:W-:-:S13]  /*0a60*/  ISETP.GE.AND P0, PT, R27, UR4, PT ;  /* 0x000000041b007c0c */ /* 0x001fda000bf06270 */
[----:B------:R-:W-:Y:S05]  /*0a70*/  @P0 BRA `(.L_x_415) ;  /* 0x0000017400cc0947 */ /* 0x000fea0003800000 */
[----:B------:R-:W3:Y:S01]  /*0a80*/  LDL.LU R16, [R1+0x2c] ;  /* 0x00002c0001107983 */ /* 0x000ee20000300800 */
[----:B------:R-:W0:Y:S02]  /*0a90*/  S2R R0, SR_TID.X ;  /* 0x0000000000007919 */ /* 0x000e240000002100 */
[----:B0-----:R-:W-:-:S05]  /*0aa0*/  VIADD R15, R0, 0xffffff80 ;  /* 0xffffff80000f7836 */ /* 0x001fca0000000000 */
[----:B------:R-:W-:Y:S02]  /*0ab0*/  SHF.R.S32.HI R0, RZ, 0x1f, R15 ;  /* 0x0000001fff007819 */ /* 0x000fe4000001140f */
[-C--:B------:R-:W-:Y:S02]  /*0ac0*/  LEA.HI R3, R15, R15.reuse, RZ, 0x1 ;  /* 0x0000000f0f037211 */ /* 0x080fe400078f08ff */
[CC--:B--2---:R-:W-:Y:S02]  /*0ad0*/  LEA.HI R2, R0.reuse, R15.reuse, RZ, 0x7 ;  /* 0x0000000f00027211 */ /* 0x0c4fe400078f38ff */
[CC--:B------:R-:W-:Y:S02]  /*0ae0*/  LEA.HI R4, R0.reuse, R15.reuse, RZ, 0x5 ;  /* 0x0000000f00047211 */ /* 0x0c0fe400078f28ff */
[----:B------:R-:W-:Y:S02]  /*0af0*/  SHF.R.S32.HI R10, RZ, 0x1, R3 ;  /* 0x00000001ff0a7819 */ /* 0x000fe40000011403 */
[----:B------:R-:W-:Y:S01]  /*0b00*/  LEA.HI R5, R0, R15, RZ, 0x4 ;  /* 0x0000000f00057211 */ /* 0x000fe200078f20ff */
[----:B------:R-:W-:Y:S01]  /*0b10*/  IMAD.SHL.U32 R8, R4, 0x20, RZ ;  /* 0x0000002004087824 */ /* 0x000fe200078e00ff */
[----:B------:R-:W-:-:S02]  /*0b20*/  LOP3.LUT R9, R2, 0xffffff80, RZ, 0xc0, !PT ;  /* 0xffffff8002097812 */ /* 0x000fc400078ec0ff */
[----:B------:R-:W-:Y:S02]  /*0b30*/  LEA.HI R4, R3, R10, RZ, 0x1 ;  /* 0x0000000a03047211 */ /* 0x000fe400078f08ff */
[----:B------:R-:W-:Y:S01]  /*0b40*/  LOP3.LUT R7, R5, 0x3fffff0, RZ, 0xc0, !PT ;  /* 0x03fffff005077812 */ /* 0x000fe200078ec0ff */
[C---:B------:R-:W-:Y:S01]  /*0b50*/  IMAD.IADD R14, R15.reuse, 0x1, -R9 ;  /* 0x000000010f0e7824 */ /* 0x040fe200078e0a09 */
[----:B------:R-:W-:Y:S02]  /*0b60*/  LOP3.LUT R4, R4, 0x3fffffe, RZ, 0xc0, !PT ;  /* 0x03fffffe04047812 */ /* 0x000fe400078ec0ff */
[----:B------:R-:W-:Y:S01]  /*0b70*/  SHF.R.S32.HI R6, RZ, 0x4, R5 ;  /* 0x00000004ff067819 */ /* 0x000fe20000011405 */
[----:B------:R-:W-:Y:S01]  /*0b80*/  IMAD.IADD R7, R15, 0x1, -R7 ;  /* 0x000000010f077824 */ /* 0x000fe200078e0a07 */
[----:B------:R-:W-:Y:S01]  /*0b90*/  LOP3.LUT R8, R8, 0xfffffc00, RZ, 0xc0, !PT ;  /* 0xfffffc0008087812 */ /* 0x000fe200078ec0ff */
[----:B------:R-:W-:Y:S01]  /*0ba0*/  IMAD.IADD R4, R10, 0x1, -R4 ;  /* 0x000000010a047824 */ /* 0x000fe200078e0a04 */
[----:B------:R-:W-:-:S02]  /*0bb0*/  SHF.R.S32.HI R9, RZ, 0x1f, R14 ;  /* 0x0000001fff097819 */ /* 0x000fc4000001140e */
[----:B------:R-:W-:Y:S01]  /*0bc0*/  LEA.HI R5, R5, R6, RZ, 0x1 ;  /* 0x0000000605057211 */ /* 0x000fe200078f08ff */
[----:B------:R-:W-:Y:S01]  /*0bd0*/  IMAD R7, R7, 0x40, R8 ;  /* 0x0000004007077824 */ /* 0x000fe200078e0208 */
[----:B------:R-:W-:Y:S01]  /*0be0*/  LEA.HI R8, R9, R14, RZ, 0x2 ;  /* 0x0000000e09087211 */ /* 0x000fe200078f10ff */
[----:B------:R-:W-:Y:S01]  /*0bf0*/  IMAD R13, R6, 0x8, R4 ;  /* 0x00000008060d7824 */ /* 0x000fe200078e0204 */
[----:B------:R-:W-:Y:S02]  /*0c00*/  LOP3.LUT R5, R5, 0x1ffffffe, RZ, 0xc0, !PT ;  /* 0x1ffffffe05057812 */ /* 0x000fe400078ec0ff */
[----:B------:R-:W-:Y:S02]  /*0c10*/  LEA.HI R4, R0, R15, RZ, 0x2 ;  /* 0x0000000f00047211 */ /* 0x000fe400078f10ff */
[--C-:B------:R-:W-:Y:S02]  /*0c20*/  SHF.R.S32.HI R10, RZ, 0x2, R8.reuse ;  /* 0x00000002ff0a7819 */ /* 0x100fe40000011408 */
[----:B------:R-:W-:-:S02]  /*0c30*/  SHF.R.S32.HI R11, RZ, 0x1f, R8 ;  /* 0x0000001fff0b7819 */ /* 0x000fc40000011408 */
[----:B------:R-:W-:Y:S02]  /*0c40*/  IADD3 R6, R6, -R5, RZ ;  /* 0x8000000506067210 */ /* 0x000fe40007ffe0ff */
[----:B------:R-:W-:Y:S02]  /*0c50*/  SHF.R.S32.HI R19, RZ, 0x7, R2 ;  /* 0x00000007ff137819 */ /* 0x000fe40000011402 */
[--C-:B------:R-:W-:Y:S02]  /*0c60*/  SHF.R.S32.HI R2, RZ, 0x2, R4.reuse ;  /* 0x00000002ff027819 */ /* 0x100fe40000011404 */
[----:B------:R-:W-:Y:S02]  /*0c70*/  SHF.R.S32.HI R5, RZ, 0x1f, R4 ;  /* 0x0000001fff057819 */ /* 0x000fe40000011404 */
[----:B------:R-:W-:Y:S02]  /*0c80*/  LEA.HI R11, R11, R10, RZ, 0x3 ;  /* 0x0000000a0b0b7211 */ /* 0x000fe400078f18ff */
[----:B------:R-:W-:Y:S01]  /*0c90*/  LOP3.LUT R12, R4, 0xfffffffc, RZ, 0xc0, !PT ;  /* 0xfffffffc040c7812 */ /* 0x000fe200078ec0ff */
[----:B------:R-:W-:Y:S01]  /*0ca0*/  IMAD.HI R4, R19, 0x55555556, RZ ;  /* 0x5555555613047827 */ /* 0x000fe200078e02ff */
[----:B------:R-:W-:-:S02]  /*0cb0*/  LEA.HI R5, R5, R2, RZ, 0x2 ;  /* 0x0000000205057211 */ /* 0x000fc400078f10ff */
[----:B------:R-:W-:Y:S02]  /*0cc0*/  LOP3.LUT R11, R11, 0xfffffff8, RZ, 0xc0, !PT ;  /* 0xfffffff80b0b7812 */ /* 0x000fe400078ec0ff */
[----:B------:R-:W-:Y:S02]  /*0cd0*/  LEA.HI R9, R9, R14, RZ, 0x5 ;  /* 0x0000000e09097211 */ /* 0x000fe400078f28ff */
[----:B------:R-:W-:Y:S01]  /*0ce0*/  LOP3.LUT R5, R5, 0xfffffffc, RZ, 0xc0, !PT ;  /* 0xfffffffc05057812 */ /* 0x000fe200078ec0ff */
[----:B------:R-:W-:Y:S01]  /*0cf0*/  IMAD.IADD R10, R10, 0x1, -R11 ;  /* 0x000000010a0a7824 */ /* 0x000fe200078e0a0b */
[----:B------:R-:W-:Y:S02]  /*0d00*/  LEA.HI R4, R4, R4, RZ, 0x1 ;  /* 0x0000000404047211 */ /* 0x000fe400078f08ff */
[----:B------:R-:W-:Y:S01]  /*0d10*/  SHF.R.S32.HI R9, RZ, 0x5, R9 ;  /* 0x00000005ff097819 */ /* 0x000fe20000011409 */
[----:B------:R-:W-:Y:S02]  /*0d20*/  IMAD.IADD R5, R2, 0x1, -R5 ;  /* 0x0000000102057824 */ /* 0x000fe400078e0a05 */
[----:B------:R-:W-:-:S02]  /*0d30*/  IMAD R4, R4, -0x3, R19 ;  /* 0xfffffffd04047824 */ /* 0x000fc400078e0213 */
[----:B------:R-:W-:Y:S02]  /*0d40*/  IMAD R9, R9, 0x10, R10 ;  /* 0x0000001009097824 */ /* 0x000fe400078e020a */
[----:B------:R-:W-:Y:S01]  /*0d50*/  IMAD R2, R6, 0x8, R7 ;  /* 0x0000000806027824 */ /* 0x000fe200078e0207 */
[----:B------:R-:W-:Y:S01]  /*0d60*/  LOP3.LUT R3, R3, 0xfffffffe, RZ, 0xc0, !PT ;  /* 0xfffffffe03037812 */ /* 0x000fe200078ec0ff */
[----:B------:R-:W-:-:S03]  /*0d70*/  IMAD R4, R4, 0x40, R9 ;  /* 0x0000004004047824 */ /* 0x000fc600078e0209 */
[----:B------:R3:W-:Y:S01]  /*0d80*/  STL [R1+0x98], R2 ;  /* 0x0000980201007387 */ /* 0x0007e20000100800 */
[----:B------:R-:W-:Y:S01]  /*0d90*/  IMAD.IADD R3, R15, 0x1, -R3 ;  /* 0x000000010f037824 */ /* 0x000fe200078e0a03 */
[----:B------:R-:W-:Y:S02]  /*0da0*/  LEA.HI R0, R0, R15, RZ, 0x3 ;  /* 0x0000000f00007211 */ /* 0x000fe400078f18ff */
[----:B------:R-:W-:Y:S04]  /*0db0*/  STL [R1+0x74], R5 ;  /* 0x0000740501007387 */ /* 0x000fe80000100800 */
[----:B------:R-:W-:Y:S04]  /*0dc0*/  STL [R1+0x90], R4 ;  /* 0x0000900401007387 */ /* 0x000fe80000100800 */
[----:B------:R-:W-:Y:S01]  /*0dd0*/  STL [R1+0x48], RZ ;  /* 0x000048ff01007387 */ /* 0x000fe20000100800 */
[----:B------:R-:W-:Y:S01]  /*0de0*/  IMAD.SHL.U32 R156, R3, 0x8, RZ ;  /* 0x00000008039c7824 */ /* 0x000fe200078e00ff */
[----:B------:R-:W-:-:S05]  /*0df0*/  LOP3.LUT R8, R8, 0x7ffffffc, RZ, 0xc0, !PT ;  /* 0x7ffffffc08087812 */ /* 0x000fca00078ec0ff */
[----:B------:R-:W-:-:S04]  /*0e00*/  IMAD.IADD R8, R14, 0x1, -R8 ;  /* 0x000000010e087824 */ /* 0x000fc800078e0a08 */
[----:B------:R-:W-:Y:S02]  /*0e10*/  IMAD.SHL.U32 R10, R8, 0x2, RZ ;  /* 0x00000002080a7824 */ /* 0x000fe400078e00ff */
[----:B------:R-:W-:Y:S02]  /*0e20*/  IMAD.SHL.U32 R9, R13, 0x40, RZ ;  /* 0x000000400d097824 */ /* 0x000fe400078e00ff */
[C---:B------:R-:W-:Y:S01]  /*0e30*/  VIADD R8, R10.reuse, 0x18 ;  /* 0x000000180a087836 */ /* 0x040fe20000000000 */
[C---:B------:R-:W-:Y:S01]  /*0e40*/  IADD3 R6, R10.reuse, 0x28, RZ ;  /* 0x000000280a067810 */ /* 0x040fe20007ffe0ff */
[----:B------:R-:W-:Y:S02]  /*0e50*/  VIADD R7, R10, 0x20 ;  /* 0x000000200a077836 */ /* 0x000fe40000000000 */
[----:B------:R-:W-:-:S05]  /*0e60*/  IMAD.IADD R12, R15, 0x1, -R12 ;  /* 0x000000010f0c7824 */ /* 0x000fca00078e0a0c */
[----:B------:R-:W-:-:S04]  /*0e70*/  LEA.HI R11, R12, R12, RZ, 0x1 ;  /* 0x0000000c0c0b7211 */ /* 0x000fc800078f08ff */
[----:B------:R-:W-:-:S05]  /*0e80*/  LOP3.LUT R11, R11, 0x1ffffffe, RZ, 0xc0, !PT ;  /* 0x1ffffffe0b0b7812 */ /* 0x000fca00078ec0ff */
[----:B------:R-:W-:Y:S02]  /*0e90*/  IMAD.IADD R11, R12, 0x1, -R11 ;  /* 0x000000010c0b7824 */ /* 0x000fe400078e0a0b */
[----:B------:R-:W-:Y:S01]  /*0ea0*/  IMAD.MOV.U32 R19, RZ, RZ, RZ ;  /* 0x000000ffff137224 */ /* 0x000fe200078e00ff */
[----:B---3--:R-:W-:Y:S01]  /*0eb0*/  LOP3.LUT R2, R16, 0x1, RZ, 0xfc, !PT ;  /* 0x0000000110027812 */ /* 0x008fe200078efcff */
[----:B------:R-:W-:-:S04]  /*0ec0*/  IMAD.SHL.U32 R16, R3, 0x10, RZ ;  /* 0x0000001003107824 */ /* 0x000fc800078e00ff */
[----:B------:R0:W-:Y:S01]  /*0ed0*/  STL [R1+0xc], R2 ;  /* 0x00000c0201007387 */ /* 0x0001e20000100800 */
[----:B------:R-:W-:Y:S02]  /*0ee0*/  VIADD R23, R16, 0x20 ;  /* 0x0000002010177836 */ /* 0x000fe40000000000 */
[----:B------:R-:W-:Y:S01]  /*0ef0*/  VIADD R3, R156, 0x10 ;  /* 0x000000109c037836 */ /* 0x000fe20000000000 */
[----:B0-----:R-:W-:Y:S02]  /*0f00*/  LOP3.LUT R2, R0, 0xfffffff8, RZ, 0xc0, !PT ;  /* 0xfffffff800027812 */ /* 0x001fe400078ec0ff */
[----:B------:R-:W-:Y:S01]  /*0f10*/  SHF.R.S32.HI R0, RZ, 0x3, R0 ;  /* 0x00000003ff007819 */ /* 0x000fe20000011400 */
[----:B------:R-:W-:Y:S01]  /*0f20*/  IMAD.SHL.U32 R0, R5, 0x80, RZ ;  /* 0x0000008005007824 */ /* 0x000fe200078e00ff */
[----:B------:R-:W-:Y:S01]  /*0f30*/  IADD3 R2, R15, -R2, RZ ;  /* 0x800000020f027210 */ /* 0x000fe20007ffe0ff */
[----:B------:R-:W-:Y:S03]  /*0f40*/  STL [R1+0x10], RZ ;  /* 0x000010ff01007387 */ /* 0x000fe60000100800 */
[----:B------:R-:W-:Y:S01]  /*0f50*/  LOP3.LUT R2, R0, 0x180, RZ, 0xc0, !PT ;  /* 0x0000018000027812 */ /* 0x000fe200078ec0ff */
[----:B------:R-:W-:Y:S01]  /*0f60*/  STL [R1+0x8], RZ ;  /* 0x000008ff01007387 */ /* 0x000fe20000100800 */
[----:B------:R-:W-:-:S03]  /*0f70*/  SHF.R.S32.HI R0, RZ, 0x1f, R23 ;  /* 0x0000001fff007819 */ /* 0x000fc60000011417 */
[----:B------:R-:W-:Y:S04]  /*0f80*/  STL [R1], RZ ;  /* 0x000000ff01007387 */ /* 0x000fe80000100800 */
[----:B------:R0:W-:Y:S04]  /*0f90*/  STL [R1+0x18], R3 ;  /* 0x0000180301007387 */ /* 0x0001e80000100800 */
[----:B------:R-:W-:Y:S04]  /*0fa0*/  STL [R1+0x2c], R2 ;  /* 0x00002c0201007387 */ /* 0x000fe80000100800 */
[----:B------:R1:W-:Y:S01]  /*0fb0*/  STL [R1+0x14], R0 ;  /* 0x0000140001007387 */ /* 0x0003e20000100800 */
[----:B0-----:R-:W-:-:S02]  /*0fc0*/  SHF.R.U32.HI R3, RZ, 0x3, R2 ;  /* 0x00000003ff037819 */ /* 0x001fc40000011602 */
[C-C-:B-1----:R-:W-:Y:S02]  /*0fd0*/  LOP3.LUT R0, R2.reuse, 0x10, R16.reuse, 0xf8, !PT ;  /* 0x0000001002007812 */ /* 0x142fe400078ef810 */
[----:B------:R-:W-:Y:S01]  /*0fe0*/  LOP3.LUT R2, R2, 0x30, R16, 0xf8, !PT ;  /* 0x0000003002027812 */ /* 0x000fe200078ef810 */
[----:B------:R0:W-:Y:S01]  /*0ff0*/  STL [R1+0x30], R3 ;  /* 0x0000300301007387 */ /* 0x0001e20000100800 */
[----:B------:R-:W-:-:S03]  /*1000*/  LOP3.LUT R0, R0, R3, RZ, 0x3c, !PT ;  /* 0x0000000300007212 */ /* 0x000fc600078e3cff */
[----:B------:R-:W-:Y:S01]  /*1010*/  STL [R1+0x5c], R10 ;  /* 0x00005c0a01007387 */ /* 0x000fe20000100800 */
[----:B0-----:R-:W-:Y:S01]  /*1020*/  LOP3.LUT R3, R2, R3, RZ, 0x3c, !PT ;  /* 0x0000000302037212 */ /* 0x001fe200078e3cff */
[----:B------:R-:W-:Y:S02]  /*1030*/  VIADD R2, R10, 0x10 ;  /* 0x000000100a027836 */ /* 0x000fe40000000000 */
[----:B------:R-:W-:Y:S01]  /*1040*/  STL [R1+0x34], R9 ;  /* 0x0000340901007387 */ /* 0x000fe20000100800 */
[----:B------:R-:W-:-:S03]  /*1050*/  IMAD.IADD R0, R9, 0x1, R0 ;  /* 0x0000000109007824 */ /* 0x000fc600078e0200 */
[----:B------:R0:W-:Y:S01]  /*1060*/  STL [R1+0x58], R2 ;  /* 0x0000580201007387 */ /* 0x0001e20000100800 */
[----:B------:R-:W-:Y:S01]  /*1070*/  VIADD R5, R10, 0x30 ;  /* 0x000000300a057836 */ /* 0x000fe20000000000 */
[----:B------:R-:W-:Y:S02]  /*1080*/  IADD3 R3, R18, R9, R3 ;  /* 0x0000000912037210 */ /* 0x000fe40007ffe003 */
[----:B------:R-:W-:Y:S04]  /*1090*/  STL [R1+0x70], R8 ;  /* 0x0000700801007387 */ /* 0x000fe80000100800 */
[----:B------:R1:W-:Y:S01]  /*10a0*/  STL [R1+0x6c], R7 ;  /* 0x00006c0701007387 */ /* 0x0003e20000100800 */
[----:B0-----:R-:W-:-:S03]  /*10b0*/  VIADD R2, R10, 0x38 ;  /* 0x000000380a027836 */ /* 0x001fc60000000000 */
[----:B------:R-:W-:Y:S04]  /*10c0*/  STL [R1+0x68], R6 ;  /* 0x0000680601007387 */ /* 0x000fe80000100800 */
[----:B------:R0:W-:Y:S04]  /*10d0*/  STL [R1+0x1c], R0 ;  /* 0x00001c0001007387 */ /* 0x0001e80000100800 */
[----:B------:R-:W-:Y:S01]  /*10e0*/  STL [R1+0x64], R5 ;  /* 0x0000640501007387 */ /* 0x000fe20000100800 */
[----:B-1----:R-:W-:Y:S02]  /*10f0*/  SHF.R.S32.HI R7, RZ, 0x1f, R7 ;  /* 0x0000001fff077819 */ /* 0x002fe40000011407 */
[----:B0-----:R-:W-:Y:S01]  /*1100*/  SHF.R.S32.HI R0, RZ, 0x1f, R8 ;  /* 0x0000001fff007819 */ /* 0x001fe20000011408 */
[----:B------:R0:W-:Y:S04]  /*1110*/  STL [R1+0x8c], R3 ;  /* 0x00008c0301007387 */ /* 0x0001e80000100800 */
[----:B------:R-:W-:Y:S04]  /*1120*/  STL [R1+0x60], R2 ;  /* 0x0000600201007387 */ /* 0x000fe80000100800 */
[----:B------:R1:W-:Y:S01]  /*1130*/  STL [R1+0x88], R0 ;  /* 0x0000880001007387 */ /* 0x0003e20000100800 */
[----:B0-----:R-:W-:-:S03]  /*1140*/  SHF.R.S32.HI R3, RZ, 0x1f, R5 ;  /* 0x0000001fff037819 */ /* 0x001fc60000011405 */
[----:B------:R-:W-:Y:S01]  /*1150*/  STL [R1+0x84], R7 ;  /* 0x0000840701007387 */ /* 0x000fe20000100800 */
[----:B-1----:R-:W-:Y:S02]  /*1160*/  SHF.R.S32.HI R0, RZ, 0x1f, R6 ;  /* 0x0000001fff007819 */ /* 0x002fe40000011406 */
[----:B------:R-:W-:-:S03]  /*1170*/  SHF.R.S32.HI R2, RZ, 0x1f, R2 ;  /* 0x0000001fff027819 */ /* 0x000fc60000011402 */
[----:B------:R0:W-:Y:S04]  /*1180*/  STL [R1+0x80], R0 ;  /* 0x0000800001007387 */ /* 0x0001e80000100800 */
[----:B------:R1:W-:Y:S01]  /*1190*/  STL [R1+0x7c], R3 ;  /* 0x00007c0301007387 */ /* 0x0003e20000100800 */
[----:B0-----:R-:W-:-:S05]  /*11a0*/  IMAD R0, R11, 0x8, R4 ;  /* 0x000000080b007824 */ /* 0x001fca00078e0204 */
[----:B------:R1:W-:Y:S04]  /*11b0*/  STL [R1+0x94], R0 ;  /* 0x0000940001007387 */ /* 0x0003e80000100800 */
[----:B------:R1:W-:Y:S01]  /*11c0*/  STL [R1+0x78], R2 ;  /* 0x0000780201007387 */ /* 0x0003e20000100800 */
[----:B------:R-:W-:-:S07]  /*11d0*/  SHF.R.S32.HI R17, RZ, 0x1f, R16 ;  /* 0x0000001fff117819 */ /* 0x000fce0000011410 */
.L_x_524:
[----:B01234-:R-:W0:Y:S01]  /*11e0*/  LDC.64 R2, c[0x0][0xc88] ;  /* 0x00032200ff027b82 */ /* 0x01fe220000000a00 */
[----:B------:R-:W-:Y:S01]  /*11f0*/  ULDC.64 UR4, c[0x0][0xa28] ;  /* 0x00028a0000047ab9 */ /* 0x000fe20000000a00 */
[----:B------:R-:W-:Y:S01]  /*1200*/  ULDC.64 UR8, c[0x0][0xa18] ;  /* 0x0002860000087ab9 */ /* 0x000fe20000000a00 */
[----:B------:R-:W-:Y:S01]  /*1210*/  ULDC.64 UR6, c[0x0][0xa08] ;  /* 0x0002820000067ab9 */ /* 0x000fe20000000a00 */
[----:B0-----:R-:W-:-:S05]  /*1220*/  IMAD.WIDE R2, R27, 0x4, R2 ;  /* 0x000000041b027825 */ /* 0x001fca00078e0202 */
[----:B------:R-:W2:Y:S01]  /*1230*/  LDG.E R31, desc[UR40][R2.64] ;  /* 0x00000028021f7981 */ /* 0x000ea2000c1e1900 */
[----:B------:R-:W-:Y:S01]  /*1240*/  ISETP.NE.U32.AND P2, PT, RZ, UR4, PT ;  /* 0x00000004ff007c0c */ /* 0x000fe2000bf45070 */
[----:B------:R-:W-:Y:S01]  /*1250*/  IMAD.MOV.U32 R8, RZ, RZ, RZ ;  /* 0x000000ffff087224 */ /* 0x000fe200078e00ff */
[----:B------:R-:W-:Y:S01]  /*1260*/  ISETP.NE.U32.AND P1, PT, RZ, UR8, PT ;  /* 0x00000008ff007c0c */ /* 0x000fe2000bf25070 */
[----:B------:R-:W-:Y:S01]  /*1270*/  IMAD.MOV.U32 R28, RZ, RZ, RZ ;  /* 0x000000ffff1c7224 */ /* 0x000fe200078e00ff */
[----:B------:R-:W-:Y:S02]  /*1280*/  ISETP.NE.AND.EX P2, PT, RZ, UR5, PT, P2 ;  /* 0x00000005ff007c0c */ /* 0x000fe4000bf45320 */
[----:B------:R-:W-:Y:S02]  /*1290*/  ISETP.NE.AND.EX P1, PT, RZ, UR9, PT, P1 ;  /* 0x00000009ff007c0c */ /* 0x000fe4000bf25310 */
[----:B------:R-:W-:-:S04]  /*12a0*/  ISETP.NE.U32.AND P0, PT, RZ, UR6, PT ;  /* 0x00000006ff007c0c */ /* 0x000fc8000bf05070 */
[----:B------:R-:W-:Y:S02]  /*12b0*/  ISETP.NE.AND.EX P0, PT, RZ, UR7, PT, P0 ;  /* 0x00000007ff007c0c */ /* 0x000fe4000bf05300 */
[----:B--2---:R-:W-:Y:S01]  /*12c0*/  SHF.R.S32.HI R0, RZ, 0x1f, R31 ;  /* 0x0000001fff007819 */ /* 0x004fe2000001141f */
[C---:B------:R-:W-:Y:S02]  /*12d0*/  IMAD.SHL.U32 R35, R31.reuse, 0x4, RZ ;  /* 0x000000041f237824 */ /* 0x040fe400078e00ff */
[C---:B------:R-:W-:Y:S01]  /*12e0*/  @P2 LEA R2, P3, R31.reuse, UR4, 0x2 ;  /* 0x000000041f022c11 */ /* 0x040fe2000f8610ff */
[----:B------:R-:W-:Y:S01]  /*12f0*/  STL [R1+0x38], R31 ;  /* 0x0000381f01007387 */ /* 0x000fe20000100800 */
[C-C-:B------:R-:W-:Y:S02]  /*1300*/  SHF.L.U64.HI R34, R31.reuse, 0x2, R0.reuse ;  /* 0x000000021f227819 */ /* 0x140fe40000010200 */
[----:B------:R-:W-:Y:S01]  /*1310*/  @P2 LEA.HI.X R3, R31, UR5, R0, 0x2, P3 ;  /* 0x000000051f032c11 */ /* 0x000fe200098f1400 */
[----:B------:R-:W-:Y:S01]  /*1320*/  ULDC UR4, c[0x0][0x288] ;  /* 0x0000a20000047ab9 */ /* 0x000fe20000000800 */
[C---:B-----5:R-:W-:Y:S01]  /*1330*/  IADD3 R6, P4, R35.reuse, UR6, RZ ;  /* 0x0000000623067c10 */ /* 0x060fe2000ff9e0ff */
[----:B------:R0:W-:Y:S04]  /*1340*/  STL [R1+0x4c], R0 ;  /* 0x00004c0001007387 */ /* 0x0001e80000100800 */
[----:B------:R1:W5:Y:S01]  /*1350*/  @P2 LDG.E R8, desc[UR40][R2.64] ;  /* 0x0000002802082981 */ /* 0x000362000c1e1900 */
[----:B------:R-:W-:Y:S01]  /*1360*/  @P1 IADD3 R4, P2, R35, UR8, RZ ;  /* 0x0000000823041c10 */ /* 0x000fe2000ff5e0ff */
[----:B------:R-:W-:Y:S01]  /*1370*/  IMAD.U32 R27, RZ, RZ, UR4 ;  /* 0x00000004ff1b7e24 */ /* 0x000fe2000f8e00ff */
[C---:B------:R-:W-:Y:S01]  /*1380*/  IADD3.X R7, R34.reuse, UR7, RZ, P4, !PT ;  /* 0x0000000722077c10 */ /* 0x040fe2000a7fe4ff */
[----:B------:R2:W-:Y:S01]  /*1390*/  STL [R1+0x40], R35 ;  /* 0x0000402301007387 */ /* 0x0005e20000100800 */
[----:B------:R-:W-:Y:S01]  /*13a0*/  @P1 IADD3.X R5, R34, UR9, RZ, P2, !PT ;  /* 0x0000000922051c10 */ /* 0x000fe200097fe4ff */
[----:B------:R-:W-:Y:S01]  /*13b0*/  ULDC.64 UR4, c[0x0][0x418] ;  /* 0x0001060000047ab9 */ /* 0x000fe20000000a00 */
[----:B------:R-:W-:Y:S01]  /*13c0*/  ULDC.64 UR8, c[0x0][0xa20] ;  /* 0x0002880000087ab9 */ /* 0x000fe20000000a00 */
[----:B------:R2:W5:Y:S04]  /*13d0*/  @P0 LDG.E R28, desc[UR40][R6.64] ;  /* 0x00000028061c0981 */ /* 0x000568000c1e1900 */
[----:B------:R2:W5:Y:S04]  /*13e0*/  @P1 LDG.E R27, desc[UR40][R4.64] ;  /* 0x00000028041b1981 */ /* 0x000568000c1e1900 */
[----:B------:R2:W-:Y:S04]  /*13f0*/  STL [R1+0x44], R34 ;  /* 0x0000442201007387 */ /* 0x0005e80000100800 */
[----:B------:R2:W-:Y:S01]  /*1400*/  STL [R1+0x50], R25 ;  /* 0x0000501901007387 */ /* 0x0005e20000100800 */
[----:B------:R-:W-:Y:S01]  /*1410*/  UISETP.NE.U32.AND UP0, UPT, UR4, URZ, UPT ;  /* 0x0000003f0400728c */ /* 0x000fe2000bf05070 */
[----:B-1----:R-:W-:-:S02]  /*1420*/  LOP3.LUT R2, R26, 0xff000000, RZ, 0xc0, !PT ;  /* 0xff0000001a027812 */ /* 0x002fc400078ec0ff */
[----:B------:R-:W-:Y:S01]  /*1430*/  ULDC UR4, c[0x0][0x424] ;  /* 0x0001090000047ab9 */ /* 0x000fe20000000800 */
[----:B------:R-:W-:Y:S01]  /*1440*/  UISETP.NE.AND.EX UP0, UPT, UR5, URZ, UPT, UP0 ;  /* 0x0000003f0500728c */ /* 0x000fe2000bf05300 */
[----:B------:R-:W-:Y:S02]  /*1450*/  ISETP.NE.U32.AND P2, PT, RZ, UR8, PT ;  /* 0x00000008ff007c0c */ /* 0x000fe4000bf45070 */
[----:B------:R-:W-:Y:S01]  /*1460*/  ULDC UR5, c[0x0][0x2f0] ;  /* 0x0000bc0000057ab9 */ /* 0x000fe20000000800 */
[----:B------:R-:W-:Y:S01]  /*1470*/  USEL UR4, UR4, 0x1, UP0 ;  /* 0x0000000104047887 */ /* 0x000fe20008000000 */
[----:B0-----:R-:W-:Y:S02]  /*1480*/  LOP3.LUT R0, R26, 0xff0000, RZ, 0xc0, !PT ;  /* 0x00ff00001a007812 */ /* 0x001fe400078ec0ff */
[----:B------:R-:W-:Y:S01]  /*1490*/  SHF.R.U32.HI R3, RZ, 0x8, R2 ;  /* 0x00000008ff037819 */ /* 0x000fe20000011602 */
[----:B------:R-:W-:Y:S01]  /*14a0*/  UIMAD UR4, UR4, UR5, URZ ;  /* 0x00000005040472a4 */ /* 0x000fe2000f8e023f */
[----:B------:R-:W-:-:S02]  /*14b0*/  ISETP.NE.AND.EX P2, PT, RZ, UR9, PT, P2 ;  /* 0x00000009ff007c0c */ /* 0x000fc4000bf45320 */
[----:B------:R-:W-:Y:S01]  /*14c0*/  ULDC UR5, c[0x0][0x348] ;  /* 0x0000d20000057ab9 */ /* 0x000fe20000000800 */
[----:B------:R-:W-:Y:S02]  /*14d0*/  LEA.HI R9, R0, R3, RZ, 0x10 ;  /* 0x0000000300097211 */ /* 0x000fe400078f80ff */
[----:B------:R-:W-:Y:S01]  /*14e0*/  LOP3.LUT R22, R26, 0xffff, RZ, 0xc0, !PT ;  /* 0x0000ffff1a167812 */ /* 0x000fe200078ec0ff */
[----:B--2---:R-:W-:Y:S07]  /*14f0*/  @P1 BRA `(.L_x_416) ;  /* 0x0000000000241947 */ /* 0x004fee0003800000 */
[----:B------:R-:W-:Y:S02]  /*1500*/  ULDC.64 UR6, c[0x0][0xa00] ;  /* 0x0002800000067ab9 */ /* 0x000fe40000000a00 */
[----:B------:R-:W-:-:S04]  /*1510*/  ISETP.NE.U32.AND P1, PT, RZ, UR6, PT ;  /* 0x00000006ff007c0c */ /* 0x000fc8000bf25070 */
[----:B------:R-:W-:-:S13]  /*1520*/  ISETP.NE.AND.EX P1, PT, RZ, UR7, PT, P1 ;  /* 0x00000007ff007c0c */ /* 0x000fda000bf25310 */
[----:B------:R-:W-:Y:S05]  /*1530*/  @!P1 BRA `(.L_x_416) ;  /* 0x0000000000149947 */ /* 0x000fea0003800000 */
[----:B------:R-:W0:Y:S02]  /*1540*/  LDC.64 R2, c[0x0][0xa00] ;  /* 0x00028000ff027b82 */ /* 0x000e240000000a00 */
[----:B0-----:R-:W-:-:S05]  /*1550*/  IMAD.WIDE R2, R31, 0x4, R2 ;  /* 0x000000041f027825 */ /* 0x001fca00078e0202 */
[----:B-----5:R-:W2:Y:S04]  /*1560*/  LDG.E R27, desc[UR40][R2.64] ;  /* 0x00000028021b7981 */ /* 0x020ea8000c1e1900 */
[----:B------:R-:W2:Y:S02]  /*1570*/  LDG.E R0, desc[UR40][R2.64+0x4] ;  /* 0x0000042802007981 */ /* 0x000ea4000c1e1900 */
[----:B--2---:R-:W-:-:S07]  /*1580*/  IMAD.IADD R27, R0, 0x1, -R27 ;  /* 0x00000001001b7824 */ /* 0x004fce00078e0a1b */
.L_x_416:
[----:B------:R-:W-:Y:S01]  /*1590*/  IMAD.U32 R44, RZ, RZ, UR5 ;  /* 0x00000005ff2c7e24 */ /* 0x000fe2000f8e00ff */
[----:B------:R-:W-:Y:S01]  /*15a0*/  MOV R29, UR4 ;  /* 0x00000004001d7c02 */ /* 0x000fe20008000f00 */
[----:B------:R-:W-:Y:S06]  /*15b0*/  @!P2 BRA `(.L_x_417) ;  /* 0x000000000010a947 */ /* 0x000fec0003800000 */
[----:B------:R-:W-:-:S04]  /*15c0*/  IADD3 R2, P0, R35, UR8, RZ ;  /* 0x0000000823027c10 */ /* 0x000fc8000ff1e0ff */
[----:B------:R-:W-:-:S05]  /*15d0*/  IADD3.X R3, R34, UR9, RZ, P0, !PT ;  /* 0x0000000922037c10 */ /* 0x000fca00087fe4ff */
[----:B------:R0:W5:Y:S01]  /*15e0*/  LDG.E R29, desc[UR40][R2.64] ;  /* 0x00000028021d7981 */ /* 0x000162000c1e1900 */
[----:B------:R-:W-:Y:S05]  /*15f0*/  BRA `(.L_x_418) ;  /* 0x0000000000107947 */ /* 0x000fea0003800000 */
.L_x_417:
[----:B------:R-:W-:Y:S05]  /*1600*/  @!P0 BRA `(.L_x_418) ;  /* 0x00000000000c8947 */ /* 0x000fea0003800000 */
[----:B------:R-:W2:Y:S04]  /*1610*/  LDG.E R0, desc[UR40][R6.64] ;  /* 0x0000002806007981 */ /* 0x000ea8000c1e1900 */
[----:B------:R-:W2:Y:S02]  /*1620*/  LDG.E R29, desc[UR40][R6.64+0x4] ;  /* 0x00000428061d7981 */ /* 0x000ea4000c1e1900 */
[----:B--2---:R-:W-:-:S07]  /*1630*/  IMAD.IADD R29, R29, 0x1, -R0 ;  /* 0x000000011d1d7824 */ /* 0x004fce00078e0a00 */
.L_x_418:
[----:B------:R-:W-:Y:S01]  /*1640*/  ULDC.64 UR4, c[0x0][0xa10] ;  /* 0x0002840000047ab9 */ /* 0x000fe20000000a00 */
[----:B------:R-:W2:Y:S01]  /*1650*/  LDL.LU R30, [R1+0x24] ;  /* 0x00002400011e7983 */ /* 0x000ea20000300800 */
[----:B------:R-:W-:-:S04]  /*1660*/  ISETP.NE.U32.AND P0, PT, RZ, UR4, PT ;  /* 0x00000004ff007c0c */ /* 0x000fc8000bf05070 */
[----:B------:R-:W-:Y:S01]  /*1670*/  ISETP.NE.AND.EX P0, PT, RZ, UR5, PT, P0 ;  /* 0x00000005ff007c0c */ /* 0x000fe2000bf05300 */
[----:B------:R-:W-:-:S12]  /*1680*/  ULDC.64 UR4, c[0x0][0xa30] ;  /* 0x00028c0000047ab9 */ /* 0x000fd80000000a00 */
[----:B0-----:R-:W0:Y:S02]  /*1690*/  @P0 LDC.64 R2, c[0x0][0xa10] ;  /* 0x00028400ff020b82 */ /* 0x001e240000000a00 */
[----:B0-----:R-:W-:-:S05]  /*16a0*/  @P0 IMAD.WIDE R2, R31, 0x4, R2 ;  /* 0x000000041f020825 */ /* 0x001fca00078e0202 */
[----:B------:R-:W3:Y:S04]  /*16b0*/  @P0 LDG.E R0, desc[UR40][R2.64] ;  /* 0x0000002802000981 */ /* 0x000ee8000c1e1900 */
[----:B------:R-:W3:Y:S01]  /*16c0*/  @P0 LDG.E R7, desc[UR40][R2.64+0x4] ;  /* 0x0000042802070981 */ /* 0x000ee2000c1e1900 */
[----:B------:R-:W-:Y:S01]  /*16d0*/  ISETP.NE.U32.AND P1, PT, RZ, UR4, PT ;  /* 0x00000004ff007c0c */ /* 0x000fe2000bf25070 */
[----:B-----5:R-:W-:-:S03]  /*16e0*/  IMAD.MOV.U32 R32, RZ, RZ, R29 ;  /* 0x000000ffff207224 */ /* 0x020fc600078e001d */
[----:B------:R-:W-:-:S13]  /*16f0*/  ISETP.NE.AND.EX P1, PT, RZ, UR5, PT, P1 ;  /* 0x00000005ff007c0c */ /* 0x000fda000bf25310 */
[----:B------:R-:W-:-:S04]  /*1700*/  @P1 IADD3 R4, P2, R35, UR4, RZ ;  /* 0x0000000423041c10 */ /* 0x000fc8000ff5e0ff */
[----:B------:R-:W-:-:S05]  /*1710*/  @P1 IADD3.X R5, R34, UR5, RZ, P2, !PT ;  /* 0x0000000522051c10 */ /* 0x000fca00097fe4ff */
[----:B------:R0:W5:Y:S01]  /*1720*/  @P1 LDG.E R32, desc[UR40][R4.64] ;  /* 0x0000002804201981 */ /* 0x000162000c1e1900 */
[----:B------:R-:W-:Y:S01]  /*1730*/  IMAD.IADD R11, R29, 0x1, -R8 ;  /* 0x000000011d0b7824 */ /* 0x000fe200078e0a08 */
[----:B------:R-:W-:Y:S01]  /*1740*/  LOP3.LUT R10, R9, 0xff, RZ, 0xc0, !PT ;  /* 0x000000ff090a7812 */ /* 0x000fe200078ec0ff */
[----:B------:R-:W-:Y:S01]  /*1750*/  BSSY B0, `(.L_x_419) ;  /* 0x000002d000007945 */ /* 0x000fe20003800000 */
[----:B------:R-:W-:-:S03]  /*1760*/  SHF.R.U32.HI R6, RZ, 0x10, R9 ;  /* 0x00000010ff067819 */ /* 0x000fc60000011609 */
[----:B------:R0:W-:Y:S01]  /*1770*/  STL [R1+0x54], R10 ;  /* 0x0000540a01007387 */ /* 0x0001e20000100800 */
[----:B--2---:R-:W-:Y:S01]  /*1780*/  LOP3.LUT R30, R30, 0xfffffffb, RZ, 0xc0, !PT ;  /* 0xfffffffb1e1e7812 */ /* 0x004fe200078ec0ff */
[----:B---3--:R-:W-:-:S04]  /*1790*/  @P0 IMAD.IADD R44, R7, 0x1, -R0 ;  /* 0x00000001072c0824 */ /* 0x008fc800078e0a00 */
[----:B------:R-:W-:-:S04]  /*17a0*/  IMAD.IADD R26, R11, 0x1, R44 ;  /* 0x000000010b1a7824 */ /* 0x000fc800078e022c */
[C---:B------:R-:W-:Y:S01]  /*17b0*/  VIADD R0, R26.reuse, 0x9f ;  /* 0x0000009f1a007836 */ /* 0x040fe20000000000 */
[----:B------:R-:W-:-:S03]  /*17c0*/  ISETP.GE.AND P3, PT, R26, 0x1, PT ;  /* 0x000000011a00780c */ /* 0x000fc60003f66270 */
[----:B------:R-:W-:-:S05]  /*17d0*/  IMAD.HI R0, R0, 0x66666667, RZ ;  /* 0x6666666700007827 */ /* 0x000fca00078e02ff */
[----:B------:R-:W-:-:S04]  /*17e0*/  SHF.R.U32.HI R3, RZ, 0x1f, R0 ;  /* 0x0000001fff037819 */ /* 0x000fc80000011600 */
[----:B------:R-:W-:Y:S01]  /*17f0*/  LEA.HI.SX32 R24, R0, R3, 0x1a ;  /* 0x0000000300187211 */ /* 0x000fe200078fd2ff */
[----:B------:R-:W-:Y:S01]  /*1800*/  IMAD.MOV.U32 R3, RZ, RZ, RZ ;  /* 0x000000ffff037224 */ /* 0x000fe200078e00ff */
[----:B------:R-:W-:-:S05]  /*1810*/  @P3 LOP3.LUT R30, R30, 0x4, RZ, 0xfc, !PT ;  /* 0x000000041e1e3812 */ /* 0x000fca00078efcff */
[----:B------:R0:W-:Y:S04]  /*1820*/  STL [R1+0x24], R30 ;  /* 0x0000241e01007387 */ /* 0x0001e80000100800 */
[----:B------:R0:W-:Y:S01]  /*1830*/  STL [R1+0x3c], R6 ;  /* 0x00003c0601007387 */ /* 0x0001e20000100800 */
[----:B------:R-:W-:Y:S05]  /*1840*/  @!P3 BRA `(.L_x_420) ;  /* 0x000000000074b947 */ /* 0x000fea0003800000 */
[----:B------:R-:W-:Y:S01]  /*1850*/  ISETP.NE.AND P0, PT, R6, RZ, PT ;  /* 0x000000ff0600720c */ /* 0x000fe20003f05270 */
[----:B------:R-:W-:-:S03]  /*1860*/  ULDC UR4, c[0x0][0x9f0] ;  /* 0x00027c0000047ab9 */ /* 0x000fc60000000800 */
[----:B------:R-:W-:-:S04]  /*1870*/  SEL R9, R6, UR4, P0 ;  /* 0x0000000406097c07 */ /* 0x000fc80008000000 */
[-C--:B0-----:R-:W-:Y:S02]  /*1880*/  IABS R5, R9.reuse ;  /* 0x0000000900057213 */ /* 0x081fe40000000000 */
[----:B------:R-:W-:Y:S02]  /*1890*/  IADD3 R0, R24, -0x1, R9 ;  /* 0xffffffff18007810 */ /* 0x000fe40007ffe009 */
[----:B------:R-:W0:Y:S01]  /*18a0*/  I2F.RP R4, R5 ;  /* 0x0000000500047306 */ /* 0x000e220000209400 */
[----:B------:R-:W-:-:S05]  /*18b0*/  IABS R8, R9 ;  /* 0x0000000900087213 */ /* 0x000fca0000000000 */
[----:B------:R-:W-:Y:S02]  /*18c0*/  IMAD.MOV R8, RZ, RZ, -R8 ;  /* 0x000000ffff087224 */ /* 0x000fe400078e0a08 */
[----:B0-----:R-:W0:Y:S02]  /*18d0*/  MUFU.RCP R4, R4 ;  /* 0x0000000400047308 */ /* 0x001e240000001000 */
[----:B0-----:R-:W-:Y:S01]  /*18e0*/  VIADD R2, R4, 0xffffffe ;  /* 0x0ffffffe04027836 */ /* 0x001fe20000000000 */
[----:B------:R-:W-:Y:S02]  /*18f0*/  IABS R4, R0 ;  /* 0x0000000000047213 */ /* 0x000fe40000000000 */
[----:B------:R-:W-:-:S03]  /*1900*/  LOP3.LUT R0, R0, R9, RZ, 0x3c, !PT ;  /* 0x0000000900007212 */ /* 0x000fc600078e3cff */
[----:B------:R0:W1:Y:S01]  /*1910*/  F2I.FTZ.U32.TRUNC.NTZ R3, R2 ;  /* 0x0000000200037305 */ /* 0x000062000021f000 */
[----:B------:R-:W-:Y:S02]  /*1920*/  ISETP.GE.AND P2, PT, R0, RZ, PT ;  /* 0x000000ff0000720c */ /* 0x000fe40003f46270 */
[----:B0-----:R-:W-:Y:S01]  /*1930*/  MOV R2, RZ ;  /* 0x000000ff00027202 */ /* 0x001fe20000000f00 */
[----:B-1----:R-:W-:-:S04]  /*1940*/  IMAD.MOV R6, RZ, RZ, -R3 ;  /* 0x000000ffff067224 */ /* 0x002fc800078e0a03 */
[----:B------:R-:W-:-:S04]  /*1950*/  IMAD R7, R6, R5, RZ ;  /* 0x0000000506077224 */ /* 0x000fc800078e02ff */
[----:B------:R-:W-:-:S04]  /*1960*/  IMAD.HI.U32 R3, R3, R7, R2 ;  /* 0x0000000703037227 */ /* 0x000fc800078e0002 */
[----:B------:R-:W-:Y:S02]  /*1970*/  IMAD.MOV.U32 R2, RZ, RZ, R8 ;  /* 0x000000ffff027224 */ /* 0x000fe400078e0008 */
[----:B------:R-:W-:-:S04]  /*1980*/  IMAD.HI.U32 R3, R3, R4, RZ ;  /* 0x0000000403037227 */ /* 0x000fc800078e00ff */
[----:B------:R-:W-:-:S05]  /*1990*/  IMAD R2, R3, R2, R4 ;  /* 0x0000000203027224 */ /* 0x000fca00078e0204 */
[----:B------:R-:W-:-:S13]  /*19a0*/  ISETP.GT.U32.AND P1, PT, R5, R2, PT ;  /* 0x000000020500720c */ /* 0x000fda0003f24070 */
[----:B------:R-:W-:Y:S02]  /*19b0*/  @!P1 IMAD.IADD R2, R2, 0x1, -R5 ;  /* 0x0000000102029824 */ /* 0x000fe400078e0a05 */
[----:B------:R-:W-:Y:S01]  /*19c0*/  @!P1 VIADD R3, R3, 0x1 ;  /* 0x0000000103039836 */ /* 0x000fe20000000000 */
[----:B------:R-:W-:Y:S02]  /*19d0*/  ISETP.NE.AND P1, PT, R9, RZ, PT ;  /* 0x000000ff0900720c */ /* 0x000fe40003f25270 */
[----:B------:R-:W-:-:S13]  /*19e0*/  ISETP.GE.U32.AND P0, PT, R2, R5, PT ;  /* 0x000000050200720c */ /* 0x000fda0003f06070 */
[----:B------:R-:W-:-:S04]  /*19f0*/  @P0 VIADD R3, R3, 0x1 ;  /* 0x0000000103030836 */ /* 0x000fc80000000000 */
[----:B------:R-:W-:Y:S01]  /*1a00*/  @!P2 IMAD.MOV R3, RZ, RZ, -R3 ;  /* 0x000000ffff03a224 */ /* 0x000fe200078e0a03 */
[----:B------:R-:W-:-:S07]  /*1a10*/  @!P1 LOP3.LUT R3, RZ, R9, RZ, 0x33, !PT ;  /* 0x00000009ff039212 */ /* 0x000fce00078e33ff */
.L_x_420:
[----:B------:R-:W-:Y:S05]  /*1a20*/  BSYNC B0 ;  /* 0x0000000000007941 */ /* 0x000fea0003800000 */
.L_x_419:
[----:B------:R-:W-:Y:S01]  /*1a30*/  IMAD R0, R10, R3, RZ ;  /* 0x000000030a007224 */ /* 0x000fe200078e02ff */
[----:B------:R-:W-:-:S04]  /*1a40*/  PLOP3.LUT P3, PT, PT, PT, PT, 0x80, 0x0 ;  /* 0x000000000000781c */ /* 0x000fc80003f6f070 */
[C---:B------:R-:W-:Y:S01]  /*1a50*/  VIADDMNMX R3, R0.reuse, R3, R24, PT ;  /* 0x0000000300037246 */ /* 0x040fe20003800118 */
[----:B------:R-:W-:-:S04]  /*1a60*/  IMAD R0, R0, 0xa0, -R11 ;  /* 0x000000a000007824 */ /* 0x000fc800078e0a0b */
[----:B------:R-:W-:Y:S01]  /*1a70*/  IMAD R3, R3, 0xa0, -R11 ;  /* 0x000000a003037824 */ /* 0x000fe200078e0a0b */
[----:B------:R-:W-:-:S04]  /*1a80*/  VIMNMX R0, RZ, R0, !PT ;  /* 0x00000000ff007248 */ /* 0x000fc80007fe0100 */
[----:B0-----:R-:W-:Y:S01]  /*1a90*/  VIMNMX R5, R3, R44, PT ;  /* 0x0000002c03057248 */ /* 0x001fe20003fe0100 */
[----:B------:R-:W-:-:S03]  /*1aa0*/  IMAD.WIDE.U32 R2, R0, -0x33333333, RZ ;  /* 0xcccccccd00027825 */ /* 0x000fc600078e00ff */
[----:B------:R-:W-:Y:S02]  /*1ab0*/  ISETP.GT.AND P0, PT, R5, R0, PT ;  /* 0x000000000500720c */ /* 0x000fe40003f04270 */
[----:B------:R-:W-:-:S05]  /*1ac0*/  SHF.R.U32.HI R33, RZ, 0x7, R3 ;  /* 0x00000007ff217819 */ /* 0x000fca0000011603 */
[----:B------:R-:W-:-:S06]  /*1ad0*/  IMAD.MOV.U32 R2, RZ, RZ, R33 ;  /* 0x000000ffff027224 */ /* 0x000fcc00078e0021 */
[----:B------:R-:W-:-:S04]  /*1ae0*/  @P0 VIADD R0, R5, 0x9f ;  /* 0x0000009f05000836 */ /* 0x000fc80000000000 */
[----:B------:R-:W-:-:S05]  /*1af0*/  @P0 IMAD.HI R0, R0, 0x66666667, RZ ;  /* 0x6666666700000827 */ /* 0x000fca00078e02ff */
[----:B------:R-:W-:-:S04]  /*1b00*/  @P0 SHF.R.U32.HI R3, RZ, 0x1f, R0 ;  /* 0x0000001fff030819 */ /* 0x000fc80000011600 */
[----:B------:R-:W-:-:S04]  /*1b10*/  @P0 LEA.HI.SX32 R2, R0, R3, 0x1a ;  /* 0x0000000300020211 */ /* 0x000fc800078fd2ff */
[----:B------:R-:W-:-:S13]  /*1b20*/  ISETP.GT.AND P0, PT, R2, R33, PT ;  /* 0x000000210200720c */ /* 0x000fda0003f04270 */
[----:B------:R-:W-:Y:S05]  /*1b30*/  @!P0 BRA `(.L_x_421) ;  /* 0x0000003400dc8947 */ /* 0x000fea0003800000 */
[----:B------:R-:W-:Y:S01]  /*1b40*/  VIADD R0, R18, 0xe000 ;  /* 0x0000e00012007836 */ /* 0x000fe20000000000 */
[----:B------:R-:W-:Y:S04]  /*1b50*/  BSSY B6, `(.L_x_422) ;  /* 0x0000013000067945 */ /* 0x000fe80003800000 */
[----:B------:R-:W-:-:S13]  /*1b60*/  LOP3.LUT P0, RZ, R0, 0x1bf, RZ, 0xc0, !PT ;  /* 0x000001bf00ff7812 */ /* 0x000fda000780c0ff */
        /* <DEDUP_REMOVED lines=8> */
[----:B------:R-:W-:Y:S01]  /*1bf0*/  IMAD.U32 R10, RZ, RZ, UR6 ;  /* 0x00000006ff0a7e24 */ /* 0x000fe2000f8e00ff */
[----:B------:R-:W-:Y:S01]  /*1c00*/  MOV R6, UR4 ;  /* 0x0000000400067c02 */ /* 0x000fe20008000f00 */
[----:B------:R-:W-:Y:S02]  /*1c10*/  IMAD.U32 R7, RZ, RZ, UR5 ;  /* 0x00000005ff077e24 */ /* 0x000fe4000f8e00ff */
[----:B------:R-:W-:-:S02]  /*1c20*/  IMAD.U32 R11, RZ, RZ, UR7 ;  /* 0x00000007ff0b7e24 */ /* 0x000fc4000f8e00ff */
[----:B------:R-:W-:Y:S02]  /*1c30*/  IMAD.MOV.U32 R8, RZ, RZ, 0x70 ;  /* 0x00000070ff087424 */ /* 0x000fe400078e00ff */
[----:B------:R-:W-:Y:S02]  /*1c40*/  IMAD.MOV.U32 R12, RZ, RZ, 0x1 ;  /* 0x00000001ff0c7424 */ /* 0x000fe400078e00ff */
[----:B0-----:R-:W-:-:S07]  /*1c50*/  IMAD.MOV.U32 R13, RZ, RZ, RZ ;  /* 0x000000ffff0d7224 */ /* 0x001fce00078e00ff */
[----:B------:R-:W-:-:S07]  /*1c60*/  LEPC R20, `(.L_x_423) ;  /* 0x000000001014794e */ /* 0x000fce0000000000 */
[----:B-1---5:R-:W-:Y:S05]  /*1c70*/  CALL.ABS.NOINC R14 ;  /* 0x000000000e007343 */ /* 0x022fea0003c00000 */
.L_x_423:
[----:B------:R-:W-:Y:S05]  /*1c80*/  BSYNC B6 ;  /* 0x0000000000067941 */ /* 0x000fea0003800000 */
.L_x_422:
        /* <DEDUP_REMOVED lines=20> */
.L_x_425:
[----:B------:R-:W-:Y:S05]  /*1dd0*/  BSYNC B6 ;  /* 0x0000000000067941 */ /* 0x000fea0003800000 */
.L_x_424:
[----:B------:R-:W-:Y:S01]  /*1de0*/  ULDC.64 UR4, c[0x0][0x9f8] ;  /* 0x00027e0000047ab9 */ /* 0x000fe20000000a00 */
[----:B------:R-:W2:Y:S01]  /*1df0*/  LDL R12, [R1+0x2c] ;  /* 0x00002c00010c7983 */ /* 0x000ea20000100800 */
[----:B------:R-:W-:Y:S01]  /*1e00*/  ISETP.NE.U32.AND P0, PT, RZ, UR4, PT ;  /* 0x00000004ff007c0c */ /* 0x000fe2000bf05070 */
[----:B------:R-:W-:Y:S01]  /*1e10*/  IMAD.MOV.U32 R0, RZ, RZ, R31 ;  /* 0x000000ffff007224 */ /* 0x000fe200078e001f */
[----:B------:R-:W0:Y:S01]  /*1e20*/  LDC R13, c[0x0][0x3f4] ;  /* 0x0000fd00ff0d7b82 */ /* 0x000e220000000800 */
[----:B------:R-:W3:Y:S01]  /*1e30*/  LDL R10, [R1+0x30] ;  /* 0x00003000010a7983 */ /* 0x000ee20000100800 */
[----:B------:R-:W-:-:S03]  /*1e40*/  ISETP.NE.AND.EX P0, PT, RZ, UR5, PT, P0 ;  /* 0x00000005ff007c0c */ /* 0x000fc6000bf05300 */
[----:B------:R-:W4:Y:S03]  /*1e50*/  LDL R46, [R1+0x74] ;  /* 0x00007400012e7983 */ /* 0x000f260000100800 */
[----:B------:R-:W1:Y:S01]  /*1e60*/  LDC.64 R42, c[0x0][0x408] ;  /* 0x00010200ff2a7b82 */ /* 0x000e620000000a00 */
[----:B------:R-:W4:Y:S01]  /*1e70*/  LDL R8, [R1+0x34] ;  /* 0x0000340001087983 */ /* 0x000f220000100800 */
[----:B------:R-:W0:Y:S05]  /*1e80*/  S2R R48, SR_TID.X ;  /* 0x0000000000307919 */ /* 0x000e2a0000002100 */
[----:B------:R-:W-:Y:S01]  /*1e90*/  @P0 IADD3 R4, P1, R35, UR4, RZ ;  /* 0x0000000423040c10 */ /* 0x000fe2000ff3e0ff */
[----:B------:R-:W-:Y:S01]  /*1ea0*/  ULDC UR4, c[0x0][0x2f4] ;  /* 0x0000bd0000047ab9 */ /* 0x000fe20000000800 */
[----:B------:R-:W1:Y:S02]  /*1eb0*/  LDC.64 R36, c[0x0][0x3f8] ;  /* 0x0000fe00ff247b82 */ /* 0x000e640000000a00 */
[----:B------:R-:W-:-:S05]  /*1ec0*/  @P0 IADD3.X R5, R34, UR5, RZ, P1, !PT ;  /* 0x0000000522050c10 */ /* 0x000fca0008ffe4ff */
[----:B------:R0:W4:Y:S01]  /*1ed0*/  @P0 LDG.E R0, desc[UR40][R4.64] ;  /* 0x0000002804000981 */ /* 0x000122000c1e1900 */
[----:B------:R-:W-:Y:S02]  /*1ee0*/  ISETP.GE.AND P3, PT, R16, UR4, PT ;  /* 0x0000000410007c0c */ /* 0x000fe4000bf66270 */
[----:B------:R-:W-:Y:S02]  /*1ef0*/  ISETP.GE.AND P2, PT, R23, UR4, PT ;  /* 0x0000000417007c0c */ /* 0x000fe4000bf46270 */
[----:B------:R-:W-:Y:S02]  /*1f00*/  LOP3.LUT R30, R30, 0xfffffffd, RZ, 0xc0, !PT ;  /* 0xfffffffd1e1e7812 */ /* 0x000fe400078ec0ff */
[----:B0-----:R-:W-:-:S07]  /*1f10*/  ISETP.GE.AND P0, PT, R16, R13, PT ;  /* 0x0000000d1000720c */ /* 0x001fce0003f06270 */
[----:B------:R-:W-:Y:S01]  /*1f20*/  @P3 LOP3.LUT R30, R30, 0x2, RZ, 0xfc, !PT ;  /* 0x000000021e1e3812 */ /* 0x000fe200078efcff */
[----:B------:R-:W-:-:S05]  /*1f30*/  VIADD R47, R48, 0xffffff80 ;  /* 0xffffff80302f7836 */ /* 0x000fca0000000000 */
[----:B------:R-:W-:Y:S02]  /*1f40*/  LEA.HI R31, R47, R47, RZ, 0x1 ;  /* 0x0000002f2f1f7211 */ /* 0x000fe400078f08ff */
[----:B------:R-:W-:Y:S02]  /*1f50*/  LOP3.LUT R30, R30, 0xfffffffe, RZ, 0xc0, !PT ;  /* 0xfffffffe1e1e7812 */ /* 0x000fe400078ec0ff */
[----:B------:R-:W-:Y:S02]  /*1f60*/  SHF.R.S32.HI R31, RZ, 0x1, R31 ;  /* 0x00000001ff1f7819 */ /* 0x000fe4000001141f */
[----:B------:R-:W-:Y:S02]  /*1f70*/  SEL R5, R13, RZ, P0 ;  /* 0x000000ff0d057207 */ /* 0x000fe40000000000 */
[----:B------:R-:W-:Y:S02]  /*1f80*/  SHF.R.S32.HI R7, RZ, 0x1f, R31 ;  /* 0x0000001fff077819 */ /* 0x000fe4000001141f */
[----:B------:R-:W-:-:S02]  /*1f90*/  @P2 LOP3.LUT R30, R30, 0x1, RZ, 0xfc, !PT ;  /* 0x000000011e1e2812 */ /* 0x000fc400078efcff */
[----:B------:R-:W-:Y:S01]  /*1fa0*/  IADD3 R5, R16, R5, RZ ;  /* 0x0000000510057210 */ /* 0x000fe20007ffe0ff */
[----:B-1----:R-:W-:Y:S02]  /*1fb0*/  IMAD R4, R7, R42, RZ ;  /* 0x0000002a07047224 */ /* 0x002fe400078e02ff */
[----:B------:R0:W-:Y:S01]  /*1fc0*/  STL [R1+0x24], R30 ;  /* 0x0000241e01007387 */ /* 0x0001e20000100800 */
[----:B------:R-:W-:Y:S01]  /*1fd0*/  SHF.R.S32.HI R157, RZ, 0x1f, R156 ;  /* 0x0000001fff9d7819 */ /* 0x000fe2000001149c */
[----:B------:R-:W-:Y:S01]  /*1fe0*/  IMAD R11, R31, R43, R4 ;  /* 0x0000002b1f0b7224 */ /* 0x000fe200078e0204 */
[----:B------:R-:W-:Y:S01]  /*1ff0*/  SHF.R.S32.HI R4, RZ, 0x1f, R5 ;  /* 0x0000001fff047819 */ /* 0x000fe20000011405 */
[-C--:B------:R-:W-:Y:S01]  /*2000*/  IMAD R6, R7, R36.reuse, RZ ;  /* 0x0000002407067224 */ /* 0x080fe200078e02ff */
[----:B-----5:R-:W-:Y:S01]  /*2010*/  SHF.R.S32.HI R7, RZ, 0x1f, R32 ;  /* 0x0000001fff077819 */ /* 0x020fe20000011420 */
[----:B------:R-:W-:Y:S01]  /*2020*/  IMAD.WIDE.U32 R20, R31, R36, R156 ;  /* 0x000000241f147225 */ /* 0x000fe200078e009c */
[----:B------:R-:W-:-:S02]  /*2030*/  LEA.HI R45, R4, R5, RZ, 0x4 ;  /* 0x00000005042d7211 */ /* 0x000fc400078f20ff */
[----:B------:R-:W-:Y:S01]  /*2040*/  LEA.HI R14, R47, R47, RZ, 0x1 ;  /* 0x0000002f2f0e7211 */ /* 0x000fe200078f08ff */
[C---:B------:R-:W-:Y:S02]  /*2050*/  IMAD R9, R31.reuse, R37, R6 ;  /* 0x000000251f097224 */ /* 0x040fe400078e0206 */
[----:B------:R-:W-:-:S04]  /*2060*/  IMAD.WIDE.U32 R34, R31, R36, R16 ;  /* 0x000000241f227225 */ /* 0x000fc800078e0010 */
[----:B------:R-:W-:-:S04]  /*2070*/  IMAD.WIDE.U32 R38, R31, R42, R156 ;  /* 0x0000002a1f267225 */ /* 0x000fc800078e009c */
[----:B------:R-:W-:Y:S01]  /*2080*/  IMAD.WIDE.U32 R40, R31, R42, R16 ;  /* 0x0000002a1f287225 */ /* 0x000fe200078e0010 */
[----:B------:R-:W-:-:S03]  /*2090*/  LOP3.LUT R14, R14, 0xfffffffe, RZ, 0xc0, !PT ;  /* 0xfffffffe0e0e7812 */ /* 0x000fc600078ec0ff */
[----:B------:R-:W-:Y:S02]  /*20a0*/  IMAD R6, R7, R36, RZ ;  /* 0x0000002407067224 */ /* 0x000fe400078e02ff */
[----:B------:R-:W-:Y:S02]  /*20b0*/  IMAD.IADD R21, R21, 0x1, R9 ;  /* 0x0000000115157824 */ /* 0x000fe400078e0209 */
[----:B------:R-:W-:Y:S02]  /*20c0*/  IMAD.IADD R35, R9, 0x1, R35 ;  /* 0x0000000109237824 */ /* 0x000fe400078e0223 */
[----:B------:R-:W-:Y:S02]  /*20d0*/  IMAD.IADD R39, R39, 0x1, R11 ;  /* 0x0000000127277824 */ /* 0x000fe400078e020b */
[----:B------:R-:W-:Y:S02]  /*20e0*/  IMAD.IADD R41, R11, 0x1, R41 ;  /* 0x000000010b297824 */ /* 0x000fe400078e0229 */
[----:B------:R-:W-:Y:S01]  /*20f0*/  IMAD R7, R7, R42, RZ ;  /* 0x0000002a07077224 */ /* 0x000fe200078e02ff */
[----:B------:R-:W-:Y:S01]  /*2100*/  SHF.R.U32.HI R15, RZ, 0x7, R48 ;  /* 0x00000007ff0f7819 */ /* 0x000fe20000011630 */
[----:B------:R-:W-:-:S02]  /*2110*/  IMAD R9, R32, R37, R6 ;  /* 0x0000002520097224 */ /* 0x000fc400078e0206 */
[----:B------:R-:W-:Y:S02]  /*2120*/  IMAD R49, R37, 0xa0, RZ ;  /* 0x000000a025317824 */ /* 0x000fe400078e02ff */
[----:B------:R-:W-:-:S04]  /*2130*/  IMAD.WIDE.U32 R20, R32, R36, R20 ;  /* 0x0000002420147225 */ /* 0x000fc800078e0014 */
[----:B------:R-:W-:-:S04]  /*2140*/  IMAD.WIDE.U32 R34, R32, R36, R34 ;  /* 0x0000002420227225 */ /* 0x000fc800078e0022 */
[C---:B------:R-:W-:Y:S02]  /*2150*/  IMAD R7, R32.reuse, R43, R7 ;  /* 0x0000002b20077224 */ /* 0x040fe400078e0207 */
[----:B------:R-:W-:Y:S02]  /*2160*/  IMAD R5, R43, 0xa0, RZ ;  /* 0x000000a02b057824 */ /* 0x000fe400078e02ff */
[----:B------:R-:W-:-:S04]  /*2170*/  IMAD.WIDE.U32 R38, R32, R42, R38 ;  /* 0x0000002a20267225 */ /* 0x000fc800078e0026 */
[----:B------:R-:W-:-:S04]  /*2180*/  IMAD.WIDE.U32 R40, R32, R42, R40 ;  /* 0x0000002a20287225 */ /* 0x000fc800078e0028 */
[----:B------:R-:W-:-:S04]  /*2190*/  IMAD.WIDE.U32 R36, R36, 0xa0, RZ ;  /* 0x000000a024247825 */ /* 0x000fc800078e00ff */
[----:B------:R-:W-:-:S04]  /*21a0*/  IMAD.WIDE.U32 R42, R42, 0xa0, RZ ;  /* 0x000000a02a2a7825 */ /* 0x000fc800078e00ff */
[----:B------:R-:W-:Y:S01]  /*21b0*/  IMAD.IADD R14, R47, 0x1, -R14 ;  /* 0x000000012f0e7824 */ /* 0x000fe200078e0a0e */
[----:B------:R-:W-:Y:S01]  /*21c0*/  IADD3 R54, R7, R41, RZ ;  /* 0x0000002907367210 */ /* 0x000fe20007ffe0ff */
[----:B------:R-:W-:Y:S01]  /*21d0*/  IMAD.IADD R3, R28, 0x1, R29 ;  /* 0x000000011c037824 */ /* 0x000fe200078e021d */
[----:B------:R-:W-:Y:S01]  /*21e0*/  LOP3.LUT R55, R45, 0xfffffff0, RZ, 0xc0, !PT ;  /* 0xfffffff02d377812 */ /* 0x000fe200078ec0ff */
[----:B------:R-:W-:Y:S02]  /*21f0*/  IMAD R47, R14, 0xc0, R31 ;  /* 0x000000c00e2f7824 */ /* 0x000fe400078e021f */
[----:B------:R-:W-:Y:S02]  /*2200*/  IMAD.SHL.U32 R48, R13, 0x2, RZ ;  /* 0x000000020d307824 */ /* 0x000fe400078e00ff */
[----:B------:R-:W-:Y:S02]  /*2210*/  IMAD.IADD R49, R37, 0x1, R49 ;  /* 0x0000000125317824 */ /* 0x000fe400078e0231 */
[----:B------:R-:W-:-:S02]  /*2220*/  IMAD.IADD R50, R43, 0x1, R5 ;  /* 0x000000012b327824 */ /* 0x000fc400078e0205 */
[----:B------:R-:W-:Y:S02]  /*2230*/  IMAD.IADD R51, R21, 0x1, R9 ;  /* 0x0000000115337824 */ /* 0x000fe400078e0209 */
[----:B------:R-:W-:Y:S02]  /*2240*/  IMAD.IADD R52, R9, 0x1, R35 ;  /* 0x0000000109347824 */ /* 0x000fe400078e0223 */
[----:B------:R-:W-:Y:S01]  /*2250*/  IMAD.IADD R53, R39, 0x1, R7 ;  /* 0x0000000127357824 */ /* 0x000fe200078e0207 */
[----:B--2---:R-:W-:-:S04]  /*2260*/  LOP3.LUT R4, R12, 0x30, R45, 0xf8, !PT ;  /* 0x000000300c047812 */ /* 0x004fc800078ef82d */
[----:B---3--:R-:W-:Y:S02]  /*2270*/  LOP3.LUT R4, R4, R10, RZ, 0x3c, !PT ;  /* 0x0000000a04047212 */ /* 0x008fe400078e3cff */
[----:B----4-:R-:W-:Y:S01]  /*2280*/  LOP3.LUT P1, RZ, R46, 0x2, RZ, 0xc0, !PT ;  /* 0x000000022eff7812 */ /* 0x010fe2000782c0ff */
[----:B------:R-:W-:Y:S02]  /*2290*/  VIADD R46, R15, 0x8 ;  /* 0x000000080f2e7836 */ /* 0x000fe40000000000 */
[----:B------:R-:W-:Y:S01]  /*22a0*/  IMAD.IADD R59, R8, 0x1, R4 ;  /* 0x00000001083b7824 */ /* 0x000fe200078e0204 */
[----:B0-----:R-:W-:-:S09]  /*22b0*/  SHF.R.S32.HI R58, RZ, 0x1f, R0 ;  /* 0x0000001fff3a7819 */ /* 0x001fd20000011400 */
.L_x_458:
[----:B------:R-:W2:Y:S01]  /*22c0*/  LDL R13, [R1+0x1c] ;  /* 0x00001c00010d7983 */ /* 0x000ea20000100800 */
[----:B0-----:R-:W0:Y:S01]  /*22d0*/  LDC R62, c[0x0][0x430] ;  /* 0x00010c00ff3e7b82 */ /* 0x001e220000000800 */
[----:B------:R-:W-:Y:S02]  /*22e0*/  VIADD R2, R2, 0xffffffff ;  /* 0xffffffff02027836 */ /* 0x000fe40000000000 */
[----:B------:R-:W-:Y:S02]  /*22f0*/  IMAD.MOV.U32 R61, RZ, RZ, RZ ;  /* 0x000000ffff3d7224 */ /* 0x000fe400078e00ff */
[----:B------:R-:W-:-:S03]  /*2300*/  IMAD R4, R2, 0xa0, R47 ;  /* 0x000000a002047824 */ /* 0x000fc600078e022f */
[----:B------:R-:W1:Y:S01]  /*2310*/  LDC R69, c[0x0][0x3f4] ;  /* 0x0000fd00ff457b82 */ /* 0x000e620000000800 */
[----:B------:R-:W-:Y:S01]  /*2320*/  IMAD.IADD R12, R3, 0x1, R4 ;  /* 0x00000001030c7824 */ /* 0x000fe200078e0204 */
[----:B------:R-:W-:-:S03]  /*2330*/  ISETP.GE.AND P2, PT, R4, R44, PT ;  /* 0x0000002c0400720c */ /* 0x000fc60003f46270 */
[----:B------:R-:W-:Y:S01]  /*2340*/  IMAD.MOV.U32 R8, RZ, RZ, R12 ;  /* 0x000000ffff087224 */ /* 0x000fe200078e000c */
[----:B------:R-:W-:Y:S02]  /*2350*/  ISETP.GT.OR P2, PT, R47, 0x9f, P2 ;  /* 0x0000009f2f00780c */ /* 0x000fe40001744670 */
[----:B0-----:R-:W-:-:S11]  /*2360*/  ISETP.NE.AND P3, PT, R62, 0x1, PT ;  /* 0x000000013e00780c */ /* 0x001fd60003f65270 */
[----:B------:R-:W0:Y:S08]  /*2370*/  @!P2 LDC.64 R6, c[0x0][0x428] ;  /* 0x00010a00ff06ab82 */ /* 0x000e300000000a00 */
[----:B---3--:R-:W3:Y:S08]  /*2380*/  @!P2 LDC.64 R4, c[0x0][0x418] ;  /* 0x00010600ff04ab82 */ /* 0x008ef00000000a00 */
[----:B------:R-:W4:Y:S08]  /*2390*/  @P3 LDC R9, c[0x0][0x434] ;  /* 0x00010d00ff093b82 */ /* 0x000f300000000800 */
[----:B------:R-:W1:Y:S01]  /*23a0*/  @P3 LDC R10, c[0x0][0x438] ;  /* 0x00010e00ff0a3b82 */ /* 0x000e620000000800 */
[----:B----4-:R-:W-:-:S05]  /*23b0*/  @P3 IMAD.HI.U32 R9, R12, R9, RZ ;  /* 0x000000090c093227 */ /* 0x010fca00078e00ff */
[----:B-1----:R-:W-:Y:S01]  /*23c0*/  @P3 SHF.R.U32.HI R8, RZ, R10, R9 ;  /* 0x0000000aff083219 */ /* 0x002fe20000011609 */
[----:B0-----:R-:W-:-:S03]  /*23d0*/  @!P2 IMAD R10, R58, R6, RZ ;  /* 0x000000063a0aa224 */ /* 0x001fc600078e02ff */
[----:B------:R-:W-:Y:S01]  /*23e0*/  @!P2 SHF.R.S32.HI R9, RZ, 0x1f, R8 ;  /* 0x0000001fff09a819 */ /* 0x000fe20000011408 */
[C---:B------:R-:W-:Y:S02]  /*23f0*/  @!P2 IMAD R11, R0.reuse, R7, R10 ;  /* 0x00000007000ba224 */ /* 0x040fe400078e020a */
[----:B------:R-:W-:-:S04]  /*2400*/  @!P2 IMAD.WIDE.U32 R6, R0, R6, R8 ;  /* 0x000000060006a225 */ /* 0x000fc800078e0008 */
[----:B------:R-:W-:Y:S01]  /*2410*/  @!P2 IMAD.IADD R7, R7, 0x1, R11 ;  /* 0x000000010707a824 */ /* 0x000fe200078e020b */
[----:B---3--:R-:W-:-:S04]  /*2420*/  @!P2 LEA R4, P3, R6, R4, 0x2 ;  /* 0x000000040604a211 */ /* 0x008fc800078610ff */
[----:B------:R-:W-:Y:S02]  /*2430*/  @!P2 LEA.HI.X R5, R6, R5, R7, 0x2, P3 ;  /* 0x000000050605a211 */ /* 0x000fe400018f1407 */
[----:B------:R-:W-:Y:S01]  /*2440*/  ISETP.GE.AND P3, PT, R69, 0x1, PT ;  /* 0x000000014500780c */ /* 0x000fe20003f66270 */
[----:B------:R-:W-:Y:S01]  /*2450*/  IMAD.MOV R9, RZ, RZ, -R8 ;  /* 0x000000ffff097224 */ /* 0x000fe200078e0a08 */
[----:B------:R-:W-:Y:S05]  /*2460*/  YIELD ;  /* 0x0000000000007946 */ /* 0x000fea0003800000 */
[----:B------:R-:W-:Y:S01]  /*2470*/  BSSY B0, `(.L_x_426) ;  /* 0x0000295000007945 */ /* 0x000fe20003800000 */
[----:B------:R0:W5:Y:S01]  /*2480*/  @!P2 LDG.E R61, desc[UR40][R4.64] ;  /* 0x00000028043da981 */ /* 0x000162000c1e1900 */
[----:B------:R-:W-:Y:S01]  /*2490*/  IMAD R62, R62, R9, R12 ;  /* 0x000000093e3e7224 */ /* 0x000fe200078e020c */
[----:B------:R-:W-:Y:S01]  /*24a0*/  ISETP.GT.AND P2, PT, R2, R33, PT ;  /* 0x000000210200720c */ /* 0x000fe20003f44270 */
[----:B--2---:R-:W-:-:S04]  /*24b0*/  IMAD R63, R19, 0x2800, R13 ;  /* 0x00002800133f7824 */ /* 0x004fc800078e020d */
[C---:B------:R-:W-:Y:S02]  /*24c0*/  VIADD R7, R63.reuse, 0x20 ;  /* 0x000000203f077836 */ /* 0x040fe40000000000 */
[----:B------:R-:W-:Y:S02]  /*24d0*/  @P1 VIADD R7, R63, 0xffffffe0 ;  /* 0xffffffe03f071836 */ /* 0x000fe40000000000 */
[----:B------:R-:W-:-:S03]  /*24e0*/  IMAD.IADD R63, R18, 0x1, R63 ;  /* 0x00000001123f7824 */ /* 0x000fc600078e023f */
[----:B------:R-:W-:Y:S01]  /*24f0*/  IADD3 R60, R18, R7, RZ ;  /* 0x00000007123c7210 */ /* 0x000fe20007ffe0ff */
[----:B0-----:R-:W-:Y:S06]  /*2500*/  @!P3 BRA `(.L_x_427) ;  /* 0x000000240058b947 */ /* 0x001fec0003800000 */
[----:B------:R-:W-:Y:S01]  /*2510*/  SHF.R.S32.HI R64, RZ, 0x1f, R62 ;  /* 0x0000001fff407819 */ /* 0x000fe2000001143e */
[----:B------:R-:W-:Y:S01]  /*2520*/  ULDC.64 UR4, c[0x0][0x300] ;  /* 0x0000c00000047ab9 */ /* 0x000fe20000000a00 */
[----:B-----5:R-:W-:Y:S01]  /*2530*/  SHF.R.S32.HI R65, RZ, 0x1f, R61 ;  /* 0x0000001fff417819 */ /* 0x020fe2000001143d */
[----:B------:R-:W-:-:S04]  /*2540*/  IMAD.WIDE.U32 R4, R62, UR4, RZ ;  /* 0x000000043e047c25 */ /* 0x000fc8000f8e00ff */
[----:B------:R-:W-:-:S04]  /*2550*/  IMAD R7, R64, UR4, RZ ;  /* 0x0000000440077c24 */ /* 0x000fc8000f8e02ff */
[----:B------:R-:W-:Y:S01]  /*2560*/  IMAD R7, R62, UR5, R7 ;  /* 0x000000053e077c24 */ /* 0x000fe2000f8e0207 */
[----:B------:R-:W-:Y:S02]  /*2570*/  ULDC.64 UR4, c[0x0][0x310] ;  /* 0x0000c40000047ab9 */ /* 0x000fe40000000a00 */
[----:B------:R-:W-:Y:S02]  /*2580*/  IMAD R6, R65, UR4, RZ ;  /* 0x0000000441067c24 */ /* 0x000fe4000f8e02ff */
[----:B------:R-:W-:Y:S02]  /*2590*/  IMAD.IADD R5, R5, 0x1, R7 ;  /* 0x0000000105057824 */ /* 0x000fe400078e0207 */
[C---:B------:R-:W-:Y:S02]  /*25a0*/  IMAD R7, R61.reuse, UR5, R6 ;  /* 0x000000053d077c24 */ /* 0x040fe4000f8e0206 */
[----:B------:R-:W-:Y:S01]  /*25b0*/  IMAD.WIDE.U32 R4, R61, UR4, R4 ;  /* 0x000000043d047c25 */ /* 0x000fe2000f8e0004 */
[----:B------:R-:W-:-:S03]  /*25c0*/  ULDC.64 UR4, c[0x0][0x308] ;  /* 0x0000c20000047ab9 */ /* 0x000fc60000000a00 */
[----:B------:R-:W-:Y:S01]  /*25d0*/  IMAD.IADD R5, R5, 0x1, R7 ;  /* 0x0000000105057824 */ /* 0x000fe200078e0207 */
[----:B------:R-:W-:Y:S01]  /*25e0*/  SHF.R.S32.HI R7, RZ, 0x1f, R2 ;  /* 0x0000001fff077819 */ /* 0x000fe20000011402 */
[----:B------:R-:W-:Y:S02]  /*25f0*/  IMAD R6, R49, R2, RZ ;  /* 0x0000000231067224 */ /* 0x000fe400078e02ff */
[----:B------:R-:W-:-:S04]  /*2600*/  IMAD.WIDE.U32 R4, R22, UR4, R4 ;  /* 0x0000000416047c25 */ /* 0x000fc8000f8e0004 */
[----:B------:R-:W-:Y:S01]  /*2610*/  IMAD R13, R22, UR5, R5 ;  /* 0x00000005160d7c24 */ /* 0x000fe2000f8e0205 */
[----:B------:R-:W-:Y:S01]  /*2620*/  ULDC.64 UR4, c[0x0][0x2e8] ;  /* 0x0000ba0000047ab9 */ /* 0x000fe20000000a00 */
[----:B------:R-:W-:Y:S01]  /*2630*/  IMAD R5, R50, R2, RZ ;  /* 0x0000000232057224 */ /* 0x000fe200078e02ff */
[----:B------:R-:W-:Y:S01]  /*2640*/  IADD3 R72, P3, R4, UR4, RZ ;  /* 0x0000000404487c10 */ /* 0x000fe2000ff7e0ff */
[----:B------:R-:W-:Y:S01]  /*2650*/  ULDC.U8 UR4, c[0x0][0x410] ;  /* 0x0001040000047ab9 */ /* 0x000fe20000000000 */
[----:B------:R-:W-:Y:S02]  /*2660*/  IMAD R9, R7, R36, R6 ;  /* 0x0000002407097224 */ /* 0x000fe400078e0206 */
[----:B------:R-:W-:Y:S01]  /*2670*/  IADD3.X R13, R13, UR5, RZ, P3, !PT ;  /* 0x000000050d0d7c10 */ /* 0x000fe20009ffe4ff */
[----:B------:R-:W-:Y:S01]  /*2680*/  IMAD R11, R7, R42, R5 ;  /* 0x0000002a070b7224 */ /* 0x000fe200078e0205 */
[----:B------:R-:W-:Y:S01]  /*2690*/  ISETP.NE.AND P3, PT, RZ, UR4, PT ;  /* 0x00000004ff007c0c */ /* 0x000fe2000bf65270 */
[----:B------:R-:W-:-:S04]  /*26a0*/  IMAD.WIDE.U32 R6, R36, R2, RZ ;  /* 0x0000000224067225 */ /* 0x000fc800078e00ff */
[----:B------:R-:W-:-:S04]  /*26b0*/  IMAD.WIDE.U32 R4, R42, R2, RZ ;  /* 0x000000022a047225 */ /* 0x000fc800078e00ff */
[----:B------:R-:W-:Y:S02]  /*26c0*/  IMAD.IADD R10, R7, 0x1, R9 ;  /* 0x00000001070a7824 */ /* 0x000fe400078e0209 */
[----:B------:R-:W-:Y:S02]  /*26d0*/  IMAD.IADD R12, R5, 0x1, R11 ;  /* 0x00000001050c7824 */ /* 0x000fe400078e020b */
[----:B------:R-:W-:Y:S05]  /*26e0*/  @!P3 BRA `(.L_x_428) ;  /* 0x000000100080b947 */ /* 0x000fea0003800000 */
[----:B------:R-:W0:Y:S01]  /*26f0*/  S2R R14, SR_TID.X ;  /* 0x00000000000e7919 */ /* 0x000e220000002100 */
[----:B------:R-:W-:Y:S01]  /*2700*/  IMAD R66, R2, -0xa0, R44 ;  /* 0xffffff6002427824 */ /* 0x000fe200078e022c */
[----:B------:R-:W-:Y:S01]  /*2710*/  BSSY B1, `(.L_x_429) ;  /* 0x000001a000017945 */ /* 0x000fe20003800000 */
[----:B------:R-:W-:Y:S02]  /*2720*/  CS2R R8, SRZ ;  /* 0x0000000000087805 */ /* 0x000fe4000001ff00 */
[----:B------:R-:W-:Y:S02]  /*2730*/  CS2R R30, SRZ ;  /* 0x00000000001e7805 */ /* 0x000fe4000001ff00 */
[----:B------:R-:W-:Y:S02]  /*2740*/  CS2R R28, SRZ ;  /* 0x00000000001c7805 */ /* 0x000fe4000001ff00 */
[----:B------:R-:W-:Y:S02]  /*2750*/  VIMNMX R66, R66, 0xa0, PT ;  /* 0x000000a042427848 */ /* 0x000fe40003fe0100 */
[----:B------:R-:W-:Y:S01]  /*2760*/  CS2R R56, SRZ ;  /* 0x0000000000387805 */ /* 0x000fe2000001ff00 */
[----:B0-----:R-:W-:-:S05]  /*2770*/  VIADD R14, R14, 0xffffff80 ;  /* 0xffffff800e0e7836 */ /* 0x001fca0000000000 */
[----:B------:R-:W-:-:S04]  /*2780*/  LEA.HI R14, R14, R14, RZ, 0x1 ;  /* 0x0000000e0e0e7211 */ /* 0x000fc800078f08ff */
[----:B------:R-:W-:-:S04]  /*2790*/  SHF.R.S32.HI R14, RZ, 0x1, R14 ;  /* 0x00000001ff0e7819 */ /* 0x000fc8000001140e */
[----:B------:R-:W-:-:S13]  /*27a0*/  ISETP.GE.AND P3, PT, R14, R66, PT ;  /* 0x000000420e00720c */ /* 0x000fda0003f66270 */
[----:B------:R-:W-:Y:S05]  /*27b0*/  @P3 BRA `(.L_x_430) ;  /* 0x00000000003c3947 */ /* 0x000fea0003800000 */
[----:B------:R-:W2:Y:S01]  /*27c0*/  LDL R14, [R1+0x18] ;  /* 0x00001800010e7983 */ /* 0x000ea20000100800 */
[----:B------:R-:W-:Y:S02]  /*27d0*/  ULDC.64 UR4, c[0x0][0x3e8] ;  /* 0x0000fa0000047ab9 */ /* 0x000fe40000000a00 */
[----:B------:R-:W-:-:S04]  /*27e0*/  IADD3 R6, P4, P5, R20, UR4, R6 ;  /* 0x0000000414067c10 */ /* 0x000fc8000fd9e006 */
[----:B------:R-:W-:Y:S01]  /*27f0*/  IADD3.X R7, R51, UR5, R10, P4, P5 ;  /* 0x0000000533077c10 */ /* 0x000fe2000a7ea40a */
[----:B------:R-:W-:Y:S02]  /*2800*/  ULDC.64 UR4, c[0x0][0x400] ;  /* 0x0001000000047ab9 */ /* 0x000fe40000000a00 */
[----:B------:R-:W-:-:S04]  /*2810*/  IADD3 R4, P4, P5, R38, UR4, R4 ;  /* 0x0000000426047c10 */ /* 0x000fc8000fd9e004 */
[----:B------:R-:W-:Y:S02]  /*2820*/  IADD3.X R5, R53, UR5, R12, P4, P5 ;  /* 0x0000000535057c10 */ /* 0x000fe4000a7ea40c */
[----:B------:R-:W-:Y:S02]  /*2830*/  ISETP.GE.AND P4, PT, R156, R69, PT ;  /* 0x000000459c00720c */ /* 0x000fe40003f86270 */
[----:B------:R-:W-:Y:S02]  /*2840*/  CS2R R8, SRZ ;  /* 0x0000000000087805 */ /* 0x000fe4000001ff00 */
[----:B------:R-:W-:-:S09]  /*2850*/  CS2R R28, SRZ ;  /* 0x00000000001c7805 */ /* 0x000fd2000001ff00 */
[----:B------:R0:W5:Y:S04]  /*2860*/  @!P4 LDG.E.64 R30, desc[UR40][R6.64] ;  /* 0x00000028061ec981 */ /* 0x000168000c1e1b00 */
[----:B------:R0:W5:Y:S01]  /*2870*/  @!P4 LDG.E.64 R56, desc[UR40][R4.64] ;  /* 0x000000280438c981 */ /* 0x000162000c1e1b00 */
[----:B--2---:R-:W-:-:S13]  /*2880*/  ISETP.GE.AND P4, PT, R14, R69, PT ;  /* 0x000000450e00720c */ /* 0x004fda0003f86270 */
[----:B------:R0:W5:Y:S04]  /*2890*/  @!P4 LDG.E.64 R8, desc[UR40][R6.64+0x10] ;  /* 0x000010280608c981 */ /* 0x000168000c1e1b00 */
[----:B------:R0:W5:Y:S02]  /*28a0*/  @!P4 LDG.E.64 R28, desc[UR40][R4.64+0x10] ;  /* 0x00001028041cc981 */ /* 0x000164000c1e1b00 */
.L_x_430:
[----:B------:R-:W-:Y:S05]  /*28b0*/  BSYNC B1 ;  /* 0x0000000000017941 */ /* 0x000fea0003800000 */
.L_x_429:
[----:B0-----:R-:W2:Y:S01]  /*28c0*/  LDL R4, [R1+0xc] ;  /* 0x00000c0001047983 */ /* 0x001ea20000100800 */
[----:B-----5:R-:W-:Y:S02]  /*28d0*/  IMAD.MOV.U32 R70, RZ, RZ, R8 ;  /* 0x000000ffff467224 */ /* 0x020fe400078e0008 */
[----:B------:R-:W-:Y:S02]  /*28e0*/  IMAD.MOV.U32 R74, RZ, RZ, R30 ;  /* 0x000000ffff4a7224 */ /* 0x000fe400078e001e */
[----:B------:R-:W-:Y:S02]  /*28f0*/  IMAD.MOV.U32 R73, RZ, RZ, R28 ;  /* 0x000000ffff497224 */ /* 0x000fe400078e001c */
[----:B------:R-:W-:Y:S01]  /*2900*/  IMAD.MOV.U32 R75, RZ, RZ, R56 ;  /* 0x000000ffff4b7224 */ /* 0x000fe200078e0038 */
[----:B--2---:R-:W-:-:S13]  /*2910*/  ISETP.NE.AND P4, PT, R4, 0x3, PT ;  /* 0x000000030400780c */ /* 0x004fda0003f85270 */
[----:B------:R-:W-:Y:S05]  /*2920*/  @!P4 BRA `(.L_x_431) ;  /* 0x000000000004c947 */ /* 0x000fea0003800000 */
[----:B------:R-:W-:Y:S01]  /*2930*/  BPT.TRAP 0x1 ;  /* 0x000000040000795c */ /* 0x000fe20000300000 */
.L_x_431:
[----:B------:R-:W2:Y:S01]  /*2940*/  LDL R4, [R1] ;  /* 0x0000000001047983 */ /* 0x000ea20000100800 */
[----:B------:R-:W-:Y:S01]  /*2950*/  IMAD R67, R19, 0x8, R18 ;  /* 0x0000000813437824 */ /* 0x000fe200078e0212 */
[----:B------:R-:W-:Y:S01]  /*2960*/  BSSY B1, `(.L_x_432) ;  /* 0x0000004000017945 */ /* 0x000fe20003800000 */
[----:B--2---:R-:W-:-:S04]  /*2970*/  SHF.L.U32 R68, R4, 0x1f, RZ ;  /* 0x0000001f04447819 */ /* 0x004fc800000006ff */
[----:B------:R-:W0:Y:S02]  /*2980*/  SYNCS.PHASECHK.TRANS64.TRYWAIT P5, [R67+URZ+0x13290], R68 ;  /* 0x01329044430075a7 */ /* 0x000e2400080a017f */
[----:B0-----:R-:W-:Y:S05]  /*2990*/  @!P5 BRA `(.L_x_433) ;  /* 0x00000158000cd947 */ /* 0x001fea0003800000 */
.L_x_659:
[----:B------:R-:W-:Y:S05]  /*29a0*/  BSYNC B1 ;  /* 0x0000000000017941 */ /* 0x000fea0003800000 */
.L_x_432:
[----:B------:R-:W-:-:S03]  /*29b0*/  UMOV UR4, 0xffffffff ;  /* 0xffffffff00047882 */ /* 0x000fc60000000000 */
[----:B------:R-:W-:Y:S05]  /*29c0*/  BRA.DIV UR4, `(.L_x_434) ;  /* 0x0000015a04147947 */ /* 0x000fea000b800000 */
[----:B------:R1:W2:Y:S04]  /*29d0*/  SHFL.IDX PT, R71, R13, RZ, 0x1e1f ;  /* 0x001e1fff0d477589 */ /* 0x0002a800000e0000 */
[----:B------:R1:W3:Y:S02]  /*29e0*/  SHFL.IDX PT, R14, R72, RZ, 0x1e1f ;  /* 0x001e1fff480e7589 */ /* 0x0002e400000e0000 */
.L_x_663:
[----:B------:R-:W-:Y:S05]  /*29f0*/  @P3 BRA `(.L_x_435) ;  /* 0x0000002000f03947 */ /* 0x000fea0003800000 */
[----:B------:R-:W4:Y:S01]  /*2a00*/  LDL R84, [R1+0x24] ;  /* 0x0000240001547983 */ /* 0x000f220000100800 */
[----:B------:R-:W-:Y:S01]  /*2a10*/  BSSY B1, `(.L_x_436) ;  /* 0x0000072000017945 */ /* 0x000fe20003800000 */
[----:B----4-:R-:W-:-:S13]  /*2a20*/  LOP3.LUT P5, RZ, R84, 0x2, RZ, 0xc0, !PT ;  /* 0x0000000254ff7812 */ /* 0x010fda00078ac0ff */
[----:B------:R-:W-:Y:S05]  /*2a30*/  @P5 BRA `(.L_x_437) ;  /* 0x0000000400bc5947 */ /* 0x000fea0003800000 */
[----:B------:R4:W0:Y:S01]  /*2a40*/  LDS.128 R4, [R63+0xe000] ;  /* 0x00e000003f047984 */ /* 0x0008220000000c00 */
[----:B---3--:R-:W-:Y:S01]  /*2a50*/  IADD3 R10, P3, R16, R14, RZ ;  /* 0x0000000e100a7210 */ /* 0x008fe20007f7e0ff */
[----:B------:R-:W-:Y:S03]  /*2a60*/  BSSY B2, `(.L_x_438) ;  /* 0x000006b000027945 */ /* 0x000fe60003800000 */
[----:B--2---:R-:W-:Y:S02]  /*2a70*/  IADD3.X R11, R71, R17, RZ, P3, !PT ;  /* 0x00000011470b7210 */ /* 0x004fe40001ffe4ff */
[----:B------:R-:W-:-:S13]  /*2a80*/  ISETP.GE.AND P3, PT, R156, R69, PT ;  /* 0x000000459c00720c */ /* 0x000fda0003f66270 */
[----:B----4-:R-:W-:Y:S05]  /*2a90*/  @P3 BRA `(.L_x_439) ;  /* 0x00000004009c3947 */ /* 0x010fea0003800000 */
[----:B------:R-:W-:Y:S01]  /*2aa0*/  SHF.R.U32.HI R12, RZ, 0x8, R31 ;  /* 0x00000008ff0c7819 */ /* 0x000fe2000001161f */
[----:B0-----:R-:W-:Y:S01]  /*2ab0*/  IMAD.MOV.U32 R15, RZ, RZ, R4 ;  /* 0x000000ffff0f7224 */ /* 0x001fe200078e0004 */
[----:B------:R-:W-:Y:S02]  /*2ac0*/  SHF.R.U32.HI R30, RZ, 0x8, R57 ;  /* 0x00000008ff1e7819 */ /* 0x000fe40000011639 */
[----:B-1----:R-:W-:Y:S01]  /*2ad0*/  SHF.R.U32.HI R72, RZ, 0x10, R31 ;  /* 0x00000010ff487819 */ /* 0x002fe2000001161f */
[----:B------:R-:W-:Y:S01]  /*2ae0*/  IMAD.SHL.U32 R12, R12, 0x100, RZ ;  /* 0x000001000c0c7824 */ /* 0x000fe200078e00ff */
[----:B------:R-:W-:Y:S01]  /*2af0*/  LOP3.LUT R13, R31, 0xff0000ff, RZ, 0xc0, !PT ;  /* 0xff0000ff1f0d7812 */ /* 0x000fe200078ec0ff */
[----:B------:R-:W-:Y:S01]  /*2b00*/  IMAD.SHL.U32 R30, R30, 0x100, RZ ;  /* 0x000001001e1e7824 */ /* 0x000fe200078e00ff */
[----:B------:R-:W-:Y:S02]  /*2b10*/  SHF.R.U32.HI R56, RZ, 0x10, R57 ;  /* 0x00000010ff387819 */ /* 0x000fe40000011639 */
[----:B------:R-:W-:-:S02]  /*2b20*/  LOP3.LUT R31, R57, 0xff0000ff, RZ, 0xc0, !PT ;  /* 0xff0000ff391f7812 */ /* 0x000fc400078ec0ff */
[----:B------:R-:W-:Y:S01]  /*2b30*/  LOP3.LUT R13, R13, 0xff00, R12, 0xf8, !PT ;  /* 0x0000ff000d0d7812 */ /* 0x000fe200078ef80c */
[----:B------:R-:W-:Y:S01]  /*2b40*/  IMAD.U32 R12, R72, 0x10000, RZ ;  /* 0x00010000480c7824 */ /* 0x000fe200078e00ff */
[----:B------:R-:W-:Y:S01]  /*2b50*/  LOP3.LUT R57, R31, 0xff00, R30, 0xf8, !PT ;  /* 0x0000ff001f397812 */ /* 0x000fe200078ef81e */
[----:B------:R-:W-:Y:S01]  /*2b60*/  IMAD.U32 R30, R56, 0x10000, RZ ;  /* 0x00010000381e7824 */ /* 0x000fe200078e00ff */
[----:B------:R-:W-:Y:S02]  /*2b70*/  F2FP.F16.E4M3.UNPACK_B R4, R5 ;  /* 0x00000005ff04723e */ /* 0x000fe400020006ff */
[----:B------:R-:W-:Y:S02]  /*2b80*/  F2FP.F16.E4M3.UNPACK_B R31, R75.H1 ;  /* 0x0000004bff1f723e */ /* 0x000fe400030006ff */
[----:B------:R-:W-:Y:S02]  /*2b90*/  LOP3.LUT R12, R13, 0xff0000, R12, 0xf8, !PT ;  /* 0x00ff00000d0c7812 */ /* 0x000fe400078ef80c */
[----:B------:R-:W-:Y:S01]  /*2ba0*/  LOP3.LUT R13, R57, 0xff0000, R30, 0xf8, !PT ;  /* 0x00ff0000390d7812 */ /* 0x000fe200078ef81e */
[--C-:B------:R-:W-:Y:S01]  /*2bb0*/  HADD2.F32 R30, -RZ, R4.reuse.H1_H1 ;  /* 0x30000004ff1e7230 */ /* 0x100fe20000004100 */
[----:B------:R-:W-:Y:S01]  /*2bc0*/  F2FP.F16.E4M3.UNPACK_B R57, R74.H1 ;  /* 0x0000004aff39723e */ /* 0x000fe200030006ff */
[--C-:B------:R-:W-:Y:S01]  /*2bd0*/  HADD2.F32 R79, -RZ, R31.reuse.H0_H0 ;  /* 0x2000001fff4f7230 */ /* 0x100fe20000004100 */
[----:B------:R-:W-:Y:S01]  /*2be0*/  F2FP.F16.E4M3.UNPACK_B R5, R5.H1 ;  /* 0x00000005ff05723e */ /* 0x000fe200030006ff */
[----:B------:R-:W-:Y:S01]  /*2bf0*/  HADD2.F32 R4, -RZ, R4.H0_H0 ;  /* 0x20000004ff047230 */ /* 0x000fe20000004100 */
[----:B------:R-:W-:Y:S01]  /*2c00*/  F2FP.F16.E4M3.UNPACK_B R75, R75 ;  /* 0x0000004bff4b723e */ /* 0x000fe200020006ff */
[----:B------:R-:W-:-:S02]  /*2c10*/  HADD2.F32 R72, -RZ, R31.H1_H1 ;  /* 0x3000001fff487230 */ /* 0x000fc40000004100 */
[-C--:B------:R-:W-:Y:S01]  /*2c20*/  FMUL.FTZ R81, R30, R79.reuse ;  /* 0x0000004f1e517220 */ /* 0x080fe20000410000 */
[----:B------:R-:W-:Y:S01]  /*2c30*/  HADD2.F32 R77, -RZ, R57.H0_H0 ;  /* 0x20000039ff4d7230 */ /* 0x000fe20000004100 */
[----:B------:R-:W-:Y:S01]  /*2c40*/  F2FP.F16.E4M3.UNPACK_B R74, R74 ;  /* 0x0000004aff4a723e */ /* 0x000fe200020006ff */
[--C-:B------:R-:W-:Y:S02]  /*2c50*/  HADD2.F32 R56, -RZ, R5.reuse.H1_H1 ;  /* 0x30000005ff387230 */ /* 0x100fe40000004100 */
[----:B------:R-:W-:Y:S02]  /*2c60*/  HADD2.F32 R31, -RZ, R5.H0_H0 ;  /* 0x20000005ff1f7230 */ /* 0x000fe40000004100 */
[----:B------:R-:W-:Y:S01]  /*2c70*/  FMUL.FTZ R5, R4, R79 ;  /* 0x0000004f04057220 */ /* 0x000fe20000410000 */
[----:B------:R-:W-:Y:S02]  /*2c80*/  HADD2.F32 R57, -RZ, R57.H1_H1 ;  /* 0x30000039ff397230 */ /* 0x000fe40000004100 */
[-C--:B------:R-:W-:Y:S01]  /*2c90*/  FMUL.FTZ R76, R56, R72.reuse ;  /* 0x00000048384c7220 */ /* 0x080fe20000410000 */
[-C--:B------:R-:W-:Y:S01]  /*2ca0*/  FFMA.FTZ R4, R4, R77.reuse, -R81 ;  /* 0x0000004d04047223 */ /* 0x080fe20000010851 */
[----:B------:R-:W-:Y:S01]  /*2cb0*/  FFMA.FTZ R5, R30, R77, R5 ;  /* 0x0000004d1e057223 */ /* 0x000fe20000010005 */
[C---:B------:R-:W-:Y:S01]  /*2cc0*/  FMUL.FTZ R79, R31.reuse, R72 ;  /* 0x000000481f4f7220 */ /* 0x040fe20000410000 */
[----:B------:R-:W-:Y:S01]  /*2cd0*/  F2FP.F16.E4M3.UNPACK_B R30, R15.H1 ;  /* 0x0000000fff1e723e */ /* 0x000fe200030006ff */
[----:B------:R-:W-:Y:S01]  /*2ce0*/  FFMA.FTZ R78, R31, R57, -R76 ;  /* 0x000000391f4e7223 */ /* 0x000fe2000001084c */
[----:B------:R-:W-:Y:S01]  /*2cf0*/  F2FP.F16.E4M3.UNPACK_B R15, R15 ;  /* 0x0000000fff0f723e */ /* 0x000fe200020006ff */
[----:B------:R-:W-:Y:S01]  /*2d00*/  FFMA.FTZ R81, R56, R57, R79 ;  /* 0x0000003938517223 */ /* 0x000fe2000001004f */
[----:B------:R-:W-:-:S02]  /*2d10*/  HADD2.F32 R72, -RZ, R75.H1_H1 ;  /* 0x3000004bff487230 */ /* 0x000fc40000004100 */
[--C-:B------:R-:W-:Y:S02]  /*2d20*/  HADD2.F32 R56, -RZ, R30.reuse.H0_H0 ;  /* 0x2000001eff387230 */ /* 0x100fe40000004100 */
[----:B------:R-:W-:Y:S02]  /*2d30*/  HADD2.F32 R57, -RZ, R30.H1_H1 ;  /* 0x3000001eff397230 */ /* 0x000fe40000004100 */
[----:B------:R-:W-:Y:S02]  /*2d40*/  HADD2.F32 R75, -RZ, R75.H0_H0 ;  /* 0x2000004bff4b7230 */ /* 0x000fe40000004100 */
[-C--:B------:R-:W-:Y:S01]  /*2d50*/  FMUL.FTZ R76, R56, R72.reuse ;  /* 0x00000048384c7220 */ /* 0x080fe20000410000 */
[--C-:B------:R-:W-:Y:S02]  /*2d60*/  HADD2.F32 R31, -RZ, R15.reuse.H1_H1 ;  /* 0x3000000fff1f7230 */ /* 0x100fe40000004100 */
[----:B------:R-:W-:Y:S01]  /*2d70*/  FMUL.FTZ R79, R57, R72 ;  /* 0x00000048394f7220 */ /* 0x000fe20000410000 */
[----:B------:R-:W-:-:S02]  /*2d80*/  HADD2.F32 R30, -RZ, R15.H0_H0 ;  /* 0x2000000fff1e7230 */ /* 0x000fc40000004100 */
[--C-:B------:R-:W-:Y:S02]  /*2d90*/  HADD2.F32 R15, -RZ, R74.reuse.H1_H1 ;  /* 0x3000004aff0f7230 */ /* 0x100fe40000004100 */
[-C--:B------:R-:W-:Y:S01]  /*2da0*/  FMUL.FTZ R77, R31, R75.reuse ;  /* 0x0000004b1f4d7220 */ /* 0x080fe20000410000 */
[----:B------:R-:W-:Y:S02]  /*2db0*/  HADD2.F32 R74, -RZ, R74.H0_H0 ;  /* 0x2000004aff4a7230 */ /* 0x000fe40000004100 */
[----:B------:R-:W-:Y:S01]  /*2dc0*/  FMUL.FTZ R72, R30, R75 ;  /* 0x0000004b1e487220 */ /* 0x000fe20000410000 */
[----:B------:R-:W-:Y:S01]  /*2dd0*/  F2FP.F16.E4M3.UNPACK_B R75, R12 ;  /* 0x0000000cff4b723e */ /* 0x000fe200020006ff */
[-C--:B------:R-:W-:Y:S01]  /*2de0*/  FFMA.FTZ R56, R56, R15.reuse, -R79 ;  /* 0x0000000f38387223 */ /* 0x080fe2000001084f */
[----:B------:R-:W-:Y:S01]  /*2df0*/  FFMA.FTZ R57, R57, R15, R76 ;  /* 0x0000000f39397223 */ /* 0x000fe2000001004c */
[-C--:B------:R-:W-:Y:S01]  /*2e00*/  FFMA.FTZ R15, R30, R74.reuse, -R77 ;  /* 0x0000004a1e0f7223 */ /* 0x080fe2000001084d */
[----:B------:R-:W-:Y:S01]  /*2e10*/  FFMA.FTZ R30, R31, R74, R72 ;  /* 0x0000004a1f1e7223 */ /* 0x000fe20000010048 */
[----:B------:R-:W-:-:S02]  /*2e20*/  F2FP.F16.E4M3.UNPACK_B R72, R7.H1 ;  /* 0x00000007ff48723e */ /* 0x000fc400030006ff */
[-C--:B------:R-:W-:Y:S02]  /*2e30*/  F2FP.F16.E4M3.UNPACK_B R79, R13.reuse.H1 ;  /* 0x0000000dff4f723e */ /* 0x080fe400030006ff */
[----:B------:R-:W-:Y:S01]  /*2e40*/  F2FP.SATFINITE.E4M3.F32.PACK_AB_MERGE_C R31, R81, R78, RZ ;  /* 0x0000004e511f723e */ /* 0x000fe200048070ff */
[--C-:B------:R-:W-:Y:S01]  /*2e50*/  HADD2.F32 R74, -RZ, R72.reuse.H0_H0 ;  /* 0x20000048ff4a7230 */ /* 0x100fe20000004100 */
[----:B------:R-:W-:Y:S01]  /*2e60*/  F2FP.SATFINITE.E4M3.F32.PACK_AB_MERGE_C R56, R57, R56, RZ ;  /* 0x000000383938723e */ /* 0x000fe200048070ff */
[----:B------:R-:W-:Y:S01]  /*2e70*/  HADD2.F32 R72, -RZ, R72.H1_H1 ;  /* 0x30000048ff487230 */ /* 0x000fe20000004100 */
[----:B------:R-:W-:Y:S01]  /*2e80*/  F2FP.F16.E4M3.UNPACK_B R76, R12.H1 ;  /* 0x0000000cff4c723e */ /* 0x000fe200030006ff */
[----:B------:R-:W-:Y:S01]  /*2e90*/  HADD2.F32 R81, -RZ, R79.H1_H1 ;  /* 0x3000004fff517230 */ /* 0x000fe20000004100 */
[----:B------:R-:W-:Y:S01]  /*2ea0*/  F2FP.F16.E4M3.UNPACK_B R57, R6.H1 ;  /* 0x00000006ff39723e */ /* 0x000fe200030006ff */
[----:B------:R-:W-:Y:S01]  /*2eb0*/  HADD2.F32 R12, -RZ, R75.H1_H1 ;  /* 0x3000004bff0c7230 */ /* 0x000fe20000004100 */
[----:B------:R-:W-:Y:S01]  /*2ec0*/  F2FP.F16.E4M3.UNPACK_B R78, R13 ;  /* 0x0000000dff4e723e */ /* 0x000fe200020006ff */
[----:B------:R-:W-:-:S02]  /*2ed0*/  HADD2.F32 R77, -RZ, R76.H1_H1 ;  /* 0x3000004cff4d7230 */ /* 0x000fc40000004100 */
[-C--:B------:R-:W-:Y:S01]  /*2ee0*/  FMUL.FTZ R83, R72, R81.reuse ;  /* 0x0000005148537220 */ /* 0x080fe20000410000 */
[--C-:B------:R-:W-:Y:S02]  /*2ef0*/  HADD2.F32 R13, -RZ, R57.reuse.H1_H1 ;  /* 0x30000039ff0d7230 */ /* 0x100fe40000004100 */
[C---:B------:R-:W-:Y:S01]  /*2f00*/  FMUL.FTZ R81, R74.reuse, R81 ;  /* 0x000000514a517220 */ /* 0x040fe20000410000 */
[----:B------:R-:W-:Y:S02]  /*2f10*/  HADD2.F32 R80, -RZ, R78.H1_H1 ;  /* 0x3000004eff507230 */ /* 0x000fe40000004100 */
[----:B------:R-:W-:Y:S01]  /*2f20*/  FFMA.FTZ R83, R74, R77, -R83 ;  /* 0x0000004d4a537223 */ /* 0x000fe20000010853 */
[----:B------:R-:W-:Y:S01]  /*2f30*/  HADD2.F32 R57, -RZ, R57.H0_H0 ;  /* 0x20000039ff397230 */ /* 0x000fe20000004100 */
[----:B------:R-:W-:Y:S01]  /*2f40*/  F2FP.F16.E4M3.UNPACK_B R7, R7 ;  /* 0x00000007ff07723e */ /* 0x000fe200020006ff */
[----:B------:R-:W-:Y:S01]  /*2f50*/  FFMA.FTZ R82, R72, R77, R81 ;  /* 0x0000004d48527223 */ /* 0x000fe20000010051 */
[----:B------:R-:W-:Y:S01]  /*2f60*/  FMUL.FTZ R74, R13, R80 ;  /* 0x000000500d4a7220 */ /* 0x000fe20000410000 */
[----:B------:R-:W-:Y:S01]  /*2f70*/  F2FP.F16.E4M3.UNPACK_B R6, R6 ;  /* 0x00000006ff06723e */ /* 0x000fe200020006ff */
[----:B------:R-:W-:Y:S01]  /*2f80*/  FMUL.FTZ R80, R57, R80 ;  /* 0x0000005039507220 */ /* 0x000fe20000410000 */
[----:B------:R-:W-:-:S02]  /*2f90*/  HADD2.F32 R79, -RZ, R79.H0_H0 ;  /* 0x2000004fff4f7230 */ /* 0x000fc40000004100 */
[-C--:B------:R-:W-:Y:S01]  /*2fa0*/  FFMA.FTZ R74, R57, R12.reuse, -R74 ;  /* 0x0000000c394a7223 */ /* 0x080fe2000001084a */
[----:B------:R-:W-:Y:S02]  /*2fb0*/  HADD2.F32 R78, -RZ, R78.H0_H0 ;  /* 0x2000004eff4e7230 */ /* 0x000fe40000004100 */
[----:B------:R-:W-:Y:S01]  /*2fc0*/  FFMA.FTZ R77, R13, R12, R80 ;  /* 0x0000000c0d4d7223 */ /* 0x000fe20000010050 */
[--C-:B------:R-:W-:Y:S01]  /*2fd0*/  HADD2.F32 R12, -RZ, R7.reuse.H0_H0 ;  /* 0x20000007ff0c7230 */ /* 0x100fe20000004100 */
[----:B------:R-:W-:Y:S01]  /*2fe0*/  F2FP.SATFINITE.E4M3.F32.PACK_AB_MERGE_C R82, R82, R83, RZ ;  /* 0x000000535252723e */ /* 0x000fe200048070ff */
[----:B------:R-:W-:Y:S01]  /*2ff0*/  HADD2.F32 R13, -RZ, R7.H1_H1 ;  /* 0x30000007ff0d7230 */ /* 0x000fe20000004100 */
[----:B------:R-:W-:Y:S01]  /*3000*/  F2FP.SATFINITE.E4M3.F32.PACK_AB_MERGE_C R5, R5, R4, R31 ;  /* 0x000000040505723e */ /* 0x000fe2000480701f */
[--C-:B------:R-:W-:Y:S02]  /*3010*/  HADD2.F32 R7, -RZ, R6.reuse.H0_H0 ;  /* 0x20000006ff077230 */ /* 0x100fe40000004100 */
[----:B------:R-:W-:Y:S01]  /*3020*/  FMUL.FTZ R80, R12, R79 ;  /* 0x0000004f0c507220 */ /* 0x000fe20000410000 */
[----:B------:R-:W-:-:S02]  /*3030*/  HADD2.F32 R6, -RZ, R6.H1_H1 ;  /* 0x30000006ff067230 */ /* 0x000fc40000004100 */
[----:B------:R-:W-:Y:S01]  /*3040*/  FMUL.FTZ R81, R13, R79 ;  /* 0x0000004f0d517220 */ /* 0x000fe20000410000 */
[----:B------:R-:W-:Y:S02]  /*3050*/  HADD2.F32 R76, -RZ, R76.H0_H0 ;  /* 0x2000004cff4c7230 */ /* 0x000fe40000004100 */
[-C--:B------:R-:W-:Y:S01]  /*3060*/  FMUL.FTZ R57, R7, R78.reuse ;  /* 0x0000004e07397220 */ /* 0x080fe20000410000 */
[----:B------:R-:W-:Y:S02]  /*3070*/  HADD2.F32 R75, -RZ, R75.H0_H0 ;  /* 0x2000004bff4b7230 */ /* 0x000fe40000004100 */
[----:B------:R-:W-:Y:S01]  /*3080*/  FMUL.FTZ R72, R6, R78 ;  /* 0x0000004e06487220 */ /* 0x000fe20000410000 */
[----:B------:R-:W-:Y:S01]  /*3090*/  F2FP.SATFINITE.E4M3.F32.PACK_AB_MERGE_C R74, R77, R74, RZ ;  /* 0x0000004a4d4a723e */ /* 0x000fe200048070ff */
[-C--:B------:R-:W-:Y:S01]  /*30a0*/  FFMA.FTZ R81, R12, R76.reuse, -R81 ;  /* 0x0000004c0c517223 */ /* 0x080fe20000010851 */
[----:B------:R-:W-:Y:S01]  /*30b0*/  FFMA.FTZ R80, R13, R76, R80 ;  /* 0x0000004c0d507223 */ /* 0x000fe20000010050 */
[-C--:B------:R-:W-:Y:S01]  /*30c0*/  FFMA.FTZ R72, R7, R75.reuse, -R72 ;  /* 0x0000004b07487223 */ /* 0x080fe20000010848 */
[----:B------:R-:W-:Y:S01]  /*30d0*/  FFMA.FTZ R57, R6, R75, R57 ;  /* 0x0000004b06397223 */ /* 0x000fe20000010039 */
[----:B------:R-:W-:-:S02]  /*30e0*/  F2FP.SATFINITE.E4M3.F32.PACK_AB_MERGE_C R4, R30, R15, R56 ;  /* 0x0000000f1e04723e */ /* 0x000fc40004807038 */
[----:B------:R-:W-:Y:S02]  /*30f0*/  F2FP.SATFINITE.E4M3.F32.PACK_AB_MERGE_C R7, R80, R81, R82 ;  /* 0x000000515007723e */ /* 0x000fe40004807052 */
[----:B------:R-:W-:-:S07]  /*3100*/  F2FP.SATFINITE.E4M3.F32.PACK_AB_MERGE_C R6, R57, R72, R74 ;  /* 0x000000483906723e */ /* 0x000fce000480704a */
.L_x_439:
[----:B------:R-:W-:Y:S05]  /*3110*/  BSYNC B2 ;  /* 0x0000000000027941 */ /* 0x000fea0003800000 */
.L_x_438:
[----:B0-----:R4:W-:Y:S02]  /*3120*/  ST.E.128 desc[UR40][R10.64], R4 ;  /* 0x000000040a007985 */ /* 0x0019e4000c101d28 */
.L_x_437:
[----:B------:R-:W-:Y:S05]  /*3130*/  BSYNC B1 ;  /* 0x0000000000017941 */ /* 0x000fea0003800000 */
.L_x_436:
[----:B------:R-:W-:-:S13]  /*3140*/  LOP3.LUT P3, RZ, R84, 0x1, RZ, 0xc0, !PT ;  /* 0x0000000154ff7812 */ /* 0x000fda000786c0ff */
[----:B------:R-:W-:Y:S05]  /*3150*/  @P3 BRA `(.L_x_435) ;  /* 0x0000001c00183947 */ /* 0x000fea0003800000 */
[----:B----4-:R-:W2:Y:S04]  /*3160*/  LDL R4, [R1+0x14] ;  /* 0x0000140001047983 */ /* 0x010ea80000100800 */
[----:B------:R-:W4:Y:S04]  /*3170*/  LDL R6, [R1+0x1c] ;  /* 0x00001c0001067983 */ /* 0x000f280000100800 */
[----:B------:R-:W5:Y:S01]  /*3180*/  LDL R12, [R1+0x18] ;  /* 0x00001800010c7983 */ /* 0x000f620000100800 */
[----:B---3--:R-:W-:Y:S01]  /*3190*/  IADD3 R10, P3, R23, R14, RZ ;  /* 0x0000000e170a7210 */ /* 0x008fe20007f7e0ff */
[----:B------:R-:W-:Y:S01]  /*31a0*/  IMAD.MOV.U32 R5, RZ, RZ, 0x20 ;  /* 0x00000020ff057424 */ /* 0x000fe200078e00ff */
[----:B------:R-:W-:Y:S04]  /*31b0*/  BSSY B1, `(.L_x_440) ;  /* 0x0000071000017945 */ /* 0x000fe80003800000 */
[----:B------:R-:W-:Y:S01]  /*31c0*/  SEL R5, R5, 0xffffffe0, !P1 ;  /* 0xffffffe005057807 */ /* 0x000fe20004800000 */
[----:B--2---:R-:W-:-:S02]  /*31d0*/  IMAD.X R11, R71, 0x1, R4, P3 ;  /* 0x00000001470b7824 */ /* 0x004fc400018e0604 */
[----:B------:R-:W-:-:S05]  /*31e0*/  IMAD R4, R19, 0x2800, RZ ;  /* 0x0000280013047824 */ /* 0x000fca00078e02ff */
[----:B----4-:R-:W-:Y:S02]  /*31f0*/  IADD3 R5, R5, R6, R4 ;  /* 0x0000000605057210 */ /* 0x010fe40007ffe004 */
[----:B-----5:R-:W-:-:S03]  /*3200*/  ISETP.GE.AND P3, PT, R12, R69, PT ;  /* 0x000000450c00720c */ /* 0x020fc60003f66270 */
[----:B------:R-:W-:-:S06]  /*3210*/  IMAD.IADD R4, R18, 0x1, R5 ;  /* 0x0000000112047824 */ /* 0x000fcc00078e0205 */
[----:B------:R-:W2:Y:S04]  /*3220*/  LDS.128 R4, [R4+0xe000] ;  /* 0x00e0000004047984 */ /* 0x000ea80000000c00 */
[----:B------:R-:W-:Y:S05]  /*3230*/  @P3 BRA `(.L_x_441) ;  /* 0x0000000400a03947 */ /* 0x000fea0003800000 */
[----:B-1----:R-:W-:Y:S01]  /*3240*/  SHF.R.U32.HI R13, RZ, 0x8, R9 ;  /* 0x00000008ff0d7819 */ /* 0x002fe20000011609 */
[----:B--2---:R-:W-:Y:S01]  /*3250*/  IMAD.MOV.U32 R8, RZ, RZ, R4 ;  /* 0x000000ffff087224 */ /* 0x004fe200078e0004 */
[----:B------:R-:W-:Y:S02]  /*3260*/  SHF.R.U32.HI R15, RZ, 0x8, R29 ;  /* 0x00000008ff0f7819 */ /* 0x000fe4000001161d */
[----:B------:R-:W-:Y:S01]  /*3270*/  LOP3.LUT R12, R9, 0xff0000ff, RZ, 0xc0, !PT ;  /* 0xff0000ff090c7812 */ /* 0x000fe200078ec0ff */
[----:B------:R-:W-:Y:S01]  /*3280*/  IMAD.SHL.U32 R13, R13, 0x100, RZ ;  /* 0x000001000d0d7824 */ /* 0x000fe200078e00ff */
[----:B------:R-:W-:Y:S01]  /*3290*/  SHF.R.U32.HI R30, RZ, 0x10, R9 ;  /* 0x00000010ff1e7819 */ /* 0x000fe20000011609 */
[----:B------:R-:W-:Y:S01]  /*32a0*/  IMAD.SHL.U32 R15, R15, 0x100, RZ ;  /* 0x000001000f0f7824 */ /* 0x000fe200078e00ff */
[----:B------:R-:W-:Y:S02]  /*32b0*/  LOP3.LUT R14, R29, 0xff0000ff, RZ, 0xc0, !PT ;  /* 0xff0000ff1d0e7812 */ /* 0x000fe400078ec0ff */
[----:B------:R-:W-:-:S02]  /*32c0*/  SHF.R.U32.HI R28, RZ, 0x10, R29 ;  /* 0x00000010ff1c7819 */ /* 0x000fc4000001161d */
[----:B------:R-:W-:Y:S02]  /*32d0*/  MOV R9, R5 ;  /* 0x0000000500097202 */ /* 0x000fe40000000f00 */
[----:B------:R-:W-:Y:S01]  /*32e0*/  LOP3.LUT R5, R12, 0xff00, R13, 0xf8, !PT ;  /* 0x0000ff000c057812 */ /* 0x000fe200078ef80d */
[----:B------:R-:W-:Y:S01]  /*32f0*/  IMAD.U32 R12, R30, 0x10000, RZ ;  /* 0x000100001e0c7824 */ /* 0x000fe200078e00ff */
[----:B------:R-:W-:Y:S01]  /*3300*/  LOP3.LUT R14, R14, 0xff00, R15, 0xf8, !PT ;  /* 0x0000ff000e0e7812 */ /* 0x000fe200078ef80f */
[----:B------:R-:W-:Y:S01]  /*3310*/  IMAD.U32 R15, R28, 0x10000, RZ ;  /* 0x000100001c0f7824 */ /* 0x000fe200078e00ff */
[----:B------:R-:W-:Y:S02]  /*3320*/  F2FP.F16.E4M3.UNPACK_B R4, R9 ;  /* 0x00000009ff04723e */ /* 0x000fe400020006ff */
[----:B------:R-:W-:Y:S02]  /*3330*/  F2FP.F16.E4M3.UNPACK_B R13, R73.H1 ;  /* 0x00000049ff0d723e */ /* 0x000fe400030006ff */
[----:B------:R-:W-:Y:S01]  /*3340*/  LOP3.LUT R5, R5, 0xff0000, R12, 0xf8, !PT ;  /* 0x00ff000005057812 */ /* 0x000fe200078ef80c */
[--C-:B------:R-:W-:Y:S01]  /*3350*/  HADD2.F32 R12, -RZ, R4.reuse.H1_H1 ;  /* 0x30000004ff0c7230 */ /* 0x100fe20000004100 */
[----:B------:R-:W-:Y:S01]  /*3360*/  LOP3.LUT R30, R14, 0xff0000, R15, 0xf8, !PT ;  /* 0x00ff00000e1e7812 */ /* 0x000fe200078ef80f */
[--C-:B------:R-:W-:Y:S01]  /*3370*/  HADD2.F32 R31, -RZ, R13.reuse.H0_H0 ;  /* 0x2000000dff1f7230 */ /* 0x100fe20000004100 */
[----:B------:R-:W-:Y:S01]  /*3380*/  F2FP.F16.E4M3.UNPACK_B R15, R70.H1 ;  /* 0x00000046ff0f723e */ /* 0x000fe200030006ff */
[----:B------:R-:W-:Y:S01]  /*3390*/  HADD2.F32 R4, -RZ, R4.H0_H0 ;  /* 0x20000004ff047230 */ /* 0x000fe20000004100 */
[----:B------:R-:W-:Y:S01]  /*33a0*/  F2FP.F16.E4M3.UNPACK_B R9, R9.H1 ;  /* 0x00000009ff09723e */ /* 0x000fe200030006ff */
[----:B------:R-:W-:-:S02]  /*33b0*/  HADD2.F32 R28, -RZ, R13.H1_H1 ;  /* 0x3000000dff1c7230 */ /* 0x000fc40000004100 */
[----:B------:R-:W-:Y:S01]  /*33c0*/  FMUL.FTZ R57, R12, R31 ;  /* 0x0000001f0c397220 */ /* 0x000fe20000410000 */
[----:B------:R-:W-:Y:S01]  /*33d0*/  HADD2.F32 R29, -RZ, R15.H0_H0 ;  /* 0x2000000fff1d7230 */ /* 0x000fe20000004100 */
[----:B------:R-:W-:Y:S01]  /*33e0*/  F2FP.F16.E4M3.UNPACK_B R73, R73 ;  /* 0x00000049ff49723e */ /* 0x000fe200020006ff */
[--C-:B------:R-:W-:Y:S01]  /*33f0*/  HADD2.F32 R14, -RZ, R9.reuse.H1_H1 ;  /* 0x30000009ff0e7230 */ /* 0x100fe20000004100 */
[----:B------:R-:W-:Y:S01]  /*3400*/  F2FP.F16.E4M3.UNPACK_B R70, R70 ;  /* 0x00000046ff46723e */ /* 0x000fe200020006ff */
[----:B------:R-:W-:Y:S02]  /*3410*/  HADD2.F32 R13, -RZ, R9.H0_H0 ;  /* 0x20000009ff0d7230 */ /* 0x000fe40000004100 */
[----:B------:R-:W-:Y:S01]  /*3420*/  FMUL.FTZ R9, R4, R31 ;  /* 0x0000001f04097220 */ /* 0x000fe20000410000 */
[----:B------:R-:W-:Y:S02]  /*3430*/  HADD2.F32 R15, -RZ, R15.H1_H1 ;  /* 0x3000000fff0f7230 */ /* 0x000fe40000004100 */
[-C--:B------:R-:W-:Y:S01]  /*3440*/  FMUL.FTZ R56, R14, R28.reuse ;  /* 0x0000001c0e387220 */ /* 0x080fe20000410000 */
[-C--:B------:R-:W-:Y:S01]  /*3450*/  FFMA.FTZ R4, R4, R29.reuse, -R57 ;  /* 0x0000001d04047223 */ /* 0x080fe20000010839 */
[----:B------:R-:W-:Y:S01]  /*3460*/  FFMA.FTZ R9, R12, R29, R9 ;  /* 0x0000001d0c097223 */ /* 0x000fe20000010009 */
[C---:B------:R-:W-:Y:S01]  /*3470*/  FMUL.FTZ R31, R13.reuse, R28 ;  /* 0x0000001c0d1f7220 */ /* 0x040fe20000410000 */
[-C--:B------:R-:W-:Y:S01]  /*3480*/  F2FP.F16.E4M3.UNPACK_B R12, R8.reuse.H1 ;  /* 0x00000008ff0c723e */ /* 0x080fe200030006ff */
[-C--:B------:R-:W-:Y:S01]  /*3490*/  FFMA.FTZ R57, R13, R15.reuse, -R56 ;  /* 0x0000000f0d397223 */ /* 0x080fe20000010838 */
[----:B------:R-:W-:Y:S01]  /*34a0*/  F2FP.F16.E4M3.UNPACK_B R8, R8 ;  /* 0x00000008ff08723e */ /* 0x000fe200020006ff */
[----:B------:R-:W-:Y:S01]  /*34b0*/  FFMA.FTZ R72, R14, R15, R31 ;  /* 0x0000000f0e487223 */ /* 0x000fe2000001001f */
[----:B------:R-:W-:-:S02]  /*34c0*/  HADD2.F32 R28, -RZ, R73.H1_H1 ;  /* 0x30000049ff1c7230 */ /* 0x000fc40000004100 */
[--C-:B------:R-:W-:Y:S02]  /*34d0*/  HADD2.F32 R14, -RZ, R12.reuse.H0_H0 ;  /* 0x2000000cff0e7230 */ /* 0x100fe40000004100 */
[----:B------:R-:W-:Y:S01]  /*34e0*/  HADD2.F32 R15, -RZ, R12.H1_H1 ;  /* 0x3000000cff0f7230 */ /* 0x000fe20000004100 */
[----:B------:R-:W-:Y:S01]  /*34f0*/  F2FP.SATFINITE.E4M3.F32.PACK_AB_MERGE_C R74, R72, R57, RZ ;  /* 0x00000039484a723e */ /* 0x000fe200048070ff */
[--C-:B------:R-:W-:Y:S02]  /*3500*/  HADD2.F32 R12, -RZ, R8.reuse.H0_H0 ;  /* 0x20000008ff0c7230 */ /* 0x100fe40000004100 */
[-C--:B------:R-:W-:Y:S01]  /*3510*/  FMUL.FTZ R56, R14, R28.reuse ;  /* 0x0000001c0e387220 */ /* 0x080fe20000410000 */
[----:B------:R-:W-:Y:S02]  /*3520*/  HADD2.F32 R13, -RZ, R8.H1_H1 ;  /* 0x30000008ff0d7230 */ /* 0x000fe40000004100 */
[----:B------:R-:W-:Y:S01]  /*3530*/  FMUL.FTZ R31, R15, R28 ;  /* 0x0000001c0f1f7220 */ /* 0x000fe20000410000 */
[----:B------:R-:W-:-:S02]  /*3540*/  HADD2.F32 R8, -RZ, R70.H1_H1 ;  /* 0x30000046ff087230 */ /* 0x000fc40000004100 */
[----:B------:R-:W-:Y:S02]  /*3550*/  HADD2.F32 R73, -RZ, R73.H0_H0 ;  /* 0x20000049ff497230 */ /* 0x000fe40000004100 */
[----:B------:R-:W-:Y:S02]  /*3560*/  HADD2.F32 R70, -RZ, R70.H0_H0 ;  /* 0x20000046ff467230 */ /* 0x000fe40000004100 */
[-C--:B------:R-:W-:Y:S01]  /*3570*/  FFMA.FTZ R31, R14, R8.reuse, -R31 ;  /* 0x000000080e1f7223 */ /* 0x080fe2000001081f */
[----:B------:R-:W-:Y:S01]  /*3580*/  FFMA.FTZ R56, R15, R8, R56 ;  /* 0x000000080f387223 */ /* 0x000fe20000010038 */
[-C--:B------:R-:W-:Y:S01]  /*3590*/  FMUL.FTZ R28, R12, R73.reuse ;  /* 0x000000490c1c7220 */ /* 0x080fe20000410000 */
[----:B------:R-:W-:-:S03]  /*35a0*/  FMUL.FTZ R29, R13, R73 ;  /* 0x000000490d1d7220 */ /* 0x000fc60000410000 */
[-C--:B------:R-:W-:Y:S01]  /*35b0*/  FFMA.FTZ R71, R13, R70.reuse, R28 ;  /* 0x000000460d477223 */ /* 0x080fe2000001001c */
[----:B------:R-:W-:Y:S01]  /*35c0*/  F2FP.SATFINITE.E4M3.F32.PACK_AB_MERGE_C R73, R56, R31, RZ ;  /* 0x0000001f3849723e */ /* 0x000fe200048070ff */
[----:B------:R-:W-:Y:S01]  /*35d0*/  FFMA.FTZ R8, R12, R70, -R29 ;  /* 0x000000460c087223 */ /* 0x000fe2000001081d */
[----:B------:R-:W-:Y:S02]  /*35e0*/  F2FP.F16.E4M3.UNPACK_B R13, R7.H1 ;  /* 0x00000007ff0d723e */ /* 0x000fe400030006ff */
[----:B------:R-:W-:Y:S02]  /*35f0*/  F2FP.F16.E4M3.UNPACK_B R56, R30.H1 ;  /* 0x0000001eff38723e */ /* 0x000fe400030006ff */
[-C--:B------:R-:W-:Y:S01]  /*3600*/  F2FP.F16.E4M3.UNPACK_B R29, R5.reuse.H1 ;  /* 0x00000005ff1d723e */ /* 0x080fe200030006ff */
[--C-:B------:R-:W-:Y:S01]  /*3610*/  HADD2.F32 R15, -RZ, R13.reuse.H1_H1 ;  /* 0x3000000dff0f7230 */ /* 0x100fe20000004100 */
[----:B------:R-:W-:Y:S01]  /*3620*/  F2FP.F16.E4M3.UNPACK_B R12, R6.H1 ;  /* 0x00000006ff0c723e */ /* 0x000fe200030006ff */
[----:B------:R-:W-:Y:S01]  /*3630*/  HADD2.F32 R69, -RZ, R56.H1_H1 ;  /* 0x30000038ff457230 */ /* 0x000fe20000004100 */
[----:B------:R-:W-:Y:S01]  /*3640*/  F2FP.F16.E4M3.UNPACK_B R31, R30 ;  /* 0x0000001eff1f723e */ /* 0x000fe200020006ff */
[----:B------:R-:W-:Y:S01]  /*3650*/  HADD2.F32 R14, -RZ, R13.H0_H0 ;  /* 0x2000000dff0e7230 */ /* 0x000fe20000004100 */
        /* <DEDUP_REMOVED lines=9> */
[----:B------:R-:W-:Y:S02]  /*36f0*/  HADD2.F32 R5, -RZ, R28.H1_H1 ;  /* 0x3000001cff057230 */ /* 0x000fe40000004100 */
[-C--:B------:R-:W-:Y:S01]  /*3700*/  FMUL.FTZ R69, R13, R57.reuse ;  /* 0x000000390d457220 */ /* 0x080fe20000410000 */
[----:B------:R-:W-:Y:S01]  /*3710*/  F2FP.F16.E4M3.UNPACK_B R6, R6 ;  /* 0x00000006ff06723e */ /* 0x000fe200020006ff */
[C---:B------:R-:W-:Y:S01]  /*3720*/  FMUL.FTZ R14, R12.reuse, R57 ;  /* 0x000000390c0e7220 */ /* 0x040fe20000410000 */
[----:B------:R-:W-:Y:S01]  /*3730*/  FFMA.FTZ R15, R15, R30, R72 ;  /* 0x0000001e0f0f7223 */ /* 0x000fe20000010048 */
[----:B------:R-:W-:Y:S01]  /*3740*/  FFMA.FTZ R69, R12, R5, -R69 ;  /* 0x000000050c457223 */ /* 0x000fe20000010845 */
[----:B------:R-:W-:-:S02]  /*3750*/  HADD2.F32 R12, -RZ, R7.H0_H0 ;  /* 0x20000007ff0c7230 */ /* 0x000fc40000004100 */
[----:B------:R-:W-:Y:S01]  /*3760*/  FFMA.FTZ R30, R13, R5, R14 ;  /* 0x000000050d1e7223 */ /* 0x000fe2000001000e */
[----:B------:R-:W-:Y:S01]  /*3770*/  HADD2.F32 R5, -RZ, R6.H0_H0 ;  /* 0x20000006ff057230 */ /* 0x000fe20000004100 */
[----:B------:R-:W-:Y:S01]  /*3780*/  F2FP.SATFINITE.E4M3.F32.PACK_AB_MERGE_C R15, R15, R70, RZ ;  /* 0x000000460f0f723e */ /* 0x000fe200048070ff */
[----:B------:R-:W-:Y:S02]  /*3790*/  HADD2.F32 R7, -RZ, R7.H1_H1 ;  /* 0x30000007ff077230 */ /* 0x000fe40000004100 */
[----:B------:R-:W-:Y:S01]  /*37a0*/  HADD2.F32 R56, -RZ, R56.H0_H0 ;  /* 0x20000038ff387230 */ /* 0x000fe20000004100 */
[----:B------:R-:W-:Y:S01]  /*37b0*/  F2FP.SATFINITE.E4M3.F32.PACK_AB_MERGE_C R30, R30, R69, RZ ;  /* 0x000000451e1e723e */ /* 0x000fe200048070ff */
[----:B------:R-:W-:Y:S02]  /*37c0*/  HADD2.F32 R6, -RZ, R6.H1_H1 ;  /* 0x30000006ff067230 */ /* 0x000fe40000004100 */
[----:B------:R-:W-:Y:S02]  /*37d0*/  HADD2.F32 R31, -RZ, R31.H0_H0 ;  /* 0x2000001fff1f7230 */ /* 0x000fe40000004100 */
[----:B------:R-:W-:Y:S01]  /*37e0*/  FMUL.FTZ R13, R7, R56 ;  /* 0x00000038070d7220 */ /* 0x000fe20000410000 */
[----:B------:R-:W-:-:S02]  /*37f0*/  HADD2.F32 R29, -RZ, R29.H0_H0 ;  /* 0x2000001dff1d7230 */ /* 0x000fc40000004100 */
[----:B------:R-:W-:Y:S01]  /*3800*/  FMUL.FTZ R56, R12, R56 ;  /* 0x000000380c387220 */ /* 0x000fe20000410000 */
[----:B------:R-:W-:Y:S02]  /*3810*/  HADD2.F32 R28, -RZ, R28.H0_H0 ;  /* 0x2000001cff1c7230 */ /* 0x000fe40000004100 */
[-C--:B------:R-:W-:Y:S01]  /*3820*/  FMUL.FTZ R14, R6, R31.reuse ;  /* 0x0000001f060e7220 */ /* 0x080fe20000410000 */
[----:B------:R-:W-:Y:S01]  /*3830*/  FMUL.FTZ R31, R5, R31 ;  /* 0x0000001f051f7220 */ /* 0x000fe20000410000 */
[-C--:B------:R-:W-:Y:S01]  /*3840*/  FFMA.FTZ R13, R12, R29.reuse, -R13 ;  /* 0x0000001d0c0d7223 */ /* 0x080fe2000001080d */
[----:B------:R-:W-:Y:S01]  /*3850*/  FFMA.FTZ R56, R7, R29, R56 ;  /* 0x0000001d07387223 */ /* 0x000fe20000010038 */
[-C--:B------:R-:W-:Y:S01]  /*3860*/  FFMA.FTZ R14, R5, R28.reuse, -R14 ;  /* 0x0000001c050e7223 */ /* 0x080fe2000001080e */
[----:B------:R-:W-:Y:S01]  /*3870*/  FFMA.FTZ R31, R6, R28, R31 ;  /* 0x0000001c061f7223 */ /* 0x000fe2000001001f */
[----:B------:R-:W-:Y:S02]  /*3880*/  F2FP.SATFINITE.E4M3.F32.PACK_AB_MERGE_C R5, R9, R4, R74 ;  /* 0x000000040905723e */ /* 0x000fe4000480704a */
[----:B------:R-:W-:-:S02]  /*3890*/  F2FP.SATFINITE.E4M3.F32.PACK_AB_MERGE_C R4, R71, R8, R73 ;  /* 0x000000084704723e */ /* 0x000fc40004807049 */
[----:B------:R-:W-:Y:S02]  /*38a0*/  F2FP.SATFINITE.E4M3.F32.PACK_AB_MERGE_C R6, R31, R14, R30 ;  /* 0x0000000e1f06723e */ /* 0x000fe4000480701e */
[----:B------:R-:W-:-:S07]  /*38b0*/  F2FP.SATFINITE.E4M3.F32.PACK_AB_MERGE_C R7, R56, R13, R15 ;  /* 0x0000000d3807723e */ /* 0x000fce000480700f */
.L_x_441:
[----:B------:R-:W-:Y:S05]  /*38c0*/  BSYNC B1 ;  /* 0x0000000000017941 */ /* 0x000fea0003800000 */
.L_x_440:
[----:B--2---:R2:W-:Y:S01]  /*38d0*/  ST.E.128 desc[UR40][R10.64], R4 ;  /* 0x000000040a007985 */ /* 0x0045e2000c101d28 */
[----:B------:R-:W-:Y:S05]  /*38e0*/  BRA `(.L_x_435) ;  /* 0x0000001400347947 */ /* 0x000fea0003800000 */
.L_x_428:
[----:B------:R-:W0:Y:S01]  /*38f0*/  S2R R8, SR_TID.X ;  /* 0x0000000000087919 */ /* 0x000e220000002100 */
[----:B------:R-:W-:Y:S01]  /*3900*/  IMAD R66, R2, -0xa0, R44 ;  /* 0xffffff6002427824 */ /* 0x000fe200078e022c */
[----:B------:R-:W2:Y:S04]  /*3910*/  LDL R14, [R1+0xc] ;  /* 0x00000c00010e7983 */ /* 0x000ea80000100800 */
[----:B------:R-:W-:Y:S01]  /*3920*/  VIMNMX R66, R66, 0xa0, PT ;  /* 0x000000a042427848 */ /* 0x000fe20003fe0100 */
[----:B0-----:R-:W-:-:S05]  /*3930*/  VIADD R8, R8, 0xffffff80 ;  /* 0xffffff8008087836 */ /* 0x001fca0000000000 */
[----:B------:R-:W-:-:S04]  /*3940*/  LEA.HI R8, R8, R8, RZ, 0x1 ;  /* 0x0000000808087211 */ /* 0x000fc800078f08ff */
[----:B------:R-:W-:-:S04]  /*3950*/  SHF.R.S32.HI R8, RZ, 0x1, R8 ;  /* 0x00000001ff087819 */ /* 0x000fc80000011408 */
[----:B------:R-:W-:-:S04]  /*3960*/  ISETP.GE.AND P3, PT, R8, R66, PT ;  /* 0x000000420800720c */ /* 0x000fc80003f66270 */
[----:B------:R-:W-:-:S13]  /*3970*/  ISETP.GE.OR P4, PT, R16, R69, P3 ;  /* 0x000000451000720c */ /* 0x000fda0001f86670 */
[----:B------:R-:W0:Y:S02]  /*3980*/  @!P4 LDC.64 R8, c[0x0][0x3e8] ;  /* 0x0000fa00ff08cb82 */ /* 0x000e240000000a00 */
[----:B0-----:R-:W-:-:S04]  /*3990*/  @!P4 IADD3 R8, P5, P6, R34, R8, R6 ;  /* 0x000000082208c210 */ /* 0x001fc80007ebe006 */
[----:B------:R-:W-:Y:S02]  /*39a0*/  @!P4 IADD3.X R9, R52, R9, R10, P5, P6 ;  /* 0x000000093409c210 */ /* 0x000fe40002fec40a */
[----:B------:R-:W0:Y:S01]  /*39b0*/  @!P4 LDC.64 R10, c[0x0][0x400] ;  /* 0x00010000ff0acb82 */ /* 0x000e220000000a00 */
[----:B------:R-:W-:Y:S02]  /*39c0*/  CS2R R6, SRZ ;  /* 0x0000000000067805 */ /* 0x000fe4000001ff00 */
[----:B------:R-:W-:Y:S02]  /*39d0*/  CS2R R30, SRZ ;  /* 0x00000000001e7805 */ /* 0x000fe4000001ff00 */
[----:B------:R-:W-:Y:S02]  /*39e0*/  CS2R R28, SRZ ;  /* 0x00000000001c7805 */ /* 0x000fe4000001ff00 */
[----:B0-----:R-:W-:Y:S02]  /*39f0*/  @!P4 IADD3 R10, P5, P6, R40, R10, R4 ;  /* 0x0000000a280ac210 */ /* 0x001fe40007ebe004 */
[----:B------:R-:W-:-:S02]  /*3a00*/  CS2R R4, SRZ ;  /* 0x0000000000047805 */ /* 0x000fc4000001ff00 */
[----:B------:R-:W-:-:S04]  /*3a10*/  @!P4 IADD3.X R11, R54, R11, R12, P5, P6 ;  /* 0x0000000b360bc210 */ /* 0x000fc80002fec40c */
[----:B------:R-:W3:Y:S04]  /*3a20*/  @!P4 LDG.E.128 R4, desc[UR40][R8.64] ;  /* 0x000000280804c981 */ /* 0x000ee8000c1e1d00 */
[----:B------:R-:W4:Y:S01]  /*3a30*/  @!P4 LDG.E.128 R28, desc[UR40][R10.64] ;  /* 0x000000280a1cc981 */ /* 0x000f22000c1e1d00 */
[----:B------:R-:W-:Y:S02]  /*3a40*/  ISETP.GE.AND P5, PT, R16, R69, PT ;  /* 0x000000451000720c */ /* 0x000fe40003fa6270 */
[----:B--2---:R-:W-:Y:S01]  /*3a50*/  ISETP.NE.AND P4, PT, R14, 0x3, PT ;  /* 0x000000030e00780c */ /* 0x004fe20003f85270 */
[----:B---3--:R-:W-:Y:S02]  /*3a60*/  IMAD.MOV.U32 R73, RZ, RZ, R6 ;  /* 0x000000ffff497224 */ /* 0x008fe400078e0006 */
[----:B------:R-:W-:-:S02]  /*3a70*/  IMAD.MOV.U32 R75, RZ, RZ, R4 ;  /* 0x000000ffff4b7224 */ /* 0x000fc400078e0004 */
[----:B----4-:R-:W-:Y:S02]  /*3a80*/  IMAD.MOV.U32 R74, RZ, RZ, R30 ;  /* 0x000000ffff4a7224 */ /* 0x010fe400078e001e */
[----:B------:R-:W-:-:S06]  /*3a90*/  IMAD.MOV.U32 R76, RZ, RZ, R28 ;  /* 0x000000ffff4c7224 */ /* 0x000fcc00078e001c */
[----:B------:R-:W-:Y:S05]  /*3aa0*/  @!P4 BRA `(.L_x_442) ;  /* 0x000000000004c947 */ /* 0x000fea0003800000 */
[----:B------:R-:W-:Y:S01]  /*3ab0*/  BPT.TRAP 0x1 ;  /* 0x000000040000795c */ /* 0x000fe20000300000 */
.L_x_442:
[----:B------:R-:W2:Y:S01]  /*3ac0*/  LDL R8, [R1] ;  /* 0x0000000001087983 */ /* 0x000ea20000100800 */
[----:B------:R-:W-:Y:S01]  /*3ad0*/  IMAD R67, R19, 0x8, R18 ;  /* 0x0000000813437824 */ /* 0x000fe200078e0212 */
[----:B------:R-:W-:Y:S01]  /*3ae0*/  BSSY B1, `(.L_x_443) ;  /* 0x0000004000017945 */ /* 0x000fe20003800000 */
[----:B--2---:R-:W-:-:S04]  /*3af0*/  SHF.L.U32 R68, R8, 0x1f, RZ ;  /* 0x0000001f08447819 */ /* 0x004fc800000006ff */
[----:B------:R-:W0:Y:S02]  /*3b00*/  SYNCS.PHASECHK.TRANS64.TRYWAIT P6, [R67+URZ+0x13290], R68 ;  /* 0x01329044430075a7 */ /* 0x000e2400080c017f */
[----:B0-----:R-:W-:Y:S05]  /*3b10*/  @!P6 BRA `(.L_x_444) ;  /* 0x000001480004e947 */ /* 0x001fea0003800000 */
.L_x_664:
[----:B------:R-:W-:Y:S05]  /*3b20*/  BSYNC B1 ;  /* 0x0000000000017941 */ /* 0x000fea0003800000 */
.L_x_443:
[----:B------:R-:W-:-:S03]  /*3b30*/  UMOV UR4, 0xffffffff ;  /* 0xffffffff00047882 */ /* 0x000fc60000000000 */
[----:B------:R-:W-:Y:S05]  /*3b40*/  BRA.DIV UR4, `(.L_x_445) ;  /* 0x0000014a040c7947 */ /* 0x000fea000b800000 */
[----:B------:R1:W2:Y:S04]  /*3b50*/  SHFL.IDX PT, R70, R13, RZ, 0x1e1f ;  /* 0x001e1fff0d467589 */ /* 0x0002a800000e0000 */
[----:B------:R-:W3:Y:S02]  /*3b60*/  SHFL.IDX PT, R72, R72, RZ, 0x1e1f ;  /* 0x001e1fff48487589 */ /* 0x000ee400000e0000 */
.L_x_668:
[----:B------:R-:W4:Y:S02]  /*3b70*/  LDC R71, c[0x0][0x2f4] ;  /* 0x0000bd00ff477b82 */ /* 0x000f240000000800 */
[----:B----4-:R-:W-:-:S13]  /*3b80*/  ISETP.GE.OR P3, PT, R16, R71, P3 ;  /* 0x000000471000720c */ /* 0x010fda0001f66670 */
[----:B------:R-:W-:Y:S05]  /*3b90*/  @P3 BRA `(.L_x_435) ;  /* 0x0000001000883947 */ /* 0x000fea0003800000 */
[----:B------:R-:W4:Y:S04]  /*3ba0*/  LDL R12, [R1+0x2c] ;  /* 0x00002c00010c7983 */ /* 0x000f280000100800 */
[----:B------:R-:W5:Y:S04]  /*3bb0*/  LDL R11, [R1+0x30] ;  /* 0x00003000010b7983 */ /* 0x000f680000100800 */
[----:B------:R-:W5:Y:S01]  /*3bc0*/  LDL R10, [R1+0x34] ;  /* 0x00003400010a7983 */ /* 0x000f620000100800 */
[----:B------:R-:W-:Y:S01]  /*3bd0*/  IMAD.IADD R9, R71, 0x1, -R48 ;  /* 0x0000000147097824 */ /* 0x000fe200078e0a30 */
[----:B---3--:R-:W-:Y:S01]  /*3be0*/  IADD3 R56, P3, R55, R72, RZ ;  /* 0x0000004837387210 */ /* 0x008fe20007f7e0ff */
[----:B------:R-:W-:Y:S03]  /*3bf0*/  BSSY B1, `(.L_x_446) ;  /* 0x00000e0000017945 */ /* 0x000fe60003800000 */
[----:B------:R-:W-:-:S02]  /*3c00*/  SEL R9, R48, R9, !P0 ;  /* 0x0000000930097207 */ /* 0x000fc40004000000 */
[----:B--2---:R-:W-:Y:S02]  /*3c10*/  LEA.HI.X.SX32 R57, R55, R70, 0x1, P3 ;  /* 0x0000004637397211 */ /* 0x004fe400018f0eff */
[----:B------:R-:W-:-:S04]  /*3c20*/  SHF.R.S32.HI R8, RZ, 0x1f, R9 ;  /* 0x0000001fff087819 */ /* 0x000fc80000011409 */
[----:B------:R-:W-:Y:S01]  /*3c30*/  LEA.HI R8, R8, R9, RZ, 0x5 ;  /* 0x0000000908087211 */ /* 0x000fe200078f28ff */
[----:B------:R-:W-:-:S03]  /*3c40*/  IMAD R9, R19, 0x2800, R59 ;  /* 0x0000280013097824 */ /* 0x000fc600078e023b */
[----:B------:R-:W-:Y:S01]  /*3c50*/  SHF.R.S32.HI R8, RZ, 0x5, R8 ;  /* 0x00000005ff087819 */ /* 0x000fe20000011408 */
[----:B------:R-:W-:-:S03]  /*3c60*/  IMAD.IADD R9, R18, 0x1, R9 ;  /* 0x0000000112097824 */ /* 0x000fc600078e0209 */
[----:B------:R-:W-:-:S04]  /*3c70*/  LEA.HI.SX32 R8, R45, R8, 0x1c ;  /* 0x000000082d087211 */ /* 0x000fc800078fe2ff */
[----:B------:R-:W-:-:S04]  /*3c80*/  SHF.L.U32 R69, R8, 0x4, RZ ;  /* 0x0000000408457819 */ /* 0x000fc800000006ff */
[----:B----4-:R-:W-:-:S04]  /*3c90*/  LOP3.LUT R8, R12, 0x30, R69, 0xf8, !PT ;  /* 0x000000300c087812 */ /* 0x010fc800078ef845 */
[----:B-----5:R-:W-:-:S05]  /*3ca0*/  LOP3.LUT R8, R8, R11, RZ, 0x3c, !PT ;  /* 0x0000000b08087212 */ /* 0x020fca00078e3cff */
[----:B------:R-:W-:-:S04]  /*3cb0*/  IMAD.IADD R8, R10, 0x1, R8 ;  /* 0x000000010a087824 */ /* 0x000fc800078e0208 */
[----:B------:R-:W-:-:S04]  /*3cc0*/  IMAD R11, R19, 0x2800, R8 ;  /* 0x00002800130b7824 */ /* 0x000fc800078e0208 */
[----:B------:R-:W-:Y:S02]  /*3cd0*/  IMAD.IADD R12, R18, 0x1, R11 ;  /* 0x00000001120c7824 */ /* 0x000fe400078e020b */
[----:B------:R-:W2:Y:S04]  /*3ce0*/  LDS.128 R8, [R9+0xe000] ;  /* 0x00e0000009087984 */ /* 0x000ea80000000c00 */
[----:B-1----:R-:W1:Y:S01]  /*3cf0*/  LDS.128 R12, [R12+0xe000] ;  /* 0x00e000000c0c7984 */ /* 0x002e620000000c00 */
[----:B------:R-:W-:Y:S05]  /*3d00*/  @P5 BRA `(.L_x_447) ;  /* 0x0000000c00385947 */ /* 0x000fea0003800000 */
[--C-:B------:R-:W-:Y:S01]  /*3d10*/  SHF.R.U32.HI R85, RZ, 0x8, R5.reuse ;  /* 0x00000008ff557819 */ /* 0x100fe20000011605 */
[----:B--2---:R-:W-:Y:S01]  /*3d20*/  IMAD.MOV.U32 R28, RZ, RZ, R8 ;  /* 0x000000ffff1c7224 */ /* 0x004fe200078e0008 */
[----:B------:R-:W-:Y:S02]  /*3d30*/  LOP3.LUT R4, R5, 0xff0000ff, RZ, 0xc0, !PT ;  /* 0xff0000ff05047812 */ /* 0x000fe400078ec0ff */
[----:B------:R-:W-:Y:S01]  /*3d40*/  SHF.R.U32.HI R84, RZ, 0x10, R5 ;  /* 0x00000010ff547819 */ /* 0x000fe20000011605 */
[----:B------:R-:W-:Y:S01]  /*3d50*/  IMAD.SHL.U32 R5, R85, 0x100, RZ ;  /* 0x0000010055057824 */ /* 0x000fe200078e00ff */
[----:B------:R-:W-:Y:S02]  /*3d60*/  SHF.R.U32.HI R81, RZ, 0x8, R7 ;  /* 0x00000008ff517819 */ /* 0x000fe40000011607 */
[----:B------:R-:W-:Y:S02]  /*3d70*/  SHF.R.U32.HI R80, RZ, 0x8, R29 ;  /* 0x00000008ff507819 */ /* 0x000fe4000001161d */
[----:B------:R-:W-:-:S02]  /*3d80*/  SHF.R.U32.HI R78, RZ, 0x8, R31 ;  /* 0x00000008ff4e7819 */ /* 0x000fc4000001161f */
[----:B------:R-:W-:Y:S02]  /*3d90*/  LOP3.LUT R6, R7, 0xff0000ff, RZ, 0xc0, !PT ;  /* 0xff0000ff07067812 */ /* 0x000fe400078ec0ff */
[----:B------:R-:W-:Y:S01]  /*3da0*/  SHF.R.U32.HI R83, RZ, 0x10, R7 ;  /* 0x00000010ff537819 */ /* 0x000fe20000011607 */
[----:B------:R-:W-:Y:S01]  /*3db0*/  IMAD.SHL.U32 R7, R81, 0x100, RZ ;  /* 0x0000010051077824 */ /* 0x000fe200078e00ff */
[----:B------:R-:W-:Y:S01]  /*3dc0*/  LOP3.LUT R77, R31, 0xff0000ff, RZ, 0xc0, !PT ;  /* 0xff0000ff1f4d7812 */ /* 0x000fe200078ec0ff */
[----:B------:R-:W-:Y:S01]  /*3dd0*/  IMAD.SHL.U32 R8, R78, 0x100, RZ ;  /* 0x000001004e087824 */ /* 0x000fe200078e00ff */
[----:B------:R-:W-:Y:S01]  /*3de0*/  SHF.R.U32.HI R82, RZ, 0x10, R31 ;  /* 0x00000010ff527819 */ /* 0x000fe2000001161f */
[----:B------:R-:W-:Y:S01]  /*3df0*/  IMAD.SHL.U32 R31, R80, 0x100, RZ ;  /* 0x00000100501f7824 */ /* 0x000fe200078e00ff */
[----:B------:R-:W-:Y:S02]  /*3e00*/  LOP3.LUT R30, R29, 0xff0000ff, RZ, 0xc0, !PT ;  /* 0xff0000ff1d1e7812 */ /* 0x000fe400078ec0ff */
[----:B------:R-:W-:Y:S01]  /*3e10*/  SHF.R.U32.HI R79, RZ, 0x10, R29 ;  /* 0x00000010ff4f7819 */ /* 0x000fe2000001161d */
[----:B-1----:R-:W-:Y:S01]  /*3e20*/  IMAD.MOV.U32 R29, RZ, RZ, R12 ;  /* 0x000000ffff1d7224 */ /* 0x002fe200078e000c */
[----:B------:R-:W-:Y:S01]  /*3e30*/  LOP3.LUT R4, R4, 0xff00, R5, 0xf8, !PT ;  /* 0x0000ff0004047812 */ /* 0x000fe200078ef805 */
[----:B------:R-:W-:Y:S01]  /*3e40*/  IMAD.U32 R5, R84, 0x10000, RZ ;  /* 0x0001000054057824 */ /* 0x000fe200078e00ff */
[----:B------:R-:W-:Y:S01]  /*3e50*/  LOP3.LUT R7, R6, 0xff00, R7, 0xf8, !PT ;  /* 0x0000ff0006077812 */ /* 0x000fe200078ef807 */
[----:B------:R-:W-:Y:S01]  /*3e60*/  IMAD.U32 R82, R82, 0x10000, RZ ;  /* 0x0001000052527824 */ /* 0x000fe200078e00ff */
[----:B------:R-:W-:-:S02]  /*3e70*/  LOP3.LUT R80, R30, 0xff00, R31, 0xf8, !PT ;  /* 0x0000ff001e507812 */ /* 0x000fc400078ef81f */
[----:B------:R-:W-:Y:S02]  /*3e80*/  LOP3.LUT R81, R77, 0xff00, R8, 0xf8, !PT ;  /* 0x0000ff004d517812 */ /* 0x000fe400078ef808 */
[----:B------:R-:W-:Y:S02]  /*3e90*/  LOP3.LUT R6, R4, 0xff0000, R5, 0xf8, !PT ;  /* 0x00ff000004067812 */ /* 0x000fe400078ef805 */
[----:B------:R-:W-:Y:S02]  /*3ea0*/  F2FP.F16.E4M3.UNPACK_B R78, R76.H1 ;  /* 0x0000004cff4e723e */ /* 0x000fe400030006ff */
[----:B------:R-:W-:Y:S02]  /*3eb0*/  F2FP.F16.E4M3.UNPACK_B R77, R29.H1 ;  /* 0x0000001dff4d723e */ /* 0x000fe400030006ff */
[----:B------:R-:W-:Y:S01]  /*3ec0*/  F2FP.F16.E4M3.UNPACK_B R30, R28.H1 ;  /* 0x0000001cff1e723e */ /* 0x000fe200030006ff */
[----:B------:R-:W-:Y:S01]  /*3ed0*/  HADD2.F32 R5, -RZ, R78.H0_H0 ;  /* 0x2000004eff057230 */ /* 0x000fe20000004100 */
[----:B------:R-:W-:Y:S01]  /*3ee0*/  SHF.L.U32 R4, R83, 0x10, RZ ;  /* 0x0000001053047819 */ /* 0x000fe200000006ff */
[----:B------:R-:W-:Y:S01]  /*3ef0*/  HADD2.F32 R12, -RZ, R77.H0_H0 ;  /* 0x2000004dff0c7230 */ /* 0x000fe20000004100 */
[----:B------:R-:W-:Y:S01]  /*3f00*/  F2FP.F16.E4M3.UNPACK_B R31, R75.H1 ;  /* 0x0000004bff1f723e */ /* 0x000fe200030006ff */
[----:B------:R-:W-:Y:S01]  /*3f10*/  HADD2.F32 R8, -RZ, R30.H0_H0 ;  /* 0x2000001eff087230 */ /* 0x000fe20000004100 */
[----:B------:R-:W-:Y:S01]  /*3f20*/  LOP3.LUT R4, R7, 0xff0000, R4, 0xf8, !PT ;  /* 0x00ff000007047812 */ /* 0x000fe200078ef804 */
[----:B------:R-:W-:-:S02]  /*3f30*/  IMAD.U32 R7, R79, 0x10000, RZ ;  /* 0x000100004f077824 */ /* 0x000fc400078e00ff */
[-C--:B------:R-:W-:Y:S01]  /*3f40*/  FMUL.FTZ R83, R12, R5.reuse ;  /* 0x000000050c537220 */ /* 0x080fe20000410000 */
[--C-:B------:R-:W-:Y:S02]  /*3f50*/  HADD2.F32 R79, -RZ, R31.reuse.H0_H0 ;  /* 0x2000001fff4f7230 */ /* 0x100fe40000004100 */
[----:B------:R-:W-:Y:S01]  /*3f60*/  FMUL.FTZ R85, R8, R5 ;  /* 0x0000000508557220 */ /* 0x000fe20000410000 */
[----:B------:R-:W-:Y:S01]  /*3f70*/  LOP3.LUT R5, R81, 0xff0000, R82, 0xf8, !PT ;  /* 0x00ff000051057812 */ /* 0x000fe200078ef852 */
[----:B------:R-:W-:Y:S01]  /*3f80*/  HADD2.F32 R82, -RZ, R78.H1_H1 ;  /* 0x3000004eff527230 */ /* 0x000fe20000004100 */
[----:B------:R-:W-:Y:S01]  /*3f90*/  LOP3.LUT R7, R80, 0xff0000, R7, 0xf8, !PT ;  /* 0x00ff000050077812 */ /* 0x000fe200078ef807 */
[----:B------:R-:W-:Y:S01]  /*3fa0*/  HADD2.F32 R80, -RZ, R31.H1_H1 ;  /* 0x3000001fff507230 */ /* 0x000fe20000004100 */
[----:B------:R-:W-:Y:S01]  /*3fb0*/  F2FP.F16.E4M3.UNPACK_B R81, R76 ;  /* 0x0000004cff51723e */ /* 0x000fe200020006ff */
[----:B------:R-:W-:Y:S01]  /*3fc0*/  HADD2.F32 R77, -RZ, R77.H1_H1 ;  /* 0x3000004dff4d7230 */ /* 0x000fe20000004100 */
[----:B------:R-:W-:Y:S01]  /*3fd0*/  F2FP.F16.E4M3.UNPACK_B R78, R75 ;  /* 0x0000004bff4e723e */ /* 0x000fe200020006ff */
[----:B------:R-:W-:Y:S01]  /*3fe0*/  HADD2.F32 R31, -RZ, R30.H1_H1 ;  /* 0x3000001eff1f7230 */ /* 0x000fe20000004100 */
[----:B------:R-:W-:Y:S01]  /*3ff0*/  F2FP.F16.E4M3.UNPACK_B R76, R29 ;  /* 0x0000001dff4c723e */ /* 0x000fe200020006ff */
[----:B------:R-:W-:Y:S01]  /*4000*/  FFMA.FTZ R8, R8, R79, -R83 ;  /* 0x0000004f08087223 */ /* 0x000fe20000010853 */
[----:B------:R-:W-:Y:S01]  /*4010*/  F2FP.F16.E4M3.UNPACK_B R75, R28 ;  /* 0x0000001cff4b723e */ /* 0x000fe200020006ff */
[----:B------:R-:W-:Y:S01]  /*4020*/  FMUL.FTZ R84, R77, R82 ;  /* 0x000000524d547220 */ /* 0x000fe20000410000 */
[----:B------:R-:W-:-:S02]  /*4030*/  HADD2.F32 R83, -RZ, R81.H0_H0 ;  /* 0x20000051ff537230 */ /* 0x000fc40000004100 */
[C---:B------:R-:W-:Y:S01]  /*4040*/  FMUL.FTZ R82, R31.reuse, R82 ;  /* 0x000000521f527220 */ /* 0x040fe20000410000 */
[----:B------:R-:W-:Y:S02]  /*4050*/  HADD2.F32 R28, -RZ, R76.H0_H0 ;  /* 0x2000004cff1c7230 */ /* 0x000fe40000004100 */
[-C--:B------:R-:W-:Y:S01]  /*4060*/  FFMA.FTZ R29, R31, R80.reuse, -R84 ;  /* 0x000000501f1d7223 */ /* 0x080fe20000010854 */
[----:B------:R-:W-:Y:S02]  /*4070*/  HADD2.F32 R30, -RZ, R75.H0_H0 ;  /* 0x2000004bff1e7230 */ /* 0x000fe40000004100 */
[----:B------:R-:W-:Y:S01]  /*4080*/  FFMA.FTZ R12, R12, R79, R85 ;  /* 0x0000004f0c0c7223 */ /* 0x000fe20000010055 */
[----:B------:R-:W-:Y:S01]  /*4090*/  FFMA.FTZ R31, R77, R80, R82 ;  /* 0x000000504d1f7223 */ /* 0x000fe20000010052 */
[----:B------:R-:W-:Y:S02]  /*40a0*/  HADD2.F32 R79, -RZ, R78.H0_H0 ;  /* 0x2000004eff4f7230 */ /* 0x000fe40000004100 */
[----:B------:R-:W-:Y:S01]  /*40b0*/  FMUL.FTZ R85, R28, R83 ;  /* 0x000000531c557220 */ /* 0x000fe20000410000 */
[----:B------:R-:W-:-:S02]  /*40c0*/  HADD2.F32 R80, -RZ, R81.H1_H1 ;  /* 0x30000051ff507230 */ /* 0x000fc40000004100 */
[C---:B------:R-:W-:Y:S01]  /*40d0*/  FMUL.FTZ R83, R30.reuse, R83 ;  /* 0x000000531e537220 */ /* 0x040fe20000410000 */
[----:B------:R-:W-:Y:S02]  /*40e0*/  HADD2.F32 R77, -RZ, R76.H1_H1 ;  /* 0x3000004cff4d7230 */ /* 0x000fe40000004100 */
[-C--:B------:R-:W-:Y:S01]  /*40f0*/  FFMA.FTZ R30, R30, R79.reuse, -R85 ;  /* 0x0000004f1e1e7223 */ /* 0x080fe20000010855 */
[----:B------:R-:W-:Y:S02]  /*4100*/  HADD2.F32 R75, -RZ, R75.H1_H1 ;  /* 0x3000004bff4b7230 */ /* 0x000fe40000004100 */
[----:B------:R-:W-:Y:S01]  /*4110*/  FFMA.FTZ R28, R28, R79, R83 ;  /* 0x0000004f1c1c7223 */ /* 0x000fe20000010053 */
[----:B------:R-:W-:Y:S02]  /*4120*/  HADD2.F32 R78, -RZ, R78.H1_H1 ;  /* 0x3000004eff4e7230 */ /* 0x000fe40000004100 */
[----:B------:R-:W-:Y:S01]  /*4130*/  FMUL.FTZ R76, R77, R80 ;  /* 0x000000504d4c7220 */ /* 0x000fe20000410000 */
[----:B------:R-:W-:Y:S01]  /*4140*/  F2FP.F16.E4M3.UNPACK_B R81, R74.H1 ;  /* 0x0000004aff51723e */ /* 0x000fe200030006ff */
[C---:B------:R-:W-:Y:S01]  /*4150*/  FMUL.FTZ R84, R75.reuse, R80 ;  /* 0x000000504b547220 */ /* 0x040fe20000410000 */
[----:B------:R-:W-:Y:S01]  /*4160*/  F2FP.F16.E4M3.UNPACK_B R79, R14.H1 ;  /* 0x0000000eff4f723e */ /* 0x000fe200030006ff */
[----:B------:R-:W-:Y:S01]  /*4170*/  FFMA.FTZ R75, R75, R78, -R76 ;  /* 0x0000004e4b4b7223 */ /* 0x000fe2000001084c */
[----:B------:R-:W-:Y:S01]  /*4180*/  F2FP.F16.E4M3.UNPACK_B R82, R73.H1 ;  /* 0x00000049ff52723e */ /* 0x000fe200030006ff */
[----:B------:R-:W-:Y:S01]  /*4190*/  HADD2.F32 R85, -RZ, R81.H0_H0 ;  /* 0x20000051ff557230 */ /* 0x000fe20000004100 */
[----:B------:R-:W-:Y:S01]  /*41a0*/  F2FP.F16.E4M3.UNPACK_B R76, R10.H1 ;  /* 0x0000000aff4c723e */ /* 0x000fe200030006ff */
[----:B------:R-:W-:-:S02]  /*41b0*/  HADD2.F32 R80, -RZ, R79.H0_H0 ;  /* 0x2000004fff507230 */ /* 0x000fc40000004100 */
[----:B------:R-:W-:Y:S01]  /*41c0*/  FFMA.FTZ R77, R77, R78, R84 ;  /* 0x0000004e4d4d7223 */ /* 0x000fe20000010054 */
[----:B------:R-:W-:Y:S01]  /*41d0*/  HADD2.F32 R83, -RZ, R82.H0_H0 ;  /* 0x20000052ff537230 */ /* 0x000fe20000004100 */
[----:B------:R-:W-:Y:S01]  /*41e0*/  F2FP.F16.E4M3.UNPACK_B R10, R10 ;  /* 0x0000000aff0a723e */ /* 0x000fe200020006ff */
[--C-:B------:R-:W-:Y:S02]  /*41f0*/  HADD2.F32 R78, -RZ, R76.reuse.H0_H0 ;  /* 0x2000004cff4e7230 */ /* 0x100fe40000004100 */
[-C--:B------:R-:W-:Y:S01]  /*4200*/  FMUL.FTZ R87, R80, R85.reuse ;  /* 0x0000005550577220 */ /* 0x080fe20000410000 */
[----:B------:R-:W-:Y:S01]  /*4210*/  HADD2.F32 R84, -RZ, R81.H1_H1 ;  /* 0x30000051ff547230 */ /* 0x000fe20000004100 */
[----:B------:R-:W-:Y:S01]  /*4220*/  F2FP.SATFINITE.E4M3.F32.PACK_AB_MERGE_C R8, R29, R8, RZ ;  /* 0x000000081d08723e */ /* 0x000fe200048070ff */
[----:B------:R-:W-:Y:S02]  /*4230*/  HADD2.F32 R81, -RZ, R79.H1_H1 ;  /* 0x3000004fff517230 */ /* 0x000fe40000004100 */
[----:B------:R-:W-:Y:S01]  /*4240*/  FMUL.FTZ R85, R78, R85 ;  /* 0x000000554e557220 */ /* 0x000fe20000410000 */
[----:B------:R-:W-:-:S02]  /*4250*/  HADD2.F32 R79, -RZ, R76.H1_H1 ;  /* 0x3000004cff4f7230 */ /* 0x000fc40000004100 */
[-C--:B------:R-:W-:Y:S01]  /*4260*/  FFMA.FTZ R76, R78, R83.reuse, -R87 ;  /* 0x000000534e4c7223 */ /* 0x080fe20000010857 */
[----:B------:R-:W-:Y:S01]  /*4270*/  F2FP.F16.E4M3.UNPACK_B R78, R74 ;  /* 0x0000004aff4e723e */ /* 0x000fe200020006ff */
[----:B------:R-:W-:Y:S01]  /*4280*/  FMUL.FTZ R86, R81, R84 ;  /* 0x0000005451567220 */ /* 0x000fe20000410000 */
[----:B------:R-:W-:Y:S01]  /*4290*/  F2FP.F16.E4M3.UNPACK_B R74, R14 ;  /* 0x0000000eff4a723e */ /* 0x000fe200020006ff */
[----:B------:R-:W-:Y:S01]  /*42a0*/  FMUL.FTZ R88, R79, R84 ;  /* 0x000000544f587220 */ /* 0x000fe20000410000 */
[----:B------:R-:W-:Y:S01]  /*42b0*/  FFMA.FTZ R84, R80, R83, R85 ;  /* 0x0000005350547223 */ /* 0x000fe20000010055 */
[----:B------:R-:W-:Y:S01]  /*42c0*/  HADD2.F32 R82, -RZ, R82.H1_H1 ;  /* 0x30000052ff527230 */ /* 0x000fe20000004100 */
[----:B------:R-:W-:Y:S01]  /*42d0*/  F2FP.SATFINITE.E4M3.F32.PACK_AB_MERGE_C R12, R31, R12, RZ ;  /* 0x0000000c1f0c723e */ /* 0x000fe200048070ff */
[--C-:B------:R-:W-:Y:S01]  /*42e0*/  HADD2.F32 R80, -RZ, R78.reuse.H0_H0 ;  /* 0x2000004eff507230 */ /* 0x100fe20000004100 */
[----:B------:R-:W-:Y:S01]  /*42f0*/  F2FP.SATFINITE.E4M3.F32.PACK_AB_MERGE_C R8, R75, R30, R8 ;  /* 0x0000001e4b08723e */ /* 0x000fe20004807008 */
[----:B------:R-:W-:Y:S01]  /*4300*/  HADD2.F32 R83, -RZ, R78.H1_H1 ;  /* 0x3000004eff537230 */ /* 0x000fe20000004100 */
[----:B------:R-:W-:Y:S01]  /*4310*/  F2FP.F16.E4M3.UNPACK_B R78, R73 ;  /* 0x00000049ff4e723e */ /* 0x000fe200020006ff */
[----:B------:R-:W-:-:S02]  /*4320*/  HADD2.F32 R73, -RZ, R74.H0_H0 ;  /* 0x2000004aff497230 */ /* 0x000fc40000004100 */
[-C--:B------:R-:W-:Y:S01]  /*4330*/  FFMA.FTZ R89, R79, R82.reuse, -R86 ;  /* 0x000000524f597223 */ /* 0x080fe20000010856 */
[----:B------:R-:W-:Y:S02]  /*4340*/  HADD2.F32 R14, -RZ, R10.H0_H0 ;  /* 0x2000000aff0e7230 */ /* 0x000fe40000004100 */
[----:B------:R-:W-:Y:S01]  /*4350*/  FFMA.FTZ R91, R81, R82, R88 ;  /* 0x00000052515b7223 */ /* 0x000fe20000010058 */
[----:B------:R-:W-:Y:S02]  /*4360*/  HADD2.F32 R74, -RZ, R74.H1_H1 ;  /* 0x3000004aff4a7230 */ /* 0x000fe40000004100 */
[-C--:B------:R-:W-:Y:S01]  /*4370*/  FMUL.FTZ R85, R73, R80.reuse ;  /* 0x0000005049557220 */ /* 0x080fe20000410000 */
[----:B------:R-:W-:Y:S02]  /*4380*/  HADD2.F32 R10, -RZ, R10.H1_H1 ;  /* 0x3000000aff0a7230 */ /* 0x000fe40000004100 */
[----:B------:R-:W-:Y:S01]  /*4390*/  FMUL.FTZ R80, R14, R80 ;  /* 0x000000500e507220 */ /* 0x000fe20000410000 */
[----:B------:R-:W-:-:S02]  /*43a0*/  HADD2.F32 R79, -RZ, R78.H0_H0 ;  /* 0x2000004eff4f7230 */ /* 0x000fc40000004100 */
[----:B------:R-:W-:Y:S01]  /*43b0*/  FMUL.FTZ R87, R74, R83 ;  /* 0x000000534a577220 */ /* 0x000fe20000410000 */
[----:B------:R-:W-:Y:S01]  /*43c0*/  HADD2.F32 R81, -RZ, R78.H1_H1 ;  /* 0x3000004eff517230 */ /* 0x000fe20000004100 */
[----:B------:R-:W-:Y:S01]  /*43d0*/  F2FP.F16.E4M3.UNPACK_B R31, R13 ;  /* 0x0000000dff1f723e */ /* 0x000fe200020006ff */
[----:B------:R-:W-:Y:S01]  /*43e0*/  FMUL.FTZ R83, R10, R83 ;  /* 0x000000530a537220 */ /* 0x000fe20000410000 */
[----:B------:R-:W-:Y:S01]  /*43f0*/  F2FP.F16.E4M3.UNPACK_B R30, R7 ;  /* 0x00000007ff1e723e */ /* 0x000fe200020006ff */
[----:B------:R-:W-:Y:S01]  /*4400*/  FFMA.FTZ R85, R14, R79, -R85 ;  /* 0x0000004f0e557223 */ /* 0x000fe20000010855 */
[----:B------:R-:W-:Y:S01]  /*4410*/  F2FP.F16.E4M3.UNPACK_B R29, R9 ;  /* 0x00000009ff1d723e */ /* 0x000fe200020006ff */
[----:B------:R-:W-:Y:S01]  /*4420*/  FFMA.FTZ R14, R73, R79, R80 ;  /* 0x0000004f490e7223 */ /* 0x000fe20000010050 */
[----:B------:R-:W-:Y:S01]  /*4430*/  FFMA.FTZ R10, R10, R81, -R87 ;  /* 0x000000510a0a7223 */ /* 0x000fe20000010857 */
[----:B------:R-:W-:Y:S01]  /*4440*/  F2FP.SATFINITE.E4M3.F32.PACK_AB_MERGE_C R12, R77, R28, R12 ;  /* 0x0000001c4d0c723e */ /* 0x000fe2000480700c */
[----:B------:R-:W-:Y:S01]  /*4450*/  HADD2.F32 R73, -RZ, R31.H0_H0 ;  /* 0x2000001fff497230 */ /* 0x000fe20000004100 */
[----:B------:R-:W-:Y:S01]  /*4460*/  F2FP.SATFINITE.E4M3.F32.PACK_AB_MERGE_C R76, R89, R76, RZ ;  /* 0x0000004c594c723e */ /* 0x000fe200048070ff */
[----:B------:R-:W-:Y:S01]  /*4470*/  HADD2.F32 R77, -RZ, R30.H0_H0 ;  /* 0x2000001eff4d7230 */ /* 0x000fe20000004100 */
[----:B------:R-:W-:Y:S01]  /*4480*/  F2FP.F16.E4M3.UNPACK_B R75, R6 ;  /* 0x00000006ff4b723e */ /* 0x000fe200020006ff */
[----:B------:R-:W-:Y:S01]  /*4490*/  HADD2.F32 R28, -RZ, R29.H0_H0 ;  /* 0x2000001dff1c7230 */ /* 0x000fe20000004100 */
[----:B------:R-:W-:Y:S01]  /*44a0*/  F2FP.SATFINITE.E4M3.F32.PACK_AB_MERGE_C R10, R10, R85, R76 ;  /* 0x000000550a0a723e */ /* 0x000fe2000480704c */
[----:B------:R-:W-:Y:S01]  /*44b0*/  FFMA.FTZ R83, R74, R81, R83 ;  /* 0x000000514a537223 */ /* 0x000fe20000010053 */
[----:B------:R-:W-:Y:S01]  /*44c0*/  FMUL.FTZ R79, R73, R77 ;  /* 0x0000004d494f7220 */ /* 0x000fe20000410000 */
[----:B------:R-:W-:-:S02]  /*44d0*/  HADD2.F32 R76, -RZ, R75.H0_H0 ;  /* 0x2000004bff4c7230 */ /* 0x000fc40000004100 */
[C---:B------:R-:W-:Y:S01]  /*44e0*/  FMUL.FTZ R78, R28.reuse, R77 ;  /* 0x0000004d1c4e7220 */ /* 0x040fe20000410000 */
[----:B------:R-:W-:Y:S01]  /*44f0*/  HADD2.F32 R74, -RZ, R31.H1_H1 ;  /* 0x3000001fff4a7230 */ /* 0x000fe20000004100 */
[----:B------:R-:W-:Y:S01]  /*4500*/  F2FP.F16.E4M3.UNPACK_B R13, R13.H1 ;  /* 0x0000000dff0d723e */ /* 0x000fe200030006ff */
        /* <DEDUP_REMOVED lines=11> */
[----:B------:R-:W-:-:S02]  /*45c0*/  HADD2.F32 R73, -RZ, R13.H0_H0 ;  /* 0x2000000dff497230 */ /* 0x000fc40000004100 */
[----:B------:R-:W-:Y:S01]  /*45d0*/  FFMA.FTZ R30, R74, R75, R77 ;  /* 0x0000004b4a1e7223 */ /* 0x000fe2000001004d */
[--C-:B------:R-:W-:Y:S01]  /*45e0*/  HADD2.F32 R78, -RZ, R76.reuse.H0_H0 ;  /* 0x2000004cff4e7230 */ /* 0x100fe20000004100 */
[----:B------:R-:W-:Y:S01]  /*45f0*/  F2FP.SATFINITE.E4M3.F32.PACK_AB_MERGE_C R84, R91, R84, RZ ;  /* 0x000000545b54723e */ /* 0x000fe200048070ff */
[----:B------:R-:W-:Y:S01]  /*4600*/  HADD2.F32 R7, -RZ, R31.H0_H0 ;  /* 0x2000001fff077230 */ /* 0x000fe20000004100 */
[----:B------:R-:W-:Y:S01]  /*4610*/  F2FP.F16.E4M3.UNPACK_B R75, R15 ;  /* 0x0000000fff4b723e */ /* 0x000fe200020006ff */
[----:B------:R-:W-:Y:S02]  /*4620*/  HADD2.F32 R74, -RZ, R13.H1_H1 ;  /* 0x3000000dff4a7230 */ /* 0x000fe40000004100 */
[-C--:B------:R-:W-:Y:S01]  /*4630*/  FMUL.FTZ R80, R73, R78.reuse ;  /* 0x0000004e49507220 */ /* 0x080fe20000410000 */
[----:B------:R-:W-:Y:S02]  /*4640*/  HADD2.F32 R13, -RZ, R76.H1_H1 ;  /* 0x3000004cff0d7230 */ /* 0x000fe40000004100 */
[----:B------:R-:W-:Y:S01]  /*4650*/  FMUL.FTZ R78, R7, R78 ;  /* 0x0000004e074e7220 */ /* 0x000fe20000410000 */
[----:B------:R-:W-:Y:S01]  /*4660*/  HADD2.F32 R76, -RZ, R6.H0_H0 ;  /* 0x20000006ff4c7230 */ /* 0x000fe20000004100 */
[----:B------:R-:W-:Y:S01]  /*4670*/  F2FP.F16.E4M3.UNPACK_B R81, R5 ;  /* 0x00000005ff51723e */ /* 0x000fe200020006ff */
[----:B------:R-:W-:-:S02]  /*4680*/  HADD2.F32 R31, -RZ, R31.H1_H1 ;  /* 0x3000001fff1f7230 */ /* 0x000fc40000004100 */
[CC--:B------:R-:W-:Y:S01]  /*4690*/  FMUL.FTZ R82, R74.reuse, R13.reuse ;  /* 0x0000000d4a527220 */ /* 0x0c0fe20000410000 */
[----:B------:R-:W-:Y:S02]  /*46a0*/  HADD2.F32 R77, -RZ, R6.H1_H1 ;  /* 0x30000006ff4d7230 */ /* 0x000fe40000004100 */
[-C--:B------:R-:W-:Y:S01]  /*46b0*/  FFMA.FTZ R6, R7, R76.reuse, -R80 ;  /* 0x0000004c07067223 */ /* 0x080fe20000010850 */
[----:B------:R-:W-:Y:S01]  /*46c0*/  FFMA.FTZ R7, R73, R76, R78 ;  /* 0x0000004c49077223 */ /* 0x000fe2000001004e */
[C---:B------:R-:W-:Y:S01]  /*46d0*/  FMUL.FTZ R73, R31.reuse, R13 ;  /* 0x0000000d1f497220 */ /* 0x040fe20000410000 */
[----:B------:R-:W-:Y:S01]  /*46e0*/  F2FP.F16.E4M3.UNPACK_B R76, R15.H1 ;  /* 0x0000000fff4c723e */ /* 0x000fe200030006ff */
[----:B------:R-:W-:Y:S01]  /*46f0*/  FFMA.FTZ R13, R31, R77, -R82 ;  /* 0x0000004d1f0d7223 */ /* 0x000fe20000010852 */
[----:B------:R-:W-:Y:S01]  /*4700*/  F2FP.F16.E4M3.UNPACK_B R31, R11 ;  /* 0x0000000bff1f723e */ /* 0x000fe200020006ff */
[----:B------:R-:W-:Y:S01]  /*4710*/  FFMA.FTZ R74, R74, R77, R73 ;  /* 0x0000004d4a4a7223 */ /* 0x000fe20000010049 */
[----:B------:R-:W-:Y:S01]  /*4720*/  F2FP.F16.E4M3.UNPACK_B R82, R5.H1 ;  /* 0x00000005ff52723e */ /* 0x000fe200030006ff */
[----:B------:R-:W-:Y:S01]  /*4730*/  HADD2.F32 R77, -RZ, R75.H0_H0 ;  /* 0x2000004bff4d7230 */ /* 0x000fe20000004100 */
[----:B------:R-:W-:Y:S01]  /*4740*/  F2FP.F16.E4M3.UNPACK_B R11, R11.H1 ;  /* 0x0000000bff0b723e */ /* 0x000fe200030006ff */
[----:B------:R-:W-:Y:S01]  /*4750*/  HADD2.F32 R15, -RZ, R31.H0_H0 ;  /* 0x2000001fff0f7230 */ /* 0x000fe20000004100 */
[----:B------:R-:W-:Y:S01]  /*4760*/  F2FP.SATFINITE.E4M3.F32.PACK_AB_MERGE_C R14, R83, R14, R84 ;  /* 0x0000000e530e723e */ /* 0x000fe20004807054 */
[----:B------:R-:W-:Y:S01]  /*4770*/  HADD2.F32 R84, -RZ, R81.H0_H0 ;  /* 0x20000051ff547230 */ /* 0x000fe20000004100 */
[-C--:B------:R-:W-:Y:S01]  /*4780*/  F2FP.F16.E4M3.UNPACK_B R5, R4.reuse ;  /* 0x00000004ff05723e */ /* 0x080fe200020006ff */
[----:B------:R-:W-:Y:S01]  /*4790*/  HADD2.F32 R83, -RZ, R82.H0_H0 ;  /* 0x20000052ff537230 */ /* 0x000fe20000004100 */
[----:B------:R-:W-:Y:S01]  /*47a0*/  F2FP.F16.E4M3.UNPACK_B R78, R4.H1 ;  /* 0x00000004ff4e723e */ /* 0x000fe200030006ff */
[----:B------:R-:W-:-:S02]  /*47b0*/  HADD2.F32 R4, -RZ, R76.H0_H0 ;  /* 0x2000004cff047230 */ /* 0x000fc40000004100 */
[-C--:B------:R-:W-:Y:S01]  /*47c0*/  FMUL.FTZ R86, R77, R84.reuse ;  /* 0x000000544d567220 */ /* 0x080fe20000410000 */
[----:B------:R-:W-:Y:S02]  /*47d0*/  HADD2.F32 R73, -RZ, R11.H0_H0 ;  /* 0x2000000bff497230 */ /* 0x000fe40000004100 */
[----:B------:R-:W-:Y:S01]  /*47e0*/  FMUL.FTZ R84, R15, R84 ;  /* 0x000000540f547220 */ /* 0x000fe20000410000 */
[----:B------:R-:W-:Y:S02]  /*47f0*/  HADD2.F32 R80, -RZ, R5.H0_H0 ;  /* 0x20000005ff507230 */ /* 0x000fe40000004100 */
[-C--:B------:R-:W-:Y:S01]  /*4800*/  FMUL.FTZ R88, R4, R83.reuse ;  /* 0x0000005304587220 */ /* 0x080fe20000410000 */
[----:B------:R-:W-:Y:S02]  /*4810*/  HADD2.F32 R79, -RZ, R78.H0_H0 ;  /* 0x2000004eff4f7230 */ /* 0x000fe40000004100 */
[----:B------:R-:W-:Y:S01]  /*4820*/  FMUL.FTZ R83, R73, R83 ;  /* 0x0000005349537220 */ /* 0x000fe20000410000 */
[----:B------:R-:W-:-:S02]  /*4830*/  HADD2.F32 R76, -RZ, R76.H1_H1 ;  /* 0x3000004cff4c7230 */ /* 0x000fc40000004100 */
[-C--:B------:R-:W-:Y:S01]  /*4840*/  FFMA.FTZ R86, R15, R80.reuse, -R86 ;  /* 0x000000500f567223 */ /* 0x080fe20000010856 */
[----:B------:R-:W-:Y:S02]  /*4850*/  HADD2.F32 R82, -RZ, R82.H1_H1 ;  /* 0x30000052ff527230 */ /* 0x000fe40000004100 */
[----:B------:R-:W-:Y:S01]  /*4860*/  FFMA.FTZ R84, R77, R80, R84 ;  /* 0x000000504d547223 */ /* 0x000fe20000010054 */
[----:B------:R-:W-:Y:S02]  /*4870*/  HADD2.F32 R11, -RZ, R11.H1_H1 ;  /* 0x3000000bff0b7230 */ /* 0x000fe40000004100 */
[----:B------:R-:W-:Y:S01]  /*4880*/  FFMA.FTZ R83, R4, R79, R83 ;  /* 0x0000004f04537223 */ /* 0x000fe20000010053 */
[----:B------:R-:W-:Y:S02]  /*4890*/  HADD2.F32 R75, -RZ, R75.H1_H1 ;  /* 0x3000004bff4b7230 */ /* 0x000fe40000004100 */
[----:B------:R-:W-:Y:S01]  /*48a0*/  FMUL.FTZ R90, R76, R82 ;  /* 0x000000524c5a7220 */ /* 0x000fe20000410000 */
[----:B------:R-:W-:-:S02]  /*48b0*/  HADD2.F32 R80, -RZ, R81.H1_H1 ;  /* 0x30000051ff507230 */ /* 0x000fc40000004100 */
[----:B------:R-:W-:Y:S01]  /*48c0*/  FFMA.FTZ R88, R73, R79, -R88 ;  /* 0x0000004f49587223 */ /* 0x000fe20000010858 */
[----:B------:R-:W-:Y:S01]  /*48d0*/  HADD2.F32 R31, -RZ, R31.H1_H1 ;  /* 0x3000001fff1f7230 */ /* 0x000fe20000004100 */
[----:B------:R-:W-:Y:S01]  /*48e0*/  F2FP.SATFINITE.E4M3.F32.PACK_AB_MERGE_C R6, R13, R6, RZ ;  /* 0x000000060d06723e */ /* 0x000fe200048070ff */
[----:B------:R-:W-:Y:S02]  /*48f0*/  HADD2.F32 R4, -RZ, R5.H1_H1 ;  /* 0x30000005ff047230 */ /* 0x000fe40000004100 */
[----:B------:R-:W-:Y:S01]  /*4900*/  FMUL.FTZ R5, R11, R82 ;  /* 0x000000520b057220 */ /* 0x000fe20000410000 */
[----:B------:R-:W-:Y:S02]  /*4910*/  HADD2.F32 R78, -RZ, R78.H1_H1 ;  /* 0x3000004eff4e7230 */ /* 0x000fe40000004100 */
[-C--:B------:R-:W-:Y:S01]  /*4920*/  FMUL.FTZ R82, R75, R80.reuse ;  /* 0x000000504b527220 */ /* 0x080fe20000410000 */
[----:B------:R-:W-:Y:S01]  /*4930*/  FMUL.FTZ R80, R31, R80 ;  /* 0x000000501f507220 */ /* 0x000fe20000410000 */
[----:B------:R-:W-:Y:S01]  /*4940*/  F2FP.SATFINITE.E4M3.F32.PACK_AB_MERGE_C R7, R74, R7, RZ ;  /* 0x000000074a07723e */ /* 0x000fe200048070ff */
[-C--:B------:R-:W-:Y:S01]  /*4950*/  FFMA.FTZ R11, R11, R78.reuse, -R90 ;  /* 0x0000004e0b0b7223 */ /* 0x080fe2000001085a */
[----:B------:R-:W-:Y:S01]  /*4960*/  FFMA.FTZ R76, R76, R78, R5 ;  /* 0x0000004e4c4c7223 */ /* 0x000fe20000010005 */
[-C--:B------:R-:W-:Y:S01]  /*4970*/  FFMA.FTZ R31, R31, R4.reuse, -R82 ;  /* 0x000000041f1f7223 */ /* 0x080fe20000010852 */
[----:B------:R-:W-:Y:S01]  /*4980*/  FFMA.FTZ R75, R75, R4, R80 ;  /* 0x000000044b4b7223 */ /* 0x000fe20000010050 */
[----:B------:R-:W-:-:S02]  /*4990*/  F2FP.SATFINITE.E4M3.F32.PACK_AB_MERGE_C R9, R9, R28, R6 ;  /* 0x0000001c0909723e */ /* 0x000fc40004807006 */
[----:B------:R-:W-:Y:S02]  /*49a0*/  F2FP.SATFINITE.E4M3.F32.PACK_AB_MERGE_C R11, R11, R88, RZ ;  /* 0x000000580b0b723e */ /* 0x000fe400048070ff */
[----:B------:R-:W-:Y:S02]  /*49b0*/  F2FP.SATFINITE.E4M3.F32.PACK_AB_MERGE_C R76, R76, R83, RZ ;  /* 0x000000534c4c723e */ /* 0x000fe400048070ff */
[----:B------:R-:W-:Y:S02]  /*49c0*/  F2FP.SATFINITE.E4M3.F32.PACK_AB_MERGE_C R11, R31, R86, R11 ;  /* 0x000000561f0b723e */ /* 0x000fe4000480700b */
[----:B------:R-:W-:Y:S02]  /*49d0*/  F2FP.SATFINITE.E4M3.F32.PACK_AB_MERGE_C R13, R30, R29, R7 ;  /* 0x0000001d1e0d723e */ /* 0x000fe40004807007 */
[----:B------:R-:W-:-:S07]  /*49e0*/  F2FP.SATFINITE.E4M3.F32.PACK_AB_MERGE_C R15, R75, R84, R76 ;  /* 0x000000544b0f723e */ /* 0x000fce000480704c */
.L_x_447:
[----:B------:R-:W-:Y:S05]  /*49f0*/  BSYNC B1 ;  /* 0x0000000000017941 */ /* 0x000fea0003800000 */
.L_x_446:
[----:B--2---:R2:W-:Y:S01]  /*4a00*/  ST.E.128 desc[UR40][R56.64], R8 ;  /* 0x0000000838007985 */ /* 0x0045e2000c101d28 */
[----:B------:R-:W-:-:S13]  /*4a10*/  ISETP.GE.AND P3, PT, R69, R71, PT ;  /* 0x000000474500720c */ /* 0x000fda0003f66270 */
[----:B------:R-:W-:Y:S05]  /*4a20*/  @P3 BRA `(.L_x_435) ;  /* 0x0000000000e43947 */ /* 0x000fea0003800000 */
[----:B------:R-:W-:-:S04]  /*4a30*/  IADD3 R4, P3, R72, R69, RZ ;  /* 0x0000004548047210 */ /* 0x000fc80007f7e0ff */
[----:B------:R-:W-:-:S05]  /*4a40*/  LEA.HI.X.SX32 R5, R69, R70, 0x1, P3 ;  /* 0x0000004645057211 */ /* 0x000fca00018f0eff */
[----:B-1----:R1:W-:Y:S01]  /*4a50*/  ST.E.128 desc[UR40][R4.64], R12 ;  /* 0x0000000c04007985 */ /* 0x0023e2000c101d28 */
[----:B------:R-:W-:Y:S05]  /*4a60*/  BRA `(.L_x_435) ;  /* 0x0000000000d47947 */ /* 0x000fea0003800000 */
.L_x_427:
[----:B------:R-:W2:Y:S02]  /*4a70*/  LDL R4, [R1+0xc] ;  /* 0x00000c0001047983 */ /* 0x000ea40000100800 */
[----:B--2---:R-:W-:-:S13]  /*4a80*/  ISETP.NE.AND P4, PT, R4, 0x3, PT ;  /* 0x000000030400780c */ /* 0x004fda0003f85270 */
[----:B------:R-:W-:Y:S05]  /*4a90*/  @!P4 BRA `(.L_x_448) ;  /* 0x000000000004c947 */ /* 0x000fea0003800000 */
[----:B------:R-:W-:Y:S01]  /*4aa0*/  BPT.TRAP 0x1 ;  /* 0x000000040000795c */ /* 0x000fe20000300000 */
.L_x_448:
[----:B------:R-:W2:Y:S01]  /*4ab0*/  LDL R4, [R1] ;  /* 0x0000000001047983 */ /* 0x000ea20000100800 */
[----:B------:R-:W-:Y:S01]  /*4ac0*/  IMAD R67, R19, 0x8, R18 ;  /* 0x0000000813437824 */ /* 0x000fe200078e0212 */
[----:B------:R-:W-:Y:S01]  /*4ad0*/  BSSY B1, `(.L_x_449) ;  /* 0x0000005000017945 */ /* 0x000fe20003800000 */
[----:B------:R-:W-:Y:S02]  /*4ae0*/  SHF.R.S32.HI R64, RZ, 0x1f, R62 ;  /* 0x0000001fff407819 */ /* 0x000fe4000001143e */
[----:B--2---:R-:W-:-:S04]  /*4af0*/  SHF.L.U32 R68, R4, 0x1f, RZ ;  /* 0x0000001f04447819 */ /* 0x004fc800000006ff */
[----:B------:R-:W0:Y:S02]  /*4b00*/  SYNCS.PHASECHK.TRANS64.TRYWAIT P3, [R67+URZ+0x13290], R68 ;  /* 0x01329044430075a7 */ /* 0x000e24000806017f */
[----:B0-----:R-:W-:Y:S05]  /*4b10*/  @!P3 BRA `(.L_x_450) ;  /* 0x000001380060b947 */ /* 0x001fea0003800000 */
.L_x_669:
[----:B------:R-:W-:Y:S05]  /*4b20*/  BSYNC B1 ;  /* 0x0000000000017941 */ /* 0x000fea0003800000 */
.L_x_449:
[----:B------:R-:W1:Y:S01]  /*4b30*/  S2R R8, SR_TID.X ;  /* 0x0000000000087919 */ /* 0x000e620000002100 */
[----:B------:R-:W-:Y:S01]  /*4b40*/  ULDC.64 UR4, c[0x0][0x300] ;  /* 0x0000c00000047ab9 */ /* 0x000fe20000000a00 */
[----:B-----5:R-:W-:Y:S01]  /*4b50*/  SHF.R.S32.HI R65, RZ, 0x1f, R61 ;  /* 0x0000001fff417819 */ /* 0x020fe2000001143d */
[----:B------:R-:W-:Y:S01]  /*4b60*/  IMAD R7, R64, UR4, RZ ;  /* 0x0000000440077c24 */ /* 0x000fe2000f8e02ff */
[----:B------:R-:W-:Y:S01]  /*4b70*/  ULDC.64 UR6, c[0x0][0x2e8] ;  /* 0x0000ba0000067ab9 */ /* 0x000fe20000000a00 */
[----:B------:R-:W-:-:S04]  /*4b80*/  IMAD.WIDE.U32 R4, R62, UR4, RZ ;  /* 0x000000043e047c25 */ /* 0x000fc8000f8e00ff */
[----:B------:R-:W-:Y:S01]  /*4b90*/  IMAD R7, R62, UR5, R7 ;  /* 0x000000053e077c24 */ /* 0x000fe2000f8e0207 */
[----:B------:R-:W-:Y:S01]  /*4ba0*/  ULDC.64 UR4, c[0x0][0x310] ;  /* 0x0000c40000047ab9 */ /* 0x000fe20000000a00 */
[----:B------:R-:W-:Y:S02]  /*4bb0*/  IMAD R66, R2, -0xa0, R44 ;  /* 0xffffff6002427824 */ /* 0x000fe400078e022c */
[----:B------:R-:W-:Y:S02]  /*4bc0*/  IMAD R6, R65, UR4, RZ ;  /* 0x0000000441067c24 */ /* 0x000fe4000f8e02ff */
[----:B------:R-:W-:Y:S01]  /*4bd0*/  IMAD.IADD R5, R5, 0x1, R7 ;  /* 0x0000000105057824 */ /* 0x000fe200078e0207 */
[----:B------:R-:W-:Y:S01]  /*4be0*/  VIMNMX R66, R66, 0xa0, PT ;  /* 0x000000a042427848 */ /* 0x000fe20003fe0100 */
[C---:B------:R-:W-:Y:S02]  /*4bf0*/  IMAD R7, R61.reuse, UR5, R6 ;  /* 0x000000053d077c24 */ /* 0x040fe4000f8e0206 */
[----:B------:R-:W-:Y:S01]  /*4c00*/  IMAD.WIDE.U32 R4, R61, UR4, R4 ;  /* 0x000000043d047c25 */ /* 0x000fe2000f8e0004 */
[----:B------:R-:W-:-:S03]  /*4c10*/  ULDC.64 UR4, c[0x0][0x308] ;  /* 0x0000c20000047ab9 */ /* 0x000fc60000000a00 */
[----:B------:R-:W-:Y:S02]  /*4c20*/  IMAD.IADD R5, R5, 0x1, R7 ;  /* 0x0000000105057824 */ /* 0x000fe400078e0207 */
[----:B------:R-:W-:Y:S01]  /*4c30*/  IMAD.WIDE.U32 R4, R22, UR4, R4 ;  /* 0x0000000416047c25 */ /* 0x000fe2000f8e0004 */
[----:B------:R-:W-:-:S03]  /*4c40*/  UMOV UR4, 0xffffffff ;  /* 0xffffffff00047882 */ /* 0x000fc60000000000 */
[----:B------:R-:W-:Y:S01]  /*4c50*/  IMAD R13, R22, UR5, R5 ;  /* 0x00000005160d7c24 */ /* 0x000fe2000f8e0205 */
[----:B------:R-:W-:Y:S01]  /*4c60*/  IADD3 R4, P3, R4, UR6, RZ ;  /* 0x0000000604047c10 */ /* 0x000fe2000ff7e0ff */
[----:B-1----:R-:W-:-:S03]  /*4c70*/  VIADD R8, R8, 0xffffff80 ;  /* 0xffffff8008087836 */ /* 0x002fc60000000000 */
[----:B------:R-:W-:Y:S02]  /*4c80*/  IADD3.X R13, R13, UR7, RZ, P3, !PT ;  /* 0x000000070d0d7c10 */ /* 0x000fe40009ffe4ff */
[----:B------:R-:W-:-:S04]  /*4c90*/  LEA.HI R8, R8, R8, RZ, 0x1 ;  /* 0x0000000808087211 */ /* 0x000fc800078f08ff */
[----:B------:R-:W-:-:S04]  /*4ca0*/  SHF.R.S32.HI R8, RZ, 0x1, R8 ;  /* 0x00000001ff087819 */ /* 0x000fc80000011408 */
[----:B------:R-:W-:Y:S01]  /*4cb0*/  ISETP.GT.AND P3, PT, R66, R8, PT ;  /* 0x000000084200720c */ /* 0x000fe20003f64270 */
[----:B------:R-:W-:-:S12]  /*4cc0*/  BRA.DIV UR4, `(.L_x_451) ;  /* 0x0000013a04087947 */ /* 0x000fd8000b800000 */
[----:B------:R1:W2:Y:S04]  /*4cd0*/  SHFL.IDX PT, R5, R13, RZ, 0x1e1f ;  /* 0x001e1fff0d057589 */ /* 0x0002a800000e0000 */
[----:B------:R1:W3:Y:S02]  /*4ce0*/  SHFL.IDX PT, R14, R4, RZ, 0x1e1f ;  /* 0x001e1fff040e7589 */ /* 0x0002e400000e0000 */
.L_x_673:
[----:B------:R-:W-:Y:S05]  /*4cf0*/  @!P3 BRA `(.L_x_435) ;  /* 0x000000000030b947 */ /* 0x000fea0003800000 */
[----:B-1----:R-:W4:Y:S01]  /*4d00*/  LDL R4, [R1+0x14] ;  /* 0x0000140001047983 */ /* 0x002f220000100800 */
[----:B------:R-:W-:Y:S02]  /*4d10*/  ULDC UR4, c[0x0][0x2f4] ;  /* 0x0000bd0000047ab9 */ /* 0x000fe40000000800 */
[----:B------:R-:W-:-:S13]  /*4d20*/  ISETP.GE.AND P3, PT, R16, UR4, PT ;  /* 0x0000000410007c0c */ /* 0x000fda000bf66270 */
[----:B---3--:R-:W-:-:S05]  /*4d30*/  @!P3 IADD3 R10, P5, R16, R14, RZ ;  /* 0x0000000e100ab210 */ /* 0x008fca0007fbe0ff */
[----:B--2---:R-:W-:Y:S01]  /*4d40*/  @!P3 IMAD.X R11, R5, 0x1, R17, P5 ;  /* 0x00000001050bb824 */ /* 0x004fe200028e0611 */
[----:B------:R-:W-:-:S13]  /*4d50*/  ISETP.GE.AND P5, PT, R23, UR4, PT ;  /* 0x0000000417007c0c */ /* 0x000fda000bfa6270 */
[----:B------:R-:W-:-:S05]  /*4d60*/  @!P5 IADD3 R8, P6, R23, R14, RZ ;  /* 0x0000000e1708d210 */ /* 0x000fca0007fde0ff */
[----:B----4-:R-:W-:Y:S02]  /*4d70*/  @!P5 IMAD.X R9, R5, 0x1, R4, P6 ;  /* 0x000000010509d824 */ /* 0x010fe400030e0604 */
[----:B------:R-:W1:Y:S04]  /*4d80*/  @!P3 LDS.128 R4, [R63+0xe000] ;  /* 0x00e000003f04b984 */ /* 0x000e680000000c00 */
[----:B-1----:R-:W-:Y:S04]  /*4d90*/  @!P3 ST.E.128 desc[UR40][R10.64], R4 ;  /* 0x000000040a00b985 */ /* 0x002fe8000c101d28 */
[----:B------:R-:W1:Y:S04]  /*4da0*/  @!P5 LDS.128 R4, [R60+0xe000] ;  /* 0x00e000003c04d984 */ /* 0x000e680000000c00 */
[----:B-1----:R4:W-:Y:S02]  /*4db0*/  @!P5 ST.E.128 desc[UR40][R8.64], R4 ;  /* 0x000000040800d985 */ /* 0x0029e4000c101d28 */
.L_x_435:
[----:B------:R-:W-:Y:S05]  /*4dc0*/  BSYNC B0 ;  /* 0x0000000000007941 */ /* 0x000fea0003800000 */
.L_x_426:
[----:B-12-4-:R-:W1:Y:S01]  /*4dd0*/  S2R R4, SR_TID.X ;  /* 0x0000000000047919 */ /* 0x016e620000002100 */
[----:B------:R-:W-:Y:S01]  /*4de0*/  @!PT LDS RZ, [RZ] ;  /* 0x00000000fffff984 */ /* 0x000fe20000000800 */
[----:B------:R-:W-:Y:S01]  /*4df0*/  @!PT LDS RZ, [RZ] ;  /* 0x00000000fffff984 */ /* 0x000fe20000000800 */
[----:B------:R-:W-:Y:S01]  /*4e00*/  @!PT LDS RZ, [RZ] ;  /* 0x00000000fffff984 */ /* 0x000fe20000000800 */
[----:B------:R-:W-:Y:S01]  /*4e10*/  @!PT LDS RZ, [RZ] ;  /* 0x00000000fffff984 */ /* 0x000fe20000000800 */
[----:B------:R2:W-:Y:S06]  /*4e20*/  MEMBAR.ALL.CTA ;  /* 0x0000000000007992 */ /* 0x0005ec0000008000 */
[----:B--2---:R-:W2:Y:S01]  /*4e30*/  FENCE.VIEW.ASYNC.S ;  /* 0x00000000000073c6 */ /* 0x004ea20000000000 */
[----:B------:R-:W-:Y:S05]  /*4e40*/  WARPSYNC.ALL ;  /* 0x0000000000007948 */ /* 0x000fea0003800000 */
[----:B------:R-:W-:Y:S01]  /*4e50*/  BSSY B0, `(.L_x_452) ;  /* 0x0000008000007945 */ /* 0x000fe20003800000 */
[----:B--2---:R2:W-:Y:S01]  /*4e60*/  BAR.SYNC.DEFER_BLOCKING R46, 0x80 ;  /* 0x0002002e0000751d */ /* 0x0045e20000010000 */
[----:B-1----:R-:W-:-:S13]  /*4e70*/  LOP3.LUT P3, RZ, R4, 0x7f, RZ, 0xc0, !PT ;  /* 0x0000007f04ff7812 */ /* 0x002fda000786c0ff */
[----:B------:R-:W-:-:S05]  /*4e80*/  @!P3 VIADD R4, R67, 0x132a0 ;  /* 0x000132a04304b836 */ /* 0x000fca0000000000 */
[----:B------:R-:W-:-:S04]  /*4e90*/  @!P3 PRMT R4, RZ, 0x654, R4 ;  /* 0x00000654ff04b816 */ /* 0x000fc80000000004 */
[----:B------:R2:W-:Y:S01]  /*4ea0*/  @!P3 SYNCS.ARRIVE.TRANS64.RED.A1T0 RZ, [R4+URZ], RZ ;  /* 0x000000ff04ffb9a7 */ /* 0x0005e2000810043f */
[----:B------:R-:W-:Y:S05]  /*4eb0*/  @!P4 BRA `(.L_x_453) ;  /* 0x000000000004c947 */ /* 0x000fea0003800000 */
[----:B------:R-:W-:Y:S01]  /*4ec0*/  BPT.TRAP 0x1 ;  /* 0x000000040000795c */ /* 0x000fe20000300000 */
.L_x_453:
[----:B------:R-:W-:Y:S05]  /*4ed0*/  BSYNC B0 ;  /* 0x0000000000007941 */ /* 0x000fea0003800000 */
.L_x_452:
[----:B------:R-:W1:Y:S01]  /*4ee0*/  SYNCS.PHASECHK.TRANS64.TRYWAIT P4, [R67+URZ+0x132b0], R68 ;  /* 0x0132b044430075a7 */ /* 0x000e62000808017f */
[----:B------:R-:W-:Y:S04]  /*4ef0*/  BSSY B0, `(.L_x_454) ;  /* 0x0000002000007945 */ /* 0x000fe80003800000 */
[----:B-1----:R-:W-:Y:S05]  /*4f00*/  @!P4 BRA `(.L_x_455) ;  /* 0x0000013400bcc947 */ /* 0x002fea0003800000 */
.L_x_674:
[----:B------:R-:W-:Y:S05]  /*4f10*/  BSYNC B0 ;  /* 0x0000000000007941 */ /* 0x000fea0003800000 */
.L_x_454:
[----:B------:R-:W4:Y:S01]  /*4f20*/  S2R R8, SR_TID.X ;  /* 0x0000000000087919 */ /* 0x000f220000002100 */
[----:B------:R-:W-:Y:S01]  /*4f30*/  ULDC.64 UR4, c[0x0][0x328] ;  /* 0x0000ca0000047ab9 */ /* 0x000fe20000000a00 */
[----:B------:R-:W-:Y:S01]  /*4f40*/  ULDC.64 UR6, c[0x0][0x318] ;  /* 0x0000c60000067ab9 */ /* 0x000fe20000000a00 */
[----:B------:R-:W-:Y:S01]  /*4f50*/  IMAD R7, R64, UR4, RZ ;  /* 0x0000000440077c24 */ /* 0x000fe2000f8e02ff */
[----:B------:R-:W-:Y:S01]  /*4f60*/  BSSY B0, `(.L_x_456) ;  /* 0x0000021000007945 */ /* 0x000fe20003800000 */
[----:B--2---:R-:W-:-:S04]  /*4f70*/  IMAD.WIDE.U32 R4, R62, UR4, RZ ;  /* 0x000000043e047c25 */ /* 0x004fc8000f8e00ff */
[----:B------:R-:W-:Y:S01]  /*4f80*/  IMAD R7, R62, UR5, R7 ;  /* 0x000000053e077c24 */ /* 0x000fe2000f8e0207 */
[----:B------:R-:W-:Y:S02]  /*4f90*/  ULDC.64 UR4, c[0x0][0x338] ;  /* 0x0000ce0000047ab9 */ /* 0x000fe40000000a00 */
[----:B------:R-:W-:Y:S02]  /*4fa0*/  IMAD R6, R65, UR4, RZ ;  /* 0x0000000441067c24 */ /* 0x000fe4000f8e02ff */
[----:B------:R-:W-:Y:S02]  /*4fb0*/  IMAD.IADD R5, R5, 0x1, R7 ;  /* 0x0000000105057824 */ /* 0x000fe400078e0207 */
[C---:B------:R-:W-:Y:S02]  /*4fc0*/  IMAD R7, R61.reuse, UR5, R6 ;  /* 0x000000053d077c24 */ /* 0x040fe4000f8e0206 */
[----:B------:R-:W-:Y:S01]  /*4fd0*/  IMAD.WIDE.U32 R4, R61, UR4, R4 ;  /* 0x000000043d047c25 */ /* 0x000fe2000f8e0004 */
[----:B------:R-:W-:-:S04]  /*4fe0*/  ULDC.64 UR4, c[0x0][0x330] ;  /* 0x0000cc0000047ab9 */ /* 0x000fc80000000a00 */
[----:B------:R-:W-:-:S03]  /*4ff0*/  IADD3 R5, R5, R7, RZ ;  /* 0x0000000705057210 */ /* 0x000fc60007ffe0ff */
[----:B------:R-:W-:-:S04]  /*5000*/  IMAD.WIDE.U32 R4, R22, UR4, R4 ;  /* 0x0000000416047c25 */ /* 0x000fc8000f8e0004 */
[----:B----4-:R-:W-:Y:S01]  /*5010*/  VIADD R8, R8, 0xffffff80 ;  /* 0xffffff8008087836 */ /* 0x010fe20000000000 */
[----:B------:R-:W-:Y:S01]  /*5020*/  IADD3 R4, P4, R4, UR6, RZ ;  /* 0x0000000604047c10 */ /* 0x000fe2000ff9e0ff */
[----:B------:R-:W-:-:S03]  /*5030*/  IMAD R5, R22, UR5, R5 ;  /* 0x0000000516057c24 */ /* 0x000fc6000f8e0205 */
[----:B------:R-:W-:Y:S02]  /*5040*/  LEA.HI R8, R8, R8, RZ, 0x1 ;  /* 0x0000000808087211 */ /* 0x000fe400078f08ff */
[----:B------:R-:W-:Y:S01]  /*5050*/  IADD3.X R5, R5, UR7, RZ, P4, !PT ;  /* 0x0000000705057c10 */ /* 0x000fe2000a7fe4ff */
[----:B------:R-:W2:Y:S01]  /*5060*/  SHFL.IDX PT, R4, R4, RZ, 0x1e1f ;  /* 0x001e1fff04047589 */ /* 0x000ea200000e0000 */
[----:B------:R-:W-:-:S04]  /*5070*/  SHF.R.S32.HI R8, RZ, 0x1, R8 ;  /* 0x00000001ff087819 */ /* 0x000fc80000011408 */
[----:B------:R-:W-:Y:S01]  /*5080*/  ISETP.GT.AND P4, PT, R66, R8, PT ;  /* 0x000000084200720c */ /* 0x000fe20003f84270 */
[----:B------:R-:W4:-:S12]  /*5090*/  SHFL.IDX PT, R5, R5, RZ, 0x1e1f ;  /* 0x001e1fff05057589 */ /* 0x000f1800000e0000 */
[----:B------:R-:W-:Y:S05]  /*50a0*/  @!P4 BRA `(.L_x_457) ;  /* 0x000000000030c947 */ /* 0x000fea0003800000 */
[----:B------:R-:W5:Y:S01]  /*50b0*/  LDL R12, [R1+0x14] ;  /* 0x00001400010c7983 */ /* 0x000f620000100800 */
[----:B------:R-:W-:Y:S02]  /*50c0*/  ULDC UR4, c[0x0][0x2f4] ;  /* 0x0000bd0000047ab9 */ /* 0x000fe40000000800 */
[----:B------:R-:W-:-:S13]  /*50d0*/  ISETP.GE.AND P4, PT, R16, UR4, PT ;  /* 0x0000000410007c0c */ /* 0x000fda000bf86270 */
[----:B--2---:R-:W-:-:S05]  /*50e0*/  @!P4 IADD3 R10, P5, R16, R4, RZ ;  /* 0x00000004100ac210 */ /* 0x004fca0007fbe0ff */
[----:B----4-:R-:W-:Y:S01]  /*50f0*/  @!P4 IMAD.X R11, R5, 0x1, R17, P5 ;  /* 0x00000001050bc824 */ /* 0x010fe200028e0611 */
[----:B------:R-:W-:-:S13]  /*5100*/  ISETP.GE.AND P5, PT, R23, UR4, PT ;  /* 0x0000000417007c0c */ /* 0x000fda000bfa6270 */
[----:B------:R-:W-:-:S05]  /*5110*/  @!P5 IADD3 R8, P6, R23, R4, RZ ;  /* 0x000000041708d210 */ /* 0x000fca0007fde0ff */
[----:B-----5:R-:W-:Y:S02]  /*5120*/  @!P5 IMAD.X R9, R5, 0x1, R12, P6 ;  /* 0x000000010509d824 */ /* 0x020fe400030e060c */
[----:B------:R-:W2:Y:S04]  /*5130*/  @!P4 LDS.128 R4, [R63+0x6000] ;  /* 0x006000003f04c984 */ /* 0x000ea80000000c00 */
[----:B--2---:R-:W-:Y:S04]  /*5140*/  @!P4 ST.E.128 desc[UR40][R10.64], R4 ;  /* 0x000000040a00c985 */ /* 0x004fe8000c101d28 */
[----:B------:R-:W2:Y:S04]  /*5150*/  @!P5 LDS.128 R4, [R60+0x6000] ;  /* 0x006000003c04d984 */ /* 0x000ea80000000c00 */
[----:B--2---:R2:W-:Y:S02]  /*5160*/  @!P5 ST.E.128 desc[UR40][R8.64], R4 ;  /* 0x000000040800d985 */ /* 0x0045e4000c101d28 */
.L_x_457:
[----:B------:R-:W-:Y:S05]  /*5170*/  BSYNC B0 ;  /* 0x0000000000007941 */ /* 0x000fea0003800000 */
.L_x_456:
[----:B--2-4-:R-:W2:Y:S01]  /*5180*/  LDL.LU R5, [R1] ;  /* 0x0000000001057983 */ /* 0x014ea20000300800 */
[----:B01----:R-:W-:Y:S02]  /*5190*/  @!P3 VIADD R67, R67, 0x132c0 ;  /* 0x000132c04343b836 */ /* 0x003fe40000000000 */
[----:B------:R-:W-:Y:S01]  /*51a0*/  VIADD R19, R19, 0x1 ;  /* 0x0000000113137836 */ /* 0x000fe20000000000 */
[----:B------:R-:W-:Y:S01]  /*51b0*/  @!PT LDS RZ, [RZ] ;  /* 0x00000000fffff984 */ /* 0x000fe20000000800 */
[----:B------:R-:W-:Y:S01]  /*51c0*/  @!PT LDS RZ, [RZ] ;  /* 0x00000000fffff984 */ /* 0x000fe20000000800 */
[----:B------:R-:W-:Y:S01]  /*51d0*/  @!PT LDS RZ, [RZ] ;  /* 0x00000000fffff984 */ /* 0x000fe20000000800 */
[----:B------:R-:W-:Y:S01]  /*51e0*/  @!PT LDS RZ, [RZ] ;  /* 0x00000000fffff984 */ /* 0x000fe20000000800 */
[----:B------:R0:W-:Y:S06]  /*51f0*/  MEMBAR.ALL.CTA ;  /* 0x0000000000007992 */ /* 0x0001ec0000008000 */
[----:B0-----:R-:W0:Y:S01]  /*5200*/  FENCE.VIEW.ASYNC.S ;  /* 0x00000000000073c6 */ /* 0x001e220000000000 */
[----:B------:R-:W-:Y:S01]  /*5210*/  @!P3 PRMT R67, RZ, 0x654, R67 ;  /* 0x00000654ff43b816 */ /* 0x000fe20000000043 */
[----:B0-----:R0:W-:Y:S06]  /*5220*/  BAR.SYNC.DEFER_BLOCKING R46, 0x80 ;  /* 0x0002002e0000751d */ /* 0x0011ec0000010000 */
[----:B------:R0:W-:Y:S01]  /*5230*/  @!P3 SYNCS.ARRIVE.TRANS64.RED.A1T0 RZ, [R67+URZ], RZ ;  /* 0x000000ff43ffb9a7 */ /* 0x0001e2000810043f */
[----:B------:R-:W-:-:S04]  /*5240*/  ISETP.NE.AND P3, PT, R19, 0x2, PT ;  /* 0x000000021300780c */ /* 0x000fc80003f65270 */
[----:B------:R-:W-:Y:S02]  /*5250*/  SEL R4, RZ, 0x1, P3 ;  /* 0x00000001ff047807 */ /* 0x000fe40001800000 */
[----:B------:R-:W-:Y:S02]  /*5260*/  SEL R19, R19, RZ, P3 ;  /* 0x000000ff13137207 */ /* 0x000fe40001800000 */
[----:B------:R-:W-:Y:S02]  /*5270*/  PLOP3.LUT P3, PT, PT, PT, PT, 0x8, 0x0 ;  /* 0x000000000000781c */ /* 0x000fe40003f6e170 */
[----:B--2---:R-:W-:-:S05]  /*5280*/  LOP3.LUT R5, R5, R4, RZ, 0x3c, !PT ;  /* 0x0000000405057212 */ /* 0x004fca00078e3cff */
[----:B------:R0:W-:Y:S01]  /*5290*/  STL [R1], R5 ;  /* 0x0000000501007387 */ /* 0x0001e20000100800 */
[----:B------:R-:W-:Y:S05]  /*52a0*/  @P2 BRA `(.L_x_458) ;  /* 0xffffffd000042947 */ /* 0x000fea000383ffff */
.L_x_421:
[----:B------:R-:W-:Y:S04]  /*52b0*/  BSSY B0, `(.L_x_459) ;  /* 0x0000004000007945 */ /* 0x000fe80003800000 */
[----:B------:R-:W-:Y:S05]  /*52c0*/  @P3 BRA `(.L_x_460) ;  /* 0x0000000000083947 */ /* 0x000fea0003800000 */
[----:B------:R-:W1:Y:S02]  /*52d0*/  FENCE.VIEW.ASYNC.G ;  /* 0x00000000000073c6 */ /* 0x000e640000000100 */
[----:B-1----:R-:W-:Y:S06]  /*52e0*/  BAR.ARV 0xc, 0x200 ;  /* 0x0308000000007b1d */ /* 0x002fec0000002000 */
.L_x_460:
[----:B------:R-:W-:Y:S05]  /*52f0*/  BSYNC B0 ;  /* 0x0000000000007941 */ /* 0x000fea0003800000 */
.L_x_459:
[----:B------:R-:W2:Y:S01]  /*5300*/  LDL R0, [R1+0x24] ;  /* 0x0000240001007983 */ /* 0x000ea20000100800 */
[----:B------:R-:W-:Y:S01]  /*5310*/  ULDC.64 UR4, c[0x0][0x990] ;  /* 0x0002640000047ab9 */ /* 0x000fe20000000a00 */
[----:B------:R-:W-:Y:S02]  /*5320*/  ULDC.64 UR6, c[0x0][0x998] ;  /* 0x0002660000067ab9 */ /* 0x000fe40000000a00 */
[----:B------:R-:W4:Y:S04]  /*5330*/  LDL R2, [R1+0x4c] ;  /* 0x00004c0001027983 */ /* 0x000f280000100800 */
[----:B------:R-:W3:Y:S01]  /*5340*/  LDL R4, [R1+0x38] ;  /* 0x0000380001047983 */ /* 0x000ee20000100800 */
[----:B------:R-:W-:Y:S02]  /*5350*/  ISETP.NE.U32.AND P0, PT, RZ, UR4, PT ;  /* 0x00000004ff007c0c */ /* 0x000fe4000bf05070 */
[----:B------:R-:W-:-:S02]  /*5360*/  ISETP.NE.U32.AND P1, PT, RZ, UR6, PT ;  /* 0x00000006ff007c0c */ /* 0x000fc4000bf25070 */
[----:B------:R-:W-:Y:S02]  /*5370*/  ISETP.NE.AND.EX P0, PT, RZ, UR5, PT, P0 ;  /* 0x00000005ff007c0c */ /* 0x000fe4000bf05300 */
[----:B------:R-:W-:-:S11]  /*5380*/  ISETP.NE.AND.EX P1, PT, RZ, UR7, PT, P1 ;  /* 0x00000007ff007c0c */ /* 0x000fd6000bf25310 */
[----:B------:R-:W4:Y:S08]  /*5390*/  @P0 LDC.64 R6, c[0x0][0x9a8] ;  /* 0x00026a00ff060b82 */ /* 0x000f300000000a00 */
[----:B------:R-:W1:Y:S08]  /*53a0*/  @P1 LDC.64 R8, c[0x0][0x9b8] ;  /* 0x00026e00ff081b82 */ /* 0x000e700000000a00 */
[----:B------:R-:W0:Y:S08]  /*53b0*/  @P0 LDC.64 R10, c[0x0][0x9b0] ;  /* 0x00026c00ff0a0b82 */ /* 0x000e300000000a00 */
[----:B------:R-:W0:Y:S01]  /*53c0*/  @P1 LDC.64 R12, c[0x0][0x9c0] ;  /* 0x00027000ff0c1b82 */ /* 0x000e220000000a00 */
[----:B--2---:R-:W-:Y:S01]  /*53d0*/  LOP3.LUT P4, RZ, R0, 0x4, RZ, 0xc0, !PT ;  /* 0x0000000400ff7812 */ /* 0x004fe2000788c0ff */
[----:B----4-:R-:W-:-:S02]  /*53e0*/  @P0 IMAD R0, R2, R6, RZ ;  /* 0x0000000602000224 */ /* 0x010fc400078e02ff */
[----:B-1----:R-:W-:Y:S02]  /*53f0*/  @P1 IMAD R2, R2, R8, RZ ;  /* 0x0000000802021224 */ /* 0x002fe400078e02ff */
[C---:B---3--:R-:W-:Y:S02]  /*5400*/  @P0 IMAD R7, R4.reuse, R7, R0 ;  /* 0x0000000704070224 */ /* 0x048fe400078e0200 */
[C---:B------:R-:W-:Y:S02]  /*5410*/  @P1 IMAD R9, R4.reuse, R9, R2 ;  /* 0x0000000904091224 */ /* 0x040fe400078e0202 */
[----:B------:R-:W-:-:S04]  /*5420*/  @P0 IMAD.WIDE.U32 R2, R4, R6, RZ ;  /* 0x0000000604020225 */ /* 0x000fc800078e00ff */
[----:B0-----:R-:W-:-:S04]  /*5430*/  @P1 IMAD.WIDE.U32 R4, R4, R8, RZ ;  /* 0x0000000804041225 */ /* 0x001fc800078e00ff */
[----:B------:R-:W-:Y:S02]  /*5440*/  @P0 IMAD.IADD R3, R3, 0x1, R7 ;  /* 0x0000000103030824 */ /* 0x000fe400078e0207 */
[----:B------:R-:W-:Y:S02]  /*5450*/  @P1 IMAD.IADD R5, R5, 0x1, R9 ;  /* 0x0000000105051824 */ /* 0x000fe400078e0209 */
[----:B------:R-:W-:-:S04]  /*5460*/  @P0 IMAD.WIDE.U32 R2, R22, R10, R2 ;  /* 0x0000000a16020225 */ /* 0x000fc800078e0002 */
[----:B------:R-:W-:Y:S01]  /*5470*/  @P1 IMAD.WIDE.U32 R6, R22, R12, R4 ;  /* 0x0000000c16061225 */ /* 0x000fe200078e0004 */
[----:B------:R-:W-:Y:S01]  /*5480*/  @P0 LEA R4, P2, R2, UR4, 0x2 ;  /* 0x0000000402040c11 */ /* 0x000fe2000f8410ff */
[----:B------:R-:W-:Y:S02]  /*5490*/  ULDC UR4, c[0x0][0x988] ;  /* 0x0002620000047ab9 */ /* 0x000fe40000000800 */
[----:B------:R-:W-:Y:S01]  /*54a0*/  @P0 IMAD R5, R22, R11, R3 ;  /* 0x0000000b16050224 */ /* 0x000fe200078e0203 */
[----:B------:R-:W-:Y:S01]  /*54b0*/  @P1 LEA R8, P3, R6, UR6, 0x2 ;  /* 0x0000000606081c11 */ /* 0x000fe2000f8610ff */
[----:B------:R-:W-:Y:S02]  /*54c0*/  @P1 IMAD R3, R22, R13, R7 ;  /* 0x0000000d16031224 */ /* 0x000fe400078e0207 */
[----:B------:R-:W-:Y:S01]  /*54d0*/  IMAD.MOV.U32 R0, RZ, RZ, 0x3f800000 ;  /* 0x3f800000ff007424 */ /* 0x000fe200078e00ff */
[----:B------:R-:W-:Y:S02]  /*54e0*/  @P0 LEA.HI.X R5, R2, UR5, R5, 0x2, P2 ;  /* 0x0000000502050c11 */ /* 0x000fe400090f1405 */
[----:B------:R-:W-:Y:S01]  /*54f0*/  @P1 LEA.HI.X R9, R6, UR7, R3, 0x2, P3 ;  /* 0x0000000706091c11 */ /* 0x000fe200098f1403 */
[----:B------:R-:W-:-:S04]  /*5500*/  IMAD.MOV.U32 R3, RZ, RZ, 0x3f800000 ;  /* 0x3f800000ff037424 */ /* 0x000fc800078e00ff */
[----:B------:R-:W2:Y:S04]  /*5510*/  @P1 LDG.E R0, desc[UR40][R8.64] ;  /* 0x0000002808001981 */ /* 0x000ea8000c1e1900 */
[----:B------:R-:W2:Y:S01]  /*5520*/  @P0 LDG.E R3, desc[UR40][R4.64] ;  /* 0x0000002804030981 */ /* 0x000ea2000c1e1900 */
[----:B------:R-:W-:Y:S01]  /*5530*/  BSSY B0, `(.L_x_461) ;  /* 0x0000023000007945 */ /* 0x000fe20003800000 */
[----:B--2---:R-:W-:Y:S01]  /*5540*/  FMUL.FTZ R0, R3, R0 ;  /* 0x0000000003007220 */ /* 0x004fe20000410000 */
[----:B------:R-:W-:-:S03]  /*5550*/  IMAD.MOV.U32 R3, RZ, RZ, RZ ;  /* 0x000000ffff037224 */ /* 0x000fc600078e00ff */
[----:B------:R-:W-:Y:S01]  /*5560*/  FMUL.FTZ R2, R0, UR4 ;  /* 0x0000000400027c20 */ /* 0x000fe20008410000 */
[----:B------:R-:W-:Y:S06]  /*5570*/  @!P4 BRA `(.L_x_462) ;  /* 0x000000000078c947 */ /* 0x000fec0003800000 */
[----:B------:R-:W2:Y:S01]  /*5580*/  LDL R14, [R1+0x3c] ;  /* 0x00003c00010e7983 */ /* 0x000ea20000100800 */
[----:B------:R-:W-:Y:S01]  /*5590*/  ULDC UR4, c[0x0][0x9f0] ;  /* 0x00027c0000047ab9 */ /* 0x000fe20000000800 */
[----:B--2---:R-:W-:-:S04]  /*55a0*/  ISETP.NE.AND P0, PT, R14, RZ, PT ;  /* 0x000000ff0e00720c */ /* 0x004fc80003f05270 */
[----:B------:R-:W-:-:S04]  /*55b0*/  SEL R9, R14, UR4, P0 ;  /* 0x000000040e097c07 */ /* 0x000fc80008000000 */
[-C--:B------:R-:W-:Y:S02]  /*55c0*/  IABS R6, R9.reuse ;  /* 0x0000000900067213 */ /* 0x080fe40000000000 */
[----:B------:R-:W-:Y:S02]  /*55d0*/  IADD3 R0, R24, -0x1, R9 ;  /* 0xffffffff18007810 */ /* 0x000fe40007ffe009 */
[----:B------:R-:W0:Y:S01]  /*55e0*/  I2F.RP R3, R6 ;  /* 0x0000000600037306 */ /* 0x000e220000209400 */
[-C--:B------:R-:W-:Y:S02]  /*55f0*/  IABS R10, R9.reuse ;  /* 0x00000009000a7213 */ /* 0x080fe40000000000 */
[----:B------:R-:W-:Y:S02]  /*5600*/  IABS R8, R0 ;  /* 0x0000000000087213 */ /* 0x000fe40000000000 */
[----:B------:R-:W-:-:S04]  /*5610*/  LOP3.LUT R0, R0, R9, RZ, 0x3c, !PT ;  /* 0x0000000900007212 */ /* 0x000fc800078e3cff */
[----:B------:R-:W-:Y:S01]  /*5620*/  ISETP.GE.AND P2, PT, R0, RZ, PT ;  /* 0x000000ff0000720c */ /* 0x000fe20003f46270 */
[----:B0-----:R-:W0:Y:S02]  /*5630*/  MUFU.RCP R3, R3 ;  /* 0x0000000300037308 */ /* 0x001e240000001000 */
[----:B0-----:R-:W-:Y:S01]  /*5640*/  IADD3 R4, R3, 0xffffffe, RZ ;  /* 0x0ffffffe03047810 */ /* 0x001fe20007ffe0ff */
[----:B------:R-:W-:-:S05]  /*5650*/  IMAD.MOV R3, RZ, RZ, -R10 ;  /* 0x000000ffff037224 */ /* 0x000fca00078e0a0a */
[----:B------:R0:W1:Y:S02]  /*5660*/  F2I.FTZ.U32.TRUNC.NTZ R5, R4 ;  /* 0x0000000400057305 */ /* 0x000064000021f000 */
[----:B0-----:R-:W-:Y:S02]  /*5670*/  IMAD.MOV.U32 R4, RZ, RZ, RZ ;  /* 0x000000ffff047224 */ /* 0x001fe400078e00ff */
[----:B-1----:R-:W-:-:S04]  /*5680*/  IMAD.MOV R7, RZ, RZ, -R5 ;  /* 0x000000ffff077224 */ /* 0x002fc800078e0a05 */
[----:B------:R-:W-:-:S04]  /*5690*/  IMAD R7, R7, R6, RZ ;  /* 0x0000000607077224 */ /* 0x000fc800078e02ff */
[----:B------:R-:W-:-:S06]  /*56a0*/  IMAD.HI.U32 R5, R5, R7, R4 ;  /* 0x0000000705057227 */ /* 0x000fcc00078e0004 */
        /* <DEDUP_REMOVED lines=11> */
.L_x_462:
[----:B------:R-:W-:Y:S05]  /*5760*/  BSYNC B0 ;  /* 0x0000000000007941 */ /* 0x000fea0003800000 */
.L_x_461:
[----:B------:R-:W2:Y:S01]  /*5770*/  LDL R0, [R1+0x54] ;  /* 0x0000540001007983 */ /* 0x000ea20000100800 */
[----:B------:R-:W-:Y:S02]  /*5780*/  PLOP3.LUT P0, PT, PT, PT, PT, 0x80, 0x0 ;  /* 0x000000000000781c */ /* 0x000fe40003f0f070 */
[----:B------:R-:W-:Y:S02]  /*5790*/  CS2R R14, SRZ ;  /* 0x00000000000e7805 */ /* 0x000fe4000001ff00 */
[----:B------:R-:W-:Y:S01]  /*57a0*/  CS2R R60, SRZ ;  /* 0x00000000003c7805 */ /* 0x000fe2000001ff00 */
[----:B------:R-:W-:Y:S01]  /*57b0*/  IMAD.MOV.U32 R13, RZ, RZ, RZ ;  /* 0x000000ffff0d7224 */ /* 0x000fe200078e00ff */
[----:B------:R-:W-:Y:S02]  /*57c0*/  CS2R R4, SRZ ;  /* 0x0000000000047805 */ /* 0x000fe4000001ff00 */
[----:B------:R-:W-:Y:S02]  /*57d0*/  CS2R R6, SRZ ;  /* 0x0000000000067805 */ /* 0x000fe4000001ff00 */
[----:B------:R-:W-:Y:S01]  /*57e0*/  CS2R R8, SRZ ;  /* 0x0000000000087805 */ /* 0x000fe2000001ff00 */
[----:B------:R-:W-:Y:S01]  /*57f0*/  IMAD.MOV.U32 R30, RZ, RZ, RZ ;  /* 0x000000ffff1e7224 */ /* 0x000fe200078e00ff */
[----:B------:R-:W-:-:S02]  /*5800*/  CS2R R20, SRZ ;  /* 0x0000000000147805 */ /* 0x000fc4000001ff00 */
[----:B------:R-:W-:Y:S02]  /*5810*/  CS2R R38, SRZ ;  /* 0x0000000000267805 */ /* 0x000fe4000001ff00 */
[----:B------:R-:W-:Y:S02]  /*5820*/  CS2R R34, SRZ ;  /* 0x0000000000227805 */ /* 0x000fe4000001ff00 */
[----:B------:R-:W-:Y:S02]  /*5830*/  CS2R R10, SRZ ;  /* 0x00000000000a7805 */ /* 0x000fe4000001ff00 */
[----:B------:R-:W-:Y:S02]  /*5840*/  CS2R R28, SRZ ;  /* 0x00000000001c7805 */ /* 0x000fe4000001ff00 */
[----:B------:R-:W-:Y:S02]  /*5850*/  CS2R R46, SRZ ;  /* 0x00000000002e7805 */ /* 0x000fe4000001ff00 */
[----:B------:R-:W-:-:S02]  /*5860*/  CS2R R42, SRZ ;  /* 0x00000000002a7805 */ /* 0x000fc4000001ff00 */
[----:B------:R-:W-:Y:S02]  /*5870*/  MOV R52, RZ ;  /* 0x000000ff00347202 */ /* 0x000fe40000000f00 */
[----:B------:R-:W-:Y:S02]  /*5880*/  CS2R R36, SRZ ;  /* 0x0000000000247805 */ /* 0x000fe4000001ff00 */
[----:B------:R-:W-:Y:S02]  /*5890*/  CS2R R54, SRZ ;  /* 0x0000000000367805 */ /* 0x000fe4000001ff00 */
[----:B------:R-:W-:Y:S01]  /*58a0*/  CS2R R50, SRZ ;  /* 0x0000000000327805 */ /* 0x000fe2000001ff00 */
[----:B------:R-:W-:Y:S02]  /*58b0*/  IMAD.MOV.U32 R45, RZ, RZ, RZ ;  /* 0x000000ffff2d7224 */ /* 0x000fe400078e00ff */
[----:B--2---:R-:W-:-:S05]  /*58c0*/  IMAD R0, R0, R3, RZ ;  /* 0x0000000300007224 */ /* 0x004fca00078e02ff */
[----:B------:R0:W-:Y:S01]  /*58d0*/  STL [R1+0x28], R0 ;  /* 0x0000280001007387 */ /* 0x0001e20000100800 */
[----:B------:R-:W-:-:S04]  /*58e0*/  VIADDMNMX R24, R0, R3, R24, PT ;  /* 0x0000000300187246 */ /* 0x000fc80003800118 */
[----:B------:R-:W-:-:S13]  /*58f0*/  ISETP.GT.AND P1, PT, R24, R0, PT ;  /* 0x000000001800720c */ /* 0x000fda0003f24270 */
[----:B0-----:R-:W-:Y:S05]  /*5900*/  @!P1 BRA `(.L_x_463) ;  /* 0x0000008400509947 */ /* 0x001fea0003800000 */
[----:B------:R-:W0:Y:S01]  /*5910*/  S2R R0, SR_TID.X ;  /* 0x0000000000007919 */ /* 0x000e220000002100 */
[----:B------:R-:W-:Y:S01]  /*5920*/  VIADD R30, R18, 0xb000 ;  /* 0x0000b000121e7836 */ /* 0x000fe20000000000 */
[----:B------:R-:W-:Y:S04]  /*5930*/  BSSY B6, `(.L_x_464) ;  /* 0x000001e000067945 */ /* 0x000fe80003800000 */
[----:B------:R-:W-:Y:S01]  /*5940*/  LOP3.LUT P0, RZ, R30, 0x9f, RZ, 0xc0, !PT ;  /* 0x0000009f1eff7812 */ /* 0x000fe2000780c0ff */
[----:B0-----:R-:W-:-:S05]  /*5950*/  VIADD R12, R0, 0xffffff80 ;  /* 0xffffff80000c7836 */ /* 0x001fca0000000000 */
[----:B------:R-:W-:-:S04]  /*5960*/  SHF.R.S32.HI R0, RZ, 0x1f, R12 ;  /* 0x0000001fff007819 */ /* 0x000fc8000001140c */
[----:B------:R-:W-:-:S04]  /*5970*/  LEA.HI R0, R0, R12, RZ, 0x7 ;  /* 0x0000000c00007211 */ /* 0x000fc800078f38ff */
[----:B------:R-:W-:-:S06]  /*5980*/  SHF.R.S32.HI R0, RZ, 0x7, R0 ;  /* 0x00000007ff007819 */ /* 0x000fcc0000011400 */
[----:B------:R-:W0:Y:S02]  /*5990*/  SHFL.IDX PT, R0, R0, RZ, 0x1f ;  /* 0x00001fff00007589 */ /* 0x000e2400000e0000 */
[----:B0-----:R-:W-:-:S05]  /*59a0*/  IMAD.HI R3, R0, 0x55555556, RZ ;  /* 0x5555555600037827 */ /* 0x001fca00078e02ff */
[----:B------:R-:W-:-:S05]  /*59b0*/  LEA.HI R3, R3, R3, RZ, 0x1 ;  /* 0x0000000303037211 */ /* 0x000fca00078f08ff */
[----:B------:R-:W-:-:S04]  /*59c0*/  IMAD R3, R3, -0x3, R0 ;  /* 0xfffffffd03037824 */ /* 0x000fc800078e0200 */
[----:B------:R-:W-:-:S05]  /*59d0*/  IMAD R3, R3, 0x1000, R30 ;  /* 0x0000100003037824 */ /* 0x000fca00078e021e */
[----:B------:R-:W-:-:S04]  /*59e0*/  SHF.R.U32.HI R3, RZ, 0x4, R3 ;  /* 0x00000004ff037819 */ /* 0x000fc80000011603 */
[----:B------:R-:W-:Y:S01]  /*59f0*/  LOP3.LUT R34, R3, 0x3fff, RZ, 0xc0, !PT ;  /* 0x00003fff03227812 */ /* 0x000fe200078ec0ff */
[----:B------:R-:W-:Y:S06]  /*5a00*/  @!P0 BRA `(.L_x_465) ;  /* 0x0000000000408947 */ /* 0x000fec0003800000 */
        /* <DEDUP_REMOVED lines=8> */
[----:B------:R-:W-:Y:S01]  /*5a90*/  MOV R8, 0x70 ;  /* 0x0000007000087802 */ /* 0x000fe20000000f00 */
[----:B------:R-:W-:Y:S02]  /*5aa0*/  IMAD.U32 R7, RZ, RZ, UR7 ;  /* 0x00000007ff077e24 */ /* 0x000fe4000f8e00ff */
[----:B------:R-:W-:-:S02]  /*5ab0*/  IMAD.U32 R10, RZ, RZ, UR4 ;  /* 0x00000004ff0a7e24 */ /* 0x000fc4000f8e00ff */
[----:B------:R-:W-:Y:S02]  /*5ac0*/  IMAD.U32 R11, RZ, RZ, UR5 ;  /* 0x00000005ff0b7e24 */ /* 0x000fe4000f8e00ff */
[----:B------:R-:W-:Y:S02]  /*5ad0*/  IMAD.MOV.U32 R12, RZ, RZ, 0x1 ;  /* 0x00000001ff0c7424 */ /* 0x000fe400078e00ff */
[----:B0-----:R-:W-:-:S07]  /*5ae0*/  IMAD.MOV.U32 R13, RZ, RZ, RZ ;  /* 0x000000ffff0d7224 */ /* 0x001fce00078e00ff */
[----:B------:R-:W-:-:S07]  /*5af0*/  LEPC R20, `(.L_x_465) ;  /* 0x000000001014794e */ /* 0x000fce0000000000 */
[----:B-1---5:R-:W-:Y:S05]  /*5b00*/  CALL.ABS.NOINC R14 ;  /* 0x000000000e007343 */ /* 0x022fea0003c00000 */
.L_x_465:
[----:B------:R-:W-:Y:S05]  /*5b10*/  BSYNC B6 ;  /* 0x0000000000067941 */ /* 0x000fea0003800000 */
.L_x_464:
[----:B------:R-:W-:Y:S02]  /*5b20*/  ULDC UR4, c[0x0][0x3f4] ;  /* 0x0000fd0000047ab9 */ /* 0x000fe40000000800 */
[----:B------:R-:W-:-:S13]  /*5b30*/  ISETP.LT.AND P0, PT, RZ, UR4, PT ;  /* 0x00000004ff007c0c */ /* 0x000fda000bf01270 */
[----:B------:R-:W-:Y:S05]  /*5b40*/  @P0 BRA `(.L_x_466) ;  /* 0x0000000000400947 */ /* 0x000fea0003800000 */
[----:B------:R-:W2:Y:S02]  /*5b50*/  LDL R20, [R1+0x48] ;  /* 0x0000480001147983 */ /* 0x000ea40000100800 */
[----:B--2---:R-:W-:-:S04]  /*5b60*/  LEA.HI R0, R20, R20, RZ, 0x1 ;  /* 0x0000001414007211 */ /* 0x004fc800078f08ff */
[----:B------:R-:W-:-:S05]  /*5b70*/  LOP3.LUT R0, R0, 0xfffffffe, RZ, 0xc0, !PT ;  /* 0xfffffffe00007812 */ /* 0x000fca00078ec0ff */
[----:B------:R-:W-:-:S05]  /*5b80*/  IMAD.IADD R0, R20, 0x1, -R0 ;  /* 0x0000000114007824 */ /* 0x000fca00078e0a00 */
[----:B------:R-:W-:-:S04]  /*5b90*/  SHF.L.U32 R3, R0, 0x1f, RZ ;  /* 0x0000001f00037819 */ /* 0x000fc800000006ff */
[----:B------:R0:W1:Y:S03]  /*5ba0*/  SYNCS.PHASECHK.TRANS64.TRYWAIT P0, [R18+URZ+0x13200], R3 ;  /* 0x01320003120075a7 */ /* 0x000066000800017f */
[----:B-1----:R-:W-:Y:S05]  /*5bb0*/  @!P0 NANOSLEEP.SYNCS 0x989680 ;  /* 0x009896800000895d */ /* 0x002fea0003900000 */
[----:B------:R-:W1:Y:S01]  /*5bc0*/  @!P0 SYNCS.PHASECHK.TRANS64 P0, [R18+URZ+0x13200], R3 ;  /* 0x01320003120085a7 */ /* 0x000e62000800007f */
[----:B------:R-:W-:Y:S04]  /*5bd0*/  BSSY B0, `(.L_x_467) ;  /* 0x0000006000007945 */ /* 0x000fe80003800000 */
[----:B-1----:R-:W-:Y:S05]  /*5be0*/  @P0 BRA `(.L_x_468) ;  /* 0x0000000000100947 */ /* 0x002fea0003800000 */
.L_x_469:
[----:B-1----:R1:W2:Y:S02]  /*5bf0*/  SYNCS.PHASECHK.TRANS64.TRYWAIT P0, [R18+URZ+0x13200], R3 ;  /* 0x01320003120075a7 */ /* 0x0022a4000800017f */
[----:B--2---:R-:W-:Y:S05]  /*5c00*/  @!P0 NANOSLEEP.SYNCS 0x989680 ;  /* 0x009896800000895d */ /* 0x004fea0003900000 */
[----:B------:R-:W2:Y:S02]  /*5c10*/  @!P0 SYNCS.PHASECHK.TRANS64 P0, [R18+URZ+0x13200], R3 ;  /* 0x01320003120085a7 */ /* 0x000ea4000800007f */
[----:B--2---:R-:W-:Y:S05]  /*5c20*/  @!P0 BRA `(.L_x_469) ;  /* 0xfffffffc00f08947 */ /* 0x004fea000383ffff */
.L_x_468:
[----:B------:R-:W-:Y:S05]  /*5c30*/  BSYNC B0 ;  /* 0x0000000000007941 */ /* 0x000fea0003800000 */
.L_x_467:
[----:B------:R-:W-:Y:S05]  /*5c40*/  BRA `(.L_x_470) ;  /* 0x0000002800347947 */ /* 0x000fea0003800000 */
.L_x_466:
[----:B------:R-:W0:Y:S01]  /*5c50*/  LDC.64 R28, c[0x0][0x3e8] ;  /* 0x0000fa00ff1c7b82 */ /* 0x000e220000000a00 */
[----:B------:R-:W-:Y:S01]  /*5c60*/  LOP3.LUT P0, RZ, R30, 0x1bf, RZ, 0xc0, !PT ;  /* 0x000001bf1eff7812 */ /* 0x000fe2000780c0ff */
[----:B------:R-:W-:Y:S01]  /*5c70*/  ULDC.64 UR4, c[0x0][0x3f8] ;  /* 0x0000fe0000047ab9 */ /* 0x000fe20000000a00 */
[----:B-----5:R-:W-:Y:S01]  /*5c80*/  SHF.R.S32.HI R0, RZ, 0x1f, R32 ;  /* 0x0000001fff007819 */ /* 0x020fe20000011420 */
[----:B------:R-:W-:Y:S01]  /*5c90*/  ULDC.64 UR6, c[0x0][0x408] ;  /* 0x0001020000067ab9 */ /* 0x000fe20000000a00 */
[----:B------:R-:W-:Y:S03]  /*5ca0*/  BSSY B6, `(.L_x_471) ;  /* 0x000001b000067945 */ /* 0x000fe60003800000 */
[----:B------:R-:W1:Y:S01]  /*5cb0*/  LDC.64 R4, c[0x0][0x400] ;  /* 0x00010000ff047b82 */ /* 0x000e620000000a00 */
[C---:B------:R-:W-:Y:S02]  /*5cc0*/  IMAD R3, R0.reuse, UR4, RZ ;  /* 0x0000000400037c24 */ /* 0x040fe4000f8e02ff */
[----:B------:R-:W-:-:S02]  /*5cd0*/  IMAD R7, R0, UR6, RZ ;  /* 0x0000000600077c24 */ /* 0x000fc4000f8e02ff */
[C---:B------:R-:W-:Y:S02]  /*5ce0*/  IMAD R3, R32.reuse, UR5, R3 ;  /* 0x0000000520037c24 */ /* 0x040fe4000f8e0203 */
[C---:B------:R-:W-:Y:S02]  /*5cf0*/  IMAD R7, R32.reuse, UR7, R7 ;  /* 0x0000000720077c24 */ /* 0x040fe4000f8e0207 */
[----:B0-----:R-:W-:-:S04]  /*5d00*/  IMAD.WIDE.U32 R28, R32, UR4, R28 ;  /* 0x00000004201c7c25 */ /* 0x001fc8000f8e001c */
[----:B------:R-:W-:Y:S02]  /*5d10*/  IMAD.IADD R30, R3, 0x1, R29 ;  /* 0x00000001031e7824 */ /* 0x000fe400078e021d */
[----:B-1----:R-:W-:-:S04]  /*5d20*/  IMAD.WIDE.U32 R32, R32, UR6, R4 ;  /* 0x0000000620207c25 */ /* 0x002fc8000f8e0004 */
[----:B------:R-:W-:Y:S01]  /*5d30*/  IMAD.IADD R31, R7, 0x1, R33 ;  /* 0x00000001071f7824 */ /* 0x000fe200078e0221 */
        /* <DEDUP_REMOVED lines=16> */
[----:B-1----:R-:W-:Y:S05]  /*5e40*/  CALL.ABS.NOINC R14 ;  /* 0x000000000e007343 */ /* 0x002fea0003c00000 */
.L_x_472:
[----:B------:R-:W-:Y:S05]  /*5e50*/  BSYNC B6 ;  /* 0x0000000000067941 */ /* 0x000fea0003800000 */
.L_x_471:
[----:B------:R-:W0:Y:S01]  /*5e60*/  S2R R20, SR_TID.X ;  /* 0x0000000000147919 */ /* 0x000e220000002100 */
[----:B------:R-:W-:Y:S01]  /*5e70*/  ULDC.U8 UR4, c[0x0][0x410] ;  /* 0x0001040000047ab9 */ /* 0x000fe20000000000 */
[----:B------:R-:W-:Y:S01]  /*5e80*/  BSSY B0, `(.L_x_473) ;  /* 0x0000261000007945 */ /* 0x000fe20003800000 */
[----:B------:R-:W-:Y:S01]  /*5e90*/  ISETP.NE.AND P0, PT, RZ, UR4, PT ;  /* 0x00000004ff007c0c */ /* 0x000fe2000bf05270 */
[----:B0-----:R-:W-:-:S05]  /*5ea0*/  VIADD R20, R20, 0xffffff80 ;  /* 0xffffff8014147836 */ /* 0x001fca0000000000 */
[----:B------:R-:W-:-:S04]  /*5eb0*/  LEA.HI R35, R20, R20, RZ, 0x1 ;  /* 0x0000001414237211 */ /* 0x000fc800078f08ff */
[----:B------:R-:W-:-:S05]  /*5ec0*/  SHF.R.S32.HI R35, RZ, 0x1, R35 ;  /* 0x00000001ff237819 */ /* 0x000fca0000011423 */
[----:B------:R-:W-:Y:S01]  /*5ed0*/  IMAD R4, R25, 0xc0, R35 ;  /* 0x000000c019047824 */ /* 0x000fe200078e0223 */
[----:B------:R-:W-:Y:S06]  /*5ee0*/  @!P0 BRA `(.L_x_474) ;  /* 0x0000001000c48947 */ /* 0x000fec0003800000 */
[----:B------:R-:W-:-:S03]  /*5ef0*/  UMOV UR4, 0xffffffff ;  /* 0xffffffff00047882 */ /* 0x000fc60000000000 */
[----:B------:R-:W-:Y:S05]  /*5f00*/  BRA.DIV UR4, `(.L_x_475) ;  /* 0x0000012604d07947 */ /* 0x000fea000b800000 */
[----:B------:R0:W1:Y:S04]  /*5f10*/  SHFL.IDX PT, R29, R28, RZ, 0x1e1f ;  /* 0x001e1fff1c1d7589 */ /* 0x00006800000e0000 */
[----:B------:R0:W2:Y:S04]  /*5f20*/  SHFL.IDX PT, R14, R32, RZ, 0x1e1f ;  /* 0x001e1fff200e7589 */ /* 0x0000a800000e0000 */
[----:B------:R0:W3:Y:S04]  /*5f30*/  SHFL.IDX PT, R0, R30, RZ, 0x1e1f ;  /* 0x001e1fff1e007589 */ /* 0x0000e800000e0000 */
[----:B------:R0:W4:Y:S02]  /*5f40*/  SHFL.IDX PT, R3, R31, RZ, 0x1e1f ;  /* 0x001e1fff1f037589 */ /* 0x00012400000e0000 */
.L_x_680:
[----:B------:R-:W5:Y:S01]  /*5f50*/  LDL R6, [R1+0x48] ;  /* 0x0000480001067983 */ /* 0x000f620000100800 */
[----:B------:R-:W-:Y:S01]  /*5f60*/  ULDC UR4, c[0x0][0x448] ;  /* 0x0001120000047ab9 */ /* 0x000fe20000000800 */
[----:B------:R-:W-:Y:S01]  /*5f70*/  BSSY B1, `(.L_x_476) ;  /* 0x0000020000017945 */ /* 0x000fe20003800000 */
[----:B0-----:R-:W-:Y:S01]  /*5f80*/  IMAD R30, R27, UR4, RZ ;  /* 0x000000041b1e7c24 */ /* 0x001fe2000f8e02ff */
[----:B------:R-:W-:Y:S02]  /*5f90*/  CS2R R8, SRZ ;  /* 0x0000000000087805 */ /* 0x000fe4000001ff00 */
[----:B------:R-:W-:Y:S02]  /*5fa0*/  CS2R R20, SRZ ;  /* 0x0000000000147805 */ /* 0x000fe4000001ff00 */
[----:B------:R-:W-:Y:S02]  /*5fb0*/  CS2R R10, SRZ ;  /* 0x00000000000a7805 */ /* 0x000fe4000001ff00 */
[----:B------:R-:W-:-:S02]  /*5fc0*/  CS2R R12, SRZ ;  /* 0x00000000000c7805 */ /* 0x000fc4000001ff00 */
[----:B------:R-:W-:Y:S02]  /*5fd0*/  ISETP.GE.AND P0, PT, R4, R30, PT ;  /* 0x0000001e0400720c */ /* 0x000fe40003f06270 */
[----:B-----5:R-:W-:-:S04]  /*5fe0*/  LEA.HI R5, R6, R6, RZ, 0x1 ;  /* 0x0000000606057211 */ /* 0x020fc800078f08ff */
[----:B------:R-:W-:-:S05]  /*5ff0*/  LOP3.LUT R5, R5, 0xfffffffe, RZ, 0xc0, !PT ;  /* 0xfffffffe05057812 */ /* 0x000fca00078ec0ff */
[----:B------:R-:W-:-:S05]  /*6000*/  IMAD.IADD R5, R6, 0x1, -R5 ;  /* 0x0000000106057824 */ /* 0x000fca00078e0a05 */
[----:B------:R-:W-:Y:S01]  /*6010*/  SHF.L.U32 R27, R5, 0x1f, RZ ;  /* 0x0000001f051b7819 */ /* 0x000fe200000006ff */
[----:B------:R-:W-:Y:S06]  /*6020*/  @P0 BRA `(.L_x_477) ;  /* 0x0000000000500947 */ /* 0x000fec0003800000 */
[----:B------:R-:W4:Y:S01]  /*6030*/  LDL R15, [R1+0x18] ;  /* 0x00001800010f7983 */ /* 0x000f220000100800 */
[----:B------:R-:W-:Y:S02]  /*6040*/  ULDC UR4, c[0x0][0x3f4] ;  /* 0x0000fd0000047ab9 */ /* 0x000fe40000000800 */
[----:B------:R-:W-:Y:S02]  /*6050*/  ISETP.GE.AND P4, PT, R156, UR4, PT ;  /* 0x000000049c007c0c */ /* 0x000fe4000bf86270 */
[----:B------:R-:W-:-:S11]  /*6060*/  CS2R R10, SRZ ;  /* 0x00000000000a7805 */ /* 0x000fd6000001ff00 */
[C---:B--2---:R-:W-:Y:S02]  /*6070*/  @!P4 IADD3 R6, P1, R156.reuse, R14, RZ ;  /* 0x0000000e9c06c210 */ /* 0x044fe40007f3e0ff */
[----:B------:R-:W-:Y:S02]  /*6080*/  @!P4 SHF.R.S32.HI R7, RZ, 0x1f, R156 ;  /* 0x0000001fff07c819 */ /* 0x000fe4000001149c */
[----:B-1----:R-:W-:-:S05]  /*6090*/  @!P4 IADD3 R4, P0, R156, R29, RZ ;  /* 0x0000001d9c04c210 */ /* 0x002fca0007f1e0ff */
[--C-:B---3--:R-:W-:Y:S02]  /*60a0*/  @!P4 IMAD.X R5, R0, 0x1, R7.reuse, P0 ;  /* 0x000000010005c824 */ /* 0x108fe400000e0607 */
[----:B----4-:R-:W-:-:S03]  /*60b0*/  @!P4 IMAD.X R7, R3, 0x1, R7, P1 ;  /* 0x000000010307c824 */ /* 0x010fc600008e0607 */
[----:B------:R0:W5:Y:S04]  /*60c0*/  @!P4 LD.E.64 R20, desc[UR40][R4.64] ;  /* 0x000000280414c980 */ /* 0x000168000c101b00 */
[----:B------:R0:W5:Y:S01]  /*60d0*/  @!P4 LD.E.64 R12, desc[UR40][R6.64] ;  /* 0x00000028060cc980 */ /* 0x000162000c101b00 */
[----:B------:R-:W-:Y:S02]  /*60e0*/  ISETP.GE.AND P5, PT, R15, UR4, PT ;  /* 0x000000040f007c0c */ /* 0x000fe4000bfa6270 */
[----:B------:R-:W-:-:S11]  /*60f0*/  SHF.R.S32.HI R8, RZ, 0x1f, R15 ;  /* 0x0000001fff087819 */ /* 0x000fd6000001140f */
[C---:B------:R-:W-:Y:S02]  /*6100*/  @!P5 IADD3 R28, P2, R15.reuse, R29, RZ ;  /* 0x0000001d0f1cd210 */ /* 0x040fe40007f5e0ff */
[----:B------:R-:W-:-:S03]  /*6110*/  @!P5 IADD3 R14, P3, R15, R14, RZ ;  /* 0x0000000e0f0ed210 */ /* 0x000fc60007f7e0ff */
[--C-:B------:R-:W-:Y:S02]  /*6120*/  @!P5 IMAD.X R29, R0, 0x1, R8.reuse, P2 ;  /* 0x00000001001dd824 */ /* 0x100fe400010e0608 */
[----:B------:R-:W-:Y:S01]  /*6130*/  @!P5 IMAD.X R15, R3, 0x1, R8, P3 ;  /* 0x00000001030fd824 */ /* 0x000fe200018e0608 */
[----:B------:R-:W-:-:S04]  /*6140*/  CS2R R8, SRZ ;  /* 0x0000000000087805 */ /* 0x000fc8000001ff00 */
[----:B------:R0:W5:Y:S04]  /*6150*/  @!P5 LD.E.64 R10, desc[UR40][R14.64] ;  /* 0x000000280e0ad980 */ /* 0x000168000c101b00 */
[----:B------:R0:W5:Y:S02]  /*6160*/  @!P5 LD.E.64 R8, desc[UR40][R28.64] ;  /* 0x000000281c08d980 */ /* 0x000164000c101b00 */
.L_x_477:
[----:B------:R-:W-:Y:S05]  /*6170*/  BSYNC B1 ;  /* 0x0000000000017941 */ /* 0x000fea0003800000 */
.L_x_476:
[----:B------:R-:W1:Y:S01]  /*6180*/  SYNCS.PHASECHK.TRANS64.TRYWAIT P0, [R18+URZ+0x13200], R27 ;  /* 0x0132001b120075a7 */ /* 0x000e62000800017f */
[----:B---3--:R-:W-:Y:S01]  /*6190*/  IMAD R0, R25, -0xc0, R30 ;  /* 0xffffff4019007824 */ /* 0x008fe200078e021e */
[----:B------:R-:W-:Y:S04]  /*61a0*/  BSSY B1, `(.L_x_478) ;  /* 0x0000004000017945 */ /* 0x000fe80003800000 */
[----:B------:R-:W-:-:S04]  /*61b0*/  VIMNMX R0, R0, 0xc0, PT ;  /* 0x000000c000007848 */ /* 0x000fc80003fe0100 */
[----:B------:R-:W-:Y:S01]  /*61c0*/  ISETP.GE.AND P1, PT, R35, R0, PT ;  /* 0x000000002300720c */ /* 0x000fe20003f26270 */
[----:B-1----:R-:W-:-:S12]  /*61d0*/  @!P0 BRA `(.L_x_479) ;  /* 0x00000124008c8947 */ /* 0x002fd80003800000 */
.L_x_681:
[----:B------:R-:W-:Y:S05]  /*61e0*/  BSYNC B1 ;  /* 0x0000000000017941 */ /* 0x000fea0003800000 */
.L_x_478:
[----:B------:R-:W-:Y:S05]  /*61f0*/  @P1 BRA `(.L_x_480) ;  /* 0x0000002000a41947 */ /* 0x000fea0003800000 */
[----:B------:R-:W3:Y:S01]  /*6200*/  LDL R0, [R1+0x18] ;  /* 0x0000180001007983 */ /* 0x000ee20000100800 */
[----:B----4-:R-:W4:Y:S03]  /*6210*/  LDC R3, c[0x0][0x3f4] ;  /* 0x0000fd00ff037b82 */ /* 0x010f260000000800 */
[----:B------:R0:W5:Y:S01]  /*6220*/  LDL R37, [R1+0x1c] ;  /* 0x00001c0001257983 */ /* 0x0001620000100800 */
[----:B------:R-:W-:Y:S01]  /*6230*/  BSSY B1, `(.L_x_481) ;  /* 0x000007b000017945 */ /* 0x000fe20003800000 */
[-C--:B----4-:R-:W-:Y:S02]  /*6240*/  ISETP.GE.AND P0, PT, R156, R3.reuse, PT ;  /* 0x000000039c00720c */ /* 0x090fe40003f06270 */
[----:B---3--:R-:W-:-:S11]  /*6250*/  ISETP.GE.AND P1, PT, R0, R3, PT ;  /* 0x000000030000720c */ /* 0x008fd60003f26270 */
[----:B0-----:R-:W-:Y:S05]  /*6260*/  @P0 BRA `(.L_x_482) ;  /* 0x0000000400dc0947 */ /* 0x001fea0003800000 */
[----:B-----5:R-:W-:Y:S01]  /*6270*/  IMAD.IADD R0, R18, 0x1, R37 ;  /* 0x0000000112007824 */ /* 0x020fe200078e0225 */
[----:B--2---:R-:W-:Y:S02]  /*6280*/  SHF.R.U32.HI R14, RZ, 0x8, R20 ;  /* 0x00000008ff0e7819 */ /* 0x004fe40000011614 */
[----:B------:R-:W-:Y:S02]  /*6290*/  SHF.R.U32.HI R28, RZ, 0x8, R21 ;  /* 0x00000008ff1c7819 */ /* 0x000fe40000011615 */
[----:B------:R-:W0:Y:S01]  /*62a0*/  LDS.128 R4, [R0+0xb000] ;  /* 0x00b0000000047984 */ /* 0x000e220000000c00 */
[----:B------:R-:W-:Y:S02]  /*62b0*/  LOP3.LUT R3, R20, 0xff, RZ, 0xc0, !PT ;  /* 0x000000ff14037812 */ /* 0x000fe400078ec0ff */
[----:B------:R-:W-:Y:S02]  /*62c0*/  LOP3.LUT R14, R14, 0xff, RZ, 0xc0, !PT ;  /* 0x000000ff0e0e7812 */ /* 0x000fe400078ec0ff */
[----:B------:R-:W-:-:S02]  /*62d0*/  SHF.R.U32.HI R30, RZ, 0x8, R13 ;  /* 0x00000008ff1e7819 */ /* 0x000fc4000001160d */
[----:B------:R-:W-:Y:S02]  /*62e0*/  LOP3.LUT R15, R21, 0xff, RZ, 0xc0, !PT ;  /* 0x000000ff150f7812 */ /* 0x000fe400078ec0ff */
[----:B------:R-:W-:Y:S02]  /*62f0*/  LOP3.LUT R28, R28, 0xff, RZ, 0xc0, !PT ;  /* 0x000000ff1c1c7812 */ /* 0x000fe400078ec0ff */
[----:B------:R-:W-:Y:S02]  /*6300*/  PRMT R3, R14, 0x7604, R3 ;  /* 0x000076040e037816 */ /* 0x000fe40000000003 */
[----:B------:R-:W-:Y:S02]  /*6310*/  SHF.R.U32.HI R29, RZ, 0x10, R13 ;  /* 0x00000010ff1d7819 */ /* 0x000fe4000001160d */
[----:B------:R-:W-:Y:S02]  /*6320*/  SHF.R.U32.HI R14, RZ, 0x8, R12 ;  /* 0x00000008ff0e7819 */ /* 0x000fe4000001160c */
[----:B------:R-:W-:Y:S01]  /*6330*/  SHF.R.U32.HI R31, RZ, 0x10, R21 ;  /* 0x00000010ff1f7819 */ /* 0x000fe20000011615 */
[----:B------:R-:W-:Y:S01]  /*6340*/  IMAD.U32 R29, R29, 0x10000, RZ ;  /* 0x000100001d1d7824 */ /* 0x000fe200078e00ff */
[----:B-1----:R-:W-:-:S02]  /*6350*/  LOP3.LUT R27, R13, 0xff, RZ, 0xc0, !PT ;  /* 0x000000ff0d1b7812 */ /* 0x002fc400078ec0ff */
[----:B------:R-:W-:Y:S02]  /*6360*/  LOP3.LUT R30, R30, 0xff, RZ, 0xc0, !PT ;  /* 0x000000ff1e1e7812 */ /* 0x000fe400078ec0ff */
[----:B------:R-:W-:Y:S02]  /*6370*/  PRMT R15, R28, 0x7604, R15 ;  /* 0x000076041c0f7816 */ /* 0x000fe4000000000f */
[----:B------:R-:W-:Y:S02]  /*6380*/  LOP3.LUT R25, R12, 0xff, RZ, 0xc0, !PT ;  /* 0x000000ff0c197812 */ /* 0x000fe400078ec0ff */
[----:B------:R-:W-:Y:S02]  /*6390*/  LOP3.LUT R28, R14, 0xff, RZ, 0xc0, !PT ;  /* 0x000000ff0e1c7812 */ /* 0x000fe400078ec0ff */
[----:B------:R-:W-:Y:S02]  /*63a0*/  SHF.L.U32 R14, R31, 0x10, RZ ;  /* 0x000000101f0e7819 */ /* 0x000fe400000006ff */
[----:B------:R-:W-:-:S02]  /*63b0*/  PRMT R30, R30, 0x7604, R27 ;  /* 0x000076041e1e7816 */ /* 0x000fc4000000001b */
[----:B------:R-:W-:Y:S02]  /*63c0*/  PRMT R27, R28, 0x7604, R25 ;  /* 0x000076041c1b7816 */ /* 0x000fe40000000019 */
[----:B------:R-:W-:Y:S02]  /*63d0*/  LOP3.LUT R25, R15, 0xff0000, R14, 0xf8, !PT ;  /* 0x00ff00000f197812 */ /* 0x000fe400078ef80e */
[----:B------:R-:W-:Y:S02]  /*63e0*/  LOP3.LUT R29, R30, 0xff0000, R29, 0xf8, !PT ;  /* 0x00ff00001e1d7812 */ /* 0x000fe400078ef81d */
[----:B------:R-:W-:Y:S02]  /*63f0*/  LOP3.LUT R25, R25, 0xff000000, R21, 0xf8, !PT ;  /* 0xff00000019197812 */ /* 0x000fe400078ef815 */
[----:B------:R-:W-:Y:S02]  /*6400*/  LOP3.LUT R29, R29, 0xff000000, R13, 0xf8, !PT ;  /* 0xff0000001d1d7812 */ /* 0x000fe400078ef80d */
[----:B------:R-:W-:-:S02]  /*6410*/  LOP3.LUT R15, R3, 0xff0000, R20, 0xf8, !PT ;  /* 0x00ff0000030f7812 */ /* 0x000fc400078ef814 */
[-C--:B0-----:R-:W-:Y:S02]  /*6420*/  F2FP.F16.E4M3.UNPACK_B R3, R6.reuse.H1 ;  /* 0x00000006ff03723e */ /* 0x081fe400030006ff */
[--C-:B------:R-:W-:Y:S02]  /*6430*/  LOP3.LUT R27, R27, 0xff0000, R12.reuse, 0xf8, !PT ;  /* 0x00ff00001b1b7812 */ /* 0x100fe400078ef80c */
[----:B------:R-:W-:Y:S01]  /*6440*/  F2FP.F16.E4M3.UNPACK_B R30, R29 ;  /* 0x0000001dff1e723e */ /* 0x000fe200020006ff */
[--C-:B------:R-:W-:Y:S01]  /*6450*/  HADD2.F32 R13, -RZ, R3.reuse.H0_H0 ;  /* 0x20000003ff0d7230 */ /* 0x100fe20000004100 */
[----:B------:R-:W-:Y:S02]  /*6460*/  F2FP.F16.E4M3.UNPACK_B R21, R25 ;  /* 0x00000019ff15723e */ /* 0x000fe400020006ff */
[----:B------:R-:W-:Y:S01]  /*6470*/  LOP3.LUT R28, R27, 0xff000000, R12, 0xf8, !PT ;  /* 0xff0000001b1c7812 */ /* 0x000fe200078ef80c */
[----:B------:R-:W-:Y:S01]  /*6480*/  HADD2.F32 R12, -RZ, R3.H1_H1 ;  /* 0x30000003ff0c7230 */ /* 0x000fe20000004100 */
[----:B------:R-:W-:Y:S01]  /*6490*/  F2FP.F16.E4M3.UNPACK_B R6, R6 ;  /* 0x00000006ff06723e */ /* 0x000fe200020006ff */
[--C-:B------:R-:W-:Y:S01]  /*64a0*/  HADD2.F32 R31, -RZ, R30.reuse.H1_H1 ;  /* 0x3000001eff1f7230 */ /* 0x100fe20000004100 */
[----:B------:R-:W-:Y:S01]  /*64b0*/  LOP3.LUT R20, R15, 0xff000000, R20, 0xf8, !PT ;  /* 0xff0000000f147812 */ /* 0x000fe200078ef814 */
[--C-:B------:R-:W-:Y:S01]  /*64c0*/  HADD2.F32 R27, -RZ, R21.reuse.H1_H1 ;  /* 0x30000015ff1b7230 */ /* 0x100fe20000004100 */
[-C--:B------:R-:W-:Y:S01]  /*64d0*/  F2FP.F16.E4M3.UNPACK_B R14, R7.reuse ;  /* 0x00000007ff0e723e */ /* 0x080fe200020006ff */
[----:B------:R-:W-:Y:S01]  /*64e0*/  HADD2.F32 R30, -RZ, R30.H0_H0 ;  /* 0x2000001eff1e7230 */ /* 0x000fe20000004100 */
[----:B------:R-:W-:Y:S01]  /*64f0*/  F2FP.F16.E4M3.UNPACK_B R15, R7.H1 ;  /* 0x00000007ff0f723e */ /* 0x000fe200030006ff */
[C---:B------:R-:W-:Y:S01]  /*6500*/  FMUL.FTZ R32, R12.reuse, R31 ;  /* 0x0000001f0c207220 */ /* 0x040fe20000410000 */
[----:B------:R-:W-:Y:S01]  /*6510*/  FMUL.FTZ R36, R12, R27 ;  /* 0x0000001b0c247220 */ /* 0x000fe20000410000 */
[-C--:B------:R-:W-:Y:S01]  /*6520*/  F2FP.F16.E4M3.UNPACK_B R7, R5.reuse ;  /* 0x00000005ff07723e */ /* 0x080fe200020006ff */
[----:B------:R-:W-:Y:S01]  /*6530*/  HADD2.F32 R21, -RZ, R21.H0_H0 ;  /* 0x20000015ff157230 */ /* 0x000fe20000004100 */
[----:B------:R-:W-:Y:S01]  /*6540*/  F2FP.F16.E4M3.UNPACK_B R12, R5.H1 ;  /* 0x00000005ff0c723e */ /* 0x000fe200030006ff */
[----:B------:R-:W-:-:S02]  /*6550*/  HADD2.F32 R5, -RZ, R6.H1_H1 ;  /* 0x30000006ff057230 */ /* 0x000fc40000004100 */
[C---:B------:R-:W-:Y:S01]  /*6560*/  FFMA.FTZ R35, R13.reuse, R27, -R32 ;  /* 0x0000001b0d237223 */ /* 0x040fe20000010820 */
[----:B------:R-:W-:Y:S01]  /*6570*/  FFMA.FTZ R38, R13, R31, R36 ;  /* 0x0000001f0d267223 */ /* 0x000fe20000010024 */
[----:B------:R-:W-:Y:S01]  /*6580*/  HADD2.F32 R6, -RZ, R6.H0_H0 ;  /* 0x20000006ff067230 */ /* 0x000fe20000004100 */
[----:B------:R-:W-:Y:S01]  /*6590*/  F2FP.F16.E4M3.UNPACK_B R29, R29.H1 ;  /* 0x0000001dff1d723e */ /* 0x000fe200030006ff */
[C---:B------:R-:W-:Y:S01]  /*65a0*/  FMUL.FTZ R13, R5.reuse, R30 ;  /* 0x0000001e050d7220 */ /* 0x040fe20000410000 */
[----:B------:R-:W-:Y:S01]  /*65b0*/  F2FP.F16.E4M3.UNPACK_B R25, R25.H1 ;  /* 0x00000019ff19723e */ /* 0x000fe200030006ff */
[-C--:B------:R-:W-:Y:S01]  /*65c0*/  FMUL.FTZ R33, R5, R21.reuse ;  /* 0x0000001505217220 */ /* 0x080fe20000410000 */
[----:B------:R-:W-:Y:S02]  /*65d0*/  HADD2.F32 R5, -RZ, R14.H1_H1 ;  /* 0x3000000eff057230 */ /* 0x000fe40000004100 */
[----:B------:R-:W-:Y:S01]  /*65e0*/  FFMA.FTZ R31, R6, R21, -R13 ;  /* 0x00000015061f7223 */ /* 0x000fe2000001080d */
[----:B------:R-:W-:-:S02]  /*65f0*/  HADD2.F32 R27, -RZ, R29.H0_H0 ;  /* 0x2000001dff1b7230 */ /* 0x000fc40000004100 */
[----:B------:R-:W-:Y:S01]  /*6600*/  FFMA.FTZ R36, R6, R30, R33 ;  /* 0x0000001e06247223 */ /* 0x000fe20000010021 */
[----:B------:R-:W-:Y:S01]  /*6610*/  HADD2.F32 R13, -RZ, R25.H0_H0 ;  /* 0x20000019ff0d7230 */ /* 0x000fe20000004100 */
[----:B------:R-:W-:Y:S01]  /*6620*/  F2FP.F16.E4M3.UNPACK_B R3, R4 ;  /* 0x00000004ff03723e */ /* 0x000fe200020006ff */
[----:B------:R-:W-:Y:S02]  /*6630*/  HADD2.F32 R14, -RZ, R14.H0_H0 ;  /* 0x2000000eff0e7230 */ /* 0x000fe40000004100 */
[C---:B------:R-:W-:Y:S01]  /*6640*/  FMUL.FTZ R21, R5.reuse, R27 ;  /* 0x0000001b05157220 */ /* 0x040fe20000410000 */
[----:B------:R-:W-:Y:S02]  /*6650*/  HADD2.F32 R29, -RZ, R29.H1_H1 ;  /* 0x3000001dff1d7230 */ /* 0x000fe40000004100 */
[-C--:B------:R-:W-:Y:S01]  /*6660*/  FMUL.FTZ R5, R5, R13.reuse ;  /* 0x0000000d05057220 */ /* 0x080fe20000410000 */
[----:B------:R-:W-:Y:S02]  /*6670*/  HADD2.F32 R6, -RZ, R15.H1_H1 ;  /* 0x3000000fff067230 */ /* 0x000fe40000004100 */
[----:B------:R-:W-:Y:S01]  /*6680*/  FFMA.FTZ R33, R14, R13, -R21 ;  /* 0x0000000d0e217223 */ /* 0x000fe20000010815 */
[----:B------:R-:W-:-:S02]  /*6690*/  HADD2.F32 R25, -RZ, R25.H1_H1 ;  /* 0x30000019ff197230 */ /* 0x000fc40000004100 */
[----:B------:R-:W-:Y:S01]  /*66a0*/  FFMA.FTZ R40, R14, R27, R5 ;  /* 0x0000001b0e287223 */ /* 0x000fe20000010005 */
[----:B------:R-:W-:Y:S02]  /*66b0*/  HADD2.F32 R15, -RZ, R15.H0_H0 ;  /* 0x2000000fff0f7230 */ /* 0x000fe40000004100 */
[C---:B------:R-:W-:Y:S01]  /*66c0*/  FMUL.FTZ R30, R6.reuse, R29 ;  /* 0x0000001d061e7220 */ /* 0x040fe20000410000 */
[----:B------:R-:W-:Y:S01]  /*66d0*/  F2FP.F16.E4M3.UNPACK_B R5, R28 ;  /* 0x0000001cff05723e */ /* 0x000fe200020006ff */
[-C--:B------:R-:W-:Y:S01]  /*66e0*/  FMUL.FTZ R14, R6, R25.reuse ;  /* 0x00000019060e7220 */ /* 0x080fe20000410000 */
[----:B------:R-:W-:Y:S01]  /*66f0*/  F2FP.F16.E4M3.UNPACK_B R4, R4.H1 ;  /* 0x00000004ff04723e */ /* 0x000fe200030006ff */
[C---:B------:R-:W-:Y:S01]  /*6700*/  FFMA.FTZ R27, R15.reuse, R25, -R30 ;  /* 0x000000190f1b7223 */ /* 0x040fe2000001081e */
[-C--:B------:R-:W-:Y:S01]  /*6710*/  F2FP.F16.E4M3.UNPACK_B R13, R20.reuse ;  /* 0x00000014ff0d723e */ /* 0x080fe200020006ff */
[----:B------:R-:W-:Y:S01]  /*6720*/  FFMA.FTZ R42, R15, R29, R14 ;  /* 0x0000001d0f2a7223 */ /* 0x000fe2000001000e */
[--C-:B------:R-:W-:Y:S01]  /*6730*/  HADD2.F32 R21, -RZ, R5.reuse.H1_H1 ;  /* 0x30000005ff157230 */ /* 0x100fe20000004100 */
[----:B------:R-:W-:Y:S01]  /*6740*/  F2FP.F16.E4M3.UNPACK_B R20, R20.H1 ;  /* 0x00000014ff14723e */ /* 0x000fe200030006ff */
[----:B------:R-:W-:Y:S01]  /*6750*/  HADD2.F32 R15, -RZ, R5.H0_H0 ;  /* 0x20000005ff0f7230 */ /* 0x000fe20000004100 */
[----:B------:R-:W-:Y:S01]  /*6760*/  F2FP.F16.E4M3.UNPACK_B R28, R28.H1 ;  /* 0x0000001cff1c723e */ /* 0x000fe200030006ff */
[----:B------:R-:W-:Y:S01]  /*6770*/  HADD2.F32 R6, -RZ, R4.H1_H1 ;  /* 0x30000004ff067230 */ /* 0x000fe20000004100 */
[----:B------:R-:W-:Y:S01]  /*6780*/  F2FP.SATFINITE.E4M3.F32.PACK_AB_MERGE_C R35, R38, R35, RZ ;  /* 0x000000232623723e */ /* 0x000fe200048070ff */
[----:B------:R-:W-:-:S02]  /*6790*/  HADD2.F32 R14, -RZ, R13.H1_H1 ;  /* 0x3000000dff0e7230 */ /* 0x000fc40000004100 */
[----:B------:R-:W-:Y:S02]  /*67a0*/  HADD2.F32 R5, -RZ, R4.H0_H0 ;  /* 0x20000004ff057230 */ /* 0x000fe40000004100 */
[C---:B------:R-:W-:Y:S01]  /*67b0*/  FMUL.FTZ R30, R6.reuse, R21 ;  /* 0x00000015061e7220 */ /* 0x040fe20000410000 */
[----:B------:R-:W-:Y:S02]  /*67c0*/  HADD2.F32 R4, -RZ, R3.H1_H1 ;  /* 0x30000003ff047230 */ /* 0x000fe40000004100 */
[-C--:B------:R-:W-:Y:S01]  /*67d0*/  FMUL.FTZ R32, R6, R14.reuse ;  /* 0x0000000e06207220 */ /* 0x080fe20000410000 */
[----:B------:R-:W-:Y:S02]  /*67e0*/  HADD2.F32 R13, -RZ, R13.H0_H0 ;  /* 0x2000000dff0d7230 */ /* 0x000fe40000004100 */
[C---:B------:R-:W-:Y:S01]  /*67f0*/  FFMA.FTZ R30, R5.reuse, R14, -R30 ;  /* 0x0000000e051e7223 */ /* 0x040fe2000001081e */
[----:B------:R-:W-:Y:S02]  /*6800*/  HADD2.F32 R3, -RZ, R3.H0_H0 ;  /* 0x20000003ff037230 */ /* 0x000fe40000004100 */
[C---:B------:R-:W-:Y:S01]  /*6810*/  FMUL.FTZ R6, R4.reuse, R15 ;  /* 0x0000000f04067220 */ /* 0x040fe20000410000 */
[----:B------:R-:W-:Y:S01]  /*6820*/  FFMA.FTZ R21, R5, R21, R32 ;  /* 0x0000001505157223 */ /* 0x000fe20000010020 */
[----:B------:R-:W-:Y:S01]  /*6830*/  FMUL.FTZ R4, R4, R13 ;  /* 0x0000000d04047220 */ /* 0x000fe20000410000 */
[----:B------:R-:W-:-:S02]  /*6840*/  HADD2.F32 R5, -RZ, R20.H1_H1 ;  /* 0x30000014ff057230 */ /* 0x000fc40000004100 */
[C---:B------:R-:W-:Y:S01]  /*6850*/  FFMA.FTZ R14, R3.reuse, R13, -R6 ;  /* 0x0000000d030e7223 */ /* 0x040fe20000010806 */
[----:B------:R-:W-:Y:S02]  /*6860*/  HADD2.F32 R13, -RZ, R28.H1_H1 ;  /* 0x3000001cff0d7230 */ /* 0x000fe40000004100 */
[----:B------:R-:W-:Y:S01]  /*6870*/  FFMA.FTZ R15, R3, R15, R4 ;  /* 0x0000000f030f7223 */ /* 0x000fe20000010004 */
[----:B------:R-:W-:Y:S02]  /*6880*/  HADD2.F32 R4, -RZ, R12.H1_H1 ;  /* 0x3000000cff047230 */ /* 0x000fe40000004100 */
[----:B------:R-:W-:Y:S02]  /*6890*/  HADD2.F32 R28, -RZ, R28.H0_H0 ;  /* 0x2000001cff1c7230 */ /* 0x000fe40000004100 */
[----:B------:R-:W-:Y:S02]  /*68a0*/  HADD2.F32 R3, -RZ, R7.H1_H1 ;  /* 0x30000007ff037230 */ /* 0x000fe40000004100 */
[----:B------:R-:W-:Y:S01]  /*68b0*/  FMUL.FTZ R25, R4, R13 ;  /* 0x0000000d04197220 */ /* 0x000fe20000410000 */
[----:B------:R-:W-:-:S02]  /*68c0*/  HADD2.F32 R20, -RZ, R20.H0_H0 ;  /* 0x20000014ff147230 */ /* 0x000fc40000004100 */
[-C--:B------:R-:W-:Y:S01]  /*68d0*/  FMUL.FTZ R6, R4, R5.reuse ;  /* 0x0000000504067220 */ /* 0x080fe20000410000 */
[----:B------:R-:W-:Y:S02]  /*68e0*/  HADD2.F32 R12, -RZ, R12.H0_H0 ;  /* 0x2000000cff0c7230 */ /* 0x000fe40000004100 */
[C---:B------:R-:W-:Y:S01]  /*68f0*/  FMUL.FTZ R4, R3.reuse, R28 ;  /* 0x0000001c03047220 */ /* 0x040fe20000410000 */
[----:B------:R-:W-:Y:S02]  /*6900*/  HADD2.F32 R7, -RZ, R7.H0_H0 ;  /* 0x20000007ff077230 */ /* 0x000fe40000004100 */
[-C--:B------:R-:W-:Y:S01]  /*6910*/  FMUL.FTZ R3, R3, R20.reuse ;  /* 0x0000001403037220 */ /* 0x080fe20000410000 */
[C---:B------:R-:W-:Y:S01]  /*6920*/  FFMA.FTZ R25, R12.reuse, R5, -R25 ;  /* 0x000000050c197223 */ /* 0x040fe20000010819 */
[----:B------:R-:W-:Y:S01]  /*6930*/  FFMA.FTZ R6, R12, R13, R6 ;  /* 0x0000000d0c067223 */ /* 0x000fe20000010006 */
[C---:B------:R-:W-:Y:S01]  /*6940*/  FFMA.FTZ R5, R7.reuse, R20, -R4 ;  /* 0x0000001407057223 */ /* 0x040fe20000010804 */
[----:B------:R-:W-:Y:S01]  /*6950*/  FFMA.FTZ R28, R7, R28, R3 ;  /* 0x0000001c071c7223 */ /* 0x000fe20000010003 */
[----:B------:R-:W-:-:S02]  /*6960*/  F2FP.SATFINITE.E4M3.F32.PACK_AB_MERGE_C R7, R42, R27, RZ ;  /* 0x0000001b2a07723e */ /* 0x000fc400048070ff */
[----:B------:R-:W-:Y:S02]  /*6970*/  F2FP.SATFINITE.E4M3.F32.PACK_AB_MERGE_C R4, R21, R30, RZ ;  /* 0x0000001e1504723e */ /* 0x000fe400048070ff */
[----:B------:R-:W-:Y:S02]  /*6980*/  F2FP.SATFINITE.E4M3.F32.PACK_AB_MERGE_C R25, R6, R25, RZ ;  /* 0x000000190619723e */ /* 0x000fe400048070ff */
[----:B------:R-:W-:Y:S02]  /*6990*/  F2FP.SATFINITE.E4M3.F32.PACK_AB_MERGE_C R6, R36, R31, R35 ;  /* 0x0000001f2406723e */ /* 0x000fe40004807023 */
[----:B------:R-:W-:Y:S02]  /*69a0*/  F2FP.SATFINITE.E4M3.F32.PACK_AB_MERGE_C R7, R40, R33, R7 ;  /* 0x000000212807723e */ /* 0x000fe40004807007 */
[----:B------:R-:W-:Y:S02]  /*69b0*/  F2FP.SATFINITE.E4M3.F32.PACK_AB_MERGE_C R4, R15, R14, R4 ;  /* 0x0000000e0f04723e */ /* 0x000fe40004807004 */
[----:B------:R-:W-:-:S05]  /*69c0*/  F2FP.SATFINITE.E4M3.F32.PACK_AB_MERGE_C R5, R28, R5, R25 ;  /* 0x000000051c05723e */ /* 0x000fca0004807019 */
[----:B------:R0:W-:Y:S02]  /*69d0*/  STS.128 [R0+0xb000], R4 ;  /* 0x00b0000400007388 */ /* 0x0001e40000000c00 */
.L_x_482:
[----:B------:R-:W-:Y:S05]  /*69e0*/  BSYNC B1 ;  /* 0x0000000000017941 */ /* 0x000fea0003800000 */
.L_x_481:
[----:B------:R-:W-:Y:S05]  /*69f0*/  @P1 BRA `(.L_x_480) ;  /* 0x0000001800a41947 */ /* 0x000fea0003800000 */
[----:B0-----:R-:W3:Y:S01]  /*6a00*/  LDL R0, [R1+0x74] ;  /* 0x0000740001007983 */ /* 0x001ee20000100800 */
[----:B-----5:R-:W-:Y:S01]  /*6a10*/  IMAD.IADD R3, R18, 0x1, R37 ;  /* 0x0000000112037824 */ /* 0x020fe200078e0225 */
[----:B------:R-:W-:Y:S02]  /*6a20*/  SHF.R.U32.HI R13, RZ, 0x8, R9 ;  /* 0x00000008ff0d7819 */ /* 0x000fe40000011609 */
[----:B------:R-:W-:Y:S02]  /*6a30*/  SHF.R.U32.HI R25, RZ, 0x8, R11 ;  /* 0x00000008ff197819 */ /* 0x000fe4000001160b */
[----:B------:R-:W-:Y:S02]  /*6a40*/  SHF.R.U32.HI R15, RZ, 0x8, R10 ;  /* 0x00000008ff0f7819 */ /* 0x000fe4000001160a */
[----:B--2---:R-:W-:Y:S02]  /*6a50*/  LOP3.LUT R14, R9, 0xff, RZ, 0xc0, !PT ;  /* 0x000000ff090e7812 */ /* 0x004fe400078ec0ff */
[----:B------:R-:W-:-:S02]  /*6a60*/  LOP3.LUT R28, R11, 0xff, RZ, 0xc0, !PT ;  /* 0x000000ff0b1c7812 */ /* 0x000fc400078ec0ff */
[----:B------:R-:W-:Y:S02]  /*6a70*/  LOP3.LUT R13, R13, 0xff, RZ, 0xc0, !PT ;  /* 0x000000ff0d0d7812 */ /* 0x000fe400078ec0ff */
[----:B------:R-:W-:Y:S02]  /*6a80*/  LOP3.LUT R25, R25, 0xff, RZ, 0xc0, !PT ;  /* 0x000000ff19197812 */ /* 0x000fe400078ec0ff */
[----:B------:R-:W-:Y:S02]  /*6a90*/  LOP3.LUT R20, R15, 0xff, RZ, 0xc0, !PT ;  /* 0x000000ff0f147812 */ /* 0x000fe400078ec0ff */
[----:B------:R-:W-:Y:S02]  /*6aa0*/  PRMT R15, R13, 0x7604, R14 ;  /* 0x000076040d0f7816 */ /* 0x000fe4000000000e */
[----:B------:R-:W-:Y:S02]  /*6ab0*/  PRMT R28, R25, 0x7604, R28 ;  /* 0x00007604191c7816 */ /* 0x000fe4000000001c */
[----:B------:R-:W-:-:S02]  /*6ac0*/  SHF.R.U32.HI R14, RZ, 0x10, R9 ;  /* 0x00000010ff0e7819 */ /* 0x000fc40000011609 */
[----:B------:R-:W-:Y:S02]  /*6ad0*/  SHF.R.U32.HI R25, RZ, 0x10, R11 ;  /* 0x00000010ff197819 */ /* 0x000fe4000001160b */
[----:B------:R-:W-:Y:S02]  /*6ae0*/  LOP3.LUT R12, R8, 0xff, RZ, 0xc0, !PT ;  /* 0x000000ff080c7812 */ /* 0x000fe400078ec0ff */
[----:B------:R-:W-:Y:S02]  /*6af0*/  LOP3.LUT R14, R14, 0xff, RZ, 0xc0, !PT ;  /* 0x000000ff0e0e7812 */ /* 0x000fe400078ec0ff */
[----:B------:R-:W-:Y:S02]  /*6b00*/  LOP3.LUT R25, R25, 0xff, RZ, 0xc0, !PT ;  /* 0x000000ff19197812 */ /* 0x000fe400078ec0ff */
[----:B------:R-:W-:Y:S02]  /*6b10*/  LOP3.LUT R21, R10, 0xff, RZ, 0xc0, !PT ;  /* 0x000000ff0a157812 */ /* 0x000fe400078ec0ff */
[----:B------:R-:W-:-:S02]  /*6b20*/  SHF.R.U32.HI R13, RZ, 0x10, R10 ;  /* 0x00000010ff0d7819 */ /* 0x000fc4000001160a */
[----:B------:R-:W-:Y:S02]  /*6b30*/  PRMT R15, R14, 0x7054, R15 ;  /* 0x000070540e0f7816 */ /* 0x000fe4000000000f */
[----:B------:R-:W-:Y:S02]  /*6b40*/  PRMT R25, R25, 0x7054, R28 ;  /* 0x0000705419197816 */ /* 0x000fe4000000001c */
[----:B------:R-:W-:Y:S02]  /*6b50*/  PRMT R21, R20, 0x7604, R21 ;  /* 0x0000760414157816 */ /* 0x000fe40000000015 */
[----:B------:R-:W-:Y:S02]  /*6b60*/  LOP3.LUT R20, R13, 0xff, RZ, 0xc0, !PT ;  /* 0x000000ff0d147812 */ /* 0x000fe400078ec0ff */
[----:B------:R-:W-:Y:S02]  /*6b70*/  LOP3.LUT R25, R25, 0xff000000, R11, 0xf8, !PT ;  /* 0xff00000019197812 */ /* 0x000fe400078ef80b */
[----:B------:R-:W-:-:S02]  /*6b80*/  LOP3.LUT R15, R15, 0xff000000, R9, 0xf8, !PT ;  /* 0xff0000000f0f7812 */ /* 0x000fc400078ef809 */
[----:B------:R-:W-:Y:S02]  /*6b90*/  PRMT R21, R20, 0x7054, R21 ;  /* 0x0000705414157816 */ /* 0x000fe40000000015 */
[-C--:B------:R-:W-:Y:S02]  /*6ba0*/  F2FP.F16.E4M3.UNPACK_B R20, R25.reuse ;  /* 0x00000019ff14723e */ /* 0x080fe400020006ff */
[----:B------:R-:W-:Y:S02]  /*6bb0*/  LOP3.LUT R21, R21, 0xff000000, R10, 0xf8, !PT ;  /* 0xff00000015157812 */ /* 0x000fe400078ef80a */
[----:B------:R-:W-:Y:S01]  /*6bc0*/  F2FP.F16.E4M3.UNPACK_B R25, R25.H1 ;  /* 0x00000019ff19723e */ /* 0x000fe200030006ff */
[--C-:B-1----:R-:W-:Y:S02]  /*6bd0*/  HADD2.F32 R27, -RZ, R20.reuse.H1_H1 ;  /* 0x30000014ff1b7230 */ /* 0x102fe40000004100 */
[----:B------:R-:W-:Y:S01]  /*6be0*/  HADD2.F32 R20, -RZ, R20.H0_H0 ;  /* 0x20000014ff147230 */ /* 0x000fe20000004100 */
[----:B---3--:R-:W-:Y:S01]  /*6bf0*/  LOP3.LUT P0, RZ, R0, 0x2, RZ, 0xc0, !PT ;  /* 0x0000000200ff7812 */ /* 0x008fe2000780c0ff */
[----:B------:R-:W-:-:S12]  /*6c00*/  VIADD R0, R3, 0x20 ;  /* 0x0000002003007836 */ /* 0x000fd80000000000 */
[----:B------:R-:W-:Y:S01]  /*6c10*/  @P0 VIADD R0, R3, 0xffffffe0 ;  /* 0xffffffe003000836 */ /* 0x000fe20000000000 */
[----:B------:R-:W-:-:S04]  /*6c20*/  SHF.R.U32.HI R3, RZ, 0x8, R8 ;  /* 0x00000008ff037819 */ /* 0x000fc80000011608 */
[----:B------:R-:W0:Y:S01]  /*6c30*/  LDS.128 R4, [R0+0xb000] ;  /* 0x00b0000000047984 */ /* 0x000e220000000c00 */
[----:B------:R-:W-:-:S04]  /*6c40*/  LOP3.LUT R3, R3, 0xff, RZ, 0xc0, !PT ;  /* 0x000000ff03037812 */ /* 0x000fc800078ec0ff */
[----:B------:R-:W-:Y:S02]  /*6c50*/  PRMT R12, R3, 0x7604, R12 ;  /* 0x00007604030c7816 */ /* 0x000fe4000000000c */
[----:B------:R-:W-:-:S04]  /*6c60*/  SHF.R.U32.HI R3, RZ, 0x10, R8 ;  /* 0x00000010ff037819 */ /* 0x000fc80000011608 */
[----:B------:R-:W-:-:S04]  /*6c70*/  LOP3.LUT R3, R3, 0xff, RZ, 0xc0, !PT ;  /* 0x000000ff03037812 */ /* 0x000fc800078ec0ff */
[----:B------:R-:W-:Y:S02]  /*6c80*/  PRMT R13, R3, 0x7054, R12 ;  /* 0x00007054030d7816 */ /* 0x000fe4000000000c */
[-C--:B------:R-:W-:Y:S02]  /*6c90*/  F2FP.F16.E4M3.UNPACK_B R12, R15.reuse ;  /* 0x0000000fff0c723e */ /* 0x080fe400020006ff */
[----:B------:R-:W-:Y:S02]  /*6ca0*/  LOP3.LUT R13, R13, 0xff000000, R8, 0xf8, !PT ;  /* 0xff0000000d0d7812 */ /* 0x000fe400078ef808 */
[----:B------:R-:W-:Y:S01]  /*6cb0*/  F2FP.F16.E4M3.UNPACK_B R15, R15.H1 ;  /* 0x0000000fff0f723e */ /* 0x000fe200030006ff */
[--C-:B------:R-:W-:Y:S02]  /*6cc0*/  HADD2.F32 R14, -RZ, R12.reuse.H1_H1 ;  /* 0x3000000cff0e7230 */ /* 0x100fe40000004100 */
[----:B------:R-:W-:Y:S01]  /*6cd0*/  HADD2.F32 R12, -RZ, R12.H0_H0 ;  /* 0x2000000cff0c7230 */ /* 0x000fe20000004100 */
[----:B0-----:R-:W-:-:S02]  /*6ce0*/  F2FP.F16.E4M3.UNPACK_B R3, R6.H1 ;  /* 0x00000006ff03723e */ /* 0x001fc400030006ff */
[----:B------:R-:W-:Y:S02]  /*6cf0*/  F2FP.F16.E4M3.UNPACK_B R6, R6 ;  /* 0x00000006ff06723e */ /* 0x000fe400020006ff */
[-C--:B------:R-:W-:Y:S01]  /*6d00*/  F2FP.F16.E4M3.UNPACK_B R10, R7.reuse ;  /* 0x00000007ff0a723e */ /* 0x080fe200020006ff */
[--C-:B------:R-:W-:Y:S01]  /*6d10*/  HADD2.F32 R8, -RZ, R3.reuse.H1_H1 ;  /* 0x30000003ff087230 */ /* 0x100fe20000004100 */
[----:B------:R-:W-:Y:S01]  /*6d20*/  F2FP.F16.E4M3.UNPACK_B R11, R7.H1 ;  /* 0x00000007ff0b723e */ /* 0x000fe200030006ff */
[----:B------:R-:W-:Y:S01]  /*6d30*/  HADD2.F32 R9, -RZ, R3.H0_H0 ;  /* 0x20000003ff097230 */ /* 0x000fe20000004100 */
[----:B------:R-:W-:Y:S02]  /*6d40*/  F2FP.F16.E4M3.UNPACK_B R7, R5 ;  /* 0x00000005ff07723e */ /* 0x000fe400020006ff */
[C---:B------:R-:W-:Y:S01]  /*6d50*/  FMUL.FTZ R28, R8.reuse, R27 ;  /* 0x0000001b081c7220 */ /* 0x040fe20000410000 */
[----:B------:R-:W-:Y:S01]  /*6d60*/  FMUL.FTZ R32, R8, R14 ;  /* 0x0000000e08207220 */ /* 0x000fe20000410000 */
[----:B------:R-:W-:Y:S01]  /*6d70*/  F2FP.F16.E4M3.UNPACK_B R8, R5.H1 ;  /* 0x00000005ff08723e */ /* 0x000fe200030006ff */
[----:B------:R-:W-:-:S02]  /*6d80*/  HADD2.F32 R5, -RZ, R6.H1_H1 ;  /* 0x30000006ff057230 */ /* 0x000fc40000004100 */
[C---:B------:R-:W-:Y:S01]  /*6d90*/  FFMA.FTZ R30, R9.reuse, R14, -R28 ;  /* 0x0000000e091e7223 */ /* 0x040fe2000001081c */
[----:B------:R-:W-:Y:S01]  /*6da0*/  FFMA.FTZ R31, R9, R27, R32 ;  /* 0x0000001b091f7223 */ /* 0x000fe20000010020 */
[----:B------:R-:W-:Y:S01]  /*6db0*/  HADD2.F32 R6, -RZ, R6.H0_H0 ;  /* 0x20000006ff067230 */ /* 0x000fe20000004100 */
[----:B------:R-:W-:Y:S01]  /*6dc0*/  F2FP.F16.E4M3.UNPACK_B R3, R4 ;  /* 0x00000004ff03723e */ /* 0x000fe200020006ff */
[C---:B------:R-:W-:Y:S01]  /*6dd0*/  FMUL.FTZ R9, R5.reuse, R20 ;  /* 0x0000001405097220 */ /* 0x040fe20000410000 */
[----:B------:R-:W-:Y:S01]  /*6de0*/  FMUL.FTZ R29, R5, R12 ;  /* 0x0000000c051d7220 */ /* 0x000fe20000410000 */
[----:B------:R-:W-:Y:S01]  /*6df0*/  HADD2.F32 R5, -RZ, R10.H1_H1 ;  /* 0x3000000aff057230 */ /* 0x000fe20000004100 */
[----:B------:R-:W-:Y:S01]  /*6e00*/  F2FP.F16.E4M3.UNPACK_B R4, R4.H1 ;  /* 0x00000004ff04723e */ /* 0x000fe200030006ff */
[----:B------:R-:W-:Y:S02]  /*6e10*/  HADD2.F32 R14, -RZ, R25.H0_H0 ;  /* 0x20000019ff0e7230 */ /* 0x000fe40000004100 */
[----:B------:R-:W-:Y:S01]  /*6e20*/  FFMA.FTZ R27, R6, R12, -R9 ;  /* 0x0000000c061b7223 */ /* 0x000fe20000010809 */
[----:B------:R-:W-:-:S02]  /*6e30*/  HADD2.F32 R9, -RZ, R15.H0_H0 ;  /* 0x2000000fff097230 */ /* 0x000fc40000004100 */
[----:B------:R-:W-:Y:S01]  /*6e40*/  FFMA.FTZ R28, R6, R20, R29 ;  /* 0x00000014061c7223 */ /* 0x000fe2000001001d */
        /* <DEDUP_REMOVED lines=11> */
[----:B------:R-:W-:Y:S01]  /*6f00*/  FMUL.FTZ R10, R6, R15 ;  /* 0x0000000f060a7220 */ /* 0x000fe20000410000 */
[----:B------:R-:W-:Y:S01]  /*6f10*/  F2FP.F16.E4M3.UNPACK_B R9, R13 ;  /* 0x0000000dff09723e */ /* 0x000fe200020006ff */
[C---:B------:R-:W-:Y:S01]  /*6f20*/  FFMA.FTZ R33, R11.reuse, R15, -R12 ;  /* 0x0000000f0b217223 */ /* 0x040fe2000001080c */
[----:B------:R-:W-:Y:S02]  /*6f30*/  HADD2.F32 R6, -RZ, R4.H1_H1 ;  /* 0x30000004ff067230 */ /* 0x000fe40000004100 */
[----:B------:R-:W-:Y:S01]  /*6f40*/  FFMA.FTZ R36, R11, R25, R10 ;  /* 0x000000190b247223 */ /* 0x000fe2000001000a */
[--C-:B------:R-:W-:Y:S01]  /*6f50*/  HADD2.F32 R12, -RZ, R5.reuse.H1_H1 ;  /* 0x30000005ff0c7230 */ /* 0x100fe20000004100 */
[----:B------:R-:W-:Y:S01]  /*6f60*/  F2FP.F16.E4M3.UNPACK_B R13, R13.H1 ;  /* 0x0000000dff0d723e */ /* 0x000fe200030006ff */
[----:B------:R-:W-:Y:S01]  /*6f70*/  HADD2.F32 R11, -RZ, R5.H0_H0 ;  /* 0x20000005ff0b7230 */ /* 0x000fe20000004100 */
[----:B------:R-:W-:Y:S01]  /*6f80*/  F2FP.F16.E4M3.UNPACK_B R21, R21.H1 ;  /* 0x00000015ff15723e */ /* 0x000fe200030006ff */
[----:B------:R-:W-:-:S02]  /*6f90*/  HADD2.F32 R10, -RZ, R9.H1_H1 ;  /* 0x30000009ff0a7230 */ /* 0x000fc40000004100 */
[C---:B------:R-:W-:Y:S01]  /*6fa0*/  FMUL.FTZ R14, R6.reuse, R12 ;  /* 0x0000000c060e7220 */ /* 0x040fe20000410000 */
[----:B------:R-:W-:Y:S02]  /*6fb0*/  HADD2.F32 R5, -RZ, R4.H0_H0 ;  /* 0x20000004ff057230 */ /* 0x000fe40000004100 */
        /* <DEDUP_REMOVED lines=10> */
[--C-:B------:R-:W-:Y:S02]  /*7060*/  HADD2.F32 R9, -RZ, R21.reuse.H1_H1 ;  /* 0x30000015ff097230 */ /* 0x100fe40000004100 */
[----:B------:R-:W-:Y:S01]  /*7070*/  FFMA.FTZ R11, R3, R11, R4 ;  /* 0x0000000b030b7223 */ /* 0x000fe20000010004 */
[----:B------:R-:W-:Y:S02]  /*7080*/  HADD2.F32 R4, -RZ, R8.H1_H1 ;  /* 0x30000008ff047230 */ /* 0x000fe40000004100 */
[----:B------:R-:W-:Y:S02]  /*7090*/  HADD2.F32 R10, -RZ, R21.H0_H0 ;  /* 0x20000015ff0a7230 */ /* 0x000fe40000004100 */
[----:B------:R-:W-:Y:S02]  /*70a0*/  HADD2.F32 R3, -RZ, R7.H1_H1 ;  /* 0x30000007ff037230 */ /* 0x000fe40000004100 */
[----:B------:R-:W-:Y:S01]  /*70b0*/  FMUL.FTZ R20, R4, R5 ;  /* 0x0000000504147220 */ /* 0x000fe20000410000 */
[----:B------:R-:W-:-:S02]  /*70c0*/  HADD2.F32 R6, -RZ, R13.H0_H0 ;  /* 0x2000000dff067230 */ /* 0x000fc40000004100 */
[----:B------:R-:W-:Y:S01]  /*70d0*/  FMUL.FTZ R13, R4, R9 ;  /* 0x00000009040d7220 */ /* 0x000fe20000410000 */
        /* <DEDUP_REMOVED lines=11> */
[----:B------:R-:W-:Y:S02]  /*7190*/  F2FP.SATFINITE.E4M3.F32.PACK_AB_MERGE_C R13, R20, R13, RZ ;  /* 0x0000000d140d723e */ /* 0x000fe400048070ff */
[----:B------:R-:W-:Y:S02]  /*71a0*/  F2FP.SATFINITE.E4M3.F32.PACK_AB_MERGE_C R6, R28, R27, R6 ;  /* 0x0000001b1c06723e */ /* 0x000fe40004807006 */
[----:B------:R-:W-:Y:S02]  /*71b0*/  F2FP.SATFINITE.E4M3.F32.PACK_AB_MERGE_C R7, R32, R29, R7 ;  /* 0x0000001d2007723e */ /* 0x000fe40004807007 */
[----:B------:R-:W-:-:S02]  /*71c0*/  F2FP.SATFINITE.E4M3.F32.PACK_AB_MERGE_C R4, R11, R12, R4 ;  /* 0x0000000c0b04723e */ /* 0x000fc40004807004 */
[----:B------:R-:W-:-:S05]  /*71d0*/  F2FP.SATFINITE.E4M3.F32.PACK_AB_MERGE_C R5, R10, R5, R13 ;  /* 0x000000050a05723e */ /* 0x000fca000480700d */
[----:B------:R0:W-:Y:S01]  /*71e0*/  STS.128 [R0+0xb000], R4 ;  /* 0x00b0000400007388 */ /* 0x0001e20000000c00 */
[----:B------:R-:W-:Y:S05]  /*71f0*/  BRA `(.L_x_480) ;  /* 0x0000001000a47947 */ /* 0x000fea0003800000 */
.L_x_474:
[----:B------:R-:W-:-:S03]  /*7200*/  UMOV UR4, 0xffffffff ;  /* 0xffffffff00047882 */ /* 0x000fc60000000000 */
[----:B------:R-:W-:Y:S05]  /*7210*/  BRA.DIV UR4, `(.L_x_483) ;  /* 0x0000011604907947 */ /* 0x000fea000b800000 */
[----:B------:R0:W1:Y:S04]  /*7220*/  SHFL.IDX PT, R29, R28, RZ, 0x1e1f ;  /* 0x001e1fff1c1d7589 */ /* 0x00006800000e0000 */
[----:B------:R0:W2:Y:S04]  /*7230*/  SHFL.IDX PT, R14, R32, RZ, 0x1e1f ;  /* 0x001e1fff200e7589 */ /* 0x0000a800000e0000 */
[----:B------:R0:W3:Y:S04]  /*7240*/  SHFL.IDX PT, R3, R30, RZ, 0x1e1f ;  /* 0x001e1fff1e037589 */ /* 0x0000e800000e0000 */
[----:B------:R0:W4:Y:S02]  /*7250*/  SHFL.IDX PT, R21, R31, RZ, 0x1e1f ;  /* 0x001e1fff1f157589 */ /* 0x00012400000e0000 */
.L_x_687:
[----:B------:R-:W5:Y:S01]  /*7260*/  LDL R6, [R1+0x48] ;  /* 0x0000480001067983 */ /* 0x000f620000100800 */
[----:B------:R-:W-:Y:S01]  /*7270*/  ULDC UR4, c[0x0][0x448] ;  /* 0x0001120000047ab9 */ /* 0x000fe20000000800 */
[----:B0-----:R-:W0:Y:S01]  /*7280*/  LDC R31, c[0x0][0x3f4] ;  /* 0x0000fd00ff1f7b82 */ /* 0x001e220000000800 */
[----:B------:R-:W-:Y:S01]  /*7290*/  IMAD R0, R27, UR4, RZ ;  /* 0x000000041b007c24 */ /* 0x000fe2000f8e02ff */
[----:B------:R-:W-:Y:S01]  /*72a0*/  BSSY B1, `(.L_x_484) ;  /* 0x0000015000017945 */ /* 0x000fe20003800000 */
[----:B------:R-:W-:Y:S02]  /*72b0*/  CS2R R8, SRZ ;  /* 0x0000000000087805 */ /* 0x000fe4000001ff00 */
[----:B------:R-:W-:Y:S02]  /*72c0*/  CS2R R10, SRZ ;  /* 0x00000000000a7805 */ /* 0x000fe4000001ff00 */
[----:B------:R-:W-:Y:S02]  /*72d0*/  ISETP.GE.AND P0, PT, R4, R0, PT ;  /* 0x000000000400720c */ /* 0x000fe40003f06270 */
[----:B-----5:R-:W-:-:S04]  /*72e0*/  LEA.HI R5, R6, R6, RZ, 0x1 ;  /* 0x0000000606057211 */ /* 0x020fc800078f08ff */
[----:B------:R-:W-:-:S05]  /*72f0*/  LOP3.LUT R5, R5, 0xfffffffe, RZ, 0xc0, !PT ;  /* 0xfffffffe05057812 */ /* 0x000fca00078ec0ff */
[----:B------:R-:W-:Y:S01]  /*7300*/  IMAD.IADD R27, R6, 0x1, -R5 ;  /* 0x00000001061b7824 */ /* 0x000fe200078e0a05 */
[----:B------:R-:W-:Y:S02]  /*7310*/  CS2R R4, SRZ ;  /* 0x0000000000047805 */ /* 0x000fe4000001ff00 */
[----:B------:R-:W-:Y:S02]  /*7320*/  CS2R R6, SRZ ;  /* 0x0000000000067805 */ /* 0x000fe4000001ff00 */
[----:B------:R-:W-:Y:S01]  /*7330*/  SHF.L.U32 R27, R27, 0x1f, RZ ;  /* 0x0000001f1b1b7819 */ /* 0x000fe200000006ff */
[----:B0-----:R-:W-:Y:S06]  /*7340*/  @P0 BRA `(.L_x_485) ;  /* 0x0000000000280947 */ /* 0x001fec0003800000 */
[----:B------:R-:W-:Y:S01]  /*7350*/  ULDC UR4, c[0x0][0x3f4] ;  /* 0x0000fd0000047ab9 */ /* 0x000fe20000000800 */
[C---:B-1----:R-:W-:Y:S02]  /*7360*/  IADD3 R12, P0, R16.reuse, R29, RZ ;  /* 0x0000001d100c7210 */ /* 0x042fe40007f1e0ff */
[----:B------:R-:W-:Y:S02]  /*7370*/  CS2R R8, SRZ ;  /* 0x0000000000087805 */ /* 0x000fe4000001ff00 */
[C---:B------:R-:W-:Y:S02]  /*7380*/  ISETP.GE.AND P2, PT, R16.reuse, UR4, PT ;  /* 0x0000000410007c0c */ /* 0x040fe4000bf46270 */
[----:B--2---:R-:W-:Y:S01]  /*7390*/  IADD3 R14, P1, R16, R14, RZ ;  /* 0x0000000e100e7210 */ /* 0x004fe20007f3e0ff */
[----:B---3--:R-:W-:-:S04]  /*73a0*/  IMAD.X R13, R3, 0x1, R17, P0 ;  /* 0x00000001030d7824 */ /* 0x008fc800000e0611 */
[----:B----4-:R-:W-:-:S06]  /*73b0*/  IMAD.X R15, R21, 0x1, R17, P1 ;  /* 0x00000001150f7824 */ /* 0x010fcc00008e0611 */
[----:B------:R-:W-:Y:S05]  /*73c0*/  @P2 BRA `(.L_x_485) ;  /* 0x0000000000082947 */ /* 0x000fea0003800000 */
[----:B------:R0:W5:Y:S04]  /*73d0*/  LD.E.128 R8, desc[UR40][R12.64] ;  /* 0x000000280c087980 */ /* 0x000168000c101d00 */
[----:B------:R0:W5:Y:S02]  /*73e0*/  LD.E.128 R4, desc[UR40][R14.64] ;  /* 0x000000280e047980 */ /* 0x000164000c101d00 */
.L_x_485:
[----:B------:R-:W-:Y:S05]  /*73f0*/  BSYNC B1 ;  /* 0x0000000000017941 */ /* 0x000fea0003800000 */
.L_x_484:
[----:B---3--:R-:W3:Y:S01]  /*7400*/  S2R R3, SR_TID.X ;  /* 0x0000000000037919 */ /* 0x008ee20000002100 */
[----:B------:R-:W1:Y:S01]  /*7410*/  SYNCS.PHASECHK.TRANS64.TRYWAIT P1, [R18+URZ+0x13200], R27 ;  /* 0x0132001b120075a7 */ /* 0x000e62000802017f */
[----:B------:R-:W-:Y:S01]  /*7420*/  IMAD R0, R25, -0xc0, R0 ;  /* 0xffffff4019007824 */ /* 0x000fe200078e0200 */
[----:B------:R-:W-:Y:S01]  /*7430*/  ISETP.GE.AND P0, PT, R16, R31, PT ;  /* 0x0000001f1000720c */ /* 0x000fe20003f06270 */
[----:B------:R-:W-:Y:S03]  /*7440*/  BSSY B1, `(.L_x_486) ;  /* 0x0000007000017945 */ /* 0x000fe60003800000 */
[----:B------:R-:W-:Y:S01]  /*7450*/  VIMNMX R0, R0, 0xc0, PT ;  /* 0x000000c000007848 */ /* 0x000fe20003fe0100 */
[----:B---3--:R-:W-:-:S05]  /*7460*/  VIADD R3, R3, 0xffffff80 ;  /* 0xffffff8003037836 */ /* 0x008fca0000000000 */
[----:B------:R-:W-:-:S04]  /*7470*/  LEA.HI R3, R3, R3, RZ, 0x1 ;  /* 0x0000000303037211 */ /* 0x000fc800078f08ff */
[----:B------:R-:W-:-:S04]  /*7480*/  SHF.R.S32.HI R3, RZ, 0x1, R3 ;  /* 0x00000001ff037819 */ /* 0x000fc80000011403 */
[----:B------:R-:W-:Y:S01]  /*7490*/  ISETP.GE.OR P0, PT, R3, R0, P0 ;  /* 0x000000000300720c */ /* 0x000fe20000706670 */
[----:B-1----:R-:W-:-:S12]  /*74a0*/  @!P1 BRA `(.L_x_487) ;  /* 0x00000114005c9947 */ /* 0x002fd80003800000 */
.L_x_688:
[----:B------:R-:W-:Y:S05]  /*74b0*/  BSYNC B1 ;  /* 0x0000000000017941 */ /* 0x000fea0003800000 */
.L_x_486:
[----:B------:R-:W-:Y:S05]  /*74c0*/  @P0 BRA `(.L_x_480) ;  /* 0x0000000c00f00947 */ /* 0x000fea0003800000 */
[----:B------:R-:W3:Y:S04]  /*74d0*/  LDL R37, [R1+0x2c] ;  /* 0x00002c0001257983 */ /* 0x000ee80000100800 */
[----:B------:R-:W3:Y:S04]  /*74e0*/  LDL R33, [R1+0x30] ;  /* 0x0000300001217983 */ /* 0x000ee80000100800 */
[----:B------:R-:W3:Y:S04]  /*74f0*/  LDL R29, [R1+0x34] ;  /* 0x00003400011d7983 */ /* 0x000ee80000100800 */
[----:B------:R-:W3:Y:S01]  /*7500*/  LDL R51, [R1+0x8c] ;  /* 0x00008c0001337983 */ /* 0x000ee20000100800 */
[----:B-----5:R-:W-:-:S02]  /*7510*/  SHF.R.U32.HI R0, RZ, 0x8, R8 ;  /* 0x00000008ff007819 */ /* 0x020fc40000011608 */
[----:B------:R-:W-:Y:S02]  /*7520*/  LOP3.LUT R3, R8, 0xff, RZ, 0xc0, !PT ;  /* 0x000000ff08037812 */ /* 0x000fe400078ec0ff */
[----:B------:R-:W-:Y:S02]  /*7530*/  LOP3.LUT R0, R0, 0xff, RZ, 0xc0, !PT ;  /* 0x000000ff00007812 */ /* 0x000fe400078ec0ff */
[----:B------:R-:W-:Y:S02]  /*7540*/  SHF.R.U32.HI R25, RZ, 0x8, R9 ;  /* 0x00000008ff197819 */ /* 0x000fe40000011609 */
[----:B------:R-:W-:Y:S02]  /*7550*/  PRMT R20, R0, 0x7604, R3 ;  /* 0x0000760400147816 */ /* 0x000fe40000000003 */
[----:B0-----:R-:W-:Y:S02]  /*7560*/  LOP3.LUT R13, R9, 0xff, RZ, 0xc0, !PT ;  /* 0x000000ff090d7812 */ /* 0x001fe400078ec0ff */
[----:B------:R-:W-:-:S02]  /*7570*/  SHF.R.U32.HI R3, RZ, 0x8, R10 ;  /* 0x00000008ff037819 */ /* 0x000fc4000001160a */
[----:B------:R-:W-:Y:S02]  /*7580*/  LOP3.LUT R0, R25, 0xff, RZ, 0xc0, !PT ;  /* 0x000000ff19007812 */ /* 0x000fe400078ec0ff */
[----:B------:R-:W-:Y:S02]  /*7590*/  LOP3.LUT R12, R10, 0xff, RZ, 0xc0, !PT ;  /* 0x000000ff0a0c7812 */ /* 0x000fe400078ec0ff */
[----:B------:R-:W-:Y:S02]  /*75a0*/  LOP3.LUT R3, R3, 0xff, RZ, 0xc0, !PT ;  /* 0x000000ff03037812 */ /* 0x000fe400078ec0ff */
[----:B------:R-:W-:Y:S01]  /*75b0*/  PRMT R32, R0, 0x7604, R13 ;  /* 0x0000760400207816 */ /* 0x000fe2000000000d */
[----:B------:R-:W-:Y:S01]  /*75c0*/  IMAD.IADD R0, R16, 0x1, R31 ;  /* 0x0000000110007824 */ /* 0x000fe200078e021f */
[----:B----4-:R-:W-:Y:S02]  /*75d0*/  SHF.R.U32.HI R21, RZ, 0x8, R4 ;  /* 0x00000008ff157819 */ /* 0x010fe40000011604 */
[----:B------:R-:W-:-:S02]  /*75e0*/  PRMT R36, R3, 0x7604, R12 ;  /* 0x0000760403247816 */ /* 0x000fc4000000000c */
[----:B------:R-:W-:Y:S02]  /*75f0*/  LOP3.LUT R28, R4, 0xff, RZ, 0xc0, !PT ;  /* 0x000000ff041c7812 */ /* 0x000fe400078ec0ff */
[----:B------:R-:W-:Y:S02]  /*7600*/  LOP3.LUT R21, R21, 0xff, RZ, 0xc0, !PT ;  /* 0x000000ff15157812 */ /* 0x000fe400078ec0ff */
[----:B------:R-:W-:Y:S02]  /*7610*/  SHF.R.U32.HI R3, RZ, 0x8, R6 ;  /* 0x00000008ff037819 */ /* 0x000fe40000011606 */
[----:B--2---:R-:W-:Y:S02]  /*7620*/  SHF.R.U32.HI R14, RZ, 0x8, R11 ;  /* 0x00000008ff0e7819 */ /* 0x004fe4000001160b */
[----:B------:R-:W-:Y:S02]  /*7630*/  PRMT R35, R21, 0x7604, R28 ;  /* 0x0000760415237816 */ /* 0x000fe4000000001c */
[----:B------:R-:W-:-:S02]  /*7640*/  LOP3.LUT R25, R3, 0xff, RZ, 0xc0, !PT ;  /* 0x000000ff03197812 */ /* 0x000fc400078ec0ff */
[----:B------:R-:W-:Y:S02]  /*7650*/  SHF.R.U32.HI R21, RZ, 0x8, R5 ;  /* 0x00000008ff157819 */ /* 0x000fe40000011605 */
[----:B------:R-:W-:Y:S02]  /*7660*/  LOP3.LUT R15, R11, 0xff, RZ, 0xc0, !PT ;  /* 0x000000ff0b0f7812 */ /* 0x000fe400078ec0ff */
[----:B------:R-:W-:Y:S02]  /*7670*/  LOP3.LUT R14, R14, 0xff, RZ, 0xc0, !PT ;  /* 0x000000ff0e0e7812 */ /* 0x000fe400078ec0ff */
[----:B------:R-:W-:Y:S02]  /*7680*/  LOP3.LUT R28, R5, 0xff, RZ, 0xc0, !PT ;  /* 0x000000ff051c7812 */ /* 0x000fe400078ec0ff */
[----:B------:R-:W-:Y:S02]  /*7690*/  LOP3.LUT R30, R6, 0xff, RZ, 0xc0, !PT ;  /* 0x000000ff061e7812 */ /* 0x000fe400078ec0ff */
[----:B------:R-:W-:-:S02]  /*76a0*/  LOP3.LUT R21, R21, 0xff, RZ, 0xc0, !PT ;  /* 0x000000ff15157812 */ /* 0x000fc400078ec0ff */
[----:B------:R-:W-:Y:S02]  /*76b0*/  PRMT R38, R14, 0x7604, R15 ;  /* 0x000076040e267816 */ /* 0x000fe4000000000f */
[----:B------:R-:W-:Y:S02]  /*76c0*/  PRMT R40, R21, 0x7604, R28 ;  /* 0x0000760415287816 */ /* 0x000fe4000000001c */
[----:B------:R-:W-:Y:S02]  /*76d0*/  PRMT R39, R25, 0x7604, R30 ;  /* 0x0000760419277816 */ /* 0x000fe4000000001e */
[----:B-1----:R-:W-:Y:S02]  /*76e0*/  SHF.R.U32.HI R27, RZ, 0x8, R7 ;  /* 0x00000008ff1b7819 */ /* 0x002fe40000011607 */
[----:B------:R-:W-:Y:S02]  /*76f0*/  LOP3.LUT R42, R7, 0xff, RZ, 0xc0, !PT ;  /* 0x000000ff072a7812 */ /* 0x000fe400078ec0ff */
[----:B------:R-:W-:-:S02]  /*7700*/  LOP3.LUT R27, R27, 0xff, RZ, 0xc0, !PT ;  /* 0x000000ff1b1b7812 */ /* 0x000fc400078ec0ff */
[----:B------:R-:W-:Y:S02]  /*7710*/  SHF.R.U32.HI R21, RZ, 0x10, R9 ;  /* 0x00000010ff157819 */ /* 0x000fe40000011609 */
[----:B------:R-:W-:Y:S02]  /*7720*/  PRMT R41, R27, 0x7604, R42 ;  /* 0x000076041b297816 */ /* 0x000fe4000000002a */
[----:B------:R-:W-:Y:S02]  /*7730*/  SHF.R.U32.HI R27, RZ, 0x10, R11 ;  /* 0x00000010ff1b7819 */ /* 0x000fe4000001160b */
[----:B------:R-:W-:Y:S02]  /*7740*/  SHF.R.U32.HI R25, RZ, 0x10, R10 ;  /* 0x00000010ff197819 */ /* 0x000fe4000001160a */
[----:B------:R-:W-:Y:S02]  /*7750*/  LOP3.LUT R27, R27, 0xff, RZ, 0xc0, !PT ;  /* 0x000000ff1b1b7812 */ /* 0x000fe400078ec0ff */
[----:B------:R-:W-:-:S02]  /*7760*/  LOP3.LUT R21, R21, 0xff, RZ, 0xc0, !PT ;  /* 0x000000ff15157812 */ /* 0x000fc400078ec0ff */
[----:B------:R-:W-:Y:S02]  /*7770*/  LOP3.LUT R25, R25, 0xff, RZ, 0xc0, !PT ;  /* 0x000000ff19197812 */ /* 0x000fe400078ec0ff */
[----:B------:R-:W-:Y:S02]  /*7780*/  PRMT R21, R21, 0x7054, R32 ;  /* 0x0000705415157816 */ /* 0x000fe40000000020 */
[----:B------:R-:W-:Y:S02]  /*7790*/  SHF.R.U32.HI R32, RZ, 0x10, R6 ;  /* 0x00000010ff207819 */ /* 0x000fe40000011606 */
[----:B------:R-:W-:Y:S02]  /*77a0*/  PRMT R25, R25, 0x7054, R36 ;  /* 0x0000705419197816 */ /* 0x000fe40000000024 */
[----:B------:R-:W-:Y:S02]  /*77b0*/  SHF.R.U32.HI R36, RZ, 0x10, R7 ;  /* 0x00000010ff247819 */ /* 0x000fe40000011607 */
[----:B------:R-:W-:-:S02]  /*77c0*/  LOP3.LUT R32, R32, 0xff, RZ, 0xc0, !PT ;  /* 0x000000ff20207812 */ /* 0x000fc400078ec0ff */
[----:B------:R-:W-:Y:S02]  /*77d0*/  LOP3.LUT R36, R36, 0xff, RZ, 0xc0, !PT ;  /* 0x000000ff24247812 */ /* 0x000fe400078ec0ff */
[----:B------:R-:W-:Y:S02]  /*77e0*/  PRMT R39, R32, 0x7054, R39 ;  /* 0x0000705420277816 */ /* 0x000fe40000000027 */
[----:B------:R-:W-:-:S04]  /*77f0*/  PRMT R41, R36, 0x7054, R41 ;  /* 0x0000705424297816 */ /* 0x000fc80000000029 */
[----:B------:R-:W-:Y:S02]  /*7800*/  LOP3.LUT R43, R41, 0xff000000, R7, 0xf8, !PT ;  /* 0xff000000292b7812 */ /* 0x000fe400078ef807 */
[----:B---3--:R-:W-:-:S04]  /*7810*/  LOP3.LUT R0, R37, 0x30, R0, 0xf8, !PT ;  /* 0x0000003025007812 */ /* 0x008fc800078ef800 */
[----:B------:R-:W-:Y:S02]  /*7820*/  LOP3.LUT R3, R0, R33, RZ, 0x3c, !PT ;  /* 0x0000002100037212 */ /* 0x000fe400078e3cff */
[----:B------:R-:W-:Y:S02]  /*7830*/  PRMT R33, R27, 0x7054, R38 ;  /* 0x000070541b217816 */ /* 0x000fe40000000026 */
[----:B------:R-:W-:Y:S02]  /*7840*/  IADD3 R0, R18, R29, R3 ;  /* 0x0000001d12007210 */ /* 0x000fe40007ffe003 */
[----:B------:R-:W-:Y:S01]  /*7850*/  SHF.R.U32.HI R3, RZ, 0x10, R8 ;  /* 0x00000010ff037819 */ /* 0x000fe20000011608 */
[----:B------:R-:W0:Y:S01]  /*7860*/  LDS.128 R12, [R51+0xb000] ;  /* 0x00b00000330c7984 */ /* 0x000e220000000c00 */
[----:B------:R-:W-:Y:S02]  /*7870*/  SHF.R.U32.HI R27, RZ, 0x10, R5 ;  /* 0x00000010ff1b7819 */ /* 0x000fe40000011605 */
[----:B------:R-:W-:Y:S01]  /*7880*/  LOP3.LUT R3, R3, 0xff, RZ, 0xc0, !PT ;  /* 0x000000ff03037812 */ /* 0x000fe200078ec0ff */
[----:B------:R-:W1:Y:S01]  /*7890*/  LDS.128 R28, [R0+0xb000] ;  /* 0x00b00000001c7984 */ /* 0x000e620000000c00 */
[----:B------:R-:W-:-:S02]  /*78a0*/  LOP3.LUT R27, R27, 0xff, RZ, 0xc0, !PT ;  /* 0x000000ff1b1b7812 */ /* 0x000fc400078ec0ff */
[----:B------:R-:W-:Y:S02]  /*78b0*/  PRMT R3, R3, 0x7054, R20 ;  /* 0x0000705403037816 */ /* 0x000fe40000000014 */
[----:B------:R-:W-:Y:S02]  /*78c0*/  SHF.R.U32.HI R20, RZ, 0x10, R4 ;  /* 0x00000010ff147819 */ /* 0x000fe40000011604 */
[----:B------:R-:W-:Y:S02]  /*78d0*/  PRMT R37, R27, 0x7054, R40 ;  /* 0x000070541b257816 */ /* 0x000fe40000000028 */
[----:B------:R-:W-:Y:S02]  /*78e0*/  LOP3.LUT R20, R20, 0xff, RZ, 0xc0, !PT ;  /* 0x000000ff14147812 */ /* 0x000fe400078ec0ff */
[----:B------:R-:W-:Y:S02]  /*78f0*/  LOP3.LUT R40, R33, 0xff000000, R11, 0xf8, !PT ;  /* 0xff00000021287812 */ /* 0x000fe400078ef80b */
[----:B------:R-:W-:-:S02]  /*7900*/  PRMT R35, R20, 0x7054, R35 ;  /* 0x0000705414237816 */ /* 0x000fc40000000023 */
[----:B------:R-:W-:Y:S02]  /*7910*/  LOP3.LUT R8, R3, 0xff000000, R8, 0xf8, !PT ;  /* 0xff00000003087812 */ /* 0x000fe400078ef808 */
[----:B------:R-:W-:Y:S02]  /*7920*/  LOP3.LUT R11, R35, 0xff000000, R4, 0xf8, !PT ;  /* 0xff000000230b7812 */ /* 0x000fe400078ef804 */
[----:B------:R-:W-:Y:S02]  /*7930*/  LOP3.LUT R35, R37, 0xff000000, R5, 0xf8, !PT ;  /* 0xff00000025237812 */ /* 0x000fe400078ef805 */
[----:B------:R-:W-:Y:S02]  /*7940*/  LOP3.LUT R27, R21, 0xff000000, R9, 0xf8, !PT ;  /* 0xff000000151b7812 */ /* 0x000fe400078ef809 */
[----:B------:R-:W-:Y:S02]  /*7950*/  LOP3.LUT R3, R25, 0xff000000, R10, 0xf8, !PT ;  /* 0xff00000019037812 */ /* 0x000fe400078ef80a */
[----:B------:R-:W-:-:S02]  /*7960*/  F2FP.F16.E4M3.UNPACK_B R38, R35 ;  /* 0x00000023ff26723e */ /* 0x000fc400020006ff */
[----:B------:R-:W-:Y:S02]  /*7970*/  LOP3.LUT R4, R39, 0xff000000, R6, 0xf8, !PT ;  /* 0xff00000027047812 */ /* 0x000fe400078ef806 */
[----:B------:R-:W-:Y:S01]  /*7980*/  F2FP.F16.E4M3.UNPACK_B R35, R35.H1 ;  /* 0x00000023ff23723e */ /* 0x000fe200030006ff */
[----:B------:R-:W-:Y:S01]  /*7990*/  HADD2.F32 R41, -RZ, R38.H0_H0 ;  /* 0x20000026ff297230 */ /* 0x000fe20000004100 */
[-C--:B0-----:R-:W-:Y:S02]  /*79a0*/  F2FP.F16.E4M3.UNPACK_B R10, R12.reuse ;  /* 0x0000000cff0a723e */ /* 0x081fe400020006ff */
[----:B------:R-:W-:Y:S02]  /*79b0*/  F2FP.F16.E4M3.UNPACK_B R32, R12.H1 ;  /* 0x0000000cff20723e */ /* 0x000fe400030006ff */
[----:B-1----:R-:W-:Y:S02]  /*79c0*/  F2FP.F16.E4M3.UNPACK_B R12, R29 ;  /* 0x0000001dff0c723e */ /* 0x002fe400020006ff */
[----:B------:R-:W-:-:S02]  /*79d0*/  F2FP.F16.E4M3.UNPACK_B R20, R13 ;  /* 0x0000000dff14723e */ /* 0x000fc400020006ff */
[----:B------:R-:W-:Y:S01]  /*79e0*/  F2FP.F16.E4M3.UNPACK_B R25, R13.H1 ;  /* 0x0000000dff19723e */ /* 0x000fe200030006ff */
[----:B------:R-:W-:Y:S01]  /*79f0*/  HADD2.F32 R6, -RZ, R12.H0_H0 ;  /* 0x2000000cff067230 */ /* 0x000fe20000004100 */
[----:B------:R-:W-:Y:S01]  /*7a00*/  F2FP.F16.E4M3.UNPACK_B R13, R27 ;  /* 0x0000001bff0d723e */ /* 0x000fe200020006ff */
[----:B------:R-:W-:Y:S01]  /*7a10*/  HADD2.F32 R9, -RZ, R20.H0_H0 ;  /* 0x20000014ff097230 */ /* 0x000fe20000004100 */
[-C--:B------:R-:W-:Y:S01]  /*7a20*/  F2FP.F16.E4M3.UNPACK_B R33, R15.reuse ;  /* 0x0000000fff21723e */ /* 0x080fe200020006ff */
[----:B------:R-:W-:Y:S01]  /*7a30*/  HADD2.F32 R12, -RZ, R12.H1_H1 ;  /* 0x3000000cff0c7230 */ /* 0x000fe20000004100 */
[----:B------:R-:W-:Y:S01]  /*7a40*/  F2FP.F16.E4M3.UNPACK_B R37, R15.H1 ;  /* 0x0000000fff25723e */ /* 0x000fe200030006ff */
[----:B------:R-:W-:Y:S01]  /*7a50*/  HADD2.F32 R15, -RZ, R13.H0_H0 ;  /* 0x2000000dff0f7230 */ /* 0x000fe20000004100 */
[-C--:B------:R-:W-:Y:S01]  /*7a60*/  F2FP.F16.E4M3.UNPACK_B R36, R31.reuse ;  /* 0x0000001fff24723e */ /* 0x080fe200020006ff */
[----:B------:R-:W-:Y:S01]  /*7a70*/  HADD2.F32 R20, -RZ, R20.H1_H1 ;  /* 0x30000014ff147230 */ /* 0x000fe20000004100 */
[----:B------:R-:W-:-:S02]  /*7a80*/  F2FP.F16.E4M3.UNPACK_B R39, R31.H1 ;  /* 0x0000001fff27723e */ /* 0x000fc400030006ff */
[-C--:B------:R-:W-:Y:S01]  /*7a90*/  F2FP.F16.E4M3.UNPACK_B R21, R28.reuse ;  /* 0x0000001cff15723e */ /* 0x080fe200020006ff */
[C---:B------:R-:W-:Y:S01]  /*7aa0*/  FMUL.FTZ R42, R6.reuse, R15 ;  /* 0x0000000f062a7220 */ /* 0x040fe20000410000 */
[----:B------:R-:W-:Y:S01]  /*7ab0*/  F2FP.F16.E4M3.UNPACK_B R31, R28.H1 ;  /* 0x0000001cff1f723e */ /* 0x000fe200030006ff */
[----:B------:R-:W-:Y:S01]  /*7ac0*/  FMUL.FTZ R28, R6, R41 ;  /* 0x00000029061c7220 */ /* 0x000fe20000410000 */
[----:B------:R-:W-:Y:S02]  /*7ad0*/  F2FP.F16.E4M3.UNPACK_B R29, R29.H1 ;  /* 0x0000001dff1d723e */ /* 0x000fe400030006ff */
[-C--:B------:R-:W-:Y:S01]  /*7ae0*/  F2FP.F16.E4M3.UNPACK_B R7, R30.reuse ;  /* 0x0000001eff07723e */ /* 0x080fe200020006ff */
[C---:B------:R-:W-:Y:S01]  /*7af0*/  FFMA.FTZ R6, R9.reuse, R15, -R28 ;  /* 0x0000000f09067223 */ /* 0x040fe2000001081c */
[----:B------:R-:W-:Y:S01]  /*7b00*/  F2FP.F16.E4M3.UNPACK_B R28, R27.H1 ;  /* 0x0000001bff1c723e */ /* 0x000fe200030006ff */
[----:B------:R-:W-:Y:S01]  /*7b10*/  FFMA.FTZ R9, R9, R41, R42 ;  /* 0x0000002909097223 */ /* 0x000fe2000001002a */
[----:B------:R-:W-:Y:S01]  /*7b20*/  HADD2.F32 R15, -RZ, R13.H1_H1 ;  /* 0x3000000dff0f7230 */ /* 0x000fe20000004100 */
[----:B------:R-:W-:Y:S01]  /*7b30*/  F2FP.F16.E4M3.UNPACK_B R30, R30.H1 ;  /* 0x0000001eff1e723e */ /* 0x000fe200030006ff */
[----:B------:R-:W-:Y:S01]  /*7b40*/  HADD2.F32 R41, -RZ, R38.H1_H1 ;  /* 0x30000026ff297230 */ /* 0x000fe20000004100 */
[-C--:B------:R-:W-:Y:S01]  /*7b50*/  F2FP.F16.E4M3.UNPACK_B R5, R14.reuse ;  /* 0x0000000eff05723e */ /* 0x080fe200020006ff */
[----:B------:R-:W-:Y:S01]  /*7b60*/  HADD2.F32 R42, -RZ, R35.H0_H0 ;  /* 0x20000023ff2a7230 */ /* 0x000fe20000004100 */
[----:B------:R-:W-:Y:S01]  /*7b70*/  F2FP.F16.E4M3.UNPACK_B R14, R14.H1 ;  /* 0x0000000eff0e723e */ /* 0x000fe200030006ff */
[----:B------:R-:W-:-:S02]  /*7b80*/  HADD2.F32 R13, -RZ, R29.H0_H0 ;  /* 0x2000001dff0d7230 */ /* 0x000fc40000004100 */
[C---:B------:R-:W-:Y:S01]  /*7b90*/  FMUL.FTZ R45, R12.reuse, R41 ;  /* 0x000000290c2d7220 */ /* 0x040fe20000410000 */
[----:B------:R-:W-:Y:S02]  /*7ba0*/  HADD2.F32 R38, -RZ, R28.H0_H0 ;  /* 0x2000001cff267230 */ /* 0x000fe40000004100 */
[-C--:B------:R-:W-:Y:S01]  /*7bb0*/  FMUL.FTZ R12, R12, R15.reuse ;  /* 0x0000000f0c0c7220 */ /* 0x080fe20000410000 */
[----:B------:R-:W-:Y:S02]  /*7bc0*/  HADD2.F32 R27, -RZ, R25.H0_H0 ;  /* 0x20000019ff1b7230 */ /* 0x000fe40000004100 */
[C---:B------:R-:W-:Y:S01]  /*7bd0*/  FMUL.FTZ R44, R13.reuse, R42 ;  /* 0x0000002a0d2c7220 */ /* 0x040fe20000410000 */
[----:B------:R-:W-:Y:S02]  /*7be0*/  HADD2.F32 R29, -RZ, R29.H1_H1 ;  /* 0x3000001dff1d7230 */ /* 0x000fe40000004100 */
[-C--:B------:R-:W-:Y:S01]  /*7bf0*/  FMUL.FTZ R47, R13, R38.reuse ;  /* 0x000000260d2f7220 */ /* 0x080fe20000410000 */
[C---:B------:R-:W-:Y:S01]  /*7c00*/  FFMA.FTZ R13, R20.reuse, R15, -R45 ;  /* 0x0000000f140d7223 */ /* 0x040fe2000001082d */
[----:B------:R-:W-:Y:S01]  /*7c10*/  FFMA.FTZ R15, R27, R38, -R44 ;  /* 0x000000261b0f7223 */ /* 0x000fe2000001082c */
[----:B------:R-:W-:Y:S01]  /*7c20*/  F2FP.F16.E4M3.UNPACK_B R38, R40 ;  /* 0x00000028ff26723e */ /* 0x000fe200020006ff */
[----:B------:R-:W-:Y:S01]  /*7c30*/  FFMA.FTZ R12, R20, R41, R12 ;  /* 0x00000029140c7223 */ /* 0x000fe2000001000c */
[----:B------:R-:W-:Y:S01]  /*7c40*/  F2FP.F16.E4M3.UNPACK_B R45, R43 ;  /* 0x0000002bff2d723e */ /* 0x000fe200020006ff */
[----:B------:R-:W-:-:S02]  /*7c50*/  HADD2.F32 R44, -RZ, R35.H1_H1 ;  /* 0x30000023ff2c7230 */ /* 0x000fc40000004100 */
[----:B------:R-:W-:Y:S01]  /*7c60*/  FFMA.FTZ R20, R27, R42, R47 ;  /* 0x0000002a1b147223 */ /* 0x000fe2000001002f */
[----:B------:R-:W-:Y:S01]  /*7c70*/  HADD2.F32 R28, -RZ, R28.H1_H1 ;  /* 0x3000001cff1c7230 */ /* 0x000fe20000004100 */
[----:B------:R-:W-:Y:S01]  /*7c80*/  F2FP.F16.E4M3.UNPACK_B R43, R43.H1 ;  /* 0x0000002bff2b723e */ /* 0x000fe200030006ff */
[----:B------:R-:W-:Y:S02]  /*7c90*/  HADD2.F32 R27, -RZ, R36.H0_H0 ;  /* 0x20000024ff1b7230 */ /* 0x000fe40000004100 */
[C---:B------:R-:W-:Y:S01]  /*7ca0*/  FMUL.FTZ R48, R29.reuse, R44 ;  /* 0x0000002c1d307220 */ /* 0x040fe20000410000 */
[----:B------:R-:W-:Y:S02]  /*7cb0*/  HADD2.F32 R42, -RZ, R38.H0_H0 ;  /* 0x20000026ff2a7230 */ /* 0x000fe40000004100 */
[----:B------:R-:W-:Y:S01]  /*7cc0*/  FMUL.FTZ R29, R29, R28 ;  /* 0x0000001c1d1d7220 */ /* 0x000fe20000410000 */
[----:B------:R-:W-:Y:S01]  /*7cd0*/  HADD2.F32 R25, -RZ, R25.H1_H1 ;  /* 0x30000019ff197230 */ /* 0x000fe20000004100 */
[----:B------:R-:W-:Y:S01]  /*7ce0*/  F2FP.F16.E4M3.UNPACK_B R40, R40.H1 ;  /* 0x00000028ff28723e */ /* 0x000fe200030006ff */
[----:B------:R-:W-:-:S02]  /*7cf0*/  HADD2.F32 R46, -RZ, R45.H0_H0 ;  /* 0x2000002dff2e7230 */ /* 0x000fc40000004100 */
[----:B------:R-:W-:Y:S01]  /*7d00*/  FMUL.FTZ R41, R27, R42 ;  /* 0x0000002a1b297220 */ /* 0x000fe20000410000 */
[----:B------:R-:W-:Y:S02]  /*7d10*/  HADD2.F32 R35, -RZ, R33.H0_H0 ;  /* 0x20000021ff237230 */ /* 0x000fe40000004100 */
[C---:B------:R-:W-:Y:S01]  /*7d20*/  FFMA.FTZ R28, R25.reuse, R28, -R48 ;  /* 0x0000001c191c7223 */ /* 0x040fe20000010830 */
[----:B------:R-:W-:Y:S01]  /*7d30*/  FFMA.FTZ R29, R25, R44, R29 ;  /* 0x0000002c191d7223 */ /* 0x000fe2000001001d */
[-C--:B------:R-:W-:Y:S01]  /*7d40*/  FMUL.FTZ R50, R27, R46.reuse ;  /* 0x0000002e1b327220 */ /* 0x080fe20000410000 */
[----:B------:R-:W-:Y:S02]  /*7d50*/  HADD2.F32 R45, -RZ, R45.H1_H1 ;  /* 0x3000002dff2d7230 */ /* 0x000fe40000004100 */
[C---:B------:R-:W-:Y:S01]  /*7d60*/  FFMA.FTZ R25, R35.reuse, R46, R41 ;  /* 0x0000002e23197223 */ /* 0x040fe20000010029 */
[----:B------:R-:W-:Y:S02]  /*7d70*/  HADD2.F32 R36, -RZ, R36.H1_H1 ;  /* 0x30000024ff247230 */ /* 0x000fe40000004100 */
[----:B------:R-:W-:Y:S01]  /*7d80*/  FFMA.FTZ R27, R35, R42, -R50 ;  /* 0x0000002a231b7223 */ /* 0x000fe20000010832 */
[----:B------:R-:W-:Y:S01]  /*7d90*/  HADD2.F32 R41, -RZ, R38.H1_H1 ;  /* 0x30000026ff297230 */ /* 0x000fe20000004100 */
[----:B------:R-:W-:Y:S01]  /*7da0*/  F2FP.SATFINITE.E4M3.F32.PACK_AB_MERGE_C R20, R29, R20, RZ ;  /* 0x000000141d14723e */ /* 0x000fe200048070ff */
[----:B------:R-:W-:-:S02]  /*7db0*/  HADD2.F32 R44, -RZ, R43.H0_H0 ;  /* 0x2000002bff2c7230 */ /* 0x000fc40000004100 */
[C---:B------:R-:W-:Y:S01]  /*7dc0*/  FMUL.FTZ R46, R36.reuse, R45 ;  /* 0x0000002d242e7220 */ /* 0x040fe20000410000 */
[----:B------:R-:W-:Y:S02]  /*7dd0*/  HADD2.F32 R38, -RZ, R39.H0_H0 ;  /* 0x20000027ff267230 */ /* 0x000fe40000004100 */
[----:B------:R-:W-:Y:S01]  /*7de0*/  FMUL.FTZ R36, R36, R41 ;  /* 0x0000002924247220 */ /* 0x000fe20000410000 */
[----:B------:R-:W-:Y:S01]  /*7df0*/  HADD2.F32 R42, -RZ, R40.H0_H0 ;  /* 0x20000028ff2a7230 */ /* 0x000fe20000004100 */
[----:B------:R-:W-:Y:S01]  /*7e00*/  F2FP.SATFINITE.E4M3.F32.PACK_AB_MERGE_C R9, R12, R9, R20 ;  /* 0x000000090c09723e */ /* 0x000fe20004807014 */
[----:B------:R-:W-:Y:S02]  /*7e10*/  HADD2.F32 R33, -RZ, R33.H1_H1 ;  /* 0x30000021ff217230 */ /* 0x000fe40000004100 */
[C---:B------:R-:W-:Y:S01]  /*7e20*/  FMUL.FTZ R48, R38.reuse, R44 ;  /* 0x0000002c26307220 */ /* 0x040fe20000410000 */
[--C-:B------:R-:W-:Y:S02]  /*7e30*/  HADD2.F32 R35, -RZ, R37.reuse.H0_H0 ;  /* 0x20000025ff237230 */ /* 0x100fe40000004100 */
[----:B------:R-:W-:Y:S01]  /*7e40*/  FMUL.FTZ R47, R38, R42 ;  /* 0x0000002a262f7220 */ /* 0x000fe20000410000 */
[----:B------:R-:W-:-:S02]  /*7e50*/  HADD2.F32 R37, -RZ, R37.H1_H1 ;  /* 0x30000025ff257230 */ /* 0x000fc40000004100 */
[C---:B------:R-:W-:Y:S01]  /*7e60*/  FFMA.FTZ R38, R33.reuse, R41, -R46 ;  /* 0x0000002921267223 */ /* 0x040fe2000001082e */
[----:B------:R-:W-:Y:S01]  /*7e70*/  FFMA.FTZ R36, R33, R45, R36 ;  /* 0x0000002d21247223 */ /* 0x000fe20000010024 */
[C---:B------:R-:W-:Y:S01]  /*7e80*/  FFMA.FTZ R33, R35.reuse, R42, -R48 ;  /* 0x0000002a23217223 */ /* 0x040fe20000010830 */
[----:B------:R-:W-:Y:S01]  /*7e90*/  F2FP.F16.E4M3.UNPACK_B R45, R11.H1 ;  /* 0x0000000bff2d723e */ /* 0x000fe200030006ff */
[----:B------:R-:W-:Y:S01]  /*7ea0*/  HADD2.F32 R48, -RZ, R43.H1_H1 ;  /* 0x3000002bff307230 */ /* 0x000fe20000004100 */
[----:B------:R-:W-:Y:S01]  /*7eb0*/  F2FP.F16.E4M3.UNPACK_B R43, R8.H1 ;  /* 0x00000008ff2b723e */ /* 0x000fe200030006ff */
[----:B------:R-:W-:Y:S02]  /*7ec0*/  HADD2.F32 R41, -RZ, R39.H1_H1 ;  /* 0x30000027ff297230 */ /* 0x000fe40000004100 */
[----:B------:R-:W-:Y:S01]  /*7ed0*/  FFMA.FTZ R35, R35, R44, R47 ;  /* 0x0000002c23237223 */ /* 0x000fe2000001002f */
[----:B------:R-:W-:Y:S02]  /*7ee0*/  HADD2.F32 R42, -RZ, R40.H1_H1 ;  /* 0x30000028ff2a7230 */ /* 0x000fe40000004100 */
[----:B------:R-:W-:-:S02]  /*7ef0*/  HADD2.F32 R46, -RZ, R45.H0_H0 ;  /* 0x2000002dff2e7230 */ /* 0x000fc40000004100 */
[C---:B------:R-:W-:Y:S01]  /*7f00*/  FMUL.FTZ R52, R41.reuse, R48 ;  /* 0x0000003029347220 */ /* 0x040fe20000410000 */
[----:B------:R-:W-:Y:S02]  /*7f10*/  HADD2.F32 R40, -RZ, R31.H0_H0 ;  /* 0x2000001fff287230 */ /* 0x000fe40000004100 */
[----:B------:R-:W-:Y:S01]  /*7f20*/  FMUL.FTZ R47, R41, R42 ;  /* 0x0000002a292f7220 */ /* 0x000fe20000410000 */
[----:B------:R-:W-:Y:S02]  /*7f30*/  HADD2.F32 R44, -RZ, R43.H0_H0 ;  /* 0x2000002bff2c7230 */ /* 0x000fe40000004100 */
[--C-:B------:R-:W-:Y:S02]  /*7f40*/  HADD2.F32 R39, -RZ, R32.reuse.H0_H0 ;  /* 0x20000020ff277230 */ /* 0x100fe40000004100 */
[C---:B------:R-:W-:Y:S01]  /*7f50*/  FMUL.FTZ R50, R40.reuse, R46 ;  /* 0x0000002e28327220 */ /* 0x040fe20000410000 */
[----:B------:R-:W-:Y:S02]  /*7f60*/  HADD2.F32 R31, -RZ, R31.H1_H1 ;  /* 0x3000001fff1f7230 */ /* 0x000fe40000004100 */
[----:B------:R-:W-:Y:S01]  /*7f70*/  FMUL.FTZ R41, R40, R44 ;  /* 0x0000002c28297220 */ /* 0x000fe20000410000 */
[C---:B------:R-:W-:Y:S01]  /*7f80*/  FFMA.FTZ R40, R37.reuse, R42, -R52 ;  /* 0x0000002a25287223 */ /* 0x040fe20000010834 */
[----:B------:R-:W-:Y:S01]  /*7f90*/  FFMA.FTZ R42, R37, R48, R47 ;  /* 0x00000030252a7223 */ /* 0x000fe2000001002f */
[C---:B------:R-:W-:Y:S01]  /*7fa0*/  FFMA.FTZ R37, R39.reuse, R44, -R50 ;  /* 0x0000002c27257223 */ /* 0x040fe20000010832 */
[----:B------:R-:W-:Y:S01]  /*7fb0*/  FFMA.FTZ R39, R39, R46, R41 ;  /* 0x0000002e27277223 */ /* 0x000fe20000010029 */
[----:B------:R-:W-:Y:S01]  /*7fc0*/  HADD2.F32 R46, -RZ, R45.H1_H1 ;  /* 0x3000002dff2e7230 */ /* 0x000fe20000004100 */
[----:B------:R-:W-:Y:S01]  /*7fd0*/  F2FP.F16.E4M3.UNPACK_B R44, R11 ;  /* 0x0000000bff2c723e */ /* 0x000fe200020006ff */
[----:B------:R-:W-:Y:S01]  /*7fe0*/  HADD2.F32 R43, -RZ, R43.H1_H1 ;  /* 0x3000002bff2b7230 */ /* 0x000fe20000004100 */
[----:B------:R-:W-:Y:S01]  /*7ff0*/  F2FP.F16.E4M3.UNPACK_B R41, R8 ;  /* 0x00000008ff29723e */ /* 0x000fe200020006ff */
[----:B------:R-:W-:-:S02]  /*8000*/  HADD2.F32 R32, -RZ, R32.H1_H1 ;  /* 0x30000020ff207230 */ /* 0x000fc40000004100 */
[CC--:B------:R-:W-:Y:S01]  /*8010*/  FMUL.FTZ R47, R31.reuse, R46.reuse ;  /* 0x0000002e1f2f7220 */ /* 0x0c0fe20000410000 */
[----:B------:R-:W-:Y:S02]  /*8020*/  HADD2.F32 R45, -RZ, R44.H0_H0 ;  /* 0x2000002cff2d7230 */ /* 0x000fe40000004100 */
[-C--:B------:R-:W-:Y:S01]  /*8030*/  FMUL.FTZ R31, R31, R43.reuse ;  /* 0x0000002b1f1f7220 */ /* 0x080fe20000410000 */
[----:B------:R-:W-:Y:S02]  /*8040*/  HADD2.F32 R11, -RZ, R21.H0_H0 ;  /* 0x20000015ff0b7230 */ /* 0x000fe40000004100 */
[C---:B------:R-:W-:Y:S01]  /*8050*/  FFMA.FTZ R48, R32.reuse, R43, -R47 ;  /* 0x0000002b20307223 */ /* 0x040fe2000001082f */
[----:B------:R-:W-:Y:S02]  /*8060*/  HADD2.F32 R8, -RZ, R10.H0_H0 ;  /* 0x2000000aff087230 */ /* 0x000fe40000004100 */
[----:B------:R-:W-:Y:S01]  /*8070*/  FFMA.FTZ R50, R32, R46, R31 ;  /* 0x0000002e20327223 */ /* 0x000fe2000001001f */
[----:B------:R-:W-:-:S02]  /*8080*/  HADD2.F32 R31, -RZ, R41.H0_H0 ;  /* 0x20000029ff1f7230 */ /* 0x000fc40000004100 */
[C---:B------:R-:W-:Y:S01]  /*8090*/  FMUL.FTZ R43, R11.reuse, R45 ;  /* 0x0000002d0b2b7220 */ /* 0x040fe20000410000 */
[----:B------:R-:W-:Y:S02]  /*80a0*/  HADD2.F32 R44, -RZ, R44.H1_H1 ;  /* 0x3000002cff2c7230 */ /* 0x000fe40000004100 */
[----:B------:R-:W-:Y:S02]  /*80b0*/  HADD2.F32 R21, -RZ, R21.H1_H1 ;  /* 0x30000015ff157230 */ /* 0x000fe40000004100 */
[-C--:B------:R-:W-:Y:S01]  /*80c0*/  FMUL.FTZ R11, R11, R31.reuse ;  /* 0x0000001f0b0b7220 */ /* 0x080fe20000410000 */
[----:B------:R-:W-:Y:S02]  /*80d0*/  HADD2.F32 R41, -RZ, R41.H1_H1 ;  /* 0x30000029ff297230 */ /* 0x000fe40000004100 */
[C---:B------:R-:W-:Y:S01]  /*80e0*/  FFMA.FTZ R43, R8.reuse, R31, -R43 ;  /* 0x0000001f082b7223 */ /* 0x040fe2000001082b */
[----:B------:R-:W-:Y:S01]  /*80f0*/  HADD2.F32 R10, -RZ, R10.H1_H1 ;  /* 0x3000000aff0a7230 */ /* 0x000fe20000004100 */
[----:B------:R-:W-:Y:S01]  /*8100*/  F2FP.F16.E4M3.UNPACK_B R31, R4.H1 ;  /* 0x00000004ff1f723e */ /* 0x000fe200030006ff */
[C---:B------:R-:W-:Y:S01]  /*8110*/  FMUL.FTZ R47, R21.reuse, R44 ;  /* 0x0000002c152f7220 */ /* 0x040fe20000410000 */
[----:B------:R-:W-:Y:S01]  /*8120*/  FFMA.FTZ R45, R8, R45, R11 ;  /* 0x0000002d082d7223 */ /* 0x000fe2000001000b */
[----:B------:R-:W-:Y:S01]  /*8130*/  F2FP.F16.E4M3.UNPACK_B R8, R3.H1 ;  /* 0x00000003ff08723e */ /* 0x000fe200030006ff */
[-C--:B------:R-:W-:Y:S01]  /*8140*/  FMUL.FTZ R21, R21, R41.reuse ;  /* 0x0000002915157220 */ /* 0x080fe20000410000 */
[----:B------:R-:W-:Y:S01]  /*8150*/  FFMA.FTZ R46, R10, R41, -R47 ;  /* 0x000000290a2e7223 */ /* 0x000fe2000001082f */
[----:B------:R-:W-:Y:S01]  /*8160*/  HADD2.F32 R32, -RZ, R31.H0_H0 ;  /* 0x2000001fff207230 */ /* 0x000fe20000004100 */
[----:B------:R-:W-:Y:S01]  /*8170*/  F2FP.F16.E4M3.UNPACK_B R3, R3 ;  /* 0x00000003ff03723e */ /* 0x000fe200020006ff */
[----:B------:R-:W-:-:S02]  /*8180*/  HADD2.F32 R11, -RZ, R30.H0_H0 ;  /* 0x2000001eff0b7230 */ /* 0x000fc40000004100 */
[----:B------:R-:W-:Y:S01]  /*8190*/  FFMA.FTZ R44, R10, R44, R21 ;  /* 0x0000002c0a2c7223 */ /* 0x000fe20000010015 */
[--C-:B------:R-:W-:Y:S02]  /*81a0*/  HADD2.F32 R10, -RZ, R8.reuse.H0_H0 ;  /* 0x20000008ff0a7230 */ /* 0x100fe40000004100 */
[----:B------:R-:W-:Y:S02]  /*81b0*/  HADD2.F32 R21, -RZ, R8.H1_H1 ;  /* 0x30000008ff157230 */ /* 0x000fe40000004100 */
[C---:B------:R-:W-:Y:S01]  /*81c0*/  FMUL.FTZ R41, R11.reuse, R32 ;  /* 0x000000200b297220 */ /* 0x040fe20000410000 */
[----:B------:R-:W-:Y:S02]  /*81d0*/  HADD2.F32 R8, -RZ, R14.H0_H0 ;  /* 0x2000000eff087230 */ /* 0x000fe40000004100 */
[----:B------:R-:W-:Y:S01]  /*81e0*/  FMUL.FTZ R11, R11, R10 ;  /* 0x0000000a0b0b7220 */ /* 0x000fe20000410000 */
[----:B------:R-:W-:Y:S02]  /*81f0*/  HADD2.F32 R31, -RZ, R31.H1_H1 ;  /* 0x3000001fff1f7230 */ /* 0x000fe40000004100 */
[----:B------:R-:W-:-:S02]  /*8200*/  HADD2.F32 R30, -RZ, R30.H1_H1 ;  /* 0x3000001eff1e7230 */ /* 0x000fc40000004100 */
[C---:B------:R-:W-:Y:S01]  /*8210*/  FFMA.FTZ R47, R8.reuse, R32, R11 ;  /* 0x00000020082f7223 */ /* 0x040fe2000001000b */
[----:B------:R-:W-:Y:S01]  /*8220*/  HADD2.F32 R14, -RZ, R14.H1_H1 ;  /* 0x3000000eff0e7230 */ /* 0x000fe20000004100 */
[----:B------:R-:W-:Y:S01]  /*8230*/  F2FP.F16.E4M3.UNPACK_B R11, R4 ;  /* 0x00000004ff0b723e */ /* 0x000fe200020006ff */
[----:B------:R-:W-:Y:S01]  /*8240*/  FFMA.FTZ R41, R8, R10, -R41 ;  /* 0x0000000a08297223 */ /* 0x000fe20000010829 */
[C---:B------:R-:W-:Y:S01]  /*8250*/  FMUL.FTZ R49, R30.reuse, R31 ;  /* 0x0000001f1e317220 */ /* 0x040fe20000410000 */
[-C--:B------:R-:W-:Y:S01]  /*8260*/  FMUL.FTZ R30, R30, R21.reuse ;  /* 0x000000151e1e7220 */ /* 0x080fe20000410000 */
[----:B------:R-:W-:Y:S02]  /*8270*/  HADD2.F32 R8, -RZ, R3.H0_H0 ;  /* 0x20000003ff087230 */ /* 0x000fe40000004100 */
[C---:B------:R-:W-:Y:S01]  /*8280*/  FFMA.FTZ R52, R14.reuse, R21, -R49 ;  /* 0x000000150e347223 */ /* 0x040fe20000010831 */
[----:B------:R-:W-:Y:S01]  /*8290*/  FFMA.FTZ R54, R14, R31, R30 ;  /* 0x0000001f0e367223 */ /* 0x000fe2000001001e */
[----:B------:R-:W-:-:S02]  /*82a0*/  HADD2.F32 R14, -RZ, R11.H0_H0 ;  /* 0x2000000bff0e7230 */ /* 0x000fc40000004100 */
[----:B------:R-:W-:Y:S01]  /*82b0*/  HADD2.F32 R4, -RZ, R7.H0_H0 ;  /* 0x20000007ff047230 */ /* 0x000fe20000004100 */
[----:B------:R-:W-:Y:S01]  /*82c0*/  F2FP.SATFINITE.E4M3.F32.PACK_AB_MERGE_C R41, R52, R41, RZ ;  /* 0x000000293429723e */ /* 0x000fe200048070ff */
[----:B------:R-:W-:Y:S01]  /*82d0*/  HADD2.F32 R30, -RZ, R11.H1_H1 ;  /* 0x3000000bff1e7230 */ /* 0x000fe20000004100 */
[----:B------:R-:W-:Y:S01]  /*82e0*/  F2FP.SATFINITE.E4M3.F32.PACK_AB_MERGE_C R47, R54, R47, RZ ;  /* 0x0000002f362f723e */ /* 0x000fe200048070ff */
[----:B------:R-:W-:Y:S02]  /*82f0*/  HADD2.F32 R7, -RZ, R7.H1_H1 ;  /* 0x30000007ff077230 */ /* 0x000fe40000004100 */
[C---:B------:R-:W-:Y:S01]  /*8300*/  FMUL.FTZ R32, R4.reuse, R14 ;  /* 0x0000000e04207220 */ /* 0x040fe20000410000 */
[----:B------:R-:W-:Y:S02]  /*8310*/  HADD2.F32 R10, -RZ, R3.H1_H1 ;  /* 0x30000003ff0a7230 */ /* 0x000fe40000004100 */
[----:B------:R-:W-:Y:S01]  /*8320*/  FMUL.FTZ R11, R4, R8 ;  /* 0x00000008040b7220 */ /* 0x000fe20000410000 */
[----:B------:R-:W-:-:S02]  /*8330*/  HADD2.F32 R3, -RZ, R5.H0_H0 ;  /* 0x20000005ff037230 */ /* 0x000fc40000004100 */
[C---:B------:R-:W-:Y:S01]  /*8340*/  FMUL.FTZ R4, R7.reuse, R30 ;  /* 0x0000001e07047220 */ /* 0x040fe20000410000 */
[----:B------:R-:W-:Y:S02]  /*8350*/  HADD2.F32 R5, -RZ, R5.H1_H1 ;  /* 0x30000005ff057230 */ /* 0x000fe40000004100 */
[----:B------:R-:W-:Y:S01]  /*8360*/  FMUL.FTZ R7, R7, R10 ;  /* 0x0000000a07077220 */ /* 0x000fe20000410000 */
[C---:B------:R-:W-:Y:S01]  /*8370*/  FFMA.FTZ R32, R3.reuse, R8, -R32 ;  /* 0x0000000803207223 */ /* 0x040fe20000010820 */
[----:B------:R-:W-:Y:S01]  /*8380*/  FFMA.FTZ R3, R3, R14, R11 ;  /* 0x0000000e03037223 */ /* 0x000fe2000001000b */
[C---:B------:R-:W-:Y:S01]  /*8390*/  FFMA.FTZ R21, R5.reuse, R10, -R4 ;  /* 0x0000000a05157223 */ /* 0x040fe20000010804 */
[----:B------:R-:W-:Y:S01]  /*83a0*/  FFMA.FTZ R10, R5, R30, R7 ;  /* 0x0000001e050a7223 */ /* 0x000fe20000010007 */
[----:B------:R-:W-:Y:S02]  /*83b0*/  F2FP.SATFINITE.E4M3.F32.PACK_AB_MERGE_C R5, R28, R15, RZ ;  /* 0x0000000f1c05723e */ /* 0x000fe400048070ff */
[----:B------:R-:W-:-:S02]  /*83c0*/  F2FP.SATFINITE.E4M3.F32.PACK_AB_MERGE_C R7, R40, R33, RZ ;  /* 0x000000212807723e */ /* 0x000fc400048070ff */
[----:B------:R-:W-:Y:S02]  /*83d0*/  F2FP.SATFINITE.E4M3.F32.PACK_AB_MERGE_C R4, R48, R37, RZ ;  /* 0x000000253004723e */ /* 0x000fe400048070ff */
[----:B------:R-:W-:Y:S02]  /*83e0*/  F2FP.SATFINITE.E4M3.F32.PACK_AB_MERGE_C R11, R42, R35, RZ ;  /* 0x000000232a0b723e */ /* 0x000fe400048070ff */
[----:B------:R-:W-:Y:S02]  /*83f0*/  F2FP.SATFINITE.E4M3.F32.PACK_AB_MERGE_C R8, R50, R39, RZ ;  /* 0x000000273208723e */ /* 0x000fe400048070ff */
[----:B------:R-:W-:Y:S02]  /*8400*/  F2FP.SATFINITE.E4M3.F32.PACK_AB_MERGE_C R5, R13, R6, R5 ;  /* 0x000000060d05723e */ /* 0x000fe40004807005 */
[----:B------:R-:W-:Y:S02]  /*8410*/  F2FP.SATFINITE.E4M3.F32.PACK_AB_MERGE_C R7, R38, R27, R7 ;  /* 0x0000001b2607723e */ /* 0x000fe40004807007 */
[----:B------:R-:W-:-:S02]  /*8420*/  F2FP.SATFINITE.E4M3.F32.PACK_AB_MERGE_C R4, R46, R43, R4 ;  /* 0x0000002b2e04723e */ /* 0x000fc40004807004 */
[----:B------:R-:W-:Y:S02]  /*8430*/  F2FP.SATFINITE.E4M3.F32.PACK_AB_MERGE_C R6, R21, R32, R41 ;  /* 0x000000201506723e */ /* 0x000fe40004807029 */
[----:B------:R-:W-:Y:S02]  /*8440*/  F2FP.SATFINITE.E4M3.F32.PACK_AB_MERGE_C R11, R36, R25, R11 ;  /* 0x00000019240b723e */ /* 0x000fe4000480700b */
[----:B------:R-:W-:Y:S01]  /*8450*/  F2FP.SATFINITE.E4M3.F32.PACK_AB_MERGE_C R8, R44, R45, R8 ;  /* 0x0000002d2c08723e */ /* 0x000fe20004807008 */
[----:B------:R3:W-:Y:S01]  /*8460*/  STS.128 [R51+0xb000], R4 ;  /* 0x00b0000433007388 */ /* 0x0007e20000000c00 */
[----:B------:R-:W-:-:S05]  /*8470*/  F2FP.SATFINITE.E4M3.F32.PACK_AB_MERGE_C R10, R10, R3, R47 ;  /* 0x000000030a0a723e */ /* 0x000fca000480702f */
[----:B------:R3:W-:Y:S02]  /*8480*/  STS.128 [R0+0xb000], R8 ;  /* 0x00b0000800007388 */ /* 0x0007e40000000c00 */
.L_x_480:
[----:B------:R-:W-:Y:S05]  /*8490*/  BSYNC B0 ;  /* 0x0000000000007941 */ /* 0x000fea0003800000 */
.L_x_473:
[----:B------:R-:W-:Y:S01]  /*84a0*/  @!PT LDS RZ, [RZ] ;  /* 0x00000000fffff984 */ /* 0x000fe20000000800 */
[----:B------:R-:W-:Y:S01]  /*84b0*/  @!PT LDS RZ, [RZ] ;  /* 0x00000000fffff984 */ /* 0x000fe20000000800 */
[----:B------:R-:W-:Y:S01]  /*84c0*/  @!PT LDS RZ, [RZ] ;  /* 0x00000000fffff984 */ /* 0x000fe20000000800 */
[----:B------:R-:W-:Y:S01]  /*84d0*/  @!PT LDS RZ, [RZ] ;  /* 0x00000000fffff984 */ /* 0x000fe20000000800 */
[----:B------:R1:W-:Y:S06]  /*84e0*/  MEMBAR.ALL.CTA ;  /* 0x0000000000007992 */ /* 0x0003ec0000008000 */
[----:B-1----:R-:W1:Y:S01]  /*84f0*/  FENCE.VIEW.ASYNC.S ;  /* 0x00000000000073c6 */ /* 0x002e620000000000 */
[----:B------:R-:W-:Y:S05]  /*8500*/  WARPSYNC.ALL ;  /* 0x0000000000007948 */ /* 0x000fea0003800000 */
[----:B-1----:R-:W-:Y:S06]  /*8510*/  BAR.SYNC.DEFER_BLOCKING 0xd, 0x180 ;  /* 0x0346000000007b1d */ /* 0x002fec0000010000 */
.L_x_470:
[----:B0--3--:R-:W3:Y:S02]  /*8520*/  LDL R0, [R1+0xc] ;  /* 0x00000c0001007983 */ /* 0x009ee40000100800 */
[----:B---3--:R-:W-:-:S13]  /*8530*/  ISETP.NE.AND P0, PT, R0, 0x3, PT ;  /* 0x000000030000780c */ /* 0x008fda0003f05270 */
[----:B------:R-:W-:Y:S05]  /*8540*/  @!P0 BRA `(.L_x_488) ;  /* 0x0000000000048947 */ /* 0x000fea0003800000 */
[----:B------:R-:W-:Y:S01]  /*8550*/  BPT.TRAP 0x1 ;  /* 0x000000040000795c */ /* 0x000fe20000300000 */
.L_x_488:
[----:B------:R-:W3:Y:S04]  /*8560*/  LDL R0, [R1+0x10] ;  /* 0x0000100001007983 */ /* 0x000ee80000100800 */
[----:B-----5:R-:W1:Y:S01]  /*8570*/  LDL R5, [R1+0x8] ;  /* 0x0000080001057983 */ /* 0x020e620000100800 */
[----:B---3--:R-:W-:Y:S01]  /*8580*/  SHF.L.U32 R4, R0, 0x1f, RZ ;  /* 0x0000001f00047819 */ /* 0x008fe200000006ff */
[----:B-1--4-:R-:W-:-:S04]  /*8590*/  IMAD R3, R5, 0x8, R18 ;  /* 0x0000000805037824 */ /* 0x012fc800078e0212 */
[----:B------:R0:W1:Y:S01]  /*85a0*/  SYNCS.PHASECHK.TRANS64.TRYWAIT P1, [R3+URZ+0x13230], R4 ;  /* 0x01323004030075a7 */ /* 0x000062000802017f */
[----:B------:R-:W-:Y:S05]  /*85b0*/  @!P0 BRA `(.L_x_489) ;  /* 0x0000000000048947 */ /* 0x000fea0003800000 */
[----:B------:R-:W-:Y:S01]  /*85c0*/  BPT.TRAP 0x1 ;  /* 0x000000040000795c */ /* 0x000fe20000300000 */
.L_x_489:
[----:B------:R-:W-:-:S04]  /*85d0*/  IADD3 R0, R18, 0xe000, RZ ;  /* 0x0000e00012007810 */ /* 0x000fc80007ffe0ff */
[----:B------:R-:W-:-:S04]  /*85e0*/  SHF.R.U32.HI R0, RZ, 0x4, R0 ;  /* 0x00000004ff007819 */ /* 0x000fc80000011600 */
[----:B------:R-:W-:-:S04]  /*85f0*/  LOP3.LUT R0, R0, 0x3fff, RZ, 0xc0, !PT ;  /* 0x00003fff00007812 */ /* 0x000fc800078ec0ff */
[----:B------:R-:W-:-:S05]  /*8600*/  LOP3.LUT R21, R0, 0x10000, RZ, 0xfc, !PT ;  /* 0x0001000000157812 */ /* 0x000fca00078efcff */
[----:B------:R-:W-:Y:S01]  /*8610*/  IMAD R10, R5, 0x280, R21 ;  /* 0x00000280050a7824 */ /* 0x000fe200078e0215 */
[----:B-1----:R-:W-:Y:S06]  /*8620*/  @P1 BRA `(.L_x_490) ;  /* 0x0000000000081947 */ /* 0x002fec0003800000 */
[----:B------:R-:W1:Y:S02]  /*8630*/  SYNCS.PHASECHK.TRANS64.TRYWAIT P1, [R3+URZ+0x13230], R4 ;  /* 0x01323004030075a7 */ /* 0x000e64000802017f */
[----:B-1----:R-:W-:Y:S05]  /*8640*/  @!P1 BRA `(.L_x_491) ;  /* 0x0000010400089947 */ /* 0x002fea0003800000 */
.L_x_490:
[----:B01----:R-:W-:Y:S01]  /*8650*/  VIADD R4, R10, 0x80 ;  /* 0x000000800a047836 */ /* 0x003fe20000000000 */
[----:B------:R-:W-:Y:S05]  /*8660*/  WARPSYNC.ALL ;  /* 0x0000000000007948 */ /* 0x000fea0003800000 */
[----:B------:R-:W-:Y:S01]  /*8670*/  IMAD.MOV.U32 R11, RZ, RZ, -0x7fffffe0 ;  /* 0x80000020ff0b7424 */ /* 0x000fe200078e00ff */
[----:B------:R-:W-:Y:S01]  /*8680*/  R2UR UR10, R4 ;  /* 0x00000000040a72ca */ /* 0x000fe200000e0000 */
[----:B------:R-:W-:Y:S01]  /*8690*/  IMAD.MOV.U32 R5, RZ, RZ, -0x7fffffe0 ;  /* 0x80000020ff057424 */ /* 0x000fe200078e00ff */
[----:B------:R-:W-:Y:S01]  /*86a0*/  LOP3.LUT R4, R34, 0x10000, RZ, 0xfc, !PT ;  /* 0x0001000022047812 */ /* 0x000fe200078efcff */
[----:B------:R-:W-:Y:S01]  /*86b0*/  WARPGROUP.ARRIVE ;  /* 0x00000000000079c5 */ /* 0x000fe20000000000 */
[C---:B------:R-:W-:Y:S01]  /*86c0*/  R2UR UR6, R10.reuse ;  /* 0x000000000a0672ca */ /* 0x040fe200000e0000 */
[----:B------:R-:W-:Y:S01]  /*86d0*/  VIADD R6, R10, 0x100 ;  /* 0x000001000a067836 */ /* 0x000fe20000000000 */
[----:B------:R-:W-:Y:S01]  /*86e0*/  R2UR UR7, R11 ;  /* 0x000000000b0772ca */ /* 0x000fe200000e0000 */
[----:B------:R-:W-:Y:S01]  /*86f0*/  IMAD.MOV.U32 R7, RZ, RZ, -0x7fffffe0 ;  /* 0x80000020ff077424 */ /* 0x000fe200078e00ff */
[----:B------:R-:W-:Y:S01]  /*8700*/  R2UR UR4, R4 ;  /* 0x00000000040472ca */ /* 0x000fe200000e0000 */
[C---:B------:R-:W-:Y:S01]  /*8710*/  VIADD R8, R10.reuse, 0x180 ;  /* 0x000001800a087836 */ /* 0x040fe20000000000 */
[C---:B------:R-:W-:Y:S01]  /*8720*/  R2UR UR5, R5.reuse ;  /* 0x00000000050572ca */ /* 0x040fe200000e0000 */
[----:B------:R-:W-:Y:S01]  /*8730*/  IMAD.MOV.U32 R9, RZ, RZ, -0x7fffffe0 ;  /* 0x80000020ff097424 */ /* 0x000fe200078e00ff */
[C---:B------:R-:W-:Y:S01]  /*8740*/  R2UR UR11, R5.reuse ;  /* 0x00000000050b72ca */ /* 0x040fe200000e0000 */
[----:B------:R-:W-:Y:S01]  /*8750*/  VIADD R12, R10, 0x200 ;  /* 0x000002000a0c7836 */ /* 0x000fe20000000000 */
[----:B------:R-:W-:Y:S01]  /*8760*/  R2UR UR8, R4 ;  /* 0x00000000040872ca */ /* 0x000fe200000e0000 */
[----:B------:R-:W-:Y:S01]  /*8770*/  IMAD.MOV.U32 R13, RZ, RZ, -0x7fffffe0 ;  /* 0x80000020ff0d7424 */ /* 0x000fe200078e00ff */
[----:B------:R-:W-:Y:S01]  /*8780*/  R2UR UR9, R5 ;  /* 0x00000000050972ca */ /* 0x000fe200000e0000 */
[----:B------:R-:W-:Y:S01]  /*8790*/  IMAD.MOV.U32 R11, RZ, RZ, -0x7fffffe0 ;  /* 0x80000020ff0b7424 */ /* 0x000fe200078e00ff */
[----:B------:R-:W-:Y:S01]  /*87a0*/  R2UR UR14, R6 ;  /* 0x00000000060e72ca */ /* 0x000fe200000e0000 */
[----:B------:R-:W-:Y:S01]  /*87b0*/  VIADD R6, R10, 0x2 ;  /* 0x000000020a067836 */ /* 0x000fe20000000000 */
[----:B------:R-:W-:-:S02]  /*87c0*/  R2UR UR15, R7 ;  /* 0x00000000070f72ca */ /* 0x000fc400000e0000 */
[----:B------:R-:W-:Y:S01]  /*87d0*/  R2UR UR12, R4 ;  /* 0x00000000040c72ca */ /* 0x000fe200000e0000 */
[----:B------:R-:W-:Y:S01]  /*87e0*/  QGMMA.64x32x32.F32.E4M3.E4M3 R92, gdesc[UR4], RZ, !UPT, gsb0 ;  /* 0x00600000045c79f3 */ /* 0x000fe2000c0008ff */
[----:B------:R-:W-:Y:S02]  /*87f0*/  R2UR UR13, R5 ;  /* 0x00000000050d72ca */ /* 0x000fe400000e0000 */
[----:B------:R-:W-:Y:S01]  /*8800*/  R2UR UR18, R8 ;  /* 0x00000000081272ca */ /* 0x000fe200000e0000 */
[----:B------:R-:W-:Y:S01]  /*8810*/  VIADD R8, R10, 0x102 ;  /* 0x000001020a087836 */ /* 0x000fe20000000000 */
[----:B------:R-:W-:Y:S01]  /*8820*/  R2UR UR19, R9 ;  /* 0x00000000091372ca */ /* 0x000fe200000e0000 */
[----:B------:R-:W-:Y:S01]  /*8830*/  IMAD.MOV.U32 R9, RZ, RZ, -0x7fffffe0 ;  /* 0x80000020ff097424 */ /* 0x000fe200078e00ff */
[----:B------:R-:W-:Y:S02]  /*8840*/  R2UR UR16, R4 ;  /* 0x00000000041072ca */ /* 0x000fe400000e0000 */
[----:B------:R-:W-:-:S02]  /*8850*/  R2UR UR17, R5 ;  /* 0x00000000051172ca */ /* 0x000fc400000e0000 */
[----:B------:R-:W-:Y:S02]  /*8860*/  R2UR UR22, R12 ;  /* 0x000000000c1672ca */ /* 0x000fe400000e0000 */
[----:B------:R-:W-:Y:S02]  /*8870*/  R2UR UR23, R13 ;  /* 0x000000000d1772ca */ /* 0x000fe400000e0000 */
[----:B------:R-:W-:Y:S02]  /*8880*/  R2UR UR20, R4 ;  /* 0x00000000041472ca */ /* 0x000fe400000e0000 */
[----:B------:R-:W-:Y:S02]  /*8890*/  R2UR UR21, R5 ;  /* 0x00000000051572ca */ /* 0x000fe400000e0000 */
[----:B------:R-:W-:Y:S02]  /*88a0*/  MOV R7, 0x80000020 ;  /* 0x8000002000077802 */ /* 0x000fe40000000f00 */
[----:B------:R-:W-:Y:S01]  /*88b0*/  R2UR UR6, R6 ;  /* 0x00000000060672ca */ /* 0x000fe200000e0000 */
[----:B------:R-:W-:Y:S01]  /*88c0*/  VIADD R6, R10, 0x82 ;  /* 0x000000820a067836 */ /* 0x000fe20000000000 */
[----:B------:R-:W-:Y:S01]  /*88d0*/  R2UR UR7, R7 ;  /* 0x00000000070772ca */ /* 0x000fe200000e0000 */
[----:B------:R-:W-:Y:S01]  /*88e0*/  IMAD.MOV.U32 R7, RZ, RZ, -0x7fffffe0 ;  /* 0x80000020ff077424 */ /* 0x000fe200078e00ff */
[----:B------:R-:W-:Y:S01]  /*88f0*/  MOV R25, RZ ;  /* 0x000000ff00197202 */ /* 0x000fe20000000f00 */
[----:B------:R-:W-:-:S02]  /*8900*/  WARPGROUP.DEPBAR.LE gsb0, 0x0 ;  /* 0x00008000000079c5 */ /* 0x000fc40000010000 */
[----:B------:R-:W-:-:S06]  /*8910*/  WARPGROUP.ARRIVE ;  /* 0x00000000000079c5 */ /* 0x000fcc0000000000 */
[----:B------:R-:W-:Y:S01]  /*8920*/  QGMMA.64x32x32.F32.E4M3.E4M3 R76, gdesc[UR8], RZ, !UPT, gsb0 ;  /* 0x00600000084c79f3 */ /* 0x000fe2000c0008ff */
[----:B------:R-:W-:Y:S01]  /*8930*/  R2UR UR10, R6 ;  /* 0x00000000060a72ca */ /* 0x000fe200000e0000 */
[----:B------:R-:W-:Y:S01]  /*8940*/  VIADD R6, R4, 0x2 ;  /* 0x0000000204067836 */ /* 0x000fe20000000000 */
[----:B------:R-:W-:Y:S01]  /*8950*/  R2UR UR11, R7 ;  /* 0x00000000070b72ca */ /* 0x000fe200000e0000 */
[----:B------:R-:W-:-:S03]  /*8960*/  IMAD.MOV.U32 R7, RZ, RZ, -0x7fffffe0 ;  /* 0x80000020ff077424 */ /* 0x000fc600078e00ff */
[C---:B------:R-:W-:Y:S02]  /*8970*/  R2UR UR4, R6.reuse ;  /* 0x00000000060472ca */ /* 0x040fe400000e0000 */
[C---:B------:R-:W-:Y:S02]  /*8980*/  R2UR UR5, R7.reuse ;  /* 0x00000000070572ca */ /* 0x040fe400000e0000 */
[----:B------:R-:W-:Y:S02]  /*8990*/  R2UR UR8, R6 ;  /* 0x00000000060872ca */ /* 0x000fe400000e0000 */
[----:B------:R-:W-:Y:S01]  /*89a0*/  R2UR UR9, R7 ;  /* 0x00000000070972ca */ /* 0x000fe200000e0000 */
[----:B------:R-:W-:Y:S02]  /*89b0*/  WARPGROUP.DEPBAR.LE gsb0, 0x0 ;  /* 0x00008000000079c5 */ /* 0x000fe40000010000 */
[----:B------:R-:W-:-:S06]  /*89c0*/  WARPGROUP.ARRIVE ;  /* 0x00000000000079c5 */ /* 0x000fcc0000000000 */
[----:B------:R-:W-:Y:S01]  /*89d0*/  QGMMA.64x32x32.F32.E4M3.E4M3 R60, gdesc[UR12], RZ, !UPT, gsb0 ;  /* 0x006000000c3c79f3 */ /* 0x000fe2000c0008ff */
[----:B------:R-:W-:Y:S01]  /*89e0*/  R2UR UR14, R8 ;  /* 0x00000000080e72ca */ /* 0x000fe200000e0000 */
[----:B------:R-:W-:Y:S01]  /*89f0*/  VIADD R8, R10, 0x182 ;  /* 0x000001820a087836 */ /* 0x000fe20000000000 */
[----:B------:R-:W-:Y:S01]  /*8a00*/  R2UR UR15, R9 ;  /* 0x00000000090f72ca */ /* 0x000fe200000e0000 */
[----:B------:R-:W-:Y:S01]  /*8a10*/  IMAD.MOV.U32 R9, RZ, RZ, -0x7fffffe0 ;  /* 0x80000020ff097424 */ /* 0x000fe200078e00ff */
[----:B------:R-:W-:Y:S01]  /*8a20*/  R2UR UR12, R6 ;  /* 0x00000000060c72ca */ /* 0x000fe200000e0000 */
[----:B------:R-:W-:Y:S01]  /*8a30*/  VIADD R10, R10, 0x202 ;  /* 0x000002020a0a7836 */ /* 0x000fe20000000000 */
[----:B------:R-:W-:Y:S01]  /*8a40*/  R2UR UR13, R7 ;  /* 0x00000000070d72ca */ /* 0x000fe200000e0000 */
[----:B------:R-:W-:Y:S02]  /*8a50*/  WARPGROUP.DEPBAR.LE gsb0, 0x0 ;  /* 0x00008000000079c5 */ /* 0x000fe40000010000 */
[----:B------:R-:W-:-:S06]  /*8a60*/  WARPGROUP.ARRIVE ;  /* 0x00000000000079c5 */ /* 0x000fcc0000000000 */
[----:B------:R-:W-:Y:S01]  /*8a70*/  QGMMA.64x32x32.F32.E4M3.E4M3 R44, gdesc[UR16], RZ, !UPT, gsb0 ;  /* 0x00600000102c79f3 */ /* 0x000fe2000c0008ff */
[----:B------:R-:W-:Y:S02]  /*8a80*/  R2UR UR18, R8 ;  /* 0x00000000081272ca */ /* 0x000fe400000e0000 */
[----:B------:R-:W-:Y:S02]  /*8a90*/  R2UR UR19, R9 ;  /* 0x00000000091372ca */ /* 0x000fe400000e0000 */
[----:B------:R-:W-:Y:S02]  /*8aa0*/  R2UR UR16, R6 ;  /* 0x00000000061072ca */ /* 0x000fe400000e0000 */
        /* <DEDUP_REMOVED lines=24> */
[----:B------:R-:W-:Y:S05]  /*8c30*/  @!P0 BRA `(.L_x_492) ;  /* 0x0000000000048947 */ /* 0x000fea0003800000 */
[----:B------:R-:W-:Y:S01]  /*8c40*/  BPT.TRAP 0x1 ;  /* 0x000000040000795c */ /* 0x000fe20000300000 */
.L_x_492:
[----:B------:R-:W3:Y:S01]  /*8c50*/  LDL R0, [R1+0x5c] ;  /* 0x00005c0001007983 */ /* 0x000ee20000100800 */
[----:B------:R-:W-:-:S03]  /*8c60*/  P2R R10, PR, RZ, 0x1 ;  /* 0x00000001ff0a7803 */ /* 0x000fc60000000000 */
[----:B------:R-:W4:Y:S01]  /*8c70*/  LDL R108, [R1+0x20] ;  /* 0x00002000016c7983 */ /* 0x000f220000100800 */
[----:B---3--:R-:W-:-:S05]  /*8c80*/  IADD3 R9, R26, 0xa0, -R0 ;  /* 0x000000a01a097810 */ /* 0x008fca0007ffe800 */
        /* <DEDUP_REMOVED lines=9> */
[C---:B------:R-:W-:Y:S02]  /*8d20*/  ISETP.GT.AND P1, PT, R8.reuse, 0x10, PT ;  /* 0x000000100800780c */ /* 0x040fe40003f24270 */
[----:B------:R-:W-:Y:S02]  /*8d30*/  FSEL R97, R97, -INF , P3 ;  /* 0xff80000061617808 */ /* 0x000fe40001800000 */
[----:B------:R-:W-:Y:S02]  /*8d40*/  FMNMX.FTZ R0, R11, R0, !PT ;  /* 0x000000000b007209 */ /* 0x000fe40007810000 */
[----:B------:R-:W-:-:S02]  /*8d50*/  ISETP.GT.AND P2, PT, R8, 0x11, PT ;  /* 0x000000110800780c */ /* 0x000fc40003f44270 */
[----:B------:R-:W-:Y:S02]  /*8d60*/  FSEL R15, R100, -INF , P1 ;  /* 0xff800000640f7808 */ /* 0x000fe40000800000 */
[----:B------:R-:W-:Y:S02]  /*8d70*/  FMNMX.FTZ R0, R97, R0, !PT ;  /* 0x0000000061007209 */ /* 0x000fe40007810000 */
[----:B------:R-:W-:Y:S02]  /*8d80*/  FSEL R13, R94, -INF , P6 ;  /* 0xff8000005e0d7808 */ /* 0x000fe40003000000 */
[----:B------:R-:W-:Y:S01]  /*8d90*/  ISETP.GT.AND P6, PT, R8, 0x18, PT ;  /* 0x000000180800780c */ /* 0x000fe20003fc4270 */
[----:B------:R-:W3:Y:S01]  /*8da0*/  LDL R94, [R1+0x28] ;  /* 0x00002800015e7983 */ /* 0x000ee20000100800 */
        /* <DEDUP_REMOVED lines=15> */
[C---:B------:R-:W-:Y:S02]  /*8ea0*/  ISETP.GT.AND P1, PT, R8.reuse, 0x28, PT ;  /* 0x000000280800780c */ /* 0x040fe40003f24270 */
        /* <DEDUP_REMOVED lines=115> */
[----:B------:R-:W-:-:S04]  /*95e0*/  FSEL R41, R41, -INF , P6 ;  /* 0xff80000029297808 */ /* 0x000fc80003000000 */
[----:B------:R-:W-:-:S05]  /*95f0*/  FMNMX.FTZ R40, R41, R0, !PT ;  /* 0x0000000029287209 */ /* 0x000fca0007810000 */
[----:B------:R-:W0:Y:S02]  /*9600*/  SHFL.BFLY PT, R0, R40, 0x2, 0x1f ;  /* 0x0c401f0028007f89 */ /* 0x000e2400000e0000 */
[----:B0-----:R-:W-:-:S05]  /*9610*/  FMNMX.FTZ R46, R40, R0, !PT ;  /* 0x00000000282e7209 */ /* 0x001fca0007810000 */
[----:B------:R-:W0:Y:S01]  /*9620*/  SHFL.BFLY PT, R0, R46, 0x1, 0x1f ;  /* 0x0c201f002e007f89 */ /* 0x000e2200000e0000 */
[----:B------:R-:W-:Y:S02]  /*9630*/  P2R R44, PR, RZ, 0x8 ;  /* 0x00000008ff2c7803 */ /* 0x000fe40000000000 */
[----:B--2---:R-:W-:Y:S02]  /*9640*/  P2R R14, PR, RZ, 0x1 ;  /* 0x00000001ff0e7803 */ /* 0x004fe40000000000 */
[----:B------:R-:W-:Y:S02]  /*9650*/  P2R R20, PR, RZ, 0x2 ;  /* 0x00000002ff147803 */ /* 0x000fe40000000000 */
[----:B------:R-:W-:Y:S02]  /*9660*/  P2R R26, PR, RZ, 0x4 ;  /* 0x00000004ff1a7803 */ /* 0x000fe40000000000 */
[C---:B------:R-:W-:Y:S02]  /*9670*/  ISETP.GT.AND P2, PT, R8.reuse, 0x78, PT ;  /* 0x000000780800780c */ /* 0x040fe40003f44270 */
[----:B------:R-:W-:-:S02]  /*9680*/  ISETP.GT.AND P1, PT, R8, 0x79, PT ;  /* 0x000000790800780c */ /* 0x000fc40003f24270 */
[----:B------:R-:W-:Y:S02]  /*9690*/  ISETP.GT.AND P0, PT, R8, 0x80, PT ;  /* 0x000000800800780c */ /* 0x000fe40003f04270 */
[----:B0-----:R-:W-:-:S04]  /*96a0*/  FMNMX.FTZ R0, R46, R0, !PT ;  /* 0x000000002e007209 */ /* 0x001fc80007810000 */
[----:B------:R-:W-:Y:S01]  /*96b0*/  FSETP.NEU.FTZ.AND P3, PT, R0, -INF , PT ;  /* 0xff8000000000780b */ /* 0x000fe20003f7d000 */
[----:B------:R-:W-:-:S05]  /*96c0*/  FFMA.FTZ R48, R2, R0, -8 ;  /* 0xc100000002307423 */ /* 0x000fca0000010000 */
[----:B------:R-:W-:Y:S02]  /*96d0*/  FSEL R8, R48, RZ, P3 ;  /* 0x000000ff30087208 */ /* 0x000fe40001800000 */
[----:B------:R-:W-:Y:S02]  /*96e0*/  ISETP.NE.AND P3, PT, R44, RZ, PT ;  /* 0x000000ff2c00720c */ /* 0x000fe40003f65270 */
[----:B------:R-:W-:-:S04]  /*96f0*/  FMNMX.FTZ R44, R13, R95, !PT ;  /* 0x0000005f0d2c7209 */ /* 0x000fc80007810000 */
        /* <DEDUP_REMOVED lines=22> */
[----:B------:R-:W-:Y:S02]  /*9860*/  FMNMX.FTZ R62, R151, R60, !PT ;  /* 0x0000003c973e7209 */ /* 0x000fe40007810000 */
[----:B------:R-:W-:Y:S02]  /*9870*/  FSEL R30, R30, -INF , P0 ;  /* 0xff8000001e1e7808 */ /* 0x000fe40000000000 */
[----:B------:R-:W-:Y:S02]  /*9880*/  FMNMX.FTZ R62, R47, R62, !PT ;  /* 0x0000003e2f3e7209 */ /* 0x000fe40007810000 */
[----:B------:R-:W-:Y:S02]  /*9890*/  ISETP.NE.AND P0, PT, R14, RZ, PT ;  /* 0x000000ff0e00720c */ /* 0x000fe40003f05270 */
[----:B------:R-:W-:Y:S02]  /*98a0*/  FMNMX.FTZ R62, R155, R62, !PT ;  /* 0x0000003e9b3e7209 */ /* 0x000fe40007810000 */
[----:B------:R-:W-:-:S02]  /*98b0*/  FSEL R31, R31, -INF , P0 ;  /* 0xff8000001f1f7808 */ /* 0x000fc40000000000 */
[----:B------:R-:W-:Y:S01]  /*98c0*/  ISETP.NE.AND P0, PT, R10, RZ, PT ;  /* 0x000000ff0a00720c */ /* 0x000fe20003f05270 */
[----:B------:R-:W-:-:S01]  /*98d0*/  FFMA.FTZ R10, R2, R9, -R8 ;  /* 0x00000009020a7223 */ /* 0x000fc20000010808 */
[----:B------:R-:W-:-:S04]  /*98e0*/  FMNMX.FTZ R9, R51, R62, !PT ;  /* 0x0000003e33097209 */ /* 0x000fc80007810000 */
[----:B------:R-:W-:Y:S02]  /*98f0*/  FMNMX.FTZ R64, R54, R9, !PT ;  /* 0x0000000936407209 */ /* 0x000fe40007810000 */
[----:B------:R-:W-:Y:S02]  /*9900*/  FSEL R58, R58, -INF , P2 ;  /* 0xff8000003a3a7808 */ /* 0x000fe40001000000 */
[----:B------:R-:W-:Y:S02]  /*9910*/  FMNMX.FTZ R9, R55, R64, !PT ;  /* 0x0000004037097209 */ /* 0x000fe40007810000 */
[----:B------:R-:W-:Y:S02]  /*9920*/  FSEL R59, R59, -INF , P1 ;  /* 0xff8000003b3b7808 */ /* 0x000fe40000800000 */
[----:B------:R-:W-:-:S04]  /*9930*/  FMNMX.FTZ R64, R58, R9, !PT ;  /* 0x000000093a407209 */ /* 0x000fc80007810000 */
[----:B------:R-:W-:Y:S02]  /*9940*/  FMNMX.FTZ R9, R59, R64, !PT ;  /* 0x000000403b097209 */ /* 0x000fe40007810000 */
[----:B------:R-:W-:Y:S02]  /*9950*/  ISETP.NE.AND P1, PT, R20, RZ, PT ;  /* 0x000000ff1400720c */ /* 0x000fe40003f25270 */
[----:B------:R-:W-:Y:S01]  /*9960*/  FMNMX.FTZ R64, R30, R9, !PT ;  /* 0x000000091e407209 */ /* 0x000fe20007810000 */
[----:B------:R-:W-:-:S01]  /*9970*/  FFMA.FTZ R20, R2, R101, -R8 ;  /* 0x0000006502147223 */ /* 0x000fc20000010808 */
[----:B------:R-:W-:Y:S02]  /*9980*/  ISETP.NE.AND P2, PT, R26, RZ, PT ;  /* 0x000000ff1a00720c */ /* 0x000fe40003f45270 */
[----:B------:R-:W-:Y:S02]  /*9990*/  FSEL R101, R34, -INF , P1 ;  /* 0xff80000022657808 */ /* 0x000fe40000800000 */
[----:B------:R-:W-:Y:S01]  /*99a0*/  FMNMX.FTZ R64, R31, R64, !PT ;  /* 0x000000401f407209 */ /* 0x000fe20007810000 */
[----:B------:R-:W-:-:S01]  /*99b0*/  FFMA.FTZ R14, R2, R97, -R8 ;  /* 0x00000061020e7223 */ /* 0x000fc20000010808 */
[----:B------:R-:W-:-:S02]  /*99c0*/  FSEL R35, R35, -INF , P2 ;  /* 0xff80000023237808 */ /* 0x000fc40001000000 */
[----:B------:R-:W-:Y:S01]  /*99d0*/  FMNMX.FTZ R64, R101, R64, !PT ;  /* 0x0000004065407209 */ /* 0x000fe20007810000 */
[C-C-:B------:R-:W-:Y:S01]  /*99e0*/  FFMA.FTZ R97, R2.reuse, R105, -R8.reuse ;  /* 0x0000006902617223 */ /* 0x140fe20000010808 */
[----:B------:R-:W-:-:S01]  /*99f0*/  FFMA.FTZ R105, R2, R45, -R8 ;  /* 0x0000002d02697223 */ /* 0x000fc20000010808 */
[----:B------:R-:W-:Y:S02]  /*9a00*/  FSEL R45, R38, -INF , P3 ;  /* 0xff800000262d7808 */ /* 0x000fe40001800000 */
[----:B------:R-:W-:Y:S02]  /*9a10*/  FMNMX.FTZ R64, R35, R64, !PT ;  /* 0x0000004023407209 */ /* 0x000fe40007810000 */
[----:B------:R-:W-:Y:S02]  /*9a20*/  FSEL R39, R39, -INF , P4 ;  /* 0xff80000027277808 */ /* 0x000fe40002000000 */
[----:B------:R-:W-:Y:S01]  /*9a30*/  FMNMX.FTZ R64, R45, R64, !PT ;  /* 0x000000402d407209 */ /* 0x000fe20007810000 */
[----:B------:R-:W-:Y:S01]  /*9a40*/  FFMA.FTZ R26, R2, R109, -R8 ;  /* 0x0000006d021a7223 */ /* 0x000fe20000010808 */
[----:B------:R-:W-:-:S02]  /*9a50*/  FSEL R109, R42, -INF , P5 ;  /* 0xff8000002a6d7808 */ /* 0x000fc40002800000 */
[----:B------:R-:W-:Y:S02]  /*9a60*/  FMNMX.FTZ R64, R39, R64, !PT ;  /* 0x0000004027407209 */ /* 0x000fe40007810000 */
[----:B------:R-:W-:Y:S02]  /*9a70*/  FSEL R43, R43, -INF , P6 ;  /* 0xff8000002b2b7808 */ /* 0x000fe40003000000 */
[----:B------:R-:W-:-:S04]  /*9a80*/  FMNMX.FTZ R64, R109, R64, !PT ;  /* 0x000000406d407209 */ /* 0x000fc80007810000 */
[----:B------:R-:W-:-:S05]  /*9a90*/  FMNMX.FTZ R9, R43, R64, !PT ;  /* 0x000000402b097209 */ /* 0x000fca0007810000 */
[----:B------:R-:W0:Y:S02]  /*9aa0*/  SHFL.BFLY PT, R64, R9, 0x2, 0x1f ;  /* 0x0c401f0009407f89 */ /* 0x000e2400000e0000 */
[----:B0-----:R-:W-:-:S05]  /*9ab0*/  FMNMX.FTZ R64, R9, R64, !PT ;  /* 0x0000004009407209 */ /* 0x001fca0007810000 */
[----:B------:R-:W0:Y:S01]  /*9ac0*/  SHFL.BFLY PT, R9, R64, 0x1, 0x1f ;  /* 0x0c201f0040097f89 */ /* 0x000e2200000e0000 */
[----:B------:R-:W-:-:S01]  /*9ad0*/  FFMA.FTZ R40, R2, R111, -R8 ;  /* 0x0000006f02287223 */ /* 0x000fc20000010808 */
[C-C-:B------:R-:W-:Y:S01]  /*9ae0*/  FFMA.FTZ R111, R2.reuse, R12, -R8.reuse ;  /* 0x0000000c026f7223 */ /* 0x140fe20000010808 */
        /* <DEDUP_REMOVED lines=13> */
[----:B0-----:R-:W-:Y:S01]  /*9bc0*/  FMNMX.FTZ R9, R64, R9, !PT ;  /* 0x0000000940097209 */ /* 0x001fe20007810000 */
[----:B------:R-:W-:-:S03]  /*9bd0*/  FFMA.FTZ R131, R2, R131, -R8 ;  /* 0x0000008302837223 */ /* 0x000fc60000010808 */
[----:B------:R-:W-:Y:S01]  /*9be0*/  FSETP.NEU.FTZ.AND P1, PT, R9, -INF , PT ;  /* 0xff8000000900780b */ /* 0x000fe20003f3d000 */
[----:B------:R-:W-:-:S01]  /*9bf0*/  FFMA.FTZ R64, R2, R9, -8 ;  /* 0xc100000002407423 */ /* 0x000fc20000010009 */
        /* <DEDUP_REMOVED lines=18> */
[----:B------:R-:W-:-:S05]  /*9d20*/  FSEL R8, R64, RZ, P1 ;  /* 0x000000ff40087208 */ /* 0x000fca0000800000 */
[C-C-:B------:R-:W-:Y:S01]  /*9d30*/  FFMA.FTZ R13, R2.reuse, R13, -R8.reuse ;  /* 0x0000000d020d7223 */ /* 0x140fe20000010808 */
[----:B------:R-:W-:-:S01]  /*9d40*/  FFMA.FTZ R64, R2, R95, -R8 ;  /* 0x0000005f02407223 */ /* 0x000fc20000010808 */
[C-C-:B------:R-:W-:Y:S01]  /*9d50*/  FFMA.FTZ R27, R2.reuse, R27, -R8.reuse ;  /* 0x0000001b021b7223 */ /* 0x140fe20000010808 */
[----:B------:R-:W-:Y:S01]  /*9d60*/  MUFU.EX2 R10, R10 ;  /* 0x0000000a000a7308 */ /* 0x000fe20000000800 */
[----:B------:R-:W-:-:S07]  /*9d70*/  FFMA.FTZ R66, R2, R99, -R8 ;  /* 0x0000006302427223 */ /* 0x000fce0000010808 */
[----:B------:R-:W0:Y:S01]  /*9d80*/  MUFU.EX2 R93, R93 ;  /* 0x0000005d005d7308 */ /* 0x000e220000000800 */
[----:B------:R-:W-:-:S07]  /*9d90*/  FFMA.FTZ R41, R2, R113, -R8 ;  /* 0x0000007102297223 */ /* 0x000fce0000010808 */
[----:B------:R-:W-:Y:S08]  /*9da0*/  MUFU.EX2 R13, R13 ;  /* 0x0000000d000d7308 */ /* 0x000ff00000000800 */
[----:B------:R-:W1:Y:S01]  /*9db0*/  MUFU.EX2 R64, R64 ;  /* 0x0000004000407308 */ /* 0x000e620000000800 */
[----:B------:R-:W-:-:S07]  /*9dc0*/  FFMA.FTZ R68, R2, R103, -R8 ;  /* 0x0000006702447223 */ /* 0x000fce0000010808 */
[----:B------:R-:W2:Y:S08]  /*9dd0*/  MUFU.EX2 R11, R11 ;  /* 0x0000000b000b7308 */ /* 0x000eb00000000800 */
[----:B------:R-:W-:Y:S01]  /*9de0*/  MUFU.EX2 R27, R27 ;  /* 0x0000001b001b7308 */ /* 0x000fe20000000800 */
[----:B------:R-:W-:-:S07]  /*9df0*/  FFMA.FTZ R70, R2, R117, -R8 ;  /* 0x0000007502467223 */ /* 0x000fce0000010808 */
[----:B------:R-:W5:Y:S01]  /*9e00*/  MUFU.EX2 R14, R14 ;  /* 0x0000000e000e7308 */ /* 0x000f620000000800 */
[----:B------:R-:W-:-:S07]  /*9e10*/  FFMA.FTZ R84, R2, R67, -R8 ;  /* 0x0000004302547223 */ /* 0x000fce0000010808 */
[----:B------:R-:W-:Y:S01]  /*9e20*/  MUFU.EX2 R66, R66 ;  /* 0x0000004200427308 */ /* 0x000fe20000000800 */
[----:B------:R-:W-:-:S01]  /*9e30*/  FFMA.FTZ R71, R2, R71, -R8 ;  /* 0x0000004702477223 */ /* 0x000fc20000010808 */
[----:B0-----:R-:W-:-:S06]  /*9e40*/  FADD.FTZ R88, R10, R93 ;  /* 0x0000005d0a587221 */ /* 0x001fcc0000010000 */
[----:B------:R-:W0:Y:S01]  /*9e50*/  MUFU.EX2 R15, R15 ;  /* 0x0000000f000f7308 */ /* 0x000e220000000800 */
[----:B-1----:R-:W-:-:S01]  /*9e60*/  FADD.FTZ R90, R13, R64 ;  /* 0x000000400d5a7221 */ /* 0x002fc20000010000 */
[----:B------:R-:W-:-:S06]  /*9e70*/  FFMA.FTZ R95, R2, R107, -R8 ;  /* 0x0000006b025f7223 */ /* 0x000fcc0000010808 */
[----:B------:R-:W1:Y:S01]  /*9e80*/  MUFU.EX2 R41, R41 ;  /* 0x0000002900297308 */ /* 0x000e620000000800 */
[----:B------:R-:W-:-:S01]  /*9e90*/  FFMA.FTZ R72, R2, R121, -R8 ;  /* 0x0000007902487223 */ /* 0x000fc20000010808 */
[C-C-:B------:R-:W-:Y:S01]  /*9ea0*/  FFMA.FTZ R79, R2.reuse, R79, -R8.reuse ;  /* 0x0000004f024f7223 */ /* 0x140fe20000010808 */
[----:B------:R-:W-:-:S01]  /*9eb0*/  FFMA.FTZ R74, R2, R123, -R8 ;  /* 0x0000007b024a7223 */ /* 0x000fc20000010808 */
[C-C-:B------:R-:W-:Y:S01]  /*9ec0*/  FFMA.FTZ R83, R2.reuse, R83, -R8.reuse ;  /* 0x0000005302537223 */ /* 0x140fe20000010808 */
[----:B------:R-:W-:-:S03]  /*9ed0*/  FFMA.FTZ R76, R2, R129, -R8 ;  /* 0x00000081024c7223 */ /* 0x000fc60000010808 */
[----:B------:R-:W4:Y:S01]  /*9ee0*/  MUFU.EX2 R20, R20 ;  /* 0x0000001400147308 */ /* 0x000f220000000800 */
[----:B------:R-:W-:-:S01]  /*9ef0*/  FFMA.FTZ R87, R2, R87, -R8 ;  /* 0x0000005702577223 */ /* 0x000fc20000010808 */
[C-C-:B------:R-:W-:Y:S01]  /*9f00*/  FFMA.FTZ R78, R2.reuse, R133, -R8.reuse ;  /* 0x00000085024e7223 */ /* 0x140fe20000010808 */
[----:B------:R-:W-:-:S01]  /*9f10*/  FFMA.FTZ R91, R2, R91, -R8 ;  /* 0x0000005b025b7223 */ /* 0x000fc20000010808 */
[C-C-:B------:R-:W-:Y:S01]  /*9f20*/  FFMA.FTZ R80, R2.reuse, R137, -R8.reuse ;  /* 0x0000008902507223 */ /* 0x140fe20000010808 */
[----:B------:R-:W-:-:S01]  /*9f30*/  FFMA.FTZ R63, R2, R63, -R8 ;  /* 0x0000003f023f7223 */ /* 0x000fc20000010808 */
[C-C-:B------:R-:W-:Y:S02]  /*9f40*/  FFMA.FTZ R82, R2.reuse, R141, -R8.reuse ;  /* 0x0000008d02527223 */ /* 0x140fe40000010808 */
[----:B------:R-:W3:Y:S01]  /*9f50*/  MUFU.EX2 R68, R68 ;  /* 0x0000004400447308 */ /* 0x000ee20000000800 */
[----:B------:R-:W-:Y:S02]  /*9f60*/  VIADD R67, R3, 0x13240 ;  /* 0x0001324003437836 */ /* 0x000fe40000000000 */
        /* <DEDUP_REMOVED lines=18> */
[----:B------:R-:W3:Y:S01]  /*a090*/  MUFU.EX2 R26, R26 ;  /* 0x0000001a001a7308 */ /* 0x000ee20000000800 */
[----:B------:R-:W-:-:S01]  /*a0a0*/  FFMA.FTZ R8, R2, R43, -R8 ;  /* 0x0000002b02087223 */ /* 0x000fc20000010808 */
[----:B--2---:R-:W-:Y:S01]  /*a0b0*/  FADD.FTZ R43, R11, R88 ;  /* 0x000000580b2b7221 */ /* 0x004fe20000010000 */
[----:B-----5:R-:W-:-:S05]  /*a0c0*/  F2FP.SATFINITE.E4M3.F32.PACK_AB_MERGE_C R152, R14, R11, RZ ;  /* 0x0000000b0e98723e */ /* 0x020fca00048070ff */
[----:B------:R-:W-:Y:S01]  /*a0d0*/  MUFU.EX2 R3, R84 ;  /* 0x0000005400037308 */ /* 0x000fe20000000800 */
[----:B------:R-:W-:-:S07]  /*a0e0*/  FADD.FTZ R88, R14, R43 ;  /* 0x0000002b0e587221 */ /* 0x000fce0000010000 */
[----:B------:R-:W2:Y:S08]  /*a0f0*/  MUFU.EX2 R70, R70 ;  /* 0x0000004600467308 */ /* 0x000eb00000000800 */
[----:B------:R5:W-:Y:S01]  /*a100*/  MUFU.EX2 R84, R71 ;  /* 0x0000004700547308 */ /* 0x000be20000000800 */
[----:B0-----:R-:W-:-:S01]  /*a110*/  FADD.FTZ R11, R15, R88 ;  /* 0x000000580f0b7221 */ /* 0x001fc20000010000 */
[----:B-----5:R-:W-:-:S06]  /*a120*/  FADD.FTZ R71, R27, R90 ;  /* 0x0000005a1b477221 */ /* 0x020fcc0000010000 */
[----:B------:R-:W0:Y:S01]  /*a130*/  MUFU.EX2 R97, R97 ;  /* 0x0000006100617308 */ /* 0x000e220000000800 */
[----:B------:R-:W-:-:S07]  /*a140*/  FADD.FTZ R14, R66, R71 ;  /* 0x00000047420e7221 */ /* 0x000fce0000010000 */
[----:B------:R-:W5:Y:S01]  /*a150*/  MUFU.EX2 R95, R95 ;  /* 0x0000005f005f7308 */ /* 0x000f620000000800 */
[----:B-1----:R-:W-:-:S01]  /*a160*/  FADD.FTZ R43, R41, R14 ;  /* 0x0000000e292b7221 */ /* 0x002fc20000010000 */
[----:B----4-:R-:W-:-:S06]  /*a170*/  FADD.FTZ R11, R20, R11 ;  /* 0x0000000b140b7221 */ /* 0x010fcc0000010000 */
[----:B------:R-:W1:Y:S01]  /*a180*/  MUFU.EX2 R40, R40 ;  /* 0x0000002800287308 */ /* 0x000e620000000800 */
[----:B---3--:R-:W-:-:S07]  /*a190*/  FADD.FTZ R43, R68, R43 ;  /* 0x0000002b442b7221 */ /* 0x008fce0000010000 */
[----:B------:R-:W3:Y:S01]  /*a1a0*/  MUFU.EX2 R72, R72 ;  /* 0x0000004800487308 */ /* 0x000ee20000000800 */
[----:B------:R-:W-:-:S01]  /*a1b0*/  FADD.FTZ R88, R26, R11 ;  /* 0x0000000b1a587221 */ /* 0x000fc20000010000 */
[----:B--2---:R-:W-:-:S06]  /*a1c0*/  FADD.FTZ R90, R70, R43 ;  /* 0x0000002b465a7221 */ /* 0x004fcc0000010000 */
[----:B------:R-:W2:Y:S08]  /*a1d0*/  MUFU.EX2 R77, R77 ;  /* 0x0000004d004d7308 */ /* 0x000eb00000000800 */
[----:B------:R-:W4:Y:S01]  /*a1e0*/  MUFU.EX2 R79, R79 ;  /* 0x0000004f004f7308 */ /* 0x000f220000000800 */
[----:B0-----:R-:W-:-:S01]  /*a1f0*/  FADD.FTZ R11, R97, R88 ;  /* 0x00000058610b7221 */ /* 0x001fc20000010000 */
[----:B-----5:R-:W-:-:S06]  /*a200*/  FADD.FTZ R43, R95, R90 ;  /* 0x0000005a5f2b7221 */ /* 0x020fcc0000010000 */
[----:B------:R-:W0:Y:S08]  /*a210*/  MUFU.EX2 R44, R115 ;  /* 0x00000073002c7308 */ /* 0x000e300000000800 */
[----:B------:R-:W5:Y:S01]  /*a220*/  MUFU.EX2 R74, R74 ;  /* 0x0000004a004a7308 */ /* 0x000f620000000800 */
[----:B-1----:R-:W-:-:S01]  /*a230*/  FADD.FTZ R88, R40, R11 ;  /* 0x0000000b28587221 */ /* 0x002fc20000010000 */
[----:B---3--:R-:W-:-:S06]  /*a240*/  FADD.FTZ R90, R72, R43 ;  /* 0x0000002b485a7221 */ /* 0x008fcc0000010000 */
[----:B------:R-:W1:Y:S08]  /*a250*/  MUFU.EX2 R81, R81 ;  /* 0x0000005100517308 */ /* 0x000e700000000800 */
[----:B------:R-:W3:Y:S01]  /*a260*/  MUFU.EX2 R83, R83 ;  /* 0x0000005300537308 */ /* 0x000ee20000000800 */
[----:B--2---:R-:W-:-:S01]  /*a270*/  FADD.FTZ R11, R77, R88 ;  /* 0x000000584d0b7221 */ /* 0x004fc20000010000 */
[----:B----4-:R-:W-:-:S06]  /*a280*/  FADD.FTZ R43, R79, R90 ;  /* 0x0000005a4f2b7221 */ /* 0x010fcc0000010000 */
        /* <DEDUP_REMOVED lines=20> */
[----:B------:R-:W1:Y:S01]  /*a3d0*/  MUFU.EX2 R61, R61 ;  /* 0x0000003d003d7308 */ /* 0x000e620000000800 */
[----:B------:R-:W-:-:S07]  /*a3e0*/  PRMT R67, R108, 0x654, R67 ;  /* 0x000006546c437816 */ /* 0x000fce0000000043 */
[----:B------:R-:W3:Y:S01]  /*a3f0*/  MUFU.EX2 R63, R63 ;  /* 0x0000003f003f7308 */ /* 0x000ee20000000800 */
[----:B--2---:R-:W-:-:S01]  /*a400*/  FADD.FTZ R11, R89, R90 ;  /* 0x0000005a590b7221 */ /* 0x004fc20000010000 */
[----:B----4-:R-:W-:Y:S01]  /*a410*/  FADD.FTZ R43, R91, R92 ;  /* 0x0000005c5b2b7221 */ /* 0x010fe20000010000 */
[----:B------:R2:W-:Y:S05]  /*a420*/  SYNCS.ARRIVE.TRANS64.RED.A1T0 RZ, [R67+URZ], RZ ;  /* 0x000000ff43ff79a7 */ /* 0x0005ea000810043f */
[----:B------:R-:W4:Y:S08]  /*a430*/  MUFU.EX2 R52, R131 ;  /* 0x0000008300347308 */ /* 0x000f300000000800 */
[----:B------:R-:W4:Y:S01]  /*a440*/  MUFU.EX2 R82, R82 ;  /* 0x0000005200527308 */ /* 0x000f220000000800 */
[----:B0-----:R-:W-:-:S01]  /*a450*/  FADD.FTZ R90, R50, R11 ;  /* 0x0000000b325a7221 */ /* 0x001fc20000010000 */
[----:B------:R-:W-:-:S06]  /*a460*/  F2FP.SATFINITE.E4M3.F32.PACK_AB_MERGE_C R154, R97, R26, RZ ;  /* 0x0000001a619a723e */ /* 0x000fcc00048070ff */
[----:B------:R-:W0:Y:S01]  /*a470*/  MUFU.EX2 R65, R65 ;  /* 0x0000004100417308 */ /* 0x000e220000000800 */
[----:B-----5:R-:W-:-:S01]  /*a480*/  FADD.FTZ R26, R80, R43 ;  /* 0x0000002b501a7221 */ /* 0x020fc20000010000 */
[----:B-1----:R-:W-:-:S06]  /*a490*/  FADD.FTZ R11, R61, R90 ;  /* 0x0000005a3d0b7221 */ /* 0x002fcc0000010000 */
[----:B------:R-:W1:Y:S01]  /*a4a0*/  MUFU.EX2 R60, R135 ;  /* 0x00000087003c7308 */ /* 0x000e620000000800 */
[----:B---3--:R-:W-:-:S07]  /*a4b0*/  FADD.FTZ R43, R63, R26 ;  /* 0x0000001a3f2b7221 */ /* 0x008fce0000010000 */
[----:B--2---:R-:W2:Y:S01]  /*a4c0*/  MUFU.EX2 R67, R145 ;  /* 0x0000009100437308 */ /* 0x004ea20000000800 */
[----:B------:R-:W-:Y:S01]  /*a4d0*/  F2FP.SATFINITE.E4M3.F32.PACK_AB_MERGE_C R148, R81, R44, RZ ;  /* 0x0000002c5194723e */ /* 0x000fe200048070ff */
[----:B----4-:R-:W-:-:S06]  /*a4e0*/  FADD.FTZ R26, R52, R11 ;  /* 0x0000000b341a7221 */ /* 0x010fcc0000010000 */
[----:B------:R-:W3:Y:S01]  /*a4f0*/  MUFU.EX2 R69, R69 ;  /* 0x0000004500457308 */ /* 0x000ee20000000800 */
[----:B------:R-:W-:-:S01]  /*a500*/  FADD.FTZ R44, R82, R43 ;  /* 0x0000002b522c7221 */ /* 0x000fc20000010000 */
[C---:B0-----:R-:W-:Y:S01]  /*a510*/  F2FP.SATFINITE.E4M3.F32.PACK_AB_MERGE_C R136, R65.reuse, R52, RZ ;  /* 0x000000344188723e */ /* 0x041fe200048070ff */
[----:B------:R-:W-:-:S05]  /*a520*/  FADD.FTZ R65, R65, R26 ;  /* 0x0000001a41417221 */ /* 0x000fca0000010000 */
[----:B------:R-:W0:Y:S01]  /*a530*/  MUFU.EX2 R62, R62 ;  /* 0x0000003e003e7308 */ /* 0x000e220000000800 */
[----:B------:R-:W-:-:S07]  /*a540*/  FADD.FTZ R44, R3, R44 ;  /* 0x0000002c032c7221 */ /* 0x000fce0000010000 */
[----:B------:R-:W4:Y:S01]  /*a550*/  MUFU.EX2 R149, R149 ;  /* 0x0000009500957308 */ /* 0x000f220000000800 */
[----:B-1----:R-:W-:-:S07]  /*a560*/  FADD.FTZ R26, R60, R65 ;  /* 0x000000413c1a7221 */ /* 0x002fce0000010000 */
[----:B------:R-:W1:Y:S01]  /*a570*/  MUFU.EX2 R73, R73 ;  /* 0x0000004900497308 */ /* 0x000e620000000800 */
[----:B--2---:R-:W-:-:S07]  /*a580*/  FADD.FTZ R11, R67, R44 ;  /* 0x0000002c430b7221 */ /* 0x004fce0000010000 */
[----:B------:R-:W2:Y:S01]  /*a590*/  MUFU.EX2 R86, R75 ;  /* 0x0000004b00567308 */ /* 0x000ea20000000800 */
[----:B---3--:R-:W-:-:S01]  /*a5a0*/  FADD.FTZ R43, R69, R26 ;  /* 0x0000001a452b7221 */ /* 0x008fc20000010000 */
[----:B------:R-:W-:-:S06]  /*a5b0*/  FADD.FTZ R26, R84, R11 ;  /* 0x0000000b541a7221 */ /* 0x000fcc0000010000 */
[----:B------:R-:W3:Y:S08]  /*a5c0*/  MUFU.EX2 R34, R143 ;  /* 0x0000008f00227308 */ /* 0x000ef00000000800 */
[----:B------:R-:W5:Y:S01]  /*a5d0*/  MUFU.EX2 R151, R151 ;  /* 0x0000009700977308 */ /* 0x000f620000000800 */
[----:B0-----:R-:W-:-:S01]  /*a5e0*/  FADD.FTZ R44, R62, R43 ;  /* 0x0000002b3e2c7221 */ /* 0x001fc20000010000 */
[----:B----4-:R-:W-:-:S06]  /*a5f0*/  FADD.FTZ R11, R149, R26 ;  /* 0x0000001a950b7221 */ /* 0x010fcc0000010000 */
[----:B------:R-:W0:Y:S01]  /*a600*/  MUFU.EX2 R105, R105 ;  /* 0x0000006900697308 */ /* 0x000e220000000800 */
[----:B-1----:R-:W-:-:S07]  /*a610*/  F2FP.SATFINITE.E4M3.F32.PACK_AB_MERGE_C R138, R73, R62, RZ ;  /* 0x0000003e498a723e */ /* 0x002fce00048070ff */
[----:B------:R-:W1:Y:S01]  /*a620*/  MUFU.EX2 R14, R47 ;  /* 0x0000002f000e7308 */ /* 0x000e620000000800 */
[----:B------:R-:W-:-:S01]  /*a630*/  FADD.FTZ R73, R73, R44 ;  /* 0x0000002c49497221 */ /* 0x000fc20000010000 */
[----:B--2---:R-:W-:-:S06]  /*a640*/  F2FP.SATFINITE.E4M3.F32.PACK_AB_MERGE_C R149, R86, R149, RZ ;  /* 0x000000955695723e */ /* 0x004fcc00048070ff */
[----:B------:R-:W2:Y:S01]  /*a650*/  MUFU.EX2 R38, R38 ;  /* 0x0000002600267308 */ /* 0x000ea20000000800 */
[----:B------:R-:W-:-:S07]  /*a660*/  FADD.FTZ R86, R86, R11 ;  /* 0x0000000b56567221 */ /* 0x000fce0000010000 */
[----:B------:R-:W4:Y:S01]  /*a670*/  MUFU.EX2 R155, R155 ;  /* 0x0000009b009b7308 */ /* 0x000f220000000800 */
[----:B------:R-:W-:Y:S01]  /*a680*/  F2FP.SATFINITE.E4M3.F32.PACK_AB_MERGE_C R152, R93, R10, R152 ;  /* 0x0000000a5d98723e */ /* 0x000fe20004807098 */
[----:B---3--:R-:W-:-:S06]  /*a690*/  FADD.FTZ R10, R34, R73 ;  /* 0x00000049220a7221 */ /* 0x008fcc0000010000 */
[----:B------:R-:W3:Y:S01]  /*a6a0*/  MUFU.EX2 R49, R49 ;  /* 0x0000003100317308 */ /* 0x000ee20000000800 */
[----:B-----5:R-:W-:-:S07]  /*a6b0*/  FADD.FTZ R11, R151, R86 ;  /* 0x00000056970b7221 */ /* 0x020fce0000010000 */
[----:B------:R-:W5:Y:S01]  /*a6c0*/  MUFU.EX2 R88, R51 ;  /* 0x0000003300587308 */ /* 0x000f620000000800 */
[----:B------:R-:W-:Y:S01]  /*a6d0*/  F2FP.SATFINITE.E4M3.F32.PACK_AB_MERGE_C R154, R20, R15, R154 ;  /* 0x0000000f149a723e */ /* 0x000fe2000480709a */
[----:B0-----:R-:W-:-:S06]  /*a6e0*/  FADD.FTZ R15, R105, R10 ;  /* 0x0000000a690f7221 */ /* 0x001fcc0000010000 */
[----:B------:R-:W0:Y:S01]  /*a6f0*/  MUFU.EX2 R42, R42 ;  /* 0x0000002a002a7308 */ /* 0x000e220000000800 */
[----:B-1----:R-:W-:-:S07]  /*a700*/  FADD.FTZ R20, R14, R11 ;  /* 0x0000000b0e147221 */ /* 0x002fce0000010000 */
[----:B------:R-:W1:Y:S01]  /*a710*/  MUFU.EX2 R54, R54 ;  /* 0x0000003600367308 */ /* 0x000e620000000800 */
[----:B--2---:R-:W-:-:S01]  /*a720*/  FADD.FTZ R26, R38, R15 ;  /* 0x0000000f261a7221 */ /* 0x004fc20000010000 */
[----:B----4-:R-:W-:-:S06]  /*a730*/  FADD.FTZ R15, R155, R20 ;  /* 0x000000149b0f7221 */ /* 0x010fcc0000010000 */
[----:B------:R-:W2:Y:S01]  /*a740*/  MUFU.EX2 R53, R53 ;  /* 0x0000003500357308 */ /* 0x000ea20000000800 */
[----:B---3--:R-:W-:-:S07]  /*a750*/  F2FP.SATFINITE.E4M3.F32.PACK_AB_MERGE_C R140, R49, R38, RZ ;  /* 0x00000026318c723e */ /* 0x008fce00048070ff */
[----:B------:R-:W-:Y:S01]  /*a760*/  MUFU.EX2 R55, R55 ;  /* 0x0000003700377308 */ /* 0x000fe20000000800 */
[----:B------:R-:W-:-:S07]  /*a770*/  FADD.FTZ R49, R49, R26 ;  /* 0x0000001a31317221 */ /* 0x000fce0000010000 */
[----:B------:R-:W-:Y:S01]  /*a780*/  MUFU.EX2 R56, R56 ;  /* 0x0000003800387308 */ /* 0x000fe20000000800 */
[----:B-----5:R-:W-:-:S07]  /*a790*/  FADD.FTZ R15, R88, R15 ;  /* 0x0000000f580f7221 */ /* 0x020fce0000010000 */
[----:B------:R-:W3:Y:S08]  /*a7a0*/  MUFU.EX2 R57, R57 ;  /* 0x0000003900397308 */ /* 0x000ef00000000800 */
[----:B------:R-:W4:Y:S01]  /*a7b0*/  MUFU.EX2 R58, R58 ;  /* 0x0000003a003a7308 */ /* 0x000f220000000800 */
[----:B0-----:R-:W-:-:S01]  /*a7c0*/  FADD.FTZ R20, R42, R49 ;  /* 0x000000312a147221 */ /* 0x001fc20000010000 */
[----:B-1----:R-:W-:-:S06]  /*a7d0*/  FADD.FTZ R26, R54, R15 ;  /* 0x0000000f361a7221 */ /* 0x002fcc0000010000 */
[----:B------:R-:W0:Y:S01]  /*a7e0*/  MUFU.EX2 R59, R59 ;  /* 0x0000003b003b7308 */ /* 0x000e220000000800 */
[----:B--2---:R-:W-:-:S07]  /*a7f0*/  FADD.FTZ R15, R53, R20 ;  /* 0x00000014350f7221 */ /* 0x004fce0000010000 */
[----:B------:R-:W-:Y:S08]  /*a800*/  MUFU.EX2 R32, R32 ;  /* 0x0000002000207308 */ /* 0x000ff00000000800 */
[----:B------:R-:W1:Y:S08]  /*a810*/  MUFU.EX2 R33, R33 ;  /* 0x0000002100217308 */ /* 0x000e700000000800 */
[----:B------:R-:W2:Y:S01]  /*a820*/  MUFU.EX2 R28, R28 ;  /* 0x0000001c001c7308 */ /* 0x000ea20000000800 */
[----:B---3--:R-:W-:-:S07]  /*a830*/  F2FP.SATFINITE.E4M3.F32.PACK_AB_MERGE_C R142, R57, R56, RZ ;  /* 0x00000038398e723e */ /* 0x008fce00048070ff */
[----:B------:R-:W3:Y:S01]  /*a840*/  MUFU.EX2 R30, R30 ;  /* 0x0000001e001e7308 */ /* 0x000ee20000000800 */
[----:B------:R-:W-:-:S07]  /*a850*/  FADD.FTZ R56, R56, R15 ;  /* 0x0000000f38387221 */ /* 0x000fce0000010000 */
[----:B------:R-:W5:Y:S08]  /*a860*/  MUFU.EX2 R29, R29 ;  /* 0x0000001d001d7308 */ /* 0x000f700000000800 */
[----:B------:R-:W5:Y:S08]  /*a870*/  MUFU.EX2 R31, R31 ;  /* 0x0000001f001f7308 */ /* 0x000f700000000800 */
[----:B------:R4:W-:Y:S01]  /*a880*/  MUFU.EX2 R10, R35 ;  /* 0x00000023000a7308 */ /* 0x0009e20000000800 */
[----:B------:R-:W-:-:S01]  /*a890*/  FADD.FTZ R57, R57, R56 ;  /* 0x0000003839397221 */ /* 0x000fc20000010000 */
[----:B----4-:R-:W-:-:S06]  /*a8a0*/  FADD.FTZ R35, R55, R26 ;  /* 0x0000001a37237221 */ /* 0x010fcc0000010000 */
[----:B------:R-:W4:Y:S01]  /*a8b0*/  MUFU.EX2 R101, R101 ;  /* 0x0000006500657308 */ /* 0x000f220000000800 */
[----:B------:R-:W-:-:S01]  /*a8c0*/  FADD.FTZ R26, R58, R35 ;  /* 0x000000233a1a7221 */ /* 0x000fc20000010000 */
[----:B0-----:R-:W-:-:S03]  /*a8d0*/  F2FP.SATFINITE.E4M3.F32.PACK_AB_MERGE_C R58, R59, R58, RZ ;  /* 0x0000003a3b3a723e */ /* 0x001fc600048070ff */
[----:B------:R-:W-:-:S03]  /*a8e0*/  FADD.FTZ R59, R59, R26 ;  /* 0x0000001a3b3b7221 */ /* 0x000fc60000010000 */
[----:B------:R-:W-:Y:S01]  /*a8f0*/  MUFU.EX2 R12, R12 ;  /* 0x0000000c000c7308 */ /* 0x000fe20000000800 */
[----:B-1----:R-:W-:Y:S01]  /*a900*/  F2FP.SATFINITE.E4M3.F32.PACK_AB_MERGE_C R144, R33, R32, RZ ;  /* 0x000000202190723e */ /* 0x002fe200048070ff */
[----:B--2---:R-:W-:Y:S01]  /*a910*/  FADD.FTZ R26, R28, R57 ;  /* 0x000000391c1a7221 */ /* 0x004fe20000010000 */
[----:B------:R-:W-:Y:S01]  /*a920*/  F2FP.SATFINITE.E4M3.F32.PACK_AB_MERGE_C R140, R105, R34, R140 ;  /* 0x00000022698c723e */ /* 0x000fe2000480708c */
[----:B---3--:R-:W-:-:S04]  /*a930*/  FADD.FTZ R34, R30, R59 ;  /* 0x0000003b1e227221 */ /* 0x008fc80000010000 */
[----:B------:R-:W-:Y:S01]  /*a940*/  MUFU.EX2 R37, R37 ;  /* 0x0000002500257308 */ /* 0x000fe20000000800 */
[C---:B-----5:R-:W-:Y:S01]  /*a950*/  F2FP.SATFINITE.E4M3.F32.PACK_AB_MERGE_C R144, R29.reuse, R28, R144 ;  /* 0x0000001c1d90723e */ /* 0x060fe20004807090 */
[----:B------:R-:W-:Y:S01]  /*a960*/  FADD.FTZ R29, R29, R26 ;  /* 0x0000001a1d1d7221 */ /* 0x000fe20000010000 */
[----:B------:R-:W-:-:S05]  /*a970*/  F2FP.SATFINITE.E4M3.F32.PACK_AB_MERGE_C R27, R66, R27, RZ ;  /* 0x0000001b421b723e */ /* 0x000fca00048070ff */
[----:B------:R-:W0:Y:S01]  /*a980*/  MUFU.EX2 R36, R36 ;  /* 0x0000002400247308 */ /* 0x000e220000000800 */
[----:B------:R-:W-:Y:S01]  /*a990*/  F2FP.SATFINITE.E4M3.F32.PACK_AB_MERGE_C R11, R88, R155, RZ ;  /* 0x0000009b580b723e */ /* 0x000fe200048070ff */
[----:B------:R-:W-:-:S06]  /*a9a0*/  FADD.FTZ R34, R31, R34 ;  /* 0x000000221f227221 */ /* 0x000fcc0000010000 */
[----:B------:R-:W1:Y:S01]  /*a9b0*/  MUFU.EX2 R45, R45 ;  /* 0x0000002d002d7308 */ /* 0x000e620000000800 */
[----:B------:R-:W-:Y:S01]  /*a9c0*/  F2FP.SATFINITE.E4M3.F32.PACK_AB_MERGE_C R153, R64, R13, R27 ;  /* 0x0000000d4099723e */ /* 0x000fe2000480701b */
[----:B------:R-:W-:-:S06]  /*a9d0*/  FADD.FTZ R32, R32, R29 ;  /* 0x0000001d20207221 */ /* 0x000fcc0000010000 */
[----:B------:R-:W2:Y:S01]  /*a9e0*/  MUFU.EX2 R111, R111 ;  /* 0x0000006f006f7308 */ /* 0x000ea20000000800 */
[----:B------:R-:W-:Y:S01]  /*a9f0*/  F2FP.SATFINITE.E4M3.F32.PACK_AB_MERGE_C R141, R14, R151, R11 ;  /* 0x000000970e8d723e */ /* 0x000fe2000480700b */
[----:B----4-:R-:W-:Y:S01]  /*aa00*/  FADD.FTZ R13, R101, R34 ;  /* 0x00000022650d7221 */ /* 0x010fe20000010000 */
[----:B------:R-:W-:-:S05]  /*aa10*/  VIADD R11, R24, 0xfffffffe ;  /* 0xfffffffe180b7836 */ /* 0x000fca0000000000 */
[----:B------:R-:W3:Y:S01]  /*aa20*/  MUFU.EX2 R20, R39 ;  /* 0x0000002700147308 */ /* 0x000ee20000000800 */
[----:B------:R-:W-:Y:S01]  /*aa30*/  F2FP.SATFINITE.E4M3.F32.PACK_AB_MERGE_C R3, R3, R82, RZ ;  /* 0x000000520303723e */ /* 0x000fe200048070ff */
[----:B------:R-:W-:-:S06]  /*aa40*/  FADD.FTZ R33, R33, R32 ;  /* 0x0000002021217221 */ /* 0x000fcc0000010000 */
[----:B------:R-:W4:Y:S01]  /*aa50*/  MUFU.EX2 R109, R109 ;  /* 0x0000006d006d7308 */ /* 0x000f220000000800 */
[----:B------:R-:W-:-:S07]  /*aa60*/  F2FP.SATFINITE.E4M3.F32.PACK_AB_MERGE_C R101, R10, R101, RZ ;  /* 0x000000650a65723e */ /* 0x000fce00048070ff */
[----:B------:R-:W5:Y:S01]  /*aa70*/  MUFU.EX2 R8, R8 ;  /* 0x0000000800087308 */ /* 0x000f620000000800 */
[----:B------:R-:W-:-:S01]  /*aa80*/  FADD.FTZ R10, R10, R13 ;  /* 0x0000000d0a0a7221 */ /* 0x000fc20000010000 */
[----:B------:R-:W-:Y:S01]  /*aa90*/  ISETP.GE.AND P1, PT, R11, R94, PT ;  /* 0x0000005e0b00720c */ /* 0x000fe20003f26270 */
[----:B0-----:R-:W-:-:S01]  /*aaa0*/  FADD.FTZ R26, R36, R33 ;  /* 0x00000021241a7221 */ /* 0x001fc20000010000 */
[----:B------:R-:W-:Y:S02]  /*aab0*/  F2FP.SATFINITE.E4M3.F32.PACK_AB_MERGE_C R13, R37, R12, RZ ;  /* 0x0000000c250d723e */ /* 0x000fe400048070ff */
[----:B------:R-:W-:Y:S01]  /*aac0*/  F2FP.SATFINITE.E4M3.F32.PACK_AB_MERGE_C R137, R63, R80, R3 ;  /* 0x000000503f89723e */ /* 0x000fe20004807003 */
[----:B-1----:R-:W-:Y:S01]  /*aad0*/  FADD.FTZ R3, R45, R10 ;  /* 0x0000000a2d037221 */ /* 0x002fe20000010000 */
[C---:B--2---:R-:W-:Y:S01]  /*aae0*/  F2FP.SATFINITE.E4M3.F32.PACK_AB_MERGE_C R146, R111.reuse, R36, R13 ;  /* 0x000000246f92723e */ /* 0x044fe2000480700d */
[----:B------:R-:W-:Y:S01]  /*aaf0*/  FADD.FTZ R111, R111, R26 ;  /* 0x0000001a6f6f7221 */ /* 0x000fe20000010000 */
[----:B------:R-:W-:Y:S01]  /*ab00*/  F2FP.SATFINITE.E4M3.F32.PACK_AB_MERGE_C R74, R83, R74, RZ ;  /* 0x0000004a534a723e */ /* 0x000fe200048070ff */
[----:B---3--:R-:W-:Y:S01]  /*ab10*/  FADD.FTZ R10, R20, R3 ;  /* 0x00000003140a7221 */ /* 0x008fe20000010000 */
[----:B------:R-:W-:Y:S01]  /*ab20*/  F2FP.SATFINITE.E4M3.F32.PACK_AB_MERGE_C R78, R91, R78, RZ ;  /* 0x0000004e5b4e723e */ /* 0x000fe200048070ff */
[----:B------:R-:W-:Y:S01]  /*ab30*/  FADD.FTZ R12, R12, R111 ;  /* 0x0000006f0c0c7221 */ /* 0x000fe20000010000 */
[----:B------:R-:W-:Y:S01]  /*ab40*/  F2FP.SATFINITE.E4M3.F32.PACK_AB_MERGE_C R150, R89, R48, RZ ;  /* 0x000000305996723e */ /* 0x000fe200048070ff */
[----:B----4-:R-:W-:Y:S01]  /*ab50*/  FADD.FTZ R15, R109, R10 ;  /* 0x0000000a6d0f7221 */ /* 0x010fe20000010000 */
[----:B------:R-:W-:-:S02]  /*ab60*/  F2FP.SATFINITE.E4M3.F32.PACK_AB_MERGE_C R70, R95, R70, RZ ;  /* 0x000000465f46723e */ /* 0x000fc400048070ff */
[----:B-----5:R-:W-:Y:S02]  /*ab70*/  F2FP.SATFINITE.E4M3.F32.PACK_AB_MERGE_C R3, R8, R109, RZ ;  /* 0x0000006d0803723e */ /* 0x020fe400048070ff */
[----:B------:R-:W-:Y:S02]  /*ab80*/  F2FP.SATFINITE.E4M3.F32.PACK_AB_MERGE_C R74, R79, R72, R74 ;  /* 0x000000484f4a723e */ /* 0x000fe4000480704a */
[----:B------:R-:W-:Y:S01]  /*ab90*/  F2FP.SATFINITE.E4M3.F32.PACK_AB_MERGE_C R78, R87, R76, R78 ;  /* 0x0000004c574e723e */ /* 0x000fe2000480704e */
[----:B------:R-:W-:Y:S01]  /*aba0*/  BSSY B0, `(.L_x_493) ;  /* 0x0000292000007945 */ /* 0x000fe20003800000 */
[----:B------:R-:W-:Y:S01]  /*abb0*/  F2FP.SATFINITE.E4M3.F32.PACK_AB_MERGE_C R147, R20, R45, R3 ;  /* 0x0000002d1493723e */ /* 0x000fe20004807003 */
[----:B------:R-:W-:Y:S01]  /*abc0*/  FADD.FTZ R20, R37, R12 ;  /* 0x0000000c25147221 */ /* 0x000fe20000010000 */
[----:B------:R-:W-:Y:S01]  /*abd0*/  F2FP.SATFINITE.E4M3.F32.PACK_AB_MERGE_C R148, R77, R40, R148 ;  /* 0x000000284d94723e */ /* 0x000fe20004807094 */
[----:B------:R-:W-:Y:S01]  /*abe0*/  FADD.FTZ R15, R8, R15 ;  /* 0x0000000f080f7221 */ /* 0x000fe20000010000 */
[----:B------:R-:W-:Y:S01]  /*abf0*/  F2FP.SATFINITE.E4M3.F32.PACK_AB_MERGE_C R150, R85, R46, R150 ;  /* 0x0000002e5596723e */ /* 0x000fe20004807096 */
[--C-:B------:R-:W-:Y:S01]  /*ac00*/  IMAD.MOV.U32 R24, RZ, RZ, R25.reuse ;  /* 0x000000ffff187224 */ /* 0x100fe200078e0019 */
[----:B------:R-:W-:Y:S01]  /*ac10*/  F2FP.SATFINITE.E4M3.F32.PACK_AB_MERGE_C R136, R61, R50, R136 ;  /* 0x000000323d88723e */ /* 0x000fe20004807088 */
[--C-:B------:R-:W-:Y:S01]  /*ac20*/  IMAD.MOV.U32 R27, RZ, RZ, R25.reuse ;  /* 0x000000ffff1b7224 */ /* 0x100fe200078e0019 */
[----:B------:R-:W-:Y:S01]  /*ac30*/  F2FP.SATFINITE.E4M3.F32.PACK_AB_MERGE_C R142, R53, R42, R142 ;  /* 0x0000002a358e723e */ /* 0x000fe2000480708e */
[--C-:B------:R-:W-:Y:S01]  /*ac40*/  IMAD.MOV.U32 R26, RZ, RZ, R25.reuse ;  /* 0x000000ffff1a7224 */ /* 0x100fe200078e0019 */
[----:B------:R-:W-:Y:S01]  /*ac50*/  F2FP.SATFINITE.E4M3.F32.PACK_AB_MERGE_C R155, R68, R41, R70 ;  /* 0x00000029449b723e */ /* 0x000fe20004807046 */
[----:B------:R-:W-:Y:S01]  /*ac60*/  IMAD.MOV.U32 R29, RZ, RZ, R25 ;  /* 0x000000ffff1d7224 */ /* 0x000fe200078e0019 */
[----:B------:R-:W-:Y:S01]  /*ac70*/  F2FP.SATFINITE.E4M3.F32.PACK_AB_MERGE_C R139, R84, R67, R149 ;  /* 0x00000043548b723e */ /* 0x000fe20004807095 */
[--C-:B------:R-:W-:Y:S01]  /*ac80*/  IMAD.MOV.U32 R28, RZ, RZ, R25.reuse ;  /* 0x000000ffff1c7224 */ /* 0x100fe200078e0019 */
[----:B------:R-:W-:Y:S01]  /*ac90*/  F2FP.SATFINITE.E4M3.F32.PACK_AB_MERGE_C R143, R55, R54, R58 ;  /* 0x00000036378f723e */ /* 0x000fe2000480703a */
[----:B------:R-:W-:Y:S01]  /*aca0*/  IMAD.MOV.U32 R33, RZ, RZ, R25 ;  /* 0x000000ffff217224 */ /* 0x000fe200078e0019 */
[----:B------:R-:W-:Y:S01]  /*acb0*/  F2FP.SATFINITE.E4M3.F32.PACK_AB_MERGE_C R145, R31, R30, R101 ;  /* 0x0000001e1f91723e */ /* 0x000fe20004807065 */
[--C-:B------:R-:W-:Y:S01]  /*acc0*/  IMAD.MOV.U32 R31, RZ, RZ, R25.reuse ;  /* 0x000000ffff1f7224 */ /* 0x100fe200078e0019 */
[----:B------:R-:W-:Y:S01]  /*acd0*/  F2FP.SATFINITE.E4M3.F32.PACK_AB_MERGE_C R138, R69, R60, R138 ;  /* 0x0000003c458a723e */ /* 0x000fe2000480708a */
[--C-:B------:R-:W-:Y:S01]  /*ace0*/  IMAD.MOV.U32 R30, RZ, RZ, R25.reuse ;  /* 0x000000ffff1e7224 */ /* 0x100fe200078e0019 */
[-C--:B------:R-:W-:Y:S01]  /*acf0*/  MOV R32, R25.reuse ;  /* 0x0000001900207202 */ /* 0x080fe20000000f00 */
[--C-:B------:R-:W-:Y:S01]  /*ad00*/  IMAD.MOV.U32 R35, RZ, RZ, R25.reuse ;  /* 0x000000ffff237224 */ /* 0x100fe200078e0019 */
[-C--:B------:R-:W-:Y:S01]  /*ad10*/  MOV R45, R25.reuse ;  /* 0x00000019002d7202 */ /* 0x080fe20000000f00 */
[--C-:B------:R-:W-:Y:S01]  /*ad20*/  IMAD.MOV.U32 R34, RZ, RZ, R25.reuse ;  /* 0x000000ffff227224 */ /* 0x100fe200078e0019 */
[----:B------:R-:W-:Y:S01]  /*ad30*/  MOV R54, R25 ;  /* 0x0000001900367202 */ /* 0x000fe20000000f00 */
[----:B------:R-:W-:-:S02]  /*ad40*/  IMAD.MOV.U32 R37, RZ, RZ, R25 ;  /* 0x000000ffff257224 */ /* 0x000fc400078e0019 */
[--C-:B------:R-:W-:Y:S02]  /*ad50*/  IMAD.MOV.U32 R36, RZ, RZ, R25.reuse ;  /* 0x000000ffff247224 */ /* 0x100fe400078e0019 */
[--C-:B------:R-:W-:Y:S02]  /*ad60*/  IMAD.MOV.U32 R39, RZ, RZ, R25.reuse ;  /* 0x000000ffff277224 */ /* 0x100fe400078e0019 */
[--C-:B------:R-:W-:Y:S02]  /*ad70*/  IMAD.MOV.U32 R38, RZ, RZ, R25.reuse ;  /* 0x000000ffff267224 */ /* 0x100fe400078e0019 */
[--C-:B------:R-:W-:Y:S02]  /*ad80*/  IMAD.MOV.U32 R41, RZ, RZ, R25.reuse ;  /* 0x000000ffff297224 */ /* 0x100fe400078e0019 */
[--C-:B------:R-:W-:Y:S02]  /*ad90*/  IMAD.MOV.U32 R40, RZ, RZ, R25.reuse ;  /* 0x000000ffff287224 */ /* 0x100fe400078e0019 */
        /* <DEDUP_REMOVED lines=11> */
[----:B------:R-:W-:Y:S02]  /*ae50*/  IMAD.MOV.U32 R55, RZ, RZ, R25 ;  /* 0x000000ffff377224 */ /* 0x000fe400078e0019 */
[----:B------:R-:W-:-:S02]  /*ae60*/  IMAD.MOV.U32 R149, RZ, RZ, R74 ;  /* 0x000000ffff957224 */ /* 0x000fc400078e004a */
[----:B------:R-:W-:Y:S01]  /*ae70*/  IMAD.MOV.U32 R151, RZ, RZ, R78 ;  /* 0x000000ffff977224 */ /* 0x000fe200078e004e */
[----:B------:R-:W-:Y:S06]  /*ae80*/  @!P1 BRA `(.L_x_494) ;  /* 0x00000024008c9947 */ /* 0x000fec0003800000 */
[----:B------:R0:W5:Y:S01]  /*ae90*/  LDL.LU R12, [R1+0x10] ;  /* 0x00001000010c7983 */ /* 0x0001620000300800 */
[----:B------:R-:W-:Y:S02]  /*aea0*/  IMAD.MOV.U32 R10, RZ, RZ, R9 ;  /* 0x000000ffff0a7224 */ /* 0x000fe400078e0009 */
[----:B------:R-:W-:Y:S01]  /*aeb0*/  IMAD.MOV.U32 R3, RZ, RZ, R0 ;  /* 0x000000ffff037224 */ /* 0x000fe200078e0000 */
[----:B------:R0:W5:Y:S01]  /*aec0*/  LDL.LU R8, [R1+0x8] ;  /* 0x0000080001087983 */ /* 0x0001620000300800 */
        /* <DEDUP_REMOVED lines=15> */
[----:B0-----:R-:W-:-:S07]  /*afc0*/  CS2R R54, SRZ ;  /* 0x0000000000367805 */ /* 0x001fce000001ff00 */
.L_x_507:
[----:B-----5:R-:W-:-:S04]  /*afd0*/  ISETP.NE.AND P1, PT, R8, 0x1, PT ;  /* 0x000000010800780c */ /* 0x020fc80003f25270 */
[----:B------:R-:W-:-:S04]  /*afe0*/  SEL R9, RZ, 0x1, P1 ;  /* 0x00000001ff097807 */ /* 0x000fc80000800000 */
[----:B------:R-:W-:-:S05]  /*aff0*/  LOP3.LUT R13, R12, R9, RZ, 0x3c, !PT ;  /* 0x000000090c0d7212 */ /* 0x000fca00078e3cff */
[----:B------:R0:W-:Y:S01]  /*b000*/  STL [R1+0x10], R13 ;  /* 0x0000100d01007387 */ /* 0x0001e20000100800 */
[----:B------:R-:W-:Y:S05]  /*b010*/  @!P0 BRA `(.L_x_495) ;  /* 0x0000000000048947 */ /* 0x000fea0003800000 */
[----:B------:R-:W-:Y:S01]  /*b020*/  BPT.TRAP 0x1 ;  /* 0x000000040000795c */ /* 0x000fe20000300000 */
.L_x_495:
[----:B------:R-:W-:Y:S01]  /*b030*/  VIADD R0, R8, 0x1 ;  /* 0x0000000108007836 */ /* 0x000fe20000000000 */
[----:B0-----:R-:W-:-:S04]  /*b040*/  SHF.L.U32 R13, R13, 0x1f, RZ ;  /* 0x0000001f0d0d7819 */ /* 0x001fc800000006ff */
[----:B------:R-:W-:-:S04]  /*b050*/  ISETP.NE.AND P1, PT, R0, 0x2, PT ;  /* 0x000000020000780c */ /* 0x000fc80003f25270 */
[----:B------:R-:W-:-:S05]  /*b060*/  SEL R9, R0, RZ, P1 ;  /* 0x000000ff00097207 */ /* 0x000fca0000800000 */
[----:B------:R0:W-:Y:S01]  /*b070*/  STL [R1+0x8], R9 ;  /* 0x0000080901007387 */ /* 0x0001e20000100800 */
[----:B------:R-:W-:-:S04]  /*b080*/  IMAD R0, R9, 0x8, R18 ;  /* 0x0000000809007824 */ /* 0x000fc800078e0212 */
[----:B------:R0:W1:Y:S01]  /*b090*/  SYNCS.PHASECHK.TRANS64.TRYWAIT P1, [R0+URZ+0x13230], R13 ;  /* 0x0132300d000075a7 */ /* 0x000062000802017f */
[----:B------:R-:W-:Y:S05]  /*b0a0*/  @!P0 BRA `(.L_x_496) ;  /* 0x0000000000048947 */ /* 0x000fea0003800000 */
[----:B------:R-:W-:Y:S01]  /*b0b0*/  BPT.TRAP 0x1 ;  /* 0x000000040000795c */ /* 0x000fe20000300000 */
.L_x_496:
[----:B0-----:R-:W-:Y:S01]  /*b0c0*/  IMAD R9, R9, 0x280, R21 ;  /* 0x0000028009097824 */ /* 0x001fe200078e0215 */
[----:B------:R-:W-:Y:S03]  /*b0d0*/  BSSY B1, `(.L_x_497) ;  /* 0x0000006000017945 */ /* 0x000fe60003800000 */
[C---:B------:R-:W-:Y:S02]  /*b0e0*/  VIADD R14, R9.reuse, 0x80 ;  /* 0x00000080090e7836 */ /* 0x040fe40000000000 */
[----:B------:R-:W-:Y:S01]  /*b0f0*/  VIADD R59, R9, 0x100 ;  /* 0x00000100093b7836 */ /* 0x000fe20000000000 */
[----:B-1----:R-:W-:Y:S06]  /*b100*/  @P1 BRA `(.L_x_498) ;  /* 0x0000000000081947 */ /* 0x002fec0003800000 */
[----:B------:R-:W0:Y:S02]  /*b110*/  SYNCS.PHASECHK.TRANS64.TRYWAIT P1, [R0+URZ+0x13230], R13 ;  /* 0x0132300d000075a7 */ /* 0x000e24000802017f */
[----:B0-----:R-:W-:Y:S05]  /*b120*/  @!P1 BRA `(.L_x_499) ;  /* 0x000000d800649947 */ /* 0x001fea0003800000 */
.L_x_498:
[----:B------:R-:W-:Y:S05]  /*b130*/  BSYNC B1 ;  /* 0x0000000000017941 */ /* 0x000fea0003800000 */
.L_x_497:
[----:B------:R-:W-:Y:S01]  /*b140*/  IMAD.MOV.U32 R56, RZ, RZ, R9 ;  /* 0x000000ffff387224 */ /* 0x000fe200078e0009 */
[----:B------:R-:W-:Y:S01]  /*b150*/  R2UR UR4, R4 ;  /* 0x00000000040472ca */ /* 0x000fe200000e0000 */
[----:B------:R-:W-:Y:S01]  /*b160*/  IMAD.MOV.U32 R57, RZ, RZ, -0x7fffffe0 ;  /* 0x80000020ff397424 */ /* 0x000fe200078e00ff */
[----:B------:R-:W-:Y:S01]  /*b170*/  R2UR UR5, R5 ;  /* 0x00000000050572ca */ /* 0x000fe200000e0000 */
[----:B------:R-:W-:Y:S01]  /*b180*/  WARPGROUP.ARRIVE ;  /* 0x00000000000079c5 */ /* 0x000fe20000000000 */
[----:B------:R-:W-:Y:S01]  /*b190*/  R2UR UR6, R56 ;  /* 0x00000000380672ca */ /* 0x000fe200000e0000 */
[----:B------:R-:W-:Y:S01]  /*b1a0*/  IMAD.MOV.U32 R56, RZ, RZ, R14 ;  /* 0x000000ffff387224 */ /* 0x000fe200078e000e */
[----:B------:R-:W-:Y:S01]  /*b1b0*/  R2UR UR7, R57 ;  /* 0x00000000390772ca */ /* 0x000fe200000e0000 */
[----:B------:R-:W-:Y:S01]  /*b1c0*/  VIADD R60, R9, 0x102 ;  /* 0x00000102093c7836 */ /* 0x000fe20000000000 */
[----:B------:R-:W-:Y:S01]  /*b1d0*/  R2UR UR11, R57 ;  /* 0x00000000390b72ca */ /* 0x000fe200000e0000 */
[----:B------:R-:W-:Y:S01]  /*b1e0*/  IMAD.MOV.U32 R61, RZ, RZ, -0x7fffffe0 ;  /* 0x80000020ff3d7424 */ /* 0x000fe200078e00ff */
[----:B------:R-:W-:Y:S01]  /*b1f0*/  R2UR UR10, R56 ;  /* 0x00000000380a72ca */ /* 0x000fe200000e0000 */
[----:B------:R-:W-:Y:S01]  /*b200*/  IMAD.MOV.U32 R56, RZ, RZ, R59 ;  /* 0x000000ffff387224 */ /* 0x000fe200078e003b */
[----:B------:R-:W-:Y:S01]  /*b210*/  R2UR UR8, R4 ;  /* 0x00000000040872ca */ /* 0x000fe200000e0000 */
[----:B------:R-:W-:Y:S01]  /*b220*/  IMAD.MOV.U32 R59, RZ, RZ, -0x7fffffe0 ;  /* 0x80000020ff3b7424 */ /* 0x000fe200078e00ff */
[----:B------:R-:W-:-:S02]  /*b230*/  R2UR UR9, R5 ;  /* 0x00000000050972ca */ /* 0x000fc400000e0000 */
[----:B------:R-:W-:Y:S01]  /*b240*/  R2UR UR14, R56 ;  /* 0x00000000380e72ca */ /* 0x000fe200000e0000 */
[----:B------:R-:W-:Y:S01]  /*b250*/  VIADD R56, R9, 0x200 ;  /* 0x0000020009387836 */ /* 0x000fe20000000000 */
[----:B------:R-:W-:Y:S01]  /*b260*/  R2UR UR15, R57 ;  /* 0x00000000390f72ca */ /* 0x000fe200000e0000 */
[----:B------:R-:W-:Y:S01]  /*b270*/  QGMMA.64x32x32.F32.E4M3.E4M3 R120, gdesc[UR4], RZ, !UPT, gsb0 ;  /* 0x00600000047879f3 */ /* 0x000fe2000c0008ff */
[----:B------:R-:W-:Y:S02]  /*b280*/  R2UR UR12, R4 ;  /* 0x00000000040c72ca */ /* 0x000fe400000e0000 */
[----:B------:R-:W-:Y:S02]  /*b290*/  R2UR UR13, R5 ;  /* 0x00000000050d72ca */ /* 0x000fe400000e0000 */
[----:B------:R-:W-:Y:S02]  /*b2a0*/  IADD3 R58, R9, 0x180, RZ ;  /* 0x00000180093a7810 */ /* 0x000fe40007ffe0ff */
[----:B------:R-:W-:-:S02]  /*b2b0*/  R2UR UR19, R59 ;  /* 0x000000003b1372ca */ /* 0x000fc400000e0000 */
[----:B------:R-:W-:Y:S01]  /*b2c0*/  R2UR UR18, R58 ;  /* 0x000000003a1272ca */ /* 0x000fe200000e0000 */
[----:B------:R-:W-:Y:S01]  /*b2d0*/  VIADD R58, R9, 0x2 ;  /* 0x00000002093a7836 */ /* 0x000fe20000000000 */
[----:B------:R-:W-:Y:S02]  /*b2e0*/  R2UR UR16, R4 ;  /* 0x00000000041072ca */ /* 0x000fe400000e0000 */
[----:B------:R-:W-:Y:S02]  /*b2f0*/  R2UR UR17, R5 ;  /* 0x00000000051172ca */ /* 0x000fe400000e0000 */
[----:B------:R-:W-:Y:S01]  /*b300*/  R2UR UR22, R56 ;  /* 0x00000000381672ca */ /* 0x000fe200000e0000 */
[----:B------:R-:W-:Y:S01]  /*b310*/  VIADD R56, R9, 0x82 ;  /* 0x0000008209387836 */ /* 0x000fe20000000000 */
[----:B------:R-:W-:Y:S02]  /*b320*/  R2UR UR23, R57 ;  /* 0x00000000391772ca */ /* 0x000fe400000e0000 */
[----:B------:R-:W-:Y:S01]  /*b330*/  R2UR UR26, R58 ;  /* 0x000000003a1a72ca */ /* 0x000fe200000e0000 */
[----:B------:R-:W-:Y:S01]  /*b340*/  VIADD R58, R9, 0x202 ;  /* 0x00000202093a7836 */ /* 0x000fe20000000000 */
[----:B------:R-:W-:Y:S01]  /*b350*/  R2UR UR27, R59 ;  /* 0x000000003b1b72ca */ /* 0x000fe200000e0000 */
[----:B------:R-:W-:Y:S01]  /*b360*/  IMAD.MOV.U32 R59, RZ, RZ, -0x7fffffe0 ;  /* 0x80000020ff3b7424 */ /* 0x000fe200078e00ff */
[----:B------:R-:W-:-:S02]  /*b370*/  R2UR UR20, R4 ;  /* 0x00000000041472ca */ /* 0x000fc400000e0000 */
[----:B------:R-:W-:Y:S02]  /*b380*/  R2UR UR21, R5 ;  /* 0x00000000051572ca */ /* 0x000fe400000e0000 */
[----:B------:R-:W-:Y:S01]  /*b390*/  R2UR UR6, R56 ;  /* 0x00000000380672ca */ /* 0x000fe200000e0000 */
[----:B------:R-:W-:Y:S01]  /*b3a0*/  VIADD R56, R9, 0x182 ;  /* 0x0000018209387836 */ /* 0x000fe20000000000 */
[----:B------:R-:W-:Y:S02]  /*b3b0*/  R2UR UR7, R57 ;  /* 0x00000000390772ca */ /* 0x000fe400000e0000 */
[----:B------:R-:W-:Y:S02]  /*b3c0*/  MOV R57, 0x80000020 ;  /* 0x8000002000397802 */ /* 0x000fe40000000f00 */
[----:B------:R-:W-:Y:S02]  /*b3d0*/  R2UR UR30, R58 ;  /* 0x000000003a1e72ca */ /* 0x000fe400000e0000 */
[----:B------:R-:W-:-:S02]  /*b3e0*/  R2UR UR31, R59 ;  /* 0x000000003b1f72ca */ /* 0x000fc400000e0000 */
[C---:B------:R-:W-:Y:S02]  /*b3f0*/  R2UR UR24, R6.reuse ;  /* 0x00000000061872ca */ /* 0x040fe400000e0000 */
[C---:B------:R-:W-:Y:S02]  /*b400*/  R2UR UR25, R7.reuse ;  /* 0x00000000071972ca */ /* 0x040fe400000e0000 */
[C---:B------:R-:W-:Y:S02]  /*b410*/  R2UR UR4, R6.reuse ;  /* 0x00000000060472ca */ /* 0x040fe400000e0000 */
[C---:B------:R-:W-:Y:S02]  /*b420*/  R2UR UR5, R7.reuse ;  /* 0x00000000070572ca */ /* 0x040fe400000e0000 */
[----:B------:R-:W-:Y:S02]  /*b430*/  R2UR UR28, R6 ;  /* 0x00000000061c72ca */ /* 0x000fe400000e0000 */
[----:B------:R-:W-:Y:S01]  /*b440*/  R2UR UR29, R7 ;  /* 0x00000000071d72ca */ /* 0x000fe200000e0000 */
[----:B------:R-:W-:-:S02]  /*b450*/  WARPGROUP.DEPBAR.LE gsb0, 0x0 ;  /* 0x00008000000079c5 */ /* 0x000fc40000010000 */
        /* <DEDUP_REMOVED lines=37> */
.L_x_500:
[----:B------:R-:W-:Y:S01]  /*b6b0*/  SHF.L.U32 R9, R12, 0x1f, RZ ;  /* 0x0000001f0c097819 */ /* 0x000fe200000006ff */
[----:B------:R-:W-:-:S04]  /*b6c0*/  IMAD R14, R8, 0x8, R18 ;  /* 0x00000008080e7824 */ /* 0x000fc800078e0212 */
[----:B------:R1:W2:Y:S01]  /*b6d0*/  SYNCS.PHASECHK.TRANS64.TRYWAIT P1, [R14+URZ+0x13250], R9 ;  /* 0x013250090e0075a7 */ /* 0x0002a2000802017f */
[----:B------:R-:W-:Y:S05]  /*b6e0*/  @!P0 BRA `(.L_x_501) ;  /* 0x0000000000048947 */ /* 0x000fea0003800000 */
[----:B------:R-:W-:Y:S01]  /*b6f0*/  BPT.TRAP 0x1 ;  /* 0x000000040000795c */ /* 0x000fe20000300000 */
.L_x_501:
[----:B------:R-:W-:Y:S04]  /*b700*/  BSSY B1, `(.L_x_502) ;  /* 0x0000004000017945 */ /* 0x000fe80003800000 */
[----:B--2---:R-:W-:Y:S05]  /*b710*/  @P1 BRA `(.L_x_503) ;  /* 0x0000000000081947 */ /* 0x004fea0003800000 */
[----:B------:R-:W2:Y:S02]  /*b720*/  SYNCS.PHASECHK.TRANS64.TRYWAIT P1, [R14+URZ+0x13250], R9 ;  /* 0x013250090e0075a7 */ /* 0x000ea4000802017f */
[----:B--2---:R-:W-:Y:S05]  /*b730*/  @!P1 BRA `(.L_x_504) ;  /* 0x000000d000f49947 */ /* 0x004fea0003800000 */
.L_x_503:
[----:B------:R-:W-:Y:S05]  /*b740*/  BSYNC B1 ;  /* 0x0000000000017941 */ /* 0x000fea0003800000 */
.L_x_502:
[----:B-12---:R-:W-:Y:S01]  /*b750*/  VIADD R9, R18, 0x1000 ;  /* 0x0000100012097836 */ /* 0x006fe20000000000 */
[----:B------:R-:W-:Y:S01]  /*b760*/  WARPGROUP.ARRIVE ;  /* 0x00000000000079c5 */ /* 0x000fe20000000000 */
[----:B0-----:R-:W-:-:S03]  /*b770*/  IMAD.MOV.U32 R13, RZ, RZ, -0x3ffffff0 ;  /* 0xc0000010ff0d7424 */ /* 0x001fc600078e00ff */
[----:B------:R-:W-:-:S04]  /*b780*/  SHF.R.U32.HI R9, RZ, 0x4, R9 ;  /* 0x00000004ff097819 */ /* 0x000fc80000011609 */
[----:B------:R-:W-:-:S04]  /*b790*/  LOP3.LUT R9, R9, 0x3fff, RZ, 0xc0, !PT ;  /* 0x00003fff09097812 */ /* 0x000fc800078ec0ff */
[----:B------:R-:W-:-:S05]  /*b7a0*/  LOP3.LUT R9, R9, 0x10000, RZ, 0xfc, !PT ;  /* 0x0001000009097812 */ /* 0x000fca00078efcff */
[----:B------:R-:W-:Y:S02]  /*b7b0*/  IMAD R8, R8, 0x280, R9 ;  /* 0x0000028008087824 */ /* 0x000fe400078e0209 */
[----:B------:R-:W-:Y:S02]  /*b7c0*/  IMAD.MOV.U32 R9, RZ, RZ, -0x3ffffff0 ;  /* 0xc0000010ff097424 */ /* 0x000fe400078e00ff */
[C---:B------:R-:W-:Y:S01]  /*b7d0*/  VIADD R12, R8.reuse, 0x80 ;  /* 0x00000080080c7836 */ /* 0x040fe20000000000 */
[----:B------:R-:W-:Y:S02]  /*b7e0*/  R2UR UR6, R8 ;  /* 0x00000000080672ca */ /* 0x000fe400000e0000 */
[----:B------:R-:W-:Y:S01]  /*b7f0*/  R2UR UR7, R9 ;  /* 0x00000000090772ca */ /* 0x000fe200000e0000 */
[----:B------:R-:W-:-:S12]  /*b800*/  IMAD.MOV.U32 R9, RZ, RZ, -0x3ffffff0 ;  /* 0xc0000010ff097424 */ /* 0x000fd800078e00ff */
[----:B------:R-:W-:Y:S01]  /*b810*/  QGMMA.64x64x32.F32.E4M3.E4M3 R24, R152, gdesc[UR4], R24, gsb0 ;  /* 0x00e0000498187df3 */ /* 0x000fe20008000818 */
[----:B------:R-:W-:Y:S01]  /*b820*/  R2UR UR6, R12 ;  /* 0x000000000c0672ca */ /* 0x000fe200000e0000 */
[----:B------:R-:W-:Y:S01]  /*b830*/  VIADD R12, R8, 0x100 ;  /* 0x00000100080c7836 */ /* 0x000fe20000000000 */
[----:B------:R-:W-:Y:S01]  /*b840*/  R2UR UR7, R13 ;  /* 0x000000000d0772ca */ /* 0x000fe200000e0000 */
[----:B------:R-:W-:Y:S01]  /*b850*/  IMAD.MOV.U32 R13, RZ, RZ, -0x3ffffff0 ;  /* 0xc0000010ff0d7424 */ /* 0x000fe200078e00ff */
[----:B------:R-:W-:Y:S02]  /*b860*/  WARPGROUP.DEPBAR.LE gsb0, 0x0 ;  /* 0x00008000000079c5 */ /* 0x000fe40000010000 */
[----:B------:R-:W-:-:S09]  /*b870*/  WARPGROUP.ARRIVE ;  /* 0x00000000000079c5 */ /* 0x000fd20000000000 */
[----:B------:R-:W-:Y:S01]  /*b880*/  QGMMA.64x64x32.F32.E4M3.E4M3 R24, R148, gdesc[UR4], R24, gsb0 ;  /* 0x00e0000494187df3 */ /* 0x000fe20008000818 */
[----:B------:R-:W-:Y:S01]  /*b890*/  R2UR UR6, R12 ;  /* 0x000000000c0672ca */ /* 0x000fe200000e0000 */
[C---:B------:R-:W-:Y:S01]  /*b8a0*/  VIADD R12, R8.reuse, 0x180 ;  /* 0x00000180080c7836 */ /* 0x040fe20000000000 */
[----:B------:R-:W-:Y:S01]  /*b8b0*/  R2UR UR7, R13 ;  /* 0x000000000d0772ca */ /* 0x000fe200000e0000 */
[----:B------:R-:W-:Y:S01]  /*b8c0*/  IMAD.MOV.U32 R13, RZ, RZ, -0x3ffffff0 ;  /* 0xc0000010ff0d7424 */ /* 0x000fe200078e00ff */
[----:B------:R-:W-:Y:S01]  /*b8d0*/  IADD3 R8, R8, 0x200, RZ ;  /* 0x0000020008087810 */ /* 0x000fe20007ffe0ff */
[----:B------:R-:W-:Y:S02]  /*b8e0*/  WARPGROUP.DEPBAR.LE gsb0, 0x0 ;  /* 0x00008000000079c5 */ /* 0x000fe40000010000 */
[----:B------:R-:W-:-:S08]  /*b8f0*/  WARPGROUP.ARRIVE ;  /* 0x00000000000079c5 */ /* 0x000fd00000000000 */
[----:B------:R-:W-:Y:S01]  /*b900*/  QGMMA.64x64x32.F32.E4M3.E4M3 R24, R136, gdesc[UR4], R24, gsb0 ;  /* 0x00e0000488187df3 */ /* 0x000fe20008000818 */
[----:B------:R-:W-:Y:S02]  /*b910*/  R2UR UR6, R12 ;  /* 0x000000000c0672ca */ /* 0x000fe400000e0000 */
[----:B------:R-:W-:Y:S01]  /*b920*/  R2UR UR7, R13 ;  /* 0x000000000d0772ca */ /* 0x000fe200000e0000 */
[----:B------:R-:W-:Y:S02]  /*b930*/  WARPGROUP.DEPBAR.LE gsb0, 0x0 ;  /* 0x00008000000079c5 */ /* 0x000fe40000010000 */
[----:B------:R-:W-:-:S10]  /*b940*/  WARPGROUP.ARRIVE ;  /* 0x00000000000079c5 */ /* 0x000fd40000000000 */
[----:B------:R-:W-:Y:S01]  /*b950*/  QGMMA.64x64x32.F32.E4M3.E4M3 R24, R140, gdesc[UR4], R24, gsb0 ;  /* 0x00e000048c187df3 */ /* 0x000fe20008000818 */
[----:B------:R-:W-:Y:S02]  /*b960*/  R2UR UR6, R8 ;  /* 0x00000000080672ca */ /* 0x000fe400000e0000 */
[----:B------:R-:W-:Y:S01]  /*b970*/  R2UR UR7, R9 ;  /* 0x00000000090772ca */ /* 0x000fe200000e0000 */
[----:B------:R-:W-:Y:S02]  /*b980*/  WARPGROUP.DEPBAR.LE gsb0, 0x0 ;  /* 0x00008000000079c5 */ /* 0x000fe40000010000 */
[----:B------:R-:W-:-:S10]  /*b990*/  WARPGROUP.ARRIVE ;  /* 0x00000000000079c5 */ /* 0x000fd40000000000 */
[----:B------:R-:W-:Y:S03]  /*b9a0*/  QGMMA.64x64x32.F32.E4M3.E4M3 R24, R144, gdesc[UR4], R24, gsb0 ;  /* 0x00e0000490187df3 */ /* 0x000fe60008000818 */
[----:B------:R-:W-:Y:S02]  /*b9b0*/  WARPGROUP.DEPBAR.LE gsb0, 0x0 ;  /* 0x00008000000079c5 */ /* 0x000fe40000010000 */
[----:B------:R-:W-:Y:S05]  /*b9c0*/  @!P0 BRA `(.L_x_505) ;  /* 0x0000000000048947 */ /* 0x000fea0003800000 */
[----:B------:R-:W-:Y:S01]  /*b9d0*/  BPT.TRAP 0x1 ;  /* 0x000000040000795c */ /* 0x000fe20000300000 */
.L_x_505:
[----:B------:R-:W2:Y:S01]  /*b9e0*/  LDL R136, [R1+0x20] ;  /* 0x0000200001887983 */ /* 0x000ea20000100800 */
[----:B------:R-:W-:-:S05]  /*b9f0*/  VIADD R0, R0, 0x13240 ;  /* 0x0001324000007836 */ /* 0x000fca0000000000 */
[----:B--2---:R-:W-:-:S04]  /*ba00*/  PRMT R0, R136, 0x654, R0 ;  /* 0x0000065488007816 */ /* 0x004fc80000000000 */
[----:B------:R0:W-:Y:S02]  /*ba10*/  SYNCS.ARRIVE.TRANS64.RED.A1T0 RZ, [R0+URZ], RZ ;  /* 0x000000ff00ff79a7 */ /* 0x0001e4000810043f */
[----:B0-----:R-:W-:-:S04]  /*ba20*/  FMNMX.FTZ R0, R120, R3, !PT ;  /* 0x0000000378007209 */ /* 0x001fc80007810000 */
        /* <DEDUP_REMOVED lines=38> */
[----:B------:R-:W-:-:S05]  /*bc90*/  FMNMX.FTZ R0, R69, R0, !PT ;  /* 0x0000000045007209 */ /* 0x000fca0007810000 */
[----:B------:R-:W0:Y:S02]  /*bca0*/  SHFL.BFLY PT, R8, R0, 0x2, 0x1f ;  /* 0x0c401f0000087f89 */ /* 0x000e2400000e0000 */
[----:B0-----:R-:W-:-:S05]  /*bcb0*/  FMNMX.FTZ R0, R0, R8, !PT ;  /* 0x0000000800007209 */ /* 0x001fca0007810000 */
[----:B------:R-:W0:Y:S02]  /*bcc0*/  SHFL.BFLY PT, R8, R0, 0x1, 0x1f ;  /* 0x0c201f0000087f89 */ /* 0x000e2400000e0000 */
[----:B0-----:R-:W-:Y:S02]  /*bcd0*/  FMNMX.FTZ R0, R0, R8, !PT ;  /* 0x0000000800007209 */ /* 0x001fe40007810000 */
[----:B------:R-:W-:-:S03]  /*bce0*/  FMNMX.FTZ R8, R122, R10, !PT ;  /* 0x0000000a7a087209 */ /* 0x000fc60007810000 */
[----:B------:R-:W-:Y:S01]  /*bcf0*/  FFMA.FTZ R13, R2, R0, -8 ;  /* 0xc1000000020d7423 */ /* 0x000fe20000010000 */
[----:B------:R-:W-:Y:S01]  /*bd00*/  FMNMX.FTZ R8, R123, R8, !PT ;  /* 0x000000087b087209 */ /* 0x000fe20007810000 */
[----:B------:R-:W-:Y:S02]  /*bd10*/  FADD.FTZ R3, -R0, R3 ;  /* 0x0000000300037221 */ /* 0x000fe40000010100 */
[----:B------:R-:W-:-:S01]  /*bd20*/  FFMA.FTZ R120, R2, R120, -R13 ;  /* 0x0000007802787223 */ /* 0x000fc2000001080d */
[----:B------:R-:W-:Y:S01]  /*bd30*/  FMNMX.FTZ R8, R126, R8, !PT ;  /* 0x000000087e087209 */ /* 0x000fe20007810000 */
[----:B------:R-:W-:-:S01]  /*bd40*/  FFMA.FTZ R121, R2, R121, -R13 ;  /* 0x0000007902797223 */ /* 0x000fc2000001080d */
[C-C-:B------:R-:W-:Y:S01]  /*bd50*/  FFMA.FTZ R124, R2.reuse, R124, -R13.reuse ;  /* 0x0000007c027c7223 */ /* 0x140fe2000001080d */
        /* <DEDUP_REMOVED lines=50> */
[----:B------:R-:W-:Y:S01]  /*c080*/  FMUL.FTZ R3, R2, R3 ;  /* 0x0000000302037220 */ /* 0x000fe20000410000 */
[----:B------:R-:W-:Y:S02]  /*c090*/  MUFU.EX2 R120, R120 ;  /* 0x0000007800787308 */ /* 0x000fe40000000800 */
[----:B------:R-:W-:-:S04]  /*c0a0*/  FMNMX.FTZ R8, R90, R8, !PT ;  /* 0x000000085a087209 */ /* 0x000fc80007810000 */
[----:B------:R-:W-:Y:S02]  /*c0b0*/  FMNMX.FTZ R8, R91, R8, !PT ;  /* 0x000000085b087209 */ /* 0x000fe40007810000 */
[----:B------:R-:W0:Y:S02]  /*c0c0*/  MUFU.EX2 R3, R3 ;  /* 0x0000000300037308 */ /* 0x000e240000000800 */
[----:B------:R-:W-:-:S04]  /*c0d0*/  FMNMX.FTZ R8, R94, R8, !PT ;  /* 0x000000085e087209 */ /* 0x000fc80007810000 */
[----:B------:R-:W-:Y:S02]  /*c0e0*/  FMNMX.FTZ R8, R95, R8, !PT ;  /* 0x000000085f087209 */ /* 0x000fe40007810000 */
[----:B------:R-:W1:Y:S02]  /*c0f0*/  MUFU.EX2 R121, R121 ;  /* 0x0000007900797308 */ /* 0x000e640000000800 */
[----:B------:R-:W-:-:S04]  /*c100*/  FMNMX.FTZ R8, R98, R8, !PT ;  /* 0x0000000862087209 */ /* 0x000fc80007810000 */
[----:B------:R-:W-:Y:S02]  /*c110*/  FMNMX.FTZ R8, R99, R8, !PT ;  /* 0x0000000863087209 */ /* 0x000fe40007810000 */
[----:B------:R-:W2:Y:S01]  /*c120*/  MUFU.EX2 R124, R124 ;  /* 0x0000007c007c7308 */ /* 0x000ea20000000800 */
[----:B0-----:R-:W-:-:S01]  /*c130*/  FFMA.FTZ R20, R3, R20, R120 ;  /* 0x0000001403147223 */ /* 0x001fc20000010078 */
[----:B------:R-:W-:-:S04]  /*c140*/  FMNMX.FTZ R8, R102, R8, !PT ;  /* 0x0000000866087209 */ /* 0x000fc80007810000 */
[----:B------:R-:W-:Y:S02]  /*c150*/  FMNMX.FTZ R8, R103, R8, !PT ;  /* 0x0000000867087209 */ /* 0x000fe40007810000 */
[----:B------:R-:W0:Y:S02]  /*c160*/  MUFU.EX2 R125, R125 ;  /* 0x0000007d007d7308 */ /* 0x000e240000000800 */
[----:B------:R-:W-:-:S04]  /*c170*/  FMNMX.FTZ R8, R74, R8, !PT ;  /* 0x000000084a087209 */ /* 0x000fc80007810000 */
[----:B------:R-:W-:Y:S02]  /*c180*/  FMNMX.FTZ R8, R75, R8, !PT ;  /* 0x000000084b087209 */ /* 0x000fe40007810000 */
[----:B------:R-:W3:Y:S02]  /*c190*/  MUFU.EX2 R128, R128 ;  /* 0x0000008000807308 */ /* 0x000ee40000000800 */
[----:B------:R-:W-:-:S04]  /*c1a0*/  FMNMX.FTZ R8, R78, R8, !PT ;  /* 0x000000084e087209 */ /* 0x000fc80007810000 */
[----:B------:R-:W-:Y:S02]  /*c1b0*/  FMNMX.FTZ R8, R79, R8, !PT ;  /* 0x000000084f087209 */ /* 0x000fe40007810000 */
[----:B------:R-:W4:Y:S02]  /*c1c0*/  MUFU.EX2 R129, R129 ;  /* 0x0000008100817308 */ /* 0x000f240000000800 */
[----:B------:R-:W-:-:S04]  /*c1d0*/  FMNMX.FTZ R8, R82, R8, !PT ;  /* 0x0000000852087209 */ /* 0x000fc80007810000 */
[----:B------:R-:W-:Y:S02]  /*c1e0*/  FMNMX.FTZ R8, R83, R8, !PT ;  /* 0x0000000853087209 */ /* 0x000fe40007810000 */
[----:B------:R-:W5:Y:S02]  /*c1f0*/  MUFU.EX2 R132, R132 ;  /* 0x0000008400847308 */ /* 0x000f640000000800 */
[----:B------:R-:W-:-:S04]  /*c200*/  FMNMX.FTZ R8, R86, R8, !PT ;  /* 0x0000000856087209 */ /* 0x000fc80007810000 */
[----:B------:R-:W-:Y:S02]  /*c210*/  FMNMX.FTZ R8, R87, R8, !PT ;  /* 0x0000000857087209 */ /* 0x000fe40007810000 */
[----:B------:R-:W-:Y:S02]  /*c220*/  MUFU.EX2 R133, R133 ;  /* 0x0000008500857308 */ /* 0x000fe40000000800 */
        /* <DEDUP_REMOVED lines=11> */
[----:B------:R-:W-:Y:S03]  /*c2e0*/  MUFU.EX2 R109, R109 ;  /* 0x0000006d006d7308 */ /* 0x000fe60000000800 */
[----:B------:R-:W1:Y:S05]  /*c2f0*/  SHFL.BFLY PT, R9, R8, 0x2, 0x1f ;  /* 0x0c401f0008097f89 */ /* 0x000e6a00000e0000 */
[----:B------:R-:W-:Y:S08]  /*c300*/  MUFU.EX2 R112, R112 ;  /* 0x0000007000707308 */ /* 0x000ff00000000800 */
[----:B------:R-:W-:Y:S08]  /*c310*/  MUFU.EX2 R113, R113 ;  /* 0x0000007100717308 */ /* 0x000ff00000000800 */
[----:B------:R-:W-:Y:S01]  /*c320*/  MUFU.EX2 R116, R116 ;  /* 0x0000007400747308 */ /* 0x000fe20000000800 */
[----:B-1----:R-:W-:-:S05]  /*c330*/  FMNMX.FTZ R9, R8, R9, !PT ;  /* 0x0000000908097209 */ /* 0x002fca0007810000 */
[----:B------:R-:W1:Y:S02]  /*c340*/  SHFL.BFLY PT, R8, R9, 0x1, 0x1f ;  /* 0x0c201f0009087f89 */ /* 0x000e6400000e0000 */
[----:B------:R-:W-:Y:S08]  /*c350*/  MUFU.EX2 R117, R117 ;  /* 0x0000007500757308 */ /* 0x000ff00000000800 */
[----:B------:R-:W-:Y:S08]  /*c360*/  MUFU.EX2 R88, R88 ;  /* 0x0000005800587308 */ /* 0x000ff00000000800 */
[----:B------:R-:W-:Y:S01]  /*c370*/  MUFU.EX2 R89, R89 ;  /* 0x0000005900597308 */ /* 0x000fe20000000800 */
[----:B-1----:R-:W-:-:S07]  /*c380*/  FMNMX.FTZ R9, R9, R8, !PT ;  /* 0x0000000809097209 */ /* 0x002fce0007810000 */
[----:B------:R-:W-:Y:S01]  /*c390*/  MUFU.EX2 R92, R92 ;  /* 0x0000005c005c7308 */ /* 0x000fe20000000800 */
[----:B------:R-:W-:-:S01]  /*c3a0*/  FADD.FTZ R8, -R9, R10 ;  /* 0x0000000a09087221 */ /* 0x000fc20000010100 */
[----:B------:R-:W-:Y:S01]  /*c3b0*/  FFMA.FTZ R69, R2, R9, -8 ;  /* 0xc100000002457423 */ /* 0x000fe20000010009 */
[----:B------:R-:W-:-:S02]  /*c3c0*/  FADD.FTZ R10, R121, R20 ;  /* 0x00000014790a7221 */ /* 0x000fc40000010000 */
[C---:B------:R-:W-:Y:S01]  /*c3d0*/  FMUL.FTZ R8, R2.reuse, R8 ;  /* 0x0000000802087220 */ /* 0x040fe20000410000 */
[----:B------:R-:W-:-:S01]  /*c3e0*/  FFMA.FTZ R122, R2, R122, -R69 ;  /* 0x0000007a027a7223 */ /* 0x000fc20000010845 */
[C-C-:B------:R-:W-:Y:S01]  /*c3f0*/  FFMA.FTZ R123, R2.reuse, R123, -R69.reuse ;  /* 0x0000007b027b7223 */ /* 0x140fe20000010845 */
[----:B------:R-:W-:-:S01]  /*c400*/  FFMA.FTZ R126, R2, R126, -R69 ;  /* 0x0000007e027e7223 */ /* 0x000fc20000010845 */
[C-C-:B------:R-:W-:Y:S01]  /*c410*/  FFMA.FTZ R127, R2.reuse, R127, -R69.reuse ;  /* 0x0000007f027f7223 */ /* 0x140fe20000010845 */
[----:B------:R-:W-:-:S01]  /*c420*/  FFMA.FTZ R130, R2, R130, -R69 ;  /* 0x0000008202827223 */ /* 0x000fc20000010845 */
[----:B------:R-:W-:Y:S01]  /*c430*/  MUFU.EX2 R8, R8 ;  /* 0x0000000800087308 */ /* 0x000fe20000000800 */
[----:B------:R-:W-:-:S01]  /*c440*/  FFMA.FTZ R131, R2, R131, -R69 ;  /* 0x0000008302837223 */ /* 0x000fc20000010845 */
[C-C-:B------:R-:W-:Y:S01]  /*c450*/  FFMA.FTZ R134, R2.reuse, R134, -R69.reuse ;  /* 0x0000008602867223 */ /* 0x140fe20000010845 */
[----:B------:R-:W-:-:S01]  /*c460*/  FFMA.FTZ R135, R2, R135, -R69 ;  /* 0x0000008702877223 */ /* 0x000fc20000010845 */
[----:B--2---:R-:W-:Y:S01]  /*c470*/  FADD.FTZ R10, R124, R10 ;  /* 0x0000000a7c0a7221 */ /* 0x004fe20000010000 */
[----:B------:R-:W-:-:S01]  /*c480*/  FFMA.FTZ R106, R2, R106, -R69 ;  /* 0x0000006a026a7223 */ /* 0x000fc20000010845 */
[C-C-:B------:R-:W-:Y:S01]  /*c490*/  FFMA.FTZ R107, R2.reuse, R107, -R69.reuse ;  /* 0x0000006b026b7223 */ /* 0x140fe20000010845 */
[----:B------:R-:W-:-:S01]  /*c4a0*/  FFMA.FTZ R110, R2, R110, -R69 ;  /* 0x0000006e026e7223 */ /* 0x000fc20000010845 */
[----:B------:R-:W1:Y:S01]  /*c4b0*/  MUFU.EX2 R122, R122 ;  /* 0x0000007a007a7308 */ /* 0x000e620000000800 */
[----:B0-----:R-:W-:-:S01]  /*c4c0*/  FADD.FTZ R10, R125, R10 ;  /* 0x0000000a7d0a7221 */ /* 0x001fc20000010000 */
[C-C-:B------:R-:W-:Y:S01]  /*c4d0*/  FFMA.FTZ R111, R2.reuse, R111, -R69.reuse ;  /* 0x0000006f026f7223 */ /* 0x140fe20000010845 */
[----:B------:R-:W-:-:S01]  /*c4e0*/  FFMA.FTZ R114, R2, R114, -R69 ;  /* 0x0000007202727223 */ /* 0x000fc20000010845 */
[----:B------:R-:W-:Y:S01]  /*c4f0*/  FFMA.FTZ R115, R2, R115, -R69 ;  /* 0x0000007302737223 */ /* 0x000fe20000010845 */
[----:B---3--:R-:W-:-:S01]  /*c500*/  FADD.FTZ R10, R128, R10 ;  /* 0x0000000a800a7221 */ /* 0x008fc20000010000 */
[C-C-:B------:R-:W-:Y:S01]  /*c510*/  FFMA.FTZ R118, R2.reuse, R118, -R69.reuse ;  /* 0x0000007602767223 */ /* 0x140fe20000010845 */
[----:B------:R-:W-:-:S01]  /*c520*/  FFMA.FTZ R119, R2, R119, -R69 ;  /* 0x0000007702777223 */ /* 0x000fc20000010845 */
[----:B------:R-:W0:Y:S01]  /*c530*/  MUFU.EX2 R123, R123 ;  /* 0x0000007b007b7308 */ /* 0x000e220000000800 */
[----:B----4-:R-:W-:-:S01]  /*c540*/  FADD.FTZ R10, R129, R10 ;  /* 0x0000000a810a7221 */ /* 0x010fc20000010000 */
[C-C-:B------:R-:W-:Y:S01]  /*c550*/  FFMA.FTZ R90, R2.reuse, R90, -R69.reuse ;  /* 0x0000005a025a7223 */ /* 0x140fe20000010845 */
[----:B------:R-:W-:-:S01]  /*c560*/  FFMA.FTZ R91, R2, R91, -R69 ;  /* 0x0000005b025b7223 */ /* 0x000fc20000010845 */
[----:B------:R-:W-:Y:S01]  /*c570*/  FFMA.FTZ R94, R2, R94, -R69 ;  /* 0x0000005e025e7223 */ /* 0x000fe20000010845 */
[----:B-----5:R-:W-:-:S01]  /*c580*/  FADD.FTZ R10, R132, R10 ;  /* 0x0000000a840a7221 */ /* 0x020fc20000010000 */
[C-C-:B------:R-:W-:Y:S01]  /*c590*/  FFMA.FTZ R95, R2.reuse, R95, -R69.reuse ;  /* 0x0000005f025f7223 */ /* 0x140fe20000010845 */
[----:B------:R-:W-:-:S01]  /*c5a0*/  FFMA.FTZ R98, R2, R98, -R69 ;  /* 0x0000006202627223 */ /* 0x000fc20000010845 */
[----:B------:R-:W2:Y:S01]  /*c5b0*/  MUFU.EX2 R126, R126 ;  /* 0x0000007e007e7308 */ /* 0x000ea20000000800 */
[----:B-1----:R-:W-:-:S01]  /*c5c0*/  FFMA.FTZ R15, R8, R15, R122 ;  /* 0x0000000f080f7223 */ /* 0x002fc2000001007a */
[----:B------:R-:W-:Y:S01]  /*c5d0*/  FADD.FTZ R10, R133, R10 ;  /* 0x0000000a850a7221 */ /* 0x000fe20000010000 */
[----:B------:R-:W-:-:S01]  /*c5e0*/  FFMA.FTZ R99, R2, R99, -R69 ;  /* 0x0000006302637223 */ /* 0x000fc20000010845 */
[C-C-:B------:R-:W-:Y:S01]  /*c5f0*/  FFMA.FTZ R102, R2.reuse, R102, -R69.reuse ;  /* 0x0000006602667223 */ /* 0x140fe20000010845 */
[----:B------:R-:W-:-:S01]  /*c600*/  FFMA.FTZ R103, R2, R103, -R69 ;  /* 0x0000006702677223 */ /* 0x000fc20000010845 */
[----:B------:R-:W-:Y:S01]  /*c610*/  FADD.FTZ R10, R104, R10 ;  /* 0x0000000a680a7221 */ /* 0x000fe20000010000 */
[----:B------:R-:W-:-:S01]  /*c620*/  FFMA.FTZ R74, R2, R74, -R69 ;  /* 0x0000004a024a7223 */ /* 0x000fc20000010845 */
[----:B------:R-:W1:Y:S01]  /*c630*/  MUFU.EX2 R127, R127 ;  /* 0x0000007f007f7308 */ /* 0x000e620000000800 */
[----:B0-----:R-:W-:-:S01]  /*c640*/  FADD.FTZ R12, R123, R15 ;  /* 0x0000000f7b0c7221 */ /* 0x001fc20000010000 */
[----:B------:R-:W-:Y:S01]  /*c650*/  FADD.FTZ R10, R105, R10 ;  /* 0x0000000a690a7221 */ /* 0x000fe20000010000 */
[----:B------:R-:W-:-:S01]  /*c660*/  FFMA.FTZ R75, R2, R75, -R69 ;  /* 0x0000004b024b7223 */ /* 0x000fc20000010845 */
[C-C-:B------:R-:W-:Y:S01]  /*c670*/  FFMA.FTZ R78, R2.reuse, R78, -R69.reuse ;  /* 0x0000004e024e7223 */ /* 0x140fe20000010845 */
[----:B------:R-:W-:-:S01]  /*c680*/  FFMA.FTZ R79, R2, R79, -R69 ;  /* 0x0000004f024f7223 */ /* 0x000fc20000010845 */
[----:B------:R-:W-:Y:S01]  /*c690*/  FADD.FTZ R10, R108, R10 ;  /* 0x0000000a6c0a7221 */ /* 0x000fe20000010000 */
[----:B------:R-:W-:-:S01]  /*c6a0*/  FFMA.FTZ R82, R2, R82, -R69 ;  /* 0x0000005202527223 */ /* 0x000fc20000010845 */
[----:B------:R-:W0:Y:S01]  /*c6b0*/  MUFU.EX2 R130, R130 ;  /* 0x0000008200827308 */ /* 0x000e220000000800 */
[----:B--2---:R-:W-:-:S01]  /*c6c0*/  FADD.FTZ R12, R126, R12 ;  /* 0x0000000c7e0c7221 */ /* 0x004fc20000010000 */
[----:B------:R-:W-:Y:S01]  /*c6d0*/  FADD.FTZ R10, R109, R10 ;  /* 0x0000000a6d0a7221 */ /* 0x000fe20000010000 */
[----:B------:R-:W-:-:S01]  /*c6e0*/  FFMA.FTZ R83, R2, R83, -R69 ;  /* 0x0000005302537223 */ /* 0x000fc20000010845 */
[C-C-:B------:R-:W-:Y:S01]  /*c6f0*/  FFMA.FTZ R86, R2.reuse, R86, -R69.reuse ;  /* 0x0000005602567223 */ /* 0x140fe20000010845 */
[----:B------:R-:W-:-:S01]  /*c700*/  FFMA.FTZ R87, R2, R87, -R69 ;  /* 0x0000005702577223 */ /* 0x000fc20000010845 */
[----:B------:R-:W-:Y:S01]  /*c710*/  FADD.FTZ R10, R112, R10 ;  /* 0x0000000a700a7221 */ /* 0x000fe20000010000 */
[----:B------:R-:W-:-:S01]  /*c720*/  FFMA.FTZ R58, R2, R58, -R69 ;  /* 0x0000003a023a7223 */ /* 0x000fc20000010845 */
[----:B------:R-:W2:Y:S01]  /*c730*/  MUFU.EX2 R131, R131 ;  /* 0x0000008300837308 */ /* 0x000ea20000000800 */
[----:B-1----:R-:W-:-:S01]  /*c740*/  FADD.FTZ R12, R127, R12 ;  /* 0x0000000c7f0c7221 */ /* 0x002fc20000010000 */
        /* <DEDUP_REMOVED lines=12> */
[----:B------:R-:W-:-:S02]  /*c810*/  FADD.FTZ R10, R88, R10 ;  /* 0x0000000a580a7221 */ /* 0x000fc40000010000 */
[----:B------:R-:W0:Y:S01]  /*c820*/  MUFU.EX2 R135, R135 ;  /* 0x0000008700877308 */ /* 0x000e220000000800 */
[----:B--2---:R-:W-:-:S01]  /*c830*/  FADD.FTZ R12, R131, R12 ;  /* 0x0000000c830c7221 */ /* 0x004fc20000010000 */
[----:B------:R-:W-:-:S04]  /*c840*/  FADD.FTZ R10, R89, R10 ;  /* 0x0000000a590a7221 */ /* 0x000fc80000010000 */
[----:B------:R-:W-:Y:S02]  /*c850*/  FADD.FTZ R10, R92, R10 ;  /* 0x0000000a5c0a7221 */ /* 0x000fe40000010000 */
        /* <DEDUP_REMOVED lines=105> */
[----:B0-----:R-:W-:-:S01]  /*cef0*/  FADD.FTZ R12, R70, R12 ;  /* 0x0000000c460c7221 */ /* 0x001fc20000010000 */
[----:B--2---:R-:W-:-:S03]  /*cf00*/  FADD.FTZ R20, R13, R10 ;  /* 0x0000000a0d147221 */ /* 0x004fc60000010000 */
[----:B-1----:R-:W-:Y:S01]  /*cf10*/  FADD.FTZ R15, R69, R12 ;  /* 0x0000000c450f7221 */ /* 0x002fe20000010000 */
[----:B------:R-:W-:Y:S06]  /*cf20*/  @!P0 BRA `(.L_x_506) ;  /* 0x0000000000048947 */ /* 0x000fec0003800000 */
[----:B------:R-:W-:Y:S01]  /*cf30*/  BPT.TRAP 0x1 ;  /* 0x000000040000795c */ /* 0x000fe20000300000 */
.L_x_506:
[----:B------:R-:W2:Y:S01]  /*cf40*/  LDL R10, [R1+0x28] ;  /* 0x00002800010a7983 */ /* 0x000ea20000100800 */
        /* <DEDUP_REMOVED lines=16> */
[----:B------:R0:W5:Y:S01]  /*d050*/  LDL R12, [R1+0x10] ;  /* 0x00001000010c7983 */ /* 0x0001620000100800 */
[----:B------:R-:W-:-:S03]  /*d060*/  VIADD R14, R14, 0x13260 ;  /* 0x000132600e0e7836 */ /* 0x000fc60000000000 */
[----:B------:R0:W5:Y:S01]  /*d070*/  LDL R8, [R1+0x8] ;  /* 0x0000080001087983 */ /* 0x0001620000100800 */
[----:B------:R-:W-:Y:S02]  /*d080*/  F2FP.SATFINITE.E4M3.F32.PACK_AB_MERGE_C R124, R125, R124, RZ ;  /* 0x0000007c7d7c723e */ /* 0x000fe400048070ff */
[----:B------:R-:W-:Y:S02]  /*d090*/  F2FP.SATFINITE.E4M3.F32.PACK_AB_MERGE_C R126, R127, R126, RZ ;  /* 0x0000007e7f7e723e */ /* 0x000fe400048070ff */
[----:B------:R-:W-:Y:S02]  /*d0a0*/  F2FP.SATFINITE.E4M3.F32.PACK_AB_MERGE_C R132, R133, R132, RZ ;  /* 0x000000848584723e */ /* 0x000fe400048070ff */
[----:B------:R-:W-:Y:S02]  /*d0b0*/  F2FP.SATFINITE.E4M3.F32.PACK_AB_MERGE_C R134, R135, R134, RZ ;  /* 0x000000868786723e */ /* 0x000fe400048070ff */
[----:B------:R-:W-:Y:S02]  /*d0c0*/  F2FP.SATFINITE.E4M3.F32.PACK_AB_MERGE_C R108, R109, R108, RZ ;  /* 0x0000006c6d6c723e */ /* 0x000fe400048070ff */
[----:B------:R-:W-:-:S02]  /*d0d0*/  PRMT R14, R136, 0x654, R14 ;  /* 0x00000654880e7816 */ /* 0x000fc4000000000e */
[----:B------:R-:W-:Y:S02]  /*d0e0*/  F2FP.SATFINITE.E4M3.F32.PACK_AB_MERGE_C R124, R121, R120, R124 ;  /* 0x00000078797c723e */ /* 0x000fe4000480707c */
[----:B------:R-:W-:Y:S01]  /*d0f0*/  F2FP.SATFINITE.E4M3.F32.PACK_AB_MERGE_C R126, R123, R122, R126 ;  /* 0x0000007a7b7e723e */ /* 0x000fe2000480707e */
[----:B------:R0:W-:Y:S01]  /*d100*/  SYNCS.ARRIVE.TRANS64.RED.A1T0 RZ, [R14+URZ], RZ ;  /* 0x000000ff0eff79a7 */ /* 0x0001e2000810043f */
[----:B------:R-:W-:Y:S02]  /*d110*/  F2FP.SATFINITE.E4M3.F32.PACK_AB_MERGE_C R132, R129, R128, R132 ;  /* 0x000000808184723e */ /* 0x000fe40004807084 */
[----:B------:R-:W-:Y:S02]  /*d120*/  F2FP.SATFINITE.E4M3.F32.PACK_AB_MERGE_C R134, R131, R130, R134 ;  /* 0x000000828386723e */ /* 0x000fe40004807086 */
[----:B------:R-:W-:Y:S02]  /*d130*/  F2FP.SATFINITE.E4M3.F32.PACK_AB_MERGE_C R110, R111, R110, RZ ;  /* 0x0000006e6f6e723e */ /* 0x000fe400048070ff */
[----:B------:R-:W-:-:S02]  /*d140*/  F2FP.SATFINITE.E4M3.F32.PACK_AB_MERGE_C R116, R117, R116, RZ ;  /* 0x000000747574723e */ /* 0x000fc400048070ff */
[----:B------:R-:W-:Y:S02]  /*d150*/  F2FP.SATFINITE.E4M3.F32.PACK_AB_MERGE_C R118, R119, R118, RZ ;  /* 0x000000767776723e */ /* 0x000fe400048070ff */
[----:B------:R-:W-:Y:S02]  /*d160*/  F2FP.SATFINITE.E4M3.F32.PACK_AB_MERGE_C R92, R93, R92, RZ ;  /* 0x0000005c5d5c723e */ /* 0x000fe400048070ff */
[----:B------:R-:W-:Y:S02]  /*d170*/  F2FP.SATFINITE.E4M3.F32.PACK_AB_MERGE_C R94, R95, R94, RZ ;  /* 0x0000005e5f5e723e */ /* 0x000fe400048070ff */
[----:B------:R-:W-:Y:S02]  /*d180*/  F2FP.SATFINITE.E4M3.F32.PACK_AB_MERGE_C R100, R101, R100, RZ ;  /* 0x000000646564723e */ /* 0x000fe400048070ff */
        /* <DEDUP_REMOVED lines=9> */
[----:B------:R-:W-:Y:S01]  /*d220*/  F2FP.SATFINITE.E4M3.F32.PACK_AB_MERGE_C R108, R105, R104, R108 ;  /* 0x00000068696c723e */ /* 0x000fe2000480706c */
        /* <DEDUP_REMOVED lines=36> */
[----:B------:R-:W-:Y:S02]  /*d470*/  MOV R148, R108 ;  /* 0x0000006c00947202 */ /* 0x000fe40000000f00 */
[C---:B--2---:R-:W-:Y:S01]  /*d480*/  ISETP.GT.AND P1, PT, R11.reuse, R10, PT ;  /* 0x0000000a0b00720c */ /* 0x044fe20003f24270 */
[----:B------:R-:W-:Y:S02]  /*d490*/  VIADD R11, R11, 0xffffffff ;  /* 0xffffffff0b0b7836 */ /* 0x000fe40000000000 */
[----:B------:R-:W-:-:S10]  /*d4a0*/  IMAD.MOV.U32 R10, RZ, RZ, R9 ;  /* 0x000000ffff0a7224 */ /* 0x000fd400078e0009 */
[----:B0-----:R-:W-:Y:S05]  /*d4b0*/  @P1 BRA `(.L_x_507) ;  /* 0xffffffd800c41947 */ /* 0x001fea000383ffff */
.L_x_494:
[----:B------:R-:W-:Y:S05]  /*d4c0*/  BSYNC B0 ;  /* 0x0000000000007941 */ /* 0x000fea0003800000 */
.L_x_493:
[----:B------:R-:W-:Y:S06]  /*d4d0*/  BAR.ARV 0x8, 0x200 ;  /* 0x0208000000007b1d */ /* 0x000fec0000002000 */
[----:B------:R-:W-:Y:S05]  /*d4e0*/  @!P0 BRA `(.L_x_508) ;  /* 0x0000000000048947 */ /* 0x000fea0003800000 */
[----:B------:R-:W-:Y:S01]  /*d4f0*/  BPT.TRAP 0x1 ;  /* 0x000000040000795c */ /* 0x000fe20000300000 */
.L_x_508:
[----:B------:R-:W2:Y:S04]  /*d500*/  LDL R4, [R1+0x10] ;  /* 0x0000100001047983 */ /* 0x000ea80000100800 */
[----:B------:R-:W3:Y:S01]  /*d510*/  LDL R3, [R1+0x8] ;  /* 0x0000080001037983 */ /* 0x000ee20000100800 */
[----:B--2---:R-:W-:Y:S01]  /*d520*/  SHF.L.U32 R4, R4, 0x1f, RZ ;  /* 0x0000001f04047819 */ /* 0x004fe200000006ff */
[----:B---3--:R-:W-:-:S04]  /*d530*/  IMAD R3, R3, 0x8, R18 ;  /* 0x0000000803037824 */ /* 0x008fc800078e0212 */
[----:B------:R0:W1:Y:S01]  /*d540*/  SYNCS.PHASECHK.TRANS64.TRYWAIT P1, [R3+URZ+0x13250], R4 ;  /* 0x01325004030075a7 */ /* 0x000062000802017f */
[----:B------:R-:W-:Y:S05]  /*d550*/  @!P0 BRA `(.L_x_509) ;  /* 0x0000000000048947 */ /* 0x000fea0003800000 */
[----:B------:R-:W-:Y:S01]  /*d560*/  BPT.TRAP 0x1 ;  /* 0x000000040000795c */ /* 0x000fe20000300000 */
.L_x_509:
[----:B------:R-:W-:Y:S04]  /*d570*/  BSSY B0, `(.L_x_510) ;  /* 0x0000004000007945 */ /* 0x000fe80003800000 */
[----:B-1----:R-:W-:Y:S05]  /*d580*/  @P1 BRA `(.L_x_511) ;  /* 0x0000000000081947 */ /* 0x002fea0003800000 */
[----:B------:R-:W1:Y:S02]  /*d590*/  SYNCS.PHASECHK.TRANS64.TRYWAIT P1, [R3+URZ+0x13250], R4 ;  /* 0x01325004030075a7 */ /* 0x000e64000802017f */
[----:B-1----:R-:W-:Y:S05]  /*d5a0*/  @!P1 BRA `(.L_x_512) ;  /* 0x000000b4006c9947 */ /* 0x002fea0003800000 */
.L_x_511:
[----:B------:R-:W-:Y:S05]  /*d5b0*/  BSYNC B0 ;  /* 0x0000000000007941 */ /* 0x000fea0003800000 */
.L_x_510:
[----:B------:R-:W0:Y:S04]  /*d5c0*/  LDL R56, [R1+0x8] ;  /* 0x0000080001387983 */ /* 0x000e280000100800 */
[----:B-----5:R-:W2:Y:S04]  /*d5d0*/  LDL R8, [R1+0x4c] ;  /* 0x00004c0001087983 */ /* 0x020ea80000100800 */
[----:B------:R-:W3:Y:S01]  /*d5e0*/  LDL R12, [R1+0x38] ;  /* 0x00003800010c7983 */ /* 0x000ee20000100800 */
[----:B------:R-:W-:Y:S01]  /*d5f0*/  VIADD R18, R18, 0x1000 ;  /* 0x0000100012127836 */ /* 0x000fe20000000000 */
[----:B------:R-:W-:-:S04]  /*d600*/  ULDC.64 UR4, c[0x0][0x9a0] ;  /* 0x0002680000047ab9 */ /* 0x000fc80000000a00 */
[----:B------:R-:W-:-:S04]  /*d610*/  SHF.R.U32.HI R18, RZ, 0x4, R18 ;  /* 0x00000004ff127819 */ /* 0x000fc80000011612 */
[----:B------:R-:W-:-:S04]  /*d620*/  LOP3.LUT R18, R18, 0x3fff, RZ, 0xc0, !PT ;  /* 0x00003fff12127812 */ /* 0x000fc800078ec0ff */
[----:B------:R-:W-:Y:S01]  /*d630*/  LOP3.LUT R18, R18, 0x10000, RZ, 0xfc, !PT ;  /* 0x0001000012127812 */ /* 0x000fe200078efcff */
[----:B------:R-:W-:Y:S01]  /*d640*/  IMAD.MOV.U32 R5, RZ, RZ, -0x3ffffff0 ;  /* 0xc0000010ff057424 */ /* 0x000fe200078e00ff */
[----:B------:R-:W-:-:S04]  /*d650*/  ISETP.NE.U32.AND P1, PT, RZ, UR4, PT ;  /* 0x00000004ff007c0c */ /* 0x000fc8000bf25070 */
[----:B------:R-:W-:Y:S02]  /*d660*/  R2UR UR7, R5 ;  /* 0x00000000050772ca */ /* 0x000fe400000e0000 */
[----:B------:R-:W-:Y:S01]  /*d670*/  ISETP.NE.AND.EX P1, PT, RZ, UR5, PT, P1 ;  /* 0x00000005ff007c0c */ /* 0x000fe2000bf25310 */
[----:B------:R-:W-:-:S12]  /*d680*/  WARPGROUP.ARRIVE ;  /* 0x00000000000079c5 */ /* 0x000fd80000000000 */
[----:B------:R-:W2:Y:S08]  /*d690*/  @P1 LDC.64 R10, c[0x0][0x9c8] ;  /* 0x00027200ff0a1b82 */ /* 0x000eb00000000a00 */
[----:B------:R-:W4:Y:S01]  /*d6a0*/  @P1 LDC.64 R6, c[0x0][0x9d0] ;  /* 0x00027400ff061b82 */ /* 0x000f220000000a00 */
[----:B01----:R-:W-:-:S05]  /*d6b0*/  IMAD R4, R56, 0x280, R18 ;  /* 0x0000028038047824 */ /* 0x003fca00078e0212 */
[----:B------:R-:W-:-:S13]  /*d6c0*/  R2UR UR6, R4 ;  /* 0x00000000040672ca */ /* 0x000fda00000e0000 */
[----:B------:R-:W-:Y:S01]  /*d6d0*/  QGMMA.64x64x32.F32.E4M3.E4M3 R24, R152, gdesc[UR4], R24, gsb0 ;  /* 0x00e0000498187df3 */ /* 0x000fe20008000818 */
[----:B--2---:R-:W-:-:S04]  /*d6e0*/  @P1 IMAD R8, R8, R10, RZ ;  /* 0x0000000a08081224 */ /* 0x004fc800078e02ff */
[C---:B---3--:R-:W-:Y:S02]  /*d6f0*/  @P1 IMAD R5, R12.reuse, R11, R8 ;  /* 0x0000000b0c051224 */ /* 0x048fe400078e0208 */
[----:B------:R-:W-:-:S04]  /*d700*/  @P1 IMAD.WIDE.U32 R10, R12, R10, RZ ;  /* 0x0000000a0c0a1225 */ /* 0x000fc800078e00ff */
[----:B------:R-:W-:Y:S02]  /*d710*/  @P1 IMAD.IADD R11, R11, 0x1, R5 ;  /* 0x000000010b0b1824 */ /* 0x000fe400078e0205 */
[----:B----4-:R-:W-:-:S04]  /*d720*/  @P1 IMAD.WIDE.U32 R10, R22, R6, R10 ;  /* 0x00000006160a1225 */ /* 0x010fc800078e000a */
[----:B------:R-:W-:Y:S01]  /*d730*/  @P1 IMAD R7, R22, R7, R11 ;  /* 0x0000000716071224 */ /* 0x000fe200078e020b */
[----:B------:R-:W-:Y:S01]  /*d740*/  @P1 LEA R6, P2, R10, UR4, 0x2 ;  /* 0x000000040a061c11 */ /* 0x000fe2000f8410ff */
[----:B------:R-:W-:-:S03]  /*d750*/  IMAD.MOV.U32 R8, RZ, RZ, 0x3f800000 ;  /* 0x3f800000ff087424 */ /* 0x000fc600078e00ff */
[----:B------:R-:W-:-:S05]  /*d760*/  @P1 LEA.HI.X R7, R10, UR5, R7, 0x2, P2 ;  /* 0x000000050a071c11 */ /* 0x000fca00090f1407 */
[----:B------:R0:W2:Y:S02]  /*d770*/  @P1 LDG.E R8, desc[UR40][R6.64] ;  /* 0x0000002806081981 */ /* 0x0000a4000c1e1900 */
[----:B0-----:R-:W-:Y:S02]  /*d780*/  VIADD R6, R4, 0x80 ;  /* 0x0000008004067836 */ /* 0x001fe40000000000 */
[----:B------:R-:W-:-:S03]  /*d790*/  IMAD.MOV.U32 R7, RZ, RZ, -0x3ffffff0 ;  /* 0xc0000010ff077424 */ /* 0x000fc600078e00ff */
[----:B------:R-:W-:Y:S02]  /*d7a0*/  R2UR UR6, R6 ;  /* 0x00000000060672ca */ /* 0x000fe400000e0000 */
[----:B------:R-:W-:Y:S01]  /*d7b0*/  R2UR UR7, R7 ;  /* 0x00000000070772ca */ /* 0x000fe200000e0000 */
[----:B------:R-:W-:Y:S02]  /*d7c0*/  WARPGROUP.DEPBAR.LE gsb0, 0x0 ;  /* 0x00008000000079c5 */ /* 0x000fe40000010000 */
[----:B------:R-:W-:-:S10]  /*d7d0*/  WARPGROUP.ARRIVE ;  /* 0x00000000000079c5 */ /* 0x000fd40000000000 */
[----:B------:R-:W-:Y:S01]  /*d7e0*/  QGMMA.64x64x32.F32.E4M3.E4M3 R24, R148, gdesc[UR4], R24, gsb0 ;  /* 0x00e0000494187df3 */ /* 0x000fe20008000818 */
[----:B------:R-:W-:Y:S02]  /*d7f0*/  VIADD R6, R4, 0x100 ;  /* 0x0000010004067836 */ /* 0x000fe40000000000 */
[----:B------:R-:W-:-:S03]  /*d800*/  IMAD.MOV.U32 R7, RZ, RZ, -0x3ffffff0 ;  /* 0xc0000010ff077424 */ /* 0x000fc600078e00ff */
[----:B------:R-:W-:Y:S02]  /*d810*/  R2UR UR6, R6 ;  /* 0x00000000060672ca */ /* 0x000fe400000e0000 */
[----:B------:R-:W-:Y:S01]  /*d820*/  R2UR UR7, R7 ;  /* 0x00000000070772ca */ /* 0x000fe200000e0000 */
[----:B------:R-:W-:Y:S01]  /*d830*/  VIADD R10, R4, 0x180 ;  /* 0x00000180040a7836 */ /* 0x000fe20000000000 */
[----:B------:R-:W-:Y:S01]  /*d840*/  MOV R11, 0xc0000010 ;  /* 0xc0000010000b7802 */ /* 0x000fe20000000f00 */
[----:B------:R-:W-:Y:S02]  /*d850*/  WARPGROUP.DEPBAR.LE gsb0, 0x0 ;  /* 0x00008000000079c5 */ /* 0x000fe40000010000 */
[----:B------:R-:W-:-:S08]  /*d860*/  WARPGROUP.ARRIVE ;  /* 0x00000000000079c5 */ /* 0x000fd00000000000 */
[----:B------:R-:W-:Y:S01]  /*d870*/  QGMMA.64x64x32.F32.E4M3.E4M3 R24, R136, gdesc[UR4], R24, gsb0 ;  /* 0x00e0000488187df3 */ /* 0x000fe20008000818 */
[----:B------:R-:W-:Y:S02]  /*d880*/  R2UR UR6, R10 ;  /* 0x000000000a0672ca */ /* 0x000fe400000e0000 */
[----:B------:R-:W-:Y:S01]  /*d890*/  R2UR UR7, R11 ;  /* 0x000000000b0772ca */ /* 0x000fe200000e0000 */
[----:B------:R-:W0:Y:S04]  /*d8a0*/  SHFL.BFLY PT, R5, R20, 0x2, 0x1f ;  /* 0x0c401f0014057f89 */ /* 0x000e2800000e0000 */
[----:B------:R-:W1:Y:S01]  /*d8b0*/  SHFL.BFLY PT, R10, R15, 0x2, 0x1f ;  /* 0x0c401f000f0a7f89 */ /* 0x000e6200000e0000 */
[----:B------:R-:W-:Y:S01]  /*d8c0*/  VIADD R4, R4, 0x200 ;  /* 0x0000020004047836 */ /* 0x000fe20000000000 */
[----:B------:R-:W-:-:S02]  /*d8d0*/  WARPGROUP.DEPBAR.LE gsb0, 0x0 ;  /* 0x00008000000079c5 */ /* 0x000fc40000010000 */
[----:B------:R-:W-:-:S06]  /*d8e0*/  WARPGROUP.ARRIVE ;  /* 0x00000000000079c5 */ /* 0x000fcc0000000000 */
[----:B------:R-:W-:Y:S01]  /*d8f0*/  QGMMA.64x64x32.F32.E4M3.E4M3 R24, R140, gdesc[UR4], R24, gsb0 ;  /* 0x00e000048c187df3 */ /* 0x000fe20008000818 */
[----:B0-----:R-:W-:-:S01]  /*d900*/  FADD.FTZ R6, R5, R20 ;  /* 0x0000001405067221 */ /* 0x001fc20000010000 */
[----:B------:R-:W-:Y:S01]  /*d910*/  IMAD.MOV.U32 R5, RZ, RZ, -0x3ffffff0 ;  /* 0xc0000010ff057424 */ /* 0x000fe200078e00ff */
[----:B------:R-:W-:-:S04]  /*d920*/  R2UR UR6, R4 ;  /* 0x00000000040672ca */ /* 0x000fc800000e0000 */
[----:B------:R-:W-:Y:S01]  /*d930*/  R2UR UR7, R5 ;  /* 0x00000000050772ca */ /* 0x000fe200000e0000 */
[----:B------:R-:W0:Y:S01]  /*d940*/  SHFL.BFLY PT, R7, R6, 0x1, 0x1f ;  /* 0x0c201f0006077f89 */ /* 0x000e2200000e0000 */
[----:B-1----:R-:W-:-:S05]  /*d950*/  FADD.FTZ R10, R10, R15 ;  /* 0x0000000f0a0a7221 */ /* 0x002fca0000010000 */
[----:B------:R-:W1:Y:S01]  /*d960*/  SHFL.BFLY PT, R5, R10, 0x1, 0x1f ;  /* 0x0c201f000a057f89 */ /* 0x000e6200000e0000 */
[----:B0-----:R-:W-:-:S05]  /*d970*/  FADD.FTZ R12, R6, R7 ;  /* 0x00000007060c7221 */ /* 0x001fca0000010000 */
[----:B------:R-:W-:Y:S01]  /*d980*/  FSETP.NE.FTZ.AND P1, PT, R12, RZ, PT ;  /* 0x000000ff0c00720b */ /* 0x000fe20003f35000 */
[----:B-1----:R-:W-:-:S01]  /*d990*/  FADD.FTZ R13, R10, R5 ;  /* 0x000000050a0d7221 */ /* 0x002fc20000010000 */
[----:B------:R-:W-:Y:S01]  /*d9a0*/  FMUL.FTZ R14, R12, 0.00390625 ;  /* 0x3b8000000c0e7820 */ /* 0x000fe20000410000 */
[----:B------:R-:W-:Y:S02]  /*d9b0*/  WARPGROUP.DEPBAR.LE gsb0, 0x0 ;  /* 0x00008000000079c5 */ /* 0x000fe40000010000 */
[----:B------:R-:W-:-:S06]  /*d9c0*/  WARPGROUP.ARRIVE ;  /* 0x00000000000079c5 */ /* 0x000fcc0000000000 */
[----:B------:R-:W-:Y:S01]  /*d9d0*/  QGMMA.64x64x32.F32.E4M3.E4M3 R24, R144, gdesc[UR4], R24, gsb0 ;  /* 0x00e0000490187df3 */ /* 0x000fe20008000818 */
[----:B------:R-:W-:Y:S01]  /*d9e0*/  FMUL.FTZ R15, R13, 0.00390625 ;  /* 0x3b8000000d0f7820 */ /* 0x000fe20000410000 */
[----:B------:R-:W-:Y:S01]  /*d9f0*/  IMAD.MOV.U32 R5, RZ, RZ, RZ ;  /* 0x000000ffff057224 */ /* 0x000fe200078e00ff */
[----:B------:R-:W-:-:S03]  /*da00*/  FSETP.NE.FTZ.AND P2, PT, R14, RZ, PT ;  /* 0x000000ff0e00720b */ /* 0x000fc60003f55000 */
[----:B------:R-:W-:Y:S02]  /*da10*/  FSETP.NE.FTZ.AND P3, PT, R15, RZ, PT ;  /* 0x000000ff0f00720b */ /* 0x000fe40003f75000 */
[----:B------:R-:W-:Y:S01]  /*da20*/  @P1 MUFU.RCP R5, R12 ;  /* 0x0000000c00051308 */ /* 0x000fe20000001000 */
[----:B------:R-:W-:Y:S01]  /*da30*/  FSETP.NE.FTZ.AND P1, PT, R13, RZ, PT ;  /* 0x000000ff0d00720b */ /* 0x000fe20003f35000 */
[----:B------:R-:W-:-:S06]  /*da40*/  IMAD.MOV.U32 R11, RZ, RZ, RZ ;  /* 0x000000ffff0b7224 */ /* 0x000fcc00078e00ff */
[----:B------:R-:W0:Y:S08]  /*da50*/  @P2 MUFU.LG2 R4, R14 ;  /* 0x0000000e00042308 */ /* 0x000e300000000c00 */
[----:B------:R-:W1:Y:S08]  /*da60*/  @P3 MUFU.LG2 R6, R15 ;  /* 0x0000000f00063308 */ /* 0x000e700000000c00 */
[----:B------:R-:W3:Y:S01]  /*da70*/  @P1 MUFU.RCP R11, R13 ;  /* 0x0000000d000b1308 */ /* 0x000ee20000001000 */
[C---:B------:R-:W-:Y:S01]  /*da80*/  @P2 FMUL.FTZ R7, R2.reuse, 0.69314718246459960938 ;  /* 0x3f31721802072820 */ /* 0x040fe20000410000 */
[----:B------:R-:W-:Y:S01]  /*da90*/  @P3 FMUL.FTZ R21, R2, 0.69314718246459960938 ;  /* 0x3f31721802153820 */ /* 0x000fe20000410000 */
[----:B0-----:R-:W-:Y:S01]  /*daa0*/  @P2 FMUL.FTZ R4, R4, 0.69314718246459960938 ;  /* 0x3f31721804042820 */ /* 0x001fe20000410000 */
[----:B------:R-:W-:-:S02]  /*dab0*/  IMAD.MOV.U32 R61, RZ, RZ, -0x800000 ;  /* 0xff800000ff3d7424 */ /* 0x000fc400078e00ff */
[----:B--2---:R-:W-:Y:S01]  /*dac0*/  FMUL.FTZ R5, R5, R8 ;  /* 0x0000000805057220 */ /* 0x004fe20000410000 */
[----:B------:R-:W-:Y:S02]  /*dad0*/  IMAD.MOV.U32 R60, RZ, RZ, -0x800000 ;  /* 0xff800000ff3c7424 */ /* 0x000fe400078e00ff */
[----:B-1----:R-:W-:Y:S01]  /*dae0*/  @P3 FMUL.FTZ R6, R6, 0.69314718246459960938 ;  /* 0x3f31721806063820 */ /* 0x002fe20000410000 */
[----:B------:R-:W-:-:S03]  /*daf0*/  @P2 FFMA.FTZ R61, R7, R0, R4 ;  /* 0x00000000073d2223 */ /* 0x000fc60000010004 */
[----:B------:R-:W-:Y:S01]  /*db00*/  @P3 FFMA.FTZ R60, R21, R9, R6 ;  /* 0x00000009153c3223 */ /* 0x000fe20000010006 */
[----:B---3--:R-:W-:Y:S01]  /*db10*/  FMUL.FTZ R12, R11, R8 ;  /* 0x000000080b0c7220 */ /* 0x008fe20000410000 */
[----:B------:R-:W-:Y:S02]  /*db20*/  WARPGROUP.DEPBAR.LE gsb0, 0x0 ;  /* 0x00008000000079c5 */ /* 0x000fe40000010000 */
[----:B------:R-:W-:Y:S05]  /*db30*/  @!P0 BRA `(.L_x_513) ;  /* 0x0000000000048947 */ /* 0x000fea0003800000 */
[----:B------:R-:W-:Y:S01]  /*db40*/  BPT.TRAP 0x1 ;  /* 0x000000040000795c */ /* 0x000fe20000300000 */
.L_x_513:
[----:B------:R-:W2:Y:S01]  /*db50*/  LDL.LU R0, [R1+0x20] ;  /* 0x0000200001007983 */ /* 0x000ea20000300800 */
[-C--:B------:R-:W-:Y:S01]  /*db60*/  FMUL.FTZ R13, R24, R5.reuse ;  /* 0x00000005180d7220 */ /* 0x080fe20000410000 */
[----:B------:R-:W-:Y:S02]  /*db70*/  VIADD R3, R3, 0x13260 ;  /* 0x0001326003037836 */ /* 0x000fe40000000000 */
[-C--:B------:R-:W-:Y:S01]  /*db80*/  FMUL.FTZ R7, R29, R5.reuse ;  /* 0x000000051d077220 */ /* 0x080fe20000410000 */
[----:B------:R-:W3:Y:S04]  /*db90*/  LDL.LU R24, [R1+0x10] ;  /* 0x0000100001187983 */ /* 0x000ee80000300800 */
[----:B------:R-:W4:Y:S01]  /*dba0*/  LDL.LU R18, [R1+0x48] ;  /* 0x0000480001127983 */ /* 0x000f220000300800 */
        /* <DEDUP_REMOVED lines=30> */
[----:B------:R-:W-:Y:S01]  /*dd90*/  FMUL.FTZ R51, R51, R12 ;  /* 0x0000000c33337220 */ /* 0x000fe20000410000 */
[----:B--2---:R-:W-:Y:S01]  /*dda0*/  PRMT R3, R0, 0x654, R3 ;  /* 0x0000065400037816 */ /* 0x004fe20000000003 */
[----:B------:R-:W-:-:S03]  /*ddb0*/  VIADD R0, R56, 0x1 ;  /* 0x0000000138007836 */ /* 0x000fc60000000000 */
[----:B------:R0:W-:Y:S02]  /*ddc0*/  SYNCS.ARRIVE.TRANS64.RED.A1T0 RZ, [R3+URZ], RZ ;  /* 0x000000ff03ff79a7 */ /* 0x0001e4000810043f */
[----:B------:R-:W-:-:S04]  /*ddd0*/  ISETP.NE.AND P1, PT, R0, 0x2, PT ;  /* 0x000000020000780c */ /* 0x000fc80003f25270 */
[----:B------:R-:W-:Y:S02]  /*dde0*/  SEL R2, RZ, 0x1, P1 ;  /* 0x00000001ff027807 */ /* 0x000fe40000800000 */
[----:B------:R-:W-:Y:S01]  /*ddf0*/  SEL R0, R0, RZ, P1 ;  /* 0x000000ff00007207 */ /* 0x000fe20000800000 */
[----:B----4-:R-:W-:Y:S01]  /*de00*/  VIADD R18, R18, 0x1 ;  /* 0x0000000112127836 */ /* 0x010fe20000000000 */
[----:B---3--:R-:W-:-:S03]  /*de10*/  LOP3.LUT R24, R24, R2, RZ, 0x3c, !PT ;  /* 0x0000000218187212 */ /* 0x008fc600078e3cff */
[----:B------:R0:W-:Y:S04]  /*de20*/  STL [R1+0x8], R0 ;  /* 0x0000080001007387 */ /* 0x0001e80000100800 */
[----:B------:R0:W-:Y:S04]  /*de30*/  STL [R1+0x10], R24 ;  /* 0x0000101801007387 */ /* 0x0001e80000100800 */
[----:B------:R0:W-:Y:S02]  /*de40*/  STL [R1+0x48], R18 ;  /* 0x0000481201007387 */ /* 0x0001e40000100800 */
.L_x_463:
[----:B------:R-:W2:Y:S01]  /*de50*/  LDL R74, [R1+0x3c] ;  /* 0x00003c00014a7983 */ /* 0x000ea20000100800 */
[----:B------:R-:W1:Y:S01]  /*de60*/  S2UR UR4, SR_CgaCtaId ;  /* 0x00000000000479c3 */ /* 0x000e620000008800 */
[----:B0-----:R-:W-:Y:S01]  /*de70*/  MOV R18, 0x400 ;  /* 0x0000040000127802 */ /* 0x001fe20000000f00 */
[----:B------:R-:W-:Y:S01]  /*de80*/  BSSY B0, `(.L_x_514) ;  /* 0x000029e000007945 */ /* 0x000fe20003800000 */
[----:B------:R-:W0:Y:S01]  /*de90*/  S2R R31, SR_TID.X ;  /* 0x00000000001f7919 */ /* 0x000e220000002100 */
[----:B-1----:R-:W-:-:S05]  /*dea0*/  IMAD.U32 R0, RZ, RZ, UR4 ;  /* 0x00000004ff007e24 */ /* 0x002fca000f8e00ff */
[----:B------:R1:W-:Y:S01]  /*deb0*/  STL [R1+0x20], R0 ;  /* 0x0000200001007387 */ /* 0x0003e20000100800 */
[----:B------:R-:W-:Y:S01]  /*dec0*/  LEA R18, R0, R18, 0x18 ;  /* 0x0000001200127211 */ /* 0x000fe200078ec0ff */
[----:B------:R-:W-:Y:S01]  /*ded0*/  BAR.SYNC.DEFER_BLOCKING 0x5, 0x200 ;  /* 0x0148000000007b1d */ /* 0x000fe20000010000 */
[----:B0-----:R-:W-:-:S04]  /*dee0*/  IADD3 R80, R31, -0x80, RZ ;  /* 0xffffff801f507810 */ /* 0x001fc80007ffe0ff */
[----:B------:R-:W-:-:S04]  /*def0*/  SHF.R.S32.HI R72, RZ, 0x1f, R80 ;  /* 0x0000001fff487819 */ /* 0x000fc80000011450 */
[----:B------:R-:W-:-:S04]  /*df00*/  LEA.HI R72, R72, R80, RZ, 0x3 ;  /* 0x0000005048487211 */ /* 0x000fc800078f18ff */
[----:B------:R-:W-:-:S05]  /*df10*/  LOP3.LUT R72, R72, 0xfffffff8, RZ, 0xc0, !PT ;  /* 0xfffffff848487812 */ /* 0x000fca00078ec0ff */
[----:B------:R-:W-:-:S04]  /*df20*/  IMAD.IADD R72, R80, 0x1, -R72 ;  /* 0x0000000150487824 */ /* 0x000fc800078e0a48 */
[----:B-1----:R-:W-:Y:S01]  /*df30*/  IMAD.SHL.U32 R0, R72, 0x8, RZ ;  /* 0x0000000848007824 */ /* 0x002fe200078e00ff */
[----:B------:R0:W1:Y:S04]  /*df40*/  LDS.128 R24, [R18+0x132d0] ;  /* 0x0132d00012187984 */ /* 0x0000680000000c00 */
[----:B------:R-:W-:Y:S01]  /*df50*/  SHF.R.S32.HI R63, RZ, 0x1f, R0 ;  /* 0x0000001fff3f7819 */ /* 0x000fe20000011400 */
[----:B------:R-:W-:Y:S06]  /*df60*/  BAR.ARV 0x4, 0x200 ;  /* 0x0108000000007b1d */ /* 0x000fec0000002000 */
[----:B--2---:R-:W-:-:S13]  /*df70*/  ISETP.NE.AND P1, PT, R74, RZ, PT ;  /* 0x000000ff4a00720c */ /* 0x004fda0003f25270 */
[----:B------:R-:W2:Y:S02]  /*df80*/  @!P1 LDC R74, c[0x0][0xad4] ;  /* 0x0002b500ff4a9b82 */ /* 0x000ea40000000800 */
[----:B--2---:R0:W-:Y:S01]  /*df90*/  @!P1 STL [R1+0x3c], R74 ;  /* 0x00003c4a01009387 */ /* 0x0041e20000100800 */
[----:B-1----:R-:W-:Y:S05]  /*dfa0*/  @P0 BRA `(.L_x_515) ;  /* 0x0000001c00ac0947 */ /* 0x002fea0003800000 */
[----:B------:R-:W2:Y:S01]  /*dfb0*/  LDL.LU R40, [R1+0x38] ;  /* 0x0000380001287983 */ /* 0x000ea20000300800 */
[----:B------:R-:W-:Y:S01]  /*dfc0*/  IMAD.SHL.U32 R2, R31, 0x4, RZ ;  /* 0x000000041f027824 */ /* 0x000fe200078e00ff */
[----:B------:R-:W-:Y:S01]  /*dfd0*/  ULDC.64 UR4, c[0x4][0x38] ;  /* 0x01000e0000047ab9 */ /* 0x000fe20000000a00 */
[----:B------:R-:W-:Y:S01]  /*dfe0*/  ULDC.64 UR6, c[0x0][0xc08] ;  /* 0x0003020000067ab9 */ /* 0x000fe20000000a00 */
[----:B------:R-:W3:Y:S04]  /*dff0*/  LDL.LU R44, [R1+0x4c] ;  /* 0x00004c00012c7983 */ /* 0x000ee80000300800 */
[----:B------:R-:W4:Y:S01]  /*e000*/  LDL R48, [R1+0x98] ;  /* 0x0000980001307983 */ /* 0x000f220000100800 */
[----:B------:R-:W-:-:S03]  /*e010*/  LOP3.LUT R2, R2, 0xc, RZ, 0xc0, !PT ;  /* 0x0000000c02027812 */ /* 0x000fc600078ec0ff */
[----:B------:R-:W4:Y:S01]  /*e020*/  LDL.LU R87, [R1+0x40] ;  /* 0x0000400001577983 */ /* 0x000f220000300800 */
[----:B------:R-:W-:Y:S01]  /*e030*/  BAR.SYNC.DEFER_BLOCKING 0x1, 0x180 ;  /* 0x0046000000007b1d */ /* 0x000fe20000010000 */
[----:B------:R-:W-:-:S05]  /*e040*/  IADD3 R2, P0, R2, UR4, RZ ;  /* 0x0000000402027c10 */ /* 0x000fca000ff1e0ff */
[----:B------:R-:W-:Y:S01]  /*e050*/  IMAD.X R3, RZ, RZ, UR5, P0 ;  /* 0x00000005ff037e24 */ /* 0x000fe200080e06ff */
[----:B------:R-:W-:Y:S01]  /*e060*/  ULDC.64 UR4, c[0x0][0xc00] ;  /* 0x0003000000047ab9 */ /* 0x000fe20000000a00 */
[----:B------:R-:W4:Y:S04]  /*e070*/  LDL.LU R86, [R1+0x44] ;  /* 0x0000440001567983 */ /* 0x000f280000300800 */
[----:B------:R1:W4:Y:S01]  /*e080*/  LDG.E.CONSTANT R12, desc[UR40][R2.64] ;  /* 0x00000028020c7981 */ /* 0x000322000c1e9900 */
[----:B------:R-:W-:Y:S01]  /*e090*/  LOP3.LUT P0, R24, R31, 0x3, RZ, 0xc0, !PT ;  /* 0x000000031f187812 */ /* 0x000fe2000780c0ff */
[----:B------:R-:W0:Y:S03]  /*e0a0*/  S2R R33, SR_SWINHI ;  /* 0x0000000000217919 */ /* 0x000e260000002f00 */
[----:B------:R-:W-:Y:S01]  /*e0b0*/  ISETP.EQ.OR P0, PT, R24, 0x3, !P0 ;  /* 0x000000031800780c */ /* 0x000fe20004702670 */
[----:B------:R-:W4:Y:S03]  /*e0c0*/  LDL R82, [R1+0x94] ;  /* 0x0000940001527983 */ /* 0x000f260000100800 */
[----:B------:R-:W-:-:S02]  /*e0d0*/  SEL R81, R13, R6, P0 ;  /* 0x000000060d517207 */ /* 0x000fc40000000000 */
[----:B------:R-:W-:Y:S01]  /*e0e0*/  SEL R83, R14, R7, P0 ;  /* 0x000000070e537207 */ /* 0x000fe20000000000 */
[----:B------:R-:W4:Y:S01]  /*e0f0*/  LDL R78, [R1+0x50] ;  /* 0x00005000014e7983 */ /* 0x000f220000100800 */
[----:B------:R-:W-:Y:S02]  /*e100*/  SEL R13, R6, R13, P0 ;  /* 0x0000000d060d7207 */ /* 0x000fe40000000000 */
[----:B------:R-:W-:Y:S01]  /*e110*/  SEL R14, R7, R14, P0 ;  /* 0x0000000e070e7207 */ /* 0x000fe20000000000 */
[----:B------:R-:W4:Y:S01]  /*e120*/  LDL R76, [R1+0x54] ;  /* 0x00005400014c7983 */ /* 0x000f220000100800 */
[----:B------:R-:W-:Y:S02]  /*e130*/  SEL R79, R20, R11, P0 ;  /* 0x0000000b144f7207 */ /* 0x000fe40000000000 */
[----:B------:R-:W-:Y:S02]  /*e140*/  SEL R20, R11, R20, P0 ;  /* 0x000000140b147207 */ /* 0x000fe40000000000 */
[----:B------:R-:W-:-:S02]  /*e150*/  SEL R41, R52, R45, P0 ;  /* 0x0000002d34297207 */ /* 0x000fc40000000000 */
[----:B------:R-:W-:Y:S02]  /*e160*/  SEL R31, R45, R52, P0 ;  /* 0x000000342d1f7207 */ /* 0x000fe40000000000 */
[----:B------:R-:W-:Y:S02]  /*e170*/  SEL R45, R4, R9, P0 ;  /* 0x00000009042d7207 */ /* 0x000fe40000000000 */
[----:B-----5:R-:W-:Y:S02]  /*e180*/  SEL R32, R9, R4, P0 ;  /* 0x0000000409207207 */ /* 0x020fe40000000000 */
[----:B------:R-:W-:Y:S02]  /*e190*/  SEL R73, R21, R10, P0 ;  /* 0x0000000a15497207 */ /* 0x000fe40000000000 */
[----:B------:R-:W-:Y:S02]  /*e1a0*/  SEL R21, R10, R21, P0 ;  /* 0x000000150a157207 */ /* 0x000fe40000000000 */
[----:B------:R-:W-:-:S02]  /*e1b0*/  SEL R67, R34, R35, P0 ;  /* 0x0000002322437207 */ /* 0x000fc40000000000 */
[----:B------:R-:W-:Y:S02]  /*e1c0*/  SEL R34, R35, R34, P0 ;  /* 0x0000002223227207 */ /* 0x000fe40000000000 */
[----:B-1----:R-:W-:Y:S02]  /*e1d0*/  MOV R2, R18 ;  /* 0x0000001200027202 */ /* 0x002fe40000000f00 */
[----:B0-----:R-:W-:Y:S02]  /*e1e0*/  MOV R3, R33 ;  /* 0x0000002100037202 */ /* 0x001fe40000000f00 */
        /* <DEDUP_REMOVED lines=17> */
[----:B------:R-:W-:Y:S01]  /*e300*/  SEL R58, R55, R54, P0 ;  /* 0x00000036373a7207 */ /* 0x000fe20000000000 */
[----:B--2---:R-:W-:Y:S02]  /*e310*/  IMAD.MOV.U32 R85, RZ, RZ, R40 ;  /* 0x000000ffff557224 */ /* 0x004fe400078e0028 */
[----:B---3--:R-:W-:Y:S02]  /*e320*/  IMAD.MOV.U32 R84, RZ, RZ, R44 ;  /* 0x000000ffff547224 */ /* 0x008fe400078e002c */
[----:B----4-:R-:W-:-:S03]  /*e330*/  IMAD.WIDE R6, R48, 0x2, R2 ;  /* 0x0000000230067825 */ /* 0x010fc600078e0202 */
[C---:B------:R-:W-:Y:S02]  /*e340*/  IADD3 R11, P3, R6.reuse, 0x20, RZ ;  /* 0x00000020060b7810 */ /* 0x040fe40007f7e0ff */
[C---:B------:R-:W-:Y:S02]  /*e350*/  LOP3.LUT R9, R6.reuse, 0x380, RZ, 0xc0, !PT ;  /* 0x0000038006097812 */ /* 0x040fe400078ec0ff */
[----:B------:R-:W-:Y:S02]  /*e360*/  LOP3.LUT R10, R11, 0x380, RZ, 0xc0, !PT ;  /* 0x000003800b0a7812 */ /* 0x000fe400078ec0ff */
[----:B------:R-:W-:Y:S02]  /*e370*/  SHF.R.U64 R9, R9, 0x3, RZ ;  /* 0x0000000309097819 */ /* 0x000fe400000012ff */
[----:B------:R-:W-:Y:S02]  /*e380*/  IADD3 R33, P2, R6, 0x40, RZ ;  /* 0x0000004006217810 */ /* 0x000fe40007f5e0ff */
[----:B------:R-:W-:-:S02]  /*e390*/  SHF.R.U64 R10, R10, 0x3, RZ ;  /* 0x000000030a0a7819 */ /* 0x000fc400000012ff */
[----:B------:R-:W-:Y:S02]  /*e3a0*/  IADD3 R35, P1, R6, 0x60, RZ ;  /* 0x0000006006237810 */ /* 0x000fe40007f3e0ff */
[----:B------:R-:W-:Y:S02]  /*e3b0*/  LOP3.LUT R6, R9, R6, RZ, 0x3c, !PT ;  /* 0x0000000609067212 */ /* 0x000fe400078e3cff */
[----:B------:R-:W-:Y:S01]  /*e3c0*/  LOP3.LUT R4, R33, 0x380, RZ, 0xc0, !PT ;  /* 0x0000038021047812 */ /* 0x000fe200078ec0ff */
[--C-:B------:R-:W-:Y:S01]  /*e3d0*/  IMAD.X R5, RZ, RZ, R7.reuse, P1 ;  /* 0x000000ffff057224 */ /* 0x100fe200008e0607 */
[----:B------:R-:W-:Y:S01]  /*e3e0*/  LOP3.LUT R10, R10, R11, RZ, 0x3c, !PT ;  /* 0x0000000b0a0a7212 */ /* 0x000fe200078e3cff */
[--C-:B------:R-:W-:Y:S01]  /*e3f0*/  IMAD.X R9, RZ, RZ, R7.reuse, P2 ;  /* 0x000000ffff097224 */ /* 0x100fe200010e0607 */
[----:B------:R-:W-:Y:S01]  /*e400*/  LOP3.LUT R24, R35, 0x380, RZ, 0xc0, !PT ;  /* 0x0000038023187812 */ /* 0x000fe200078ec0ff */
[----:B------:R-:W-:Y:S01]  /*e410*/  IMAD.X R11, RZ, RZ, R7, P3 ;  /* 0x000000ffff0b7224 */ /* 0x000fe200018e0607 */
[----:B------:R-:W-:-:S02]  /*e420*/  MOV R65, R6 ;  /* 0x0000000600417202 */ /* 0x000fc40000000f00 */
[----:B------:R-:W-:Y:S02]  /*e430*/  LOP3.LUT R7, R12, 0x2, RZ, 0x3c, !PT ;  /* 0x000000020c077812 */ /* 0x000fe400078e3cff */
[----:B------:R-:W-:Y:S02]  /*e440*/  SHF.R.U64 R4, R4, 0x3, RZ ;  /* 0x0000000304047819 */ /* 0x000fe400000012ff */
[----:B------:R-:W-:Y:S01]  /*e450*/  SHF.R.U64 R24, R24, 0x3, RZ ;  /* 0x0000000318187819 */ /* 0x000fe200000012ff */
[----:B------:R-:W-:Y:S01]  /*e460*/  SHFL.IDX PT, R45, R45, R12, 0x1c1f ;  /* 0x001c1f0c2d2d7589 */ /* 0x000fe200000e0000 */
[----:B------:R-:W-:Y:S02]  /*e470*/  LOP3.LUT R8, R4, R33, RZ, 0x3c, !PT ;  /* 0x0000002104087212 */ /* 0x000fe400078e3cff */
[----:B------:R-:W-:Y:S01]  /*e480*/  LOP3.LUT R4, R24, R35, RZ, 0x3c, !PT ;  /* 0x0000002318047212 */ /* 0x000fe200078e3cff */
[----:B------:R-:W0:Y:S01]  /*e490*/  SHFL.IDX PT, R46, R32, R7, 0x1c1f ;  /* 0x001c1f07202e7589 */ /* 0x000e2200000e0000 */
[----:B------:R-:W-:-:S03]  /*e4a0*/  MOV R24, R10 ;  /* 0x0000000a00187202 */ /* 0x000fc60000000f00 */
[----:B------:R-:W-:Y:S04]  /*e4b0*/  SHFL.IDX PT, R48, R67, R12, 0x1c1f ;  /* 0x001c1f0c43307589 */ /* 0x000fe800000e0000 */
[----:B------:R-:W1:Y:S01]  /*e4c0*/  SHFL.IDX PT, R47, R34, R7, 0x1c1f ;  /* 0x001c1f07222f7589 */ /* 0x000e6200000e0000 */
[----:B------:R-:W-:-:S03]  /*e4d0*/  MOV R62, R8 ;  /* 0x00000008003e7202 */ /* 0x000fc60000000f00 */
[----:B------:R-:W-:Y:S01]  /*e4e0*/  SHFL.IDX PT, R49, R49, R12, 0x1c1f ;  /* 0x001c1f0c31317589 */ /* 0x000fe200000e0000 */
[----:B------:R-:W-:-:S03]  /*e4f0*/  MOV R64, R4 ;  /* 0x0000000400407202 */ /* 0x000fc60000000f00 */
[----:B------:R-:W2:Y:S04]  /*e500*/  SHFL.IDX PT, R50, R70, R7, 0x1c1f ;  /* 0x001c1f0746327589 */ /* 0x000ea800000e0000 */
[----:B------:R-:W-:Y:S04]  /*e510*/  SHFL.IDX PT, R36, R73, R12, 0x1c1f ;  /* 0x001c1f0c49247589 */ /* 0x000fe800000e0000 */
[----:B------:R-:W-:Y:S04]  /*e520*/  SHFL.IDX PT, R10, R15, R7, 0x1c1f ;  /* 0x001c1f070f0a7589 */ /* 0x000fe800000e0000 */
[----:B------:R-:W3:Y:S04]  /*e530*/  SHFL.IDX PT, R35, R21, R7, 0x1c1f ;  /* 0x001c1f0715237589 */ /* 0x000ee800000e0000 */
[----:B------:R-:W-:Y:S04]  /*e540*/  SHFL.IDX PT, R44, R69, R12, 0x1c1f ;  /* 0x001c1f0c452c7589 */ /* 0x000fe800000e0000 */
[----:B------:R-:W-:Y:S04]  /*e550*/  SHFL.IDX PT, R52, R59, R12, 0x1c1f ;  /* 0x001c1f0c3b347589 */ /* 0x000fe800000e0000 */
[----:B------:R-:W4:Y:S04]  /*e560*/  SHFL.IDX PT, R15, R30, R7, 0x1c1f ;  /* 0x001c1f071e0f7589 */ /* 0x000f2800000e0000 */
[----:B------:R-:W4:Y:S04]  /*e570*/  SHFL.IDX PT, R51, R66, R7, 0x1c1f ;  /* 0x001c1f0742337589 */ /* 0x000f2800000e0000 */
[----:B------:R-:W-:Y:S04]  /*e580*/  SHFL.IDX PT, R5, R81, R12, 0x1c1f ;  /* 0x001c1f0c51057589 */ /* 0x000fe800000e0000 */
[----:B------:R-:W-:Y:S04]  /*e590*/  SHFL.IDX PT, R4, R83, R12, 0x1c1f ;  /* 0x001c1f0c53047589 */ /* 0x000fe800000e0000 */
[----:B------:R-:W-:Y:S04]  /*e5a0*/  SHFL.IDX PT, R37, R75, R12, 0x1c1f ;  /* 0x001c1f0c4b257589 */ /* 0x000fe800000e0000 */
[----:B------:R-:W4:Y:S04]  /*e5b0*/  SHFL.IDX PT, R6, R13, R7, 0x1c1f ;  /* 0x001c1f070d067589 */ /* 0x000f2800000e0000 */
[----:B------:R-:W4:Y:S04]  /*e5c0*/  SHFL.IDX PT, R9, R14, R7, 0x1c1f ;  /* 0x001c1f070e097589 */ /* 0x000f2800000e0000 */
[----:B------:R-:W4:Y:S04]  /*e5d0*/  SHFL.IDX PT, R38, R28, R7, 0x1c1f ;  /* 0x001c1f071c267589 */ /* 0x000f2800000e0000 */
[----:B------:R-:W-:Y:S04]  /*e5e0*/  SHFL.IDX PT, R53, R53, R12, 0x1c1f ;  /* 0x001c1f0c35357589 */ /* 0x000fe800000e0000 */
[----:B------:R-:W4:Y:S04]  /*e5f0*/  SHFL.IDX PT, R54, R68, R7, 0x1c1f ;  /* 0x001c1f0744367589 */ /* 0x000f2800000e0000 */
[----:B------:R-:W-:Y:S04]  /*e600*/  SHFL.IDX PT, R40, R71, R12, 0x1c1f ;  /* 0x001c1f0c47287589 */ /* 0x000fe800000e0000 */
[----:B------:R-:W-:Y:S04]  /*e610*/  SHFL.IDX PT, R41, R41, R12, 0x1c1f ;  /* 0x001c1f0c29297589 */ /* 0x000fe800000e0000 */
[----:B------:R-:W4:Y:S04]  /*e620*/  SHFL.IDX PT, R13, R29, R7, 0x1c1f ;  /* 0x001c1f071d0d7589 */ /* 0x000f2800000e0000 */
[----:B------:R-:W4:Y:S04]  /*e630*/  SHFL.IDX PT, R14, R31, R7, 0x1c1f ;  /* 0x001c1f071f0e7589 */ /* 0x000f2800000e0000 */
[----:B------:R-:W4:Y:S04]  /*e640*/  SHFL.IDX PT, R33, R77, R12, 0x1c1f ;  /* 0x001c1f0c4d217589 */ /* 0x000f2800000e0000 */
[----:B------:R-:W-:Y:S04]  /*e650*/  SHFL.IDX PT, R56, R39, R12, 0x1c1f ;  /* 0x001c1f0c27387589 */ /* 0x000fe800000e0000 */
[----:B------:R4:W4:Y:S04]  /*e660*/  SHFL.IDX PT, R55, R42, R7, 0x1c1f ;  /* 0x001c1f072a377589 */ /* 0x00092800000e0000 */
[----:B------:R-:W-:Y:S04]  /*e670*/  SHFL.IDX PT, R8, R79, R12, 0x1c1f ;  /* 0x001c1f0c4f087589 */ /* 0x000fe800000e0000 */
[----:B------:R4:W4:Y:S04]  /*e680*/  SHFL.IDX PT, R11, R20, R7, 0x1c1f ;  /* 0x001c1f07140b7589 */ /* 0x00092800000e0000 */
[----:B------:R4:W-:Y:S04]  /*e690*/  SHFL.IDX PT, R57, R57, R12, 0x1c1f ;  /* 0x001c1f0c39397589 */ /* 0x0009e800000e0000 */
[----:B------:R-:W4:Y:S01]  /*e6a0*/  SHFL.IDX PT, R58, R58, R7, 0x1c1f ;  /* 0x001c1f073a3a7589 */ /* 0x000f2200000e0000 */
[----:B0-----:R-:W-:-:S02]  /*e6b0*/  SEL R43, R45, R46, P0 ;  /* 0x0000002e2d2b7207 */ /* 0x001fc40000000000 */
[----:B------:R-:W-:Y:S02]  /*e6c0*/  SEL R45, R46, R45, P0 ;  /* 0x0000002d2e2d7207 */ /* 0x000fe40000000000 */
[----:B-1----:R-:W-:Y:S02]  /*e6d0*/  SEL R46, R48, R47, P0 ;  /* 0x0000002f302e7207 */ /* 0x002fe40000000000 */
[----:B------:R-:W-:Y:S02]  /*e6e0*/  SEL R48, R47, R48, P0 ;  /* 0x000000302f307207 */ /* 0x000fe40000000000 */
[----:B--2---:R-:W-:Y:S02]  /*e6f0*/  SEL R47, R49, R50, P0 ;  /* 0x00000032312f7207 */ /* 0x004fe40000000000 */
[----:B---3--:R-:W-:Y:S02]  /*e700*/  SEL R34, R36, R35, P0 ;  /* 0x0000002324227207 */ /* 0x008fe40000000000 */
[----:B------:R-:W-:-:S02]  /*e710*/  SEL R49, R50, R49, P0 ;  /* 0x0000003132317207 */ /* 0x000fc40000000000 */
[----:B------:R-:W-:Y:S02]  /*e720*/  SEL R36, R35, R36, P0 ;  /* 0x0000002423247207 */ /* 0x000fe40000000000 */
[----:B----4-:R-:W-:Y:S02]  /*e730*/  SEL R42, R44, R15, P0 ;  /* 0x0000000f2c2a7207 */ /* 0x010fe40000000000 */
        /* <DEDUP_REMOVED lines=21> */
[----:B------:R-:W-:-:S02]  /*e890*/  F2FP.BF16.F32.PACK_AB R12, R21, R20 ;  /* 0x00000014150c723e */ /* 0x000fc400000010ff */
[----:B------:R-:W-:Y:S02]  /*e8a0*/  F2FP.BF16.F32.PACK_AB R13, R43, R42 ;  /* 0x0000002a2b0d723e */ /* 0x000fe400000010ff */
[----:B------:R-:W-:Y:S02]  /*e8b0*/  F2FP.BF16.F32.PACK_AB R14, R29, R28 ;  /* 0x0000001c1d0e723e */ /* 0x000fe400000010ff */
[----:B------:R-:W-:Y:S02]  /*e8c0*/  F2FP.BF16.F32.PACK_AB R15, R45, R44 ;  /* 0x0000002c2d0f723e */ /* 0x000fe400000010ff */
[----:B------:R-:W-:Y:S02]  /*e8d0*/  SEL R55, R57, R58, P0 ;  /* 0x0000003a39377207 */ /* 0x000fe40000000000 */
[----:B------:R-:W-:Y:S01]  /*e8e0*/  SEL R57, R58, R57, P0 ;  /* 0x000000393a397207 */ /* 0x000fe20000000000 */
[----:B------:R0:W-:Y:S01]  /*e8f0*/  STSM.16.M88.4 [R65], R12 ;  /* 0x0000000c41007844 */ /* 0x0001e20000000200 */
        /* <DEDUP_REMOVED lines=8> */
[----:B0-----:R-:W-:Y:S02]  /*e980*/  F2FP.BF16.F32.PACK_AB R12, R39, R38 ;  /* 0x00000026270c723e */ /* 0x001fe400000010ff */
[----:B------:R-:W-:Y:S02]  /*e990*/  F2FP.BF16.F32.PACK_AB R13, R55, R54 ;  /* 0x00000036370d723e */ /* 0x000fe400000010ff */
[----:B------:R-:W-:Y:S02]  /*e9a0*/  F2FP.BF16.F32.PACK_AB R14, R41, R40 ;  /* 0x00000028290e723e */ /* 0x000fe400000010ff */
[----:B------:R-:W-:Y:S01]  /*e9b0*/  F2FP.BF16.F32.PACK_AB R15, R57, R56 ;  /* 0x00000038390f723e */ /* 0x000fe200000010ff */
[----:B------:R0:W-:Y:S04]  /*e9c0*/  STSM.16.M88.4 [R24], R4 ;  /* 0x0000000418007844 */ /* 0x0001e80000000200 */
[----:B------:R1:W-:Y:S04]  /*e9d0*/  STSM.16.M88.4 [R62], R8 ;  /* 0x000000083e007844 */ /* 0x0003e80000000200 */
[----:B------:R2:W-:Y:S01]  /*e9e0*/  STSM.16.M88.4 [R64], R12 ;  /* 0x0000000c40007844 */ /* 0x0005e20000000200 */
[----:B------:R-:W-:Y:S01]  /*e9f0*/  BAR.SYNC.DEFER_BLOCKING 0x1, 0x180 ;  /* 0x0046000000007b1d */ /* 0x000fe20000010000 */
[----:B------:R-:W-:-:S04]  /*ea00*/  ISETP.NE.U32.AND P0, PT, RZ, UR4, PT ;  /* 0x00000004ff007c0c */ /* 0x000fc8000bf05070 */
[----:B------:R-:W-:Y:S02]  /*ea10*/  ISETP.NE.AND.EX P0, PT, RZ, UR5, PT, P0 ;  /* 0x00000005ff007c0c */ /* 0x000fe4000bf05300 */
[----:B------:R-:W-:Y:S01]  /*ea20*/  IADD3 R58, P1, R87, UR4, RZ ;  /* 0x00000004573a7c10 */ /* 0x000fe2000ff3e0ff */
[----:B------:R-:W-:Y:S01]  /*ea30*/  IMAD.MOV.U32 R65, RZ, RZ, RZ ;  /* 0x000000ffff417224 */ /* 0x000fe200078e00ff */
[----:B------:R-:W-:Y:S01]  /*ea40*/  ISETP.GT.AND P3, PT, R74, 0x1, PT ;  /* 0x000000014a00780c */ /* 0x000fe20003f64270 */
[----:B0-----:R-:W0:Y:S01]  /*ea50*/  LDC R24, c[0x0][0xbe8] ;  /* 0x0002fa00ff187b82 */ /* 0x001e220000000800 */
[----:B------:R-:W-:-:S07]  /*ea60*/  IADD3.X R59, R86, UR5, RZ, P1, !PT ;  /* 0x00000005563b7c10 */ /* 0x000fce0008ffe4ff */
[----:B-1----:R-:W1:Y:S01]  /*ea70*/  LDC.64 R10, c[0x0][0xba8] ;  /* 0x0002ea00ff0a7b82 */ /* 0x002e620000000a00 */
[----:B------:R-:W3:Y:S01]  /*ea80*/  @P0 LDG.E R65, desc[UR40][R58.64] ;  /* 0x000000283a410981 */ /* 0x000ee2000c1e1900 */
[----:B--2---:R-:W-:-:S05]  /*ea90*/  IMAD.MOV.U32 R14, RZ, RZ, 0x9b8 ;  /* 0x000009b8ff0e7424 */ /* 0x004fca00078e00ff */
[----:B------:R-:W-:-:S04]  /*eaa0*/  SEL R14, R14, 0x978, P3 ;  /* 0x000009780e0e7807 */ /* 0x000fc80001800000 */
[----:B------:R-:W2:Y:S08]  /*eab0*/  LDC.64 R8, c[0x0][R14+0x220] ;  /* 0x000088000e087b82 */ /* 0x000eb00000000a00 */
[----:B------:R-:W4:Y:S01]  /*eac0*/  LDC.64 R12, c[0x0][R14+0x218] ;  /* 0x000086000e0c7b82 */ /* 0x000f220000000a00 */
[----:B------:R-:W-:-:S04]  /*ead0*/  ISETP.NE.U32.AND P1, PT, RZ, UR6, PT ;  /* 0x00000006ff007c0c */ /* 0x000fc8000bf25070 */
[----:B------:R-:W-:-:S03]  /*eae0*/  ISETP.NE.AND.EX P1, PT, RZ, UR7, PT, P1 ;  /* 0x00000007ff007c0c */ /* 0x000fc6000bf25310 */
[----:B------:R-:W4:Y:S01]  /*eaf0*/  LDC.64 R4, c[0x0][R14+0x228] ;  /* 0x00008a000e047b82 */ /* 0x000f220000000a00 */
[----:B0-----:R-:W-:-:S07]  /*eb00*/  ISETP.NE.AND P4, PT, R24, 0x1, PT ;  /* 0x000000011800780c */ /* 0x001fce0003f85270 */
[----:B------:R0:W0:Y:S02]  /*eb10*/  LDC.64 R6, c[0x0][R14+0x210] ;  /* 0x000084000e067b82 */ /* 0x0000240000000a00 */
[----:B------:R-:W-:Y:S01]  /*eb20*/  @P1 IADD3 R66, P2, R87, UR6, RZ ;  /* 0x0000000657421c10 */ /* 0x000fe2000ff5e0ff */
[----:B------:R-:W-:-:S03]  /*eb30*/  ULDC UR6, c[0x0][0xa88] ;  /* 0x0002a20000067ab9 */ /* 0x000fc60000000800 */
[----:B------:R-:W-:Y:S02]  /*eb40*/  @P1 IADD3.X R67, R86, UR7, RZ, P2, !PT ;  /* 0x0000000756431c10 */ /* 0x000fe400097fe4ff */
[----:B------:R-:W-:Y:S01]  /*eb50*/  ISETP.NE.U32.AND P2, PT, RZ, UR4, PT ;  /* 0x00000004ff007c0c */ /* 0x000fe2000bf45070 */
[----:B------:R-:W0:Y:S01]  /*eb60*/  @P4 LDC R62, c[0x0][0xbec] ;  /* 0x0002fb00ff3e4b82 */ /* 0x000e220000000800 */
[----:B------:R-:W-:Y:S02]  /*eb70*/  MOV R69, UR6 ;  /* 0x0000000600457c02 */ /* 0x000fe40008000f00 */
[----:B------:R-:W-:-:S04]  /*eb80*/  ISETP.NE.AND.EX P2, PT, RZ, UR5, PT, P2 ;  /* 0x00000005ff007c0c */ /* 0x000fc8000bf45320 */
[----:B------:R2:W5:Y:S01]  /*eb90*/  @P1 LDG.E R69, desc[UR40][R66.64] ;  /* 0x0000002842451981 */ /* 0x000562000c1e1900 */
[----:B------:R-:W0:Y:S01]  /*eba0*/  @P4 LDC R77, c[0x0][0xbf0] ;  /* 0x0002fc00ff4d4b82 */ /* 0x000e220000000800 */
[----:B------:R-:W-:Y:S02]  /*ebb0*/  SEL R15, R84, RZ, !P2 ;  /* 0x000000ff540f7207 */ /* 0x000fe40005000000 */
[----:B------:R-:W-:-:S05]  /*ebc0*/  SEL R71, R76, RZ, P3 ;  /* 0x000000ff4c477207 */ /* 0x000fca0001800000 */
[----:B-1----:R-:W1:Y:S01]  /*ebd0*/  @!P3 LDC R10, c[0x0][0xb50] ;  /* 0x0002d400ff0abb82 */ /* 0x002e620000000800 */
[----:B--2---:R-:W-:-:S05]  /*ebe0*/  SEL R67, R85, RZ, !P2 ;  /* 0x000000ff55437207 */ /* 0x004fca0005000000 */
[----:B------:R-:W-:Y:S02]  /*ebf0*/  IMAD R9, R9, R67, RZ ;  /* 0x0000004309097224 */ /* 0x000fe400078e02ff */
[-C--:B----4-:R-:W-:Y:S01]  /*ec00*/  IMAD R73, R13, R22.reuse, RZ ;  /* 0x000000160d497224 */ /* 0x090fe200078e02ff */
[----:B------:R-:W2:Y:S01]  /*ec10*/  @!P3 LDC R11, c[0x0][0xb54] ;  /* 0x0002d500ff0bbb82 */ /* 0x000ea20000000800 */
[----:B------:R-:W-:Y:S02]  /*ec20*/  IMAD R75, R8, R15, R9 ;  /* 0x0000000f084b7224 */ /* 0x000fe400078e0209 */
[----:B------:R-:W-:-:S04]  /*ec30*/  IMAD.WIDE.U32 R12, R12, R22, RZ ;  /* 0x000000160c0c7225 */ /* 0x000fc800078e00ff */
[----:B------:R-:W-:-:S04]  /*ec40*/  IMAD.WIDE.U32 R8, R8, R67, RZ ;  /* 0x0000004308087225 */ /* 0x000fc800078e00ff */
[----:B------:R-:W-:Y:S02]  /*ec50*/  IMAD R15, R78, 0xc0, R82 ;  /* 0x000000c04e0f7824 */ /* 0x000fe400078e0252 */
[----:B------:R-:W-:Y:S02]  /*ec60*/  IMAD.IADD R75, R9, 0x1, R75 ;  /* 0x00000001094b7824 */ /* 0x000fe400078e024b */
[----:B------:R-:W-:Y:S02]  /*ec70*/  IMAD.MOV.U32 R9, RZ, RZ, R15 ;  /* 0x000000ffff097224 */ /* 0x000fe400078e000f */
[----:B------:R-:W-:Y:S02]  /*ec80*/  IMAD.IADD R73, R13, 0x1, R73 ;  /* 0x000000010d497824 */ /* 0x000fe400078e0249 */
[-C--:B------:R-:W-:Y:S02]  /*ec90*/  IMAD R13, R5, R71.reuse, RZ ;  /* 0x00000047050d7224 */ /* 0x080fe400078e02ff */
[----:B------:R-:W-:-:S04]  /*eca0*/  IMAD.WIDE.U32 R4, R4, R71, RZ ;  /* 0x0000004704047225 */ /* 0x000fc800078e00ff */
[----:B------:R-:W-:Y:S01]  /*ecb0*/  IMAD.IADD R13, R5, 0x1, R13 ;  /* 0x00000001050d7824 */ /* 0x000fe200078e020d */
[--C-:B---3--:R-:W-:Y:S01]  /*ecc0*/  IADD3 R12, P2, P5, R8, R12, R65.reuse ;  /* 0x0000000c080c7210 */ /* 0x108fe20007d5e041 */
[----:B0-----:R-:W-:Y:S01]  /*ecd0*/  @P4 IMAD.HI.U32 R8, R15, R62, RZ ;  /* 0x0000003e0f084227 */ /* 0x001fe200078e00ff */
[----:B------:R-:W-:-:S04]  /*ece0*/  SHF.R.S32.HI R62, RZ, 0x1f, R65 ;  /* 0x0000001fff3e7819 */ /* 0x000fc80000011441 */
[----:B------:R-:W-:Y:S02]  /*ecf0*/  @P4 SHF.R.U32.HI R9, RZ, R77, R8 ;  /* 0x0000004dff094219 */ /* 0x000fe40000011608 */
[----:B------:R-:W-:-:S03]  /*ed00*/  IADD3.X R8, R75, R73, R62, P2, P5 ;  /* 0x000000494b087210 */ /* 0x000fc600017ea43e */
[--C-:B------:R-:W-:Y:S01]  /*ed10*/  IMAD.MOV R14, RZ, RZ, -R9.reuse ;  /* 0x000000ffff0e7224 */ /* 0x100fe200078e0a09 */
[----:B------:R-:W-:Y:S02]  /*ed20*/  IADD3 R4, P2, P5, R9, R12, R4 ;  /* 0x0000000c09047210 */ /* 0x000fe40007d5e004 */
[----:B------:R-:W-:Y:S01]  /*ed30*/  SHF.R.S32.HI R5, RZ, 0x1f, R9 ;  /* 0x0000001fff057819 */ /* 0x000fe20000011409 */
[----:B------:R-:W-:-:S03]  /*ed40*/  IMAD R9, R24, R14, R15 ;  /* 0x0000000e18097224 */ /* 0x000fc600078e020f */
[----:B------:R-:W-:Y:S01]  /*ed50*/  IADD3.X R5, R5, R8, R13, P2, P5 ;  /* 0x0000000805057210 */ /* 0x000fe200017ea40d */
[-C--:B------:R-:W-:Y:S01]  /*ed60*/  IMAD R7, R7, R9.reuse, RZ ;  /* 0x0000000907077224 */ /* 0x080fe200078e02ff */
[----:B------:R-:W-:Y:S01]  /*ed70*/  SHF.R.S32.HI R13, RZ, 0x1f, R9 ;  /* 0x0000001fff0d7819 */ /* 0x000fe20000011409 */
[----:B------:R-:W-:-:S04]  /*ed80*/  IMAD.WIDE.U32 R4, R6, R9, R4 ;  /* 0x0000000906047225 */ /* 0x000fc800078e0004 */
[----:B------:R-:W-:Y:S01]  /*ed90*/  IMAD R7, R6, R13, R7 ;  /* 0x0000000d06077224 */ /* 0x000fe200078e0207 */
[----:B-1----:R-:W-:-:S03]  /*eda0*/  LEA R10, P2, R4, R10, 0x2 ;  /* 0x0000000a040a7211 */ /* 0x002fc600078410ff */
[----:B------:R-:W-:-:S05]  /*edb0*/  IMAD.IADD R5, R5, 0x1, R7 ;  /* 0x0000000105057824 */ /* 0x000fca00078e0207 */
[----:B--2---:R-:W-:Y:S01]  /*edc0*/  LEA.HI.X R11, R4, R11, R5, 0x2, P2 ;  /* 0x0000000b040b7211 */ /* 0x004fe200010f1405 */
[----:B------:R-:W-:Y:S06]  /*edd0*/  @P1 BRA `(.L_x_516) ;  /* 0x0000000000101947 */ /* 0x000fec0003800000 */
[----:B------:R-:W-:Y:S05]  /*ede0*/  @!P0 BRA `(.L_x_516) ;  /* 0x00000000000c8947 */ /* 0x000fea0003800000 */
[----:B------:R-:W2:Y:S04]  /*edf0*/  LDG.E R4, desc[UR40][R58.64] ;  /* 0x000000283a047981 */ /* 0x000ea8000c1e1900 */
[----:B-----5:R-:W2:Y:S02]  /*ee00*/  LDG.E R69, desc[UR40][R58.64+0x4] ;  /* 0x000004283a457981 */ /* 0x020ea4000c1e1900 */
[----:B--2---:R-:W-:-:S07]  /*ee10*/  IMAD.IADD R69, R69, 0x1, -R4 ;  /* 0x0000000145457824 */ /* 0x004fce00078e0a04 */
.L_x_516:
[----:B------:R-:W2:Y:S01]  /*ee20*/  LDL R9, [R1+0x90] ;  /* 0x0000900001097983 */ /* 0x000ea20000100800 */
[----:B------:R-:W0:Y:S03]  /*ee30*/  S2R R4, SR_TID.X ;  /* 0x0000000000047919 */ /* 0x000e260000002100 */
[----:B------:R-:W-:Y:S04]  /*ee40*/  SHFL.IDX PT, R5, R11, RZ, 0x1c1f ;  /* 0x001c1fff0b057589 */ /* 0x000fe800000e0000 */
[----:B------:R-:W-:Y:S04]  /*ee50*/  SHFL.IDX PT, R6, R10, 0x1, 0x1c1f ;  /* 0x003c1f000a067f89 */ /* 0x000fe800000e0000 */
[----:B------:R-:W-:Y:S01]  /*ee60*/  SHFL.IDX PT, R7, R11, 0x1, 0x1c1f ;  /* 0x003c1f000b077f89 */ /* 0x000fe200000e0000 */
[----:B0-----:R-:W-:-:S05]  /*ee70*/  VIADD R12, R4, 0xffffff80 ;  /* 0xffffff80040c7836 */ /* 0x001fca0000000000 */
[----:B------:R-:W-:-:S04]  /*ee80*/  SHF.R.S32.HI R8, RZ, 0x1f, R12 ;  /* 0x0000001fff087819 */ /* 0x000fc8000001140c */
[----:B------:R-:W-:Y:S01]  /*ee90*/  LEA.HI R8, R8, R12, RZ, 0x7 ;  /* 0x0000000c08087211 */ /* 0x000fe200078f38ff */
[----:B------:R-:W0:Y:S03]  /*eea0*/  SHFL.IDX PT, R4, R10, RZ, 0x1c1f ;  /* 0x001c1fff0a047589 */ /* 0x000e2600000e0000 */
[----:B------:R-:W-:Y:S01]  /*eeb0*/  LOP3.LUT R8, R8, 0xffffff80, RZ, 0xc0, !PT ;  /* 0xffffff8008087812 */ /* 0x000fe200078ec0ff */
[----:B-----5:R-:W-:-:S04]  /*eec0*/  IMAD R58, R69, R24, RZ ;  /* 0x00000018453a7224 */ /* 0x020fc800078e02ff */
[----:B------:R-:W-:-:S05]  /*eed0*/  IMAD.IADD R8, R12, 0x1, -R8 ;  /* 0x000000010c087824 */ /* 0x000fca00078e0a08 */
[----:B------:R-:W-:Y:S01]  /*eee0*/  LOP3.LUT P0, RZ, R8, 0x3, RZ, 0xc0, !PT ;  /* 0x0000000308ff7812 */ /* 0x000fe2000780c0ff */
[----:B--2---:R-:W-:-:S05]  /*eef0*/  IMAD R13, R78, 0xc0, R9 ;  /* 0x000000c04e0d7824 */ /* 0x004fca00078e0209 */
[C---:B------:R-:W-:Y:S02]  /*ef00*/  IADD3 R9, R13.reuse, 0x8, RZ ;  /* 0x000000080d097810 */ /* 0x040fe40007ffe0ff */
[-C--:B------:R-:W-:Y:S02]  /*ef10*/  ISETP.GE.OR P1, PT, R13, R58.reuse, P0 ;  /* 0x0000003a0d00720c */ /* 0x080fe40000726670 */
[----:B------:R-:W-:-:S11]  /*ef20*/  ISETP.GE.OR P0, PT, R9, R58, P0 ;  /* 0x0000003a0900720c */ /* 0x000fd60000706670 */
[----:B0-----:R0:W-:Y:S04]  /*ef30*/  @!P1 ST.E desc[UR40][R4.64], R61 ;  /* 0x0000003d04009985 */ /* 0x0011e8000c101928 */
[----:B------:R0:W-:Y:S01]  /*ef40*/  @!P0 ST.E desc[UR40][R6.64], R60 ;  /* 0x0000003c06008985 */ /* 0x0001e2000c101928 */
[----:B------:R-:W-:Y:S05]  /*ef50*/  @P3 BRA `(.L_x_517) ;  /* 0x0000000400ac3947 */ /* 0x000fea0003800000 */
[----:B------:R-:W-:Y:S01]  /*ef60*/  SHF.R.S32.HI R59, RZ, 0x1f, R80 ;  /* 0x0000001fff3b7819 */ /* 0x000fe20000011450 */
[----:B------:R-:W1:Y:S01]  /*ef70*/  @P4 LDC R33, c[0x0][0xbec] ;  /* 0x0002fb00ff214b82 */ /* 0x000e620000000800 */
[----:B------:R-:W-:Y:S02]  /*ef80*/  ULDC.64 UR4, c[0x0][0xaa0] ;  /* 0x0002a80000047ab9 */ /* 0x000fe40000000a00 */
[----:B------:R-:W-:-:S04]  /*ef90*/  LEA.HI R59, R59, R80, RZ, 0x3 ;  /* 0x000000503b3b7211 */ /* 0x000fc800078f18ff */
[----:B------:R-:W-:Y:S01]  /*efa0*/  SHF.R.S32.HI R59, RZ, 0x3, R59 ;  /* 0x00000003ff3b7819 */ /* 0x000fe2000001143b */
[----:B------:R-:W2:Y:S04]  /*efb0*/  @P4 LDC R35, c[0x0][0xbf0] ;  /* 0x0002fc00ff234b82 */ /* 0x000ea80000000800 */
        /* <DEDUP_REMOVED lines=21> */
[----:B------:R-:W-:Y:S02]  /*f110*/  IMAD R62, R62, UR4, RZ ;  /* 0x000000043e3e7c24 */ /* 0x000fe4000f8e02ff */
[----:B------:R-:W-:Y:S01]  /*f120*/  IMAD.X R5, RZ, RZ, R3, P0 ;  /* 0x000000ffff057224 */ /* 0x000fe200000e0603 */
[----:B------:R-:W-:Y:S01]  /*f130*/  SHF.R.U64 R2, R2, 0x3, RZ ;  /* 0x0000000302027819 */ /* 0x000fe200000012ff */
[----:B------:R-:W-:-:S03]  /*f140*/  IMAD R21, R65, UR5, R62 ;  /* 0x0000000541157c24 */ /* 0x000fc6000f8e023e */
[----:B------:R-:W-:Y:S01]  /*f150*/  LOP3.LUT R4, R2, R7, RZ, 0x3c, !PT ;  /* 0x0000000702047212 */ /* 0x000fe200078e3cff */
[----:B------:R-:W-:Y:S01]  /*f160*/  IMAD.WIDE.U32 R2, R65, UR4, RZ ;  /* 0x0000000441027c25 */ /* 0x000fe2000f8e00ff */
[----:B------:R-:W-:-:S03]  /*f170*/  ULDC.64 UR4, c[0x0][0xae8] ;  /* 0x0002ba0000047ab9 */ /* 0x000fc60000000a00 */
[----:B------:R-:W-:Y:S01]  /*f180*/  IMAD R20, R72, 0x30, R59 ;  /* 0x0000003048147824 */ /* 0x000fe200078e023b */
[----:B------:R-:W-:Y:S01]  /*f190*/  SHF.R.S32.HI R32, RZ, 0x1f, R67 ;  /* 0x0000001fff207819 */ /* 0x000fe20000011443 */
[----:B------:R-:W-:Y:S01]  /*f1a0*/  IMAD.IADD R3, R3, 0x1, R21 ;  /* 0x0000000103037824 */ /* 0x000fe200078e0215 */
[----:B------:R-:W5:Y:S01]  /*f1b0*/  LD.E.128 R4, desc[UR40][R4.64] ;  /* 0x0000002804047980 */ /* 0x000f62000c101d00 */
[----:B------:R-:W-:Y:S02]  /*f1c0*/  IMAD R34, R78, 0xc0, R20 ;  /* 0x000000c04e227824 */ /* 0x000fe400078e0214 */
[----:B------:R-:W-:Y:S01]  /*f1d0*/  IMAD.WIDE.U32 R2, R22, UR4, R2 ;  /* 0x0000000416027c25 */ /* 0x000fe2000f8e0002 */
[----:B------:R-:W-:Y:S01]  /*f1e0*/  @!PT LDS RZ, [RZ] ;  /* 0x00000000fffff984 */ /* 0x000fe20000000800 */
[----:B------:R-:W-:Y:S01]  /*f1f0*/  @!PT LDS RZ, [RZ] ;  /* 0x00000000fffff984 */ /* 0x000fe20000000800 */
[----:B------:R-:W-:Y:S01]  /*f200*/  @!PT LDS RZ, [RZ] ;  /* 0x00000000fffff984 */ /* 0x000fe20000000800 */
[----:B------:R-:W-:Y:S01]  /*f210*/  @!PT LDS RZ, [RZ] ;  /* 0x00000000fffff984 */ /* 0x000fe20000000800 */
[----:B------:R0:W-:Y:S06]  /*f220*/  MEMBAR.ALL.CTA ;  /* 0x0000000000007992 */ /* 0x0001ec0000008000 */
[----:B0-----:R-:W0:Y:S01]  /*f230*/  FENCE.VIEW.ASYNC.S ;  /* 0x00000000000073c6 */ /* 0x001e220000000000 */
[----:B-1----:R-:W-:-:S04]  /*f240*/  @P4 IMAD.HI.U32 R20, R34, R33, RZ ;  /* 0x0000002122144227 */ /* 0x002fc800078e00ff */
[----:B------:R-:W-:Y:S01]  /*f250*/  IMAD R3, R22, UR5, R3 ;  /* 0x0000000516037c24 */ /* 0x000fe2000f8e0203 */
[----:B------:R-:W-:Y:S01]  /*f260*/  ULDC.64 UR4, c[0x0][0xaf0] ;  /* 0x0002bc0000047ab9 */ /* 0x000fe20000000a00 */
[----:B------:R-:W-:Y:S01]  /*f270*/  IMAD.MOV.U32 R21, RZ, RZ, R34 ;  /* 0x000000ffff157224 */ /* 0x000fe200078e0022 */
[----:B--2---:R-:W-:Y:S01]  /*f280*/  @P4 SHF.R.U32.HI R21, RZ, R35, R20 ;  /* 0x00000023ff154219 */ /* 0x004fe20000011614 */
[----:B------:R-:W-:Y:S02]  /*f290*/  IMAD R22, R32, UR4, RZ ;  /* 0x0000000420167c24 */ /* 0x000fe4000f8e02ff */
[----:B------:R-:W-:Y:S01]  /*f2a0*/  IMAD.WIDE.U32 R2, R67, UR4, R2 ;  /* 0x0000000443027c25 */ /* 0x000fe2000f8e0002 */
[----:B------:R-:W-:-:S03]  /*f2b0*/  SHF.R.S32.HI R20, RZ, 0x1f, R21 ;  /* 0x0000001fff147819 */ /* 0x000fc60000011415 */
[----:B------:R-:W-:Y:S01]  /*f2c0*/  IMAD R33, R67, UR5, R22 ;  /* 0x0000000543217c24 */ /* 0x000fe2000f8e0216 */
[----:B------:R-:W-:Y:S01]  /*f2d0*/  ULDC.64 UR4, c[0x0][0xae0] ;  /* 0x0002b80000047ab9 */ /* 0x000fe20000000a00 */
[----:B------:R-:W-:Y:S02]  /*f2e0*/  IMAD.MOV R35, RZ, RZ, -R21 ;  /* 0x000000ffff237224 */ /* 0x000fe400078e0a15 */
[----:B------:R-:W-:Y:S02]  /*f2f0*/  IMAD.IADD R3, R3, 0x1, R33 ;  /* 0x0000000103037824 */ /* 0x000fe400078e0221 */
[----:B------:R-:W-:Y:S02]  /*f300*/  IMAD R20, R20, UR4, RZ ;  /* 0x0000000414147c24 */ /* 0x000fe4000f8e02ff */
[----:B------:R-:W-:Y:S02]  /*f310*/  IMAD R33, R24, R35, R34 ;  /* 0x0000002318217224 */ /* 0x000fe400078e0222 */
[----:B------:R-:W-:-:S02]  /*f320*/  IMAD R35, R21, UR5, R20 ;  /* 0x0000000515237c24 */ /* 0x000fc4000f8e0214 */
[----:B------:R-:W-:Y:S01]  /*f330*/  IMAD.WIDE.U32 R2, R21, UR4, R2 ;  /* 0x0000000415027c25 */ /* 0x000fe2000f8e0002 */
[----:B------:R-:W-:Y:S01]  /*f340*/  SHF.R.S32.HI R20, RZ, 0x1f, R33 ;  /* 0x0000001fff147819 */ /* 0x000fe20000011421 */
[----:B------:R-:W-:Y:S02]  /*f350*/  ULDC.64 UR4, c[0x0][0xad8] ;  /* 0x0002b60000047ab9 */ /* 0x000fe40000000a00 */
[----:B------:R-:W-:Y:S02]  /*f360*/  IMAD.IADD R3, R3, 0x1, R35 ;  /* 0x0000000103037824 */ /* 0x000fe400078e0223 */
[----:B------:R-:W-:Y:S02]  /*f370*/  IMAD R20, R20, UR4, RZ ;  /* 0x0000000414147c24 */ /* 0x000fe4000f8e02ff */
[----:B------:R-:W-:-:S04]  /*f380*/  IMAD.WIDE.U32 R2, R33, UR4, R2 ;  /* 0x0000000421027c25 */ /* 0x000fc8000f8e0002 */
[----:B------:R-:W-:Y:S01]  /*f390*/  IMAD R21, R33, UR5, R20 ;  /* 0x0000000521157c24 */ /* 0x000fe2000f8e0214 */
[----:B------:R-:W-:Y:S01]  /*f3a0*/  ULDC.64 UR4, c[0x0][0xa80] ;  /* 0x0002a00000047ab9 */ /* 0x000fe20000000a00 */
[----:B------:R-:W-:Y:S01]  /*f3b0*/  IMAD R37, R78, 0xc0, R59 ;  /* 0x000000c04e257824 */ /* 0x000fe200078e023b */
[C---:B------:R-:W-:Y:S01]  /*f3c0*/  LEA R22, P0, R2.reuse, UR4, 0x1 ;  /* 0x0000000402167c11 */ /* 0x040fe2000f8008ff */
[----:B------:R-:W-:Y:S01]  /*f3d0*/  ULDC UR4, c[0x0][0xac8] ;  /* 0x0002b20000047ab9 */ /* 0x000fe20000000800 */
[----:B------:R-:W-:Y:S01]  /*f3e0*/  IADD3 R3, R3, R21, RZ ;  /* 0x0000001503037210 */ /* 0x000fe20007ffe0ff */
[C---:B------:R-:W-:Y:S02]  /*f3f0*/  VIADD R21, R37.reuse, 0x60 ;  /* 0x0000006025157836 */ /* 0x040fe40000000000 */
[----:B0-----:R-:W0:Y:S01]  /*f400*/  SHFL.IDX PT, R35, R22, RZ, 0x181f ;  /* 0x00181fff16237589 */ /* 0x001e2200000e0000 */
[----:B------:R-:W-:Y:S01]  /*f410*/  LEA.HI.X R24, R2, UR5, R3, 0x1, P0 ;  /* 0x0000000502187c11 */ /* 0x000fe200080f0c03 */
[C---:B------:R-:W-:Y:S01]  /*f420*/  VIADD R3, R37.reuse, 0x30 ;  /* 0x0000003025037836 */ /* 0x040fe20000000000 */
[----:B------:R-:W-:Y:S01]  /*f430*/  ISETP.GE.AND P0, PT, R0, UR4, PT ;  /* 0x0000000400007c0c */ /* 0x000fe2000bf06270 */
[----:B------:R-:W1:Y:S03]  /*f440*/  SHFL.IDX PT, R39, R22, 0x1, 0x181f ;  /* 0x00381f0016277f89 */ /* 0x000e6600000e0000 */
[-C--:B------:R-:W-:Y:S01]  /*f450*/  ISETP.GE.OR P1, PT, R37, R58.reuse, P0 ;  /* 0x0000003a2500720c */ /* 0x080fe20000726670 */
[----:B------:R-:W2:Y:S01]  /*f460*/  SHFL.IDX PT, R41, R22, 0x2, 0x181f ;  /* 0x00581f0016297f89 */ /* 0x000ea200000e0000 */
[-C--:B------:R-:W-:Y:S01]  /*f470*/  ISETP.GE.OR P2, PT, R3, R58.reuse, P0 ;  /* 0x0000003a0300720c */ /* 0x080fe20000746670 */
[----:B------:R-:W-:Y:S01]  /*f480*/  VIADD R3, R18, 0x13220 ;  /* 0x0001322012037836 */ /* 0x000fe20000000000 */
[----:B------:R-:W-:Y:S01]  /*f490*/  ISETP.GE.OR P3, PT, R21, R58, P0 ;  /* 0x0000003a1500720c */ /* 0x000fe20000766670 */
[----:B------:R-:W2:Y:S03]  /*f4a0*/  SHFL.IDX PT, R33, R24, RZ, 0x181f ;  /* 0x00181fff18217589 */ /* 0x000ea600000e0000 */
[----:B------:R-:W-:Y:S01]  /*f4b0*/  PRMT R21, RZ, 0x654, R3 ;  /* 0x00000654ff157816 */ /* 0x000fe20000000003 */
[----:B------:R-:W2:Y:S03]  /*f4c0*/  SHFL.IDX PT, R34, R24, 0x1, 0x181f ;  /* 0x00381f0018227f89 */ /* 0x000ea600000e0000 */
[----:B------:R2:W-:Y:S01]  /*f4d0*/  SYNCS.ARRIVE.TRANS64.RED.A1T0 RZ, [R21+URZ], RZ ;  /* 0x000000ff15ff79a7 */ /* 0x0005e2000810043f */
[----:B------:R-:W2:Y:S01]  /*f4e0*/  SHFL.IDX PT, R36, R24, 0x2, 0x181f ;  /* 0x00581f0018247f89 */ /* 0x000ea200000e0000 */
[----:B0-----:R-:W-:Y:S01]  /*f4f0*/  @!P1 LEA R2, P4, R0, R35, 0x1 ;  /* 0x0000002300029211 */ /* 0x001fe200078808ff */
[----:B------:R-:W-:-:S02]  /*f500*/  VIADD R35, R37, 0x90 ;  /* 0x0000009025237836 */ /* 0x000fc40000000000 */
[----:B------:R-:W0:Y:S01]  /*f510*/  SHFL.IDX PT, R24, R24, 0x3, 0x181f ;  /* 0x00781f0018187f89 */ /* 0x000e2200000e0000 */
[C---:B-1----:R-:W-:Y:S02]  /*f520*/  @!P2 LEA R20, P5, R0.reuse, R39, 0x1 ;  /* 0x000000270014a211 */ /* 0x042fe400078a08ff */
[----:B------:R-:W-:Y:S01]  /*f530*/  ISETP.GE.OR P0, PT, R35, R58, P0 ;  /* 0x0000003a2300720c */ /* 0x000fe20000706670 */
        /* <DEDUP_REMOVED lines=13> */
.L_x_517:
[----:B0-----:R-:W0:Y:S01]  /*f610*/  @P4 LDC R4, c[0x0][0xbec] ;  /* 0x0002fb00ff044b82 */ /* 0x001e220000000800 */
[----:B------:R-:W-:Y:S01]  /*f620*/  ULDC.64 UR4, c[0x0][0xb08] ;  /* 0x0002c20000047ab9 */ /* 0x000fe20000000a00 */
[----:B------:R-:W2:Y:S01]  /*f630*/  LDL R71, [R1+0x5c] ;  /* 0x00005c0001477983 */ /* 0x000ea20000100800 */
[----:B------:R-:W-:Y:S01]  /*f640*/  IMAD R62, R62, UR4, RZ ;  /* 0x000000043e3e7c24 */ /* 0x000fe2000f8e02ff */
[----:B------:R-:W-:Y:S01]  /*f650*/  SHF.R.S32.HI R0, RZ, 0x1f, R67 ;  /* 0x0000001fff007819 */ /* 0x000fe20000011443 */
[C---:B------:R-:W-:Y:S01]  /*f660*/  IMAD.WIDE.U32 R2, R65.reuse, UR4, RZ ;  /* 0x0000000441027c25 */ /* 0x040fe2000f8e00ff */
[----:B------:R-:W3:Y:S01]  /*f670*/  LDL R70, [R1+0x58] ;  /* 0x0000580001467983 */ /* 0x000ee20000100800 */
[----:B------:R-:W-:Y:S01]  /*f680*/  ULDC.64 UR6, c[0x0][0xb30] ;  /* 0x0002cc0000067ab9 */ /* 0x000fe20000000a00 */
[----:B------:R-:W1:Y:S01]  /*f690*/  @P4 LDC R11, c[0x0][0xbf0] ;  /* 0x0002fc00ff0b4b82 */ /* 0x000e620000000800 */
[----:B------:R-:W-:Y:S01]  /*f6a0*/  IMAD R65, R65, UR5, R62 ;  /* 0x0000000541417c24 */ /* 0x000fe2000f8e023e */
[----:B------:R-:W-:Y:S01]  /*f6b0*/  ULDC.64 UR4, c[0x0][0xb38] ;  /* 0x0002ce0000047ab9 */ /* 0x000fe20000000a00 */
[----:B------:R-:W-:Y:S01]  /*f6c0*/  IMAD.MOV.U32 R5, RZ, RZ, R15 ;  /* 0x000000ffff057224 */ /* 0x000fe200078e000f */
[----:B------:R4:W5:Y:S01]  /*f6d0*/  LDL R69, [R1+0x88] ;  /* 0x0000880001457983 */ /* 0x0009620000100800 */
[----:B------:R-:W-:-:S03]  /*f6e0*/  IMAD.IADD R3, R3, 0x1, R65 ;  /* 0x0000000103037824 */ /* 0x000fc600078e0241 */
[----:B------:R4:W5:Y:S01]  /*f6f0*/  LDL R68, [R1+0x70] ;  /* 0x0000700001447983 */ /* 0x0009620000100800 */
[----:B------:R-:W-:-:S03]  /*f700*/  IMAD.WIDE.U32 R2, R22, UR4, R2 ;  /* 0x0000000416027c25 */ /* 0x000fc6000f8e0002 */
[----:B------:R4:W5:Y:S01]  /*f710*/  LDL R66, [R1+0x6c] ;  /* 0x00006c0001427983 */ /* 0x0009620000100800 */
[----:B------:R-:W-:Y:S01]  /*f720*/  IMAD R3, R22, UR5, R3 ;  /* 0x0000000516037c24 */ /* 0x000fe2000f8e0203 */
[----:B------:R-:W-:Y:S01]  /*f730*/  ULDC.64 UR4, c[0x0][0xb40] ;  /* 0x0002d00000047ab9 */ /* 0x000fe20000000a00 */
[----:B0-----:R-:W-:Y:S01]  /*f740*/  @P4 IMAD.HI.U32 R4, R15, R4, RZ ;  /* 0x000000040f044227 */ /* 0x001fe200078e00ff */
[----:B------:R4:W5:Y:S03]  /*f750*/  LDL R65, [R1+0x80] ;  /* 0x0000800001417983 */ /* 0x0009660000100800 */
[----:B------:R-:W-:Y:S01]  /*f760*/  IMAD R0, R0, UR4, RZ ;  /* 0x0000000400007c24 */ /* 0x000fe2000f8e02ff */
[----:B------:R4:W5:Y:S01]  /*f770*/  LDL R64, [R1+0x68] ;  /* 0x0000680001407983 */ /* 0x0009620000100800 */
[----:B------:R-:W-:Y:S01]  /*f780*/  IMAD.WIDE.U32 R2, R67, UR4, R2 ;  /* 0x0000000443027c25 */ /* 0x000fe2000f8e0002 */
[----:B-1----:R-:W-:-:S02]  /*f790*/  @P4 SHF.R.U32.HI R5, RZ, R11, R4 ;  /* 0x0000000bff054219 */ /* 0x002fc40000011604 */
[----:B------:R4:W5:Y:S01]  /*f7a0*/  LDL R63, [R1+0x7c] ;  /* 0x00007c00013f7983 */ /* 0x0009620000100800 */
[----:B------:R-:W-:Y:S01]  /*f7b0*/  IMAD R7, R67, UR5, R0 ;  /* 0x0000000543077c24 */ /* 0x000fe2000f8e0200 */
[----:B------:R-:W-:Y:S01]  /*f7c0*/  ULDC.64 UR4, c[0x0][0xb48] ;  /* 0x0002d20000047ab9 */ /* 0x000fe20000000a00 */
[----:B------:R-:W-:Y:S01]  /*f7d0*/  SHF.R.S32.HI R0, RZ, 0x1f, R5 ;  /* 0x0000001fff007819 */ /* 0x000fe20000011405 */
[----:B------:R4:W5:Y:S01]  /*f7e0*/  LDL R67, [R1+0x84] ;  /* 0x0000840001437983 */ /* 0x0009620000100800 */
[----:B------:R-:W-:Y:S02]  /*f7f0*/  IMAD.IADD R3, R3, 0x1, R7 ;  /* 0x0000000103037824 */ /* 0x000fe400078e0207 */
[----:B------:R-:W-:Y:S01]  /*f800*/  IMAD.MOV R7, RZ, RZ, -R5 ;  /* 0x000000ffff077224 */ /* 0x000fe200078e0a05 */
[----:B------:R4:W5:Y:S01]  /*f810*/  LDL R62, [R1+0x64] ;  /* 0x00006400013e7983 */ /* 0x0009620000100800 */
[----:B------:R-:W-:-:S03]  /*f820*/  IMAD.WIDE.U32 R2, R76, UR4, R2 ;  /* 0x000000044c027c25 */ /* 0x000fc6000f8e0002 */
[----:B------:R4:W5:Y:S01]  /*f830*/  LDL R60, [R1+0x78] ;  /* 0x00007800013c7983 */ /* 0x0009620000100800 */
[----:B------:R-:W-:Y:S02]  /*f840*/  IMAD R7, R24, R7, R15 ;  /* 0x0000000718077224 */ /* 0x000fe400078e020f */
[----:B------:R-:W-:Y:S01]  /*f850*/  IMAD R0, R0, UR6, RZ ;  /* 0x0000000600007c24 */ /* 0x000fe2000f8e02ff */
[----:B------:R4:W5:Y:S01]  /*f860*/  LDL R24, [R1+0x60] ;  /* 0x0000600001187983 */ /* 0x0009620000100800 */
[----:B------:R-:W-:Y:S01]  /*f870*/  IMAD R3, R76, UR5, R3 ;  /* 0x000000054c037c24 */ /* 0x000fe2000f8e0203 */
[----:B------:R-:W-:Y:S01]  /*f880*/  ULDC.64 UR4, c[0x0][0xb28] ;  /* 0x0002ca0000047ab9 */ /* 0x000fe20000000a00 */
[C---:B------:R-:W-:Y:S01]  /*f890*/  IMAD R11, R5.reuse, UR7, R0 ;  /* 0x00000007050b7c24 */ /* 0x040fe2000f8e0200 */
[----:B------:R-:W-:Y:S01]  /*f8a0*/  SHF.R.S32.HI R0, RZ, 0x1f, R7 ;  /* 0x0000001fff007819 */ /* 0x000fe20000011407 */
[----:B------:R-:W-:-:S04]  /*f8b0*/  IMAD.WIDE.U32 R2, R5, UR6, R2 ;  /* 0x0000000605027c25 */ /* 0x000fc8000f8e0002 */
[----:B------:R-:W-:Y:S02]  /*f8c0*/  IMAD R0, R0, UR4, RZ ;  /* 0x0000000400007c24 */ /* 0x000fe4000f8e02ff */
[----:B------:R-:W-:Y:S02]  /*f8d0*/  IMAD.IADD R3, R3, 0x1, R11 ;  /* 0x0000000103037824 */ /* 0x000fe400078e020b */
[C---:B------:R-:W-:Y:S02]  /*f8e0*/  IMAD R5, R7.reuse, UR5, R0 ;  /* 0x0000000507057c24 */ /* 0x040fe4000f8e0200 */
[----:B------:R-:W-:Y:S01]  /*f8f0*/  IMAD.WIDE.U32 R2, R7, UR4, R2 ;  /* 0x0000000407027c25 */ /* 0x000fe2000f8e0002 */
[----:B------:R-:W-:Y:S01]  /*f900*/  ISETP.GE.AND P0, PT, R13, R58, PT ;  /* 0x0000003a0d00720c */ /* 0x000fe20003f06270 */
[----:B------:R-:W-:Y:S02]  /*f910*/  ULDC.64 UR4, c[0x0][0xb00] ;  /* 0x0002c00000047ab9 */ /* 0x000fe40000000a00 */
[----:B------:R-:W-:Y:S01]  /*f920*/  VIADD R4, R18, 0x13220 ;  /* 0x0001322012047836 */ /* 0x000fe20000000000 */
[----:B------:R-:W-:-:S02]  /*f930*/  IADD3 R3, R3, R5, RZ ;  /* 0x0000000503037210 */ /* 0x000fc40007ffe0ff */
[C---:B------:R-:W-:Y:S02]  /*f940*/  LEA R0, P1, R2.reuse, UR4, 0x2 ;  /* 0x0000000402007c11 */ /* 0x040fe4000f8210ff */
[----:B------:R-:W-:Y:S02]  /*f950*/  PRMT R4, RZ, 0x654, R4 ;  /* 0x00000654ff047816 */ /* 0x000fe40000000004 */
[----:B------:R-:W-:Y:S01]  /*f960*/  LEA.HI.X R8, R2, UR5, R3, 0x2, P1 ;  /* 0x0000000502087c11 */ /* 0x000fe200088f1403 */
[----:B------:R-:W-:Y:S01]  /*f970*/  BSSY B1, `(.L_x_519) ;  /* 0x0000028000017945 */ /* 0x000fe20003800000 */
[----:B------:R0:W-:Y:S03]  /*f980*/  SYNCS.ARRIVE.TRANS64.RED.A1T0 RZ, [R4+URZ], RZ ;  /* 0x000000ff04ff79a7 */ /* 0x0001e6000810043f */
[----:B------:R4:W1:Y:S04]  /*f990*/  SHFL.IDX PT, R5, R8, RZ, 0x1c1f ;  /* 0x001c1fff08057589 */ /* 0x00086800000e0000 */
[----:B0-----:R4:W0:Y:S01]  /*f9a0*/  SHFL.IDX PT, R4, R0, RZ, 0x1c1f ;  /* 0x001c1fff00047589 */ /* 0x00182200000e0000 */
[----:B--2---:R-:W-:Y:S01]  /*f9b0*/  VIADD R59, R71, 0x8 ;  /* 0x00000008473b7836 */ /* 0x004fe20000000000 */
[----:B---3--:R-:W-:-:S04]  /*f9c0*/  SHF.R.S32.HI R61, RZ, 0x1f, R70 ;  /* 0x0000001fff3d7819 */ /* 0x008fc80000011446 */
[----:B------:R-:W-:Y:S01]  /*f9d0*/  SHF.R.S32.HI R22, RZ, 0x1f, R59 ;  /* 0x0000001fff167819 */ /* 0x000fe2000001143b */
[----:B01--4-:R-:W-:Y:S06]  /*f9e0*/  @P0 BRA `(.L_x_520) ;  /* 0x0000000000800947 */ /* 0x013fec0003800000 */
[----:B------:R-:W-:Y:S02]  /*f9f0*/  ULDC UR4, c[0x0][0xac8] ;  /* 0x0002b20000047ab9 */ /* 0x000fe40000000800 */
[----:B------:R-:W-:Y:S02]  /*fa00*/  ISETP.GE.AND P1, PT, R59, UR4, PT ;  /* 0x000000043b007c0c */ /* 0x000fe4000bf26270 */
[----:B------:R-:W-:Y:S02]  /*fa10*/  ISETP.GE.AND P0, PT, R71, UR4, PT ;  /* 0x0000000447007c0c */ /* 0x000fe4000bf06270 */
[----:B------:R-:W-:Y:S02]  /*fa20*/  ISETP.GE.AND P4, PT, R70, UR4, PT ;  /* 0x0000000446007c0c */ /* 0x000fe4000bf86270 */
[----:B-----5:R-:W-:Y:S02]  /*fa30*/  ISETP.GE.AND P5, PT, R68, UR4, PT ;  /* 0x0000000444007c0c */ /* 0x020fe4000bfa6270 */
[----:B------:R-:W-:-:S05]  /*fa40*/  ISETP.GE.AND P3, PT, R66, UR4, PT ;  /* 0x0000000442007c0c */ /* 0x000fca000bf66270 */
[-C--:B------:R-:W-:Y:S02]  /*fa50*/  @!P1 LEA R6, P2, R59, R4.reuse, 0x2 ;  /* 0x000000043b069211 */ /* 0x080fe400078410ff */
[----:B------:R-:W-:Y:S02]  /*fa60*/  @!P0 IMAD.WIDE R2, R71, 0x4, R4 ;  /* 0x0000000447028825 */ /* 0x000fe400078e0204 */
[-C--:B------:R-:W-:Y:S02]  /*fa70*/  @!P1 LEA.HI.X R7, R59, R5.reuse, R22, 0x2, P2 ;  /* 0x000000053b079211 */ /* 0x080fe400010f1416 */
[----:B------:R-:W-:Y:S01]  /*fa80*/  ISETP.GE.AND P2, PT, R64, UR4, PT ;  /* 0x0000000440007c0c */ /* 0x000fe2000bf46270 */
[----:B------:R0:W-:Y:S01]  /*fa90*/  @!P0 ST.E.64 desc[UR40][R2.64], R20 ;  /* 0x0000001402008985 */ /* 0x0001e2000c101b28 */
[-C--:B------:R-:W-:Y:S02]  /*faa0*/  @!P4 LEA R10, P0, R70, R4.reuse, 0x2 ;  /* 0x00000004460ac211 */ /* 0x080fe400078010ff */
[----:B------:R-:W-:Y:S01]  /*fab0*/  @!P5 LEA R12, P6, R68, R4, 0x2 ;  /* 0x00000004440cd211 */ /* 0x000fe200078c10ff */
[----:B------:R1:W-:Y:S01]  /*fac0*/  @!P1 ST.E.64 desc[UR40][R6.64], R28 ;  /* 0x0000001c06009985 */ /* 0x0003e2000c101b28 */
[----:B------:R-:W-:-:S02]  /*fad0*/  @!P4 LEA.HI.X R11, R70, R5, R61, 0x2, P0 ;  /* 0x00000005460bc211 */ /* 0x000fc400000f143d */
[----:B------:R-:W-:Y:S02]  /*fae0*/  ISETP.GE.AND P1, PT, R62, UR4, PT ;  /* 0x000000043e007c0c */ /* 0x000fe4000bf26270 */
[----:B------:R-:W-:Y:S01]  /*faf0*/  ISETP.GE.AND P0, PT, R24, UR4, PT ;  /* 0x0000000418007c0c */ /* 0x000fe2000bf06270 */
[----:B------:R2:W-:Y:S01]  /*fb00*/  @!P4 ST.E.64 desc[UR40][R10.64], R30 ;  /* 0x0000001e0a00c985 */ /* 0x0005e2000c101b28 */
[-C--:B------:R-:W-:Y:S02]  /*fb10*/  @!P5 LEA.HI.X R13, R68, R5.reuse, R69, 0x2, P6 ;  /* 0x00000005440dd211 */ /* 0x080fe400030f1445 */
[-C--:B------:R-:W-:Y:S02]  /*fb20*/  @!P2 LEA R14, P4, R64, R4.reuse, 0x2 ;  /* 0x00000004400ea211 */ /* 0x080fe400078810ff */
[----:B0-----:R-:W-:Y:S01]  /*fb30*/  @!P3 LEA R2, P6, R66, R4, 0x2 ;  /* 0x000000044202b211 */ /* 0x001fe200078c10ff */
[----:B------:R2:W-:Y:S01]  /*fb40*/  @!P5 ST.E.64 desc[UR40][R12.64], R32 ;  /* 0x000000200c00d985 */ /* 0x0005e2000c101b28 */
[----:B------:R-:W-:-:S02]  /*fb50*/  @!P2 LEA.HI.X R15, R64, R5, R65, 0x2, P4 ;  /* 0x00000005400fa211 */ /* 0x000fc400020f1441 */
[-C--:B------:R-:W-:Y:S02]  /*fb60*/  @!P3 LEA.HI.X R3, R66, R5.reuse, R67, 0x2, P6 ;  /* 0x000000054203b211 */ /* 0x080fe400030f1443 */
[-C--:B-1----:R-:W-:Y:S02]  /*fb70*/  @!P1 LEA R6, P5, R62, R4.reuse, 0x2 ;  /* 0x000000043e069211 */ /* 0x082fe400078a10ff */
[----:B------:R-:W-:Y:S01]  /*fb80*/  @!P0 LEA R4, P6, R24, R4, 0x2 ;  /* 0x0000000418048211 */ /* 0x000fe200078c10ff */
[----:B------:R2:W-:Y:S01]  /*fb90*/  @!P3 ST.E.64 desc[UR40][R2.64], R34 ;  /* 0x000000220200b985 */ /* 0x0005e2000c101b28 */
[-C--:B------:R-:W-:Y:S02]  /*fba0*/  @!P1 LEA.HI.X R7, R62, R5.reuse, R63, 0x2, P5 ;  /* 0x000000053e079211 */ /* 0x080fe400028f143f */
[----:B------:R-:W-:Y:S01]  /*fbb0*/  @!P0 LEA.HI.X R5, R24, R5, R60, 0x2, P6 ;  /* 0x0000000518058211 */ /* 0x000fe200030f143c */
[----:B------:R2:W-:Y:S04]  /*fbc0*/  @!P2 ST.E.64 desc[UR40][R14.64], R36 ;  /* 0x000000240e00a985 */ /* 0x0005e8000c101b28 */
[----:B------:R2:W-:Y:S04]  /*fbd0*/  @!P1 ST.E.64 desc[UR40][R6.64], R38 ;  /* 0x0000002606009985 */ /* 0x0005e8000c101b28 */
[----:B------:R2:W-:Y:S02]  /*fbe0*/  @!P0 ST.E.64 desc[UR40][R4.64], R40 ;  /* 0x0000002804008985 */ /* 0x0005e4000c101b28 */
.L_x_520:
[----:B------:R-:W-:Y:S05]  /*fbf0*/  BSYNC B1 ;  /* 0x0000000000017941 */ /* 0x000fea0003800000 */
.L_x_519:
[----:B------:R-:W-:Y:S01]  /*fc00*/  ISETP.GE.AND P0, PT, R9, R58, PT ;  /* 0x0000003a0900720c */ /* 0x000fe20003f06270 */
[----:B--2---:R4:W0:Y:S04]  /*fc10*/  SHFL.IDX PT, R5, R8, 0x1, 0x1c1f ;  /* 0x003c1f0008057f89 */ /* 0x00482800000e0000 */
[----:B------:R4:W1:Y:S08]  /*fc20*/  SHFL.IDX PT, R4, R0, 0x1, 0x1c1f ;  /* 0x003c1f0000047f89 */ /* 0x00087000000e0000 */
[----:B----4-:R-:W-:Y:S05]  /*fc30*/  @P0 BRA `(.L_x_518) ;  /* 0x0000000c00080947 */ /* 0x010fea0003800000 */
[----:B------:R-:W-:Y:S02]  /*fc40*/  ULDC UR4, c[0x0][0xac8] ;  /* 0x0002b20000047ab9 */ /* 0x000fe40000000800 */
[----:B------:R-:W-:Y:S02]  /*fc50*/  ISETP.GE.AND P1, PT, R59, UR4, PT ;  /* 0x000000043b007c0c */ /* 0x000fe4000bf26270 */
[----:B------:R-:W-:Y:S02]  /*fc60*/  ISETP.GE.AND P4, PT, R71, UR4, PT ;  /* 0x0000000447007c0c */ /* 0x000fe4000bf86270 */
[----:B------:R-:W-:Y:S02]  /*fc70*/  ISETP.GE.AND P3, PT, R70, UR4, PT ;  /* 0x0000000446007c0c */ /* 0x000fe4000bf66270 */
[----:B-----5:R-:W-:Y:S02]  /*fc80*/  ISETP.GE.AND P0, PT, R68, UR4, PT ;  /* 0x0000000444007c0c */ /* 0x020fe4000bf06270 */
[----:B------:R-:W-:-:S05]  /*fc90*/  ISETP.GE.AND P5, PT, R62, UR4, PT ;  /* 0x000000043e007c0c */ /* 0x000fca000bfa6270 */
[-C--:B-1----:R-:W-:Y:S02]  /*fca0*/  @!P1 LEA R6, P2, R59, R4.reuse, 0x2 ;  /* 0x000000043b069211 */ /* 0x082fe400078410ff */
[----:B0-----:R-:W-:Y:S02]  /*fcb0*/  @!P4 IMAD.WIDE R2, R71, 0x4, R4 ;  /* 0x000000044702c825 */ /* 0x001fe400078e0204 */
[-C--:B------:R-:W-:Y:S02]  /*fcc0*/  @!P1 LEA.HI.X R7, R59, R5.reuse, R22, 0x2, P2 ;  /* 0x000000053b079211 */ /* 0x080fe400010f1416 */
[----:B------:R-:W-:Y:S01]  /*fcd0*/  ISETP.GE.AND P2, PT, R66, UR4, PT ;  /* 0x0000000442007c0c */ /* 0x000fe2000bf46270 */
[----:B------:R0:W-:Y:S01]  /*fce0*/  @!P4 ST.E.64 desc[UR40][R2.64], R42 ;  /* 0x0000002a0200c985 */ /* 0x0001e2000c101b28 */
[----:B------:R-:W-:Y:S02]  /*fcf0*/  ISETP.GE.AND P4, PT, R64, UR4, PT ;  /* 0x0000000440007c0c */ /* 0x000fe4000bf86270 */
[C---:B------:R-:W-:Y:S01]  /*fd00*/  @!P3 LEA R8, P6, R70.reuse, R4, 0x2 ;  /* 0x000000044608b211 */ /* 0x040fe200078c10ff */
[----:B------:R4:W-:Y:S03]  /*fd10*/  @!P1 ST.E.64 desc[UR40][R6.64], R44 ;  /* 0x0000002c06009985 */ /* 0x0009e6000c101b28 */
[----:B------:R-:W-:-:S02]  /*fd20*/  @!P3 LEA.HI.X R9, R70, R5, R61, 0x2, P6 ;  /* 0x000000054609b211 */ /* 0x000fc400030f143d */
[----:B------:R-:W-:-:S03]  /*fd30*/  @!P0 LEA R10, P6, R68, R4, 0x2 ;  /* 0x00000004440a8211 */ /* 0x000fc600078c10ff */
[----:B------:R4:W-:Y:S01]  /*fd40*/  @!P3 ST.E.64 desc[UR40][R8.64], R46 ;  /* 0x0000002e0800b985 */ /* 0x0009e2000c101b28 */
[-C--:B------:R-:W-:Y:S02]  /*fd50*/  @!P2 LEA R12, P1, R66, R4.reuse, 0x2 ;  /* 0x00000004420ca211 */ /* 0x080fe400078210ff */
[-C--:B------:R-:W-:Y:S02]  /*fd60*/  @!P0 LEA.HI.X R11, R68, R5.reuse, R69, 0x2, P6 ;  /* 0x00000005440b8211 */ /* 0x080fe400030f1445 */
[-C--:B------:R-:W-:Y:S02]  /*fd70*/  @!P4 LEA R14, P3, R64, R4.reuse, 0x2 ;  /* 0x00000004400ec211 */ /* 0x080fe400078610ff */
[----:B0-----:R-:W-:Y:S01]  /*fd80*/  @!P5 LEA R2, P6, R62, R4, 0x2 ;  /* 0x000000043e02d211 */ /* 0x001fe200078c10ff */
[----:B------:R4:W-:Y:S01]  /*fd90*/  @!P0 ST.E.64 desc[UR40][R10.64], R48 ;  /* 0x000000300a008985 */ /* 0x0009e2000c101b28 */
[-C--:B------:R-:W-:Y:S02]  /*fda0*/  @!P2 LEA.HI.X R13, R66, R5.reuse, R67, 0x2, P1 ;  /* 0x00000005420da211 */ /* 0x080fe400008f1443 */
[----:B------:R-:W-:-:S02]  /*fdb0*/  @!P4 LEA.HI.X R15, R64, R5, R65, 0x2, P3 ;  /* 0x00000005400fc211 */ /* 0x000fc400018f1441 */
[----:B------:R-:W-:Y:S01]  /*fdc0*/  @!P5 LEA.HI.X R3, R62, R5, R63, 0x2, P6 ;  /* 0x000000053e03d211 */ /* 0x000fe200030f143f */
[----:B------:R4:W-:Y:S01]  /*fdd0*/  @!P2 ST.E.64 desc[UR40][R12.64], R50 ;  /* 0x000000320c00a985 */ /* 0x0009e2000c101b28 */
[----:B------:R-:W-:-:S03]  /*fde0*/  ISETP.GE.AND P0, PT, R24, UR4, PT ;  /* 0x0000000418007c0c */ /* 0x000fc6000bf06270 */
[----:B------:R4:W-:Y:S04]  /*fdf0*/  @!P4 ST.E.64 desc[UR40][R14.64], R52 ;  /* 0x000000340e00c985 */ /* 0x0009e8000c101b28 */
[----:B------:R4:W-:Y:S06]  /*fe00*/  @!P5 ST.E.64 desc[UR40][R2.64], R54 ;  /* 0x000000360200d985 */ /* 0x0009ec000c101b28 */
[----:B------:R-:W-:Y:S05]  /*fe10*/  @P0 BRA `(.L_x_518) ;  /* 0x0000000800900947 */ /* 0x000fea0003800000 */
[----:B----4-:R-:W-:-:S04]  /*fe20*/  LEA R2, P0, R24, R4, 0x2 ;  /* 0x0000000418027211 */ /* 0x010fc800078010ff */
[----:B------:R-:W-:-:S05]  /*fe30*/  LEA.HI.X R3, R24, R5, R60, 0x2, P0 ;  /* 0x0000000518037211 */ /* 0x000fca00000f143c */
[----:B------:R0:W-:Y:S01]  /*fe40*/  ST.E.64 desc[UR40][R2.64], R56 ;  /* 0x0000003802007985 */ /* 0x0001e2000c101b28 */
[----:B------:R-:W-:Y:S05]  /*fe50*/  BRA `(.L_x_518) ;  /* 0x0000000800807947 */ /* 0x000fea0003800000 */
.L_x_515:
[----:B------:R-:W2:Y:S01]  /*fe60*/  LDL.LU R4, [R1+0x40] ;  /* 0x0000400001047983 */ /* 0x000ea20000300800 */
[----:B------:R-:W-:Y:S01]  /*fe70*/  ULDC.64 UR6, c[0x0][0xc08] ;  /* 0x0003020000067ab9 */ /* 0x000fe20000000a00 */
[----:B------:R-:W-:Y:S02]  /*fe80*/  ULDC.64 UR4, c[0x0][0xc00] ;  /* 0x0003000000047ab9 */ /* 0x000fe40000000a00 */
[----:B------:R-:W3:Y:S01]  /*fe90*/  LDL.LU R7, [R1+0x44] ;  /* 0x0000440001077983 */ /* 0x000ee20000300800 */
[----:B------:R-:W-:Y:S01]  /*fea0*/  ISETP.NE.U32.AND P1, PT, RZ, UR6, PT ;  /* 0x00000006ff007c0c */ /* 0x000fe2000bf25070 */
[----:B------:R-:W-:Y:S01]  /*feb0*/  IMAD.MOV.U32 R15, RZ, RZ, RZ ;  /* 0x000000ffff0f7224 */ /* 0x000fe200078e00ff */
[----:B------:R-:W-:Y:S01]  /*fec0*/  ISETP.NE.U32.AND P0, PT, RZ, UR4, PT ;  /* 0x00000004ff007c0c */ /* 0x000fe2000bf05070 */
[----:B------:R-:W1:Y:S01]  /*fed0*/  S2R R6, SR_TID.X ;  /* 0x0000000000067919 */ /* 0x000e620000002100 */
[----:B------:R-:W-:Y:S02]  /*fee0*/  ISETP.NE.AND.EX P1, PT, RZ, UR7, PT, P1 ;  /* 0x00000007ff007c0c */ /* 0x000fe4000bf25310 */
[----:B------:R-:W-:-:S02]  /*fef0*/  ISETP.NE.AND.EX P0, PT, RZ, UR5, PT, P0 ;  /* 0x00000005ff007c0c */ /* 0x000fc4000bf05300 */
[----:B--2---:R-:W-:Y:S01]  /*ff00*/  IADD3 R2, P2, R4, UR4, RZ ;  /* 0x0000000404027c10 */ /* 0x004fe2000ff5e0ff */
[----:B------:R-:W-:-:S03]  /*ff10*/  ULDC UR4, c[0x0][0xa88] ;  /* 0x0002a20000047ab9 */ /* 0x000fc60000000800 */
[----:B---3--:R-:W-:-:S05]  /*ff20*/  IADD3.X R3, R7, UR5, RZ, P2, !PT ;  /* 0x0000000507037c10 */ /* 0x008fca00097fe4ff */
[----:B------:R-:W-:Y:S01]  /*ff30*/  @P1 IADD3 R4, P2, R4, UR6, RZ ;  /* 0x0000000604041c10 */ /* 0x000fe2000ff5e0ff */
[----:B------:R-:W-:Y:S01]  /*ff40*/  IMAD.U32 R14, RZ, RZ, UR4 ;  /* 0x00000004ff0e7e24 */ /* 0x000fe2000f8e00ff */
[----:B------:R2:W5:Y:S02]  /*ff50*/  @P0 LDG.E R15, desc[UR40][R2.64] ;  /* 0x00000028020f0981 */ /* 0x000564000c1e1900 */
[----:B------:R-:W-:Y:S01]  /*ff60*/  @P1 IADD3.X R5, R7, UR7, RZ, P2, !PT ;  /* 0x0000000707051c10 */ /* 0x000fe200097fe4ff */
[----:B-1----:R-:W-:-:S04]  /*ff70*/  VIADD R34, R6, 0xffffff80 ;  /* 0xffffff8006227836 */ /* 0x002fc80000000000 */
[----:B------:R2:W5:Y:S01]  /*ff80*/  @P1 LDG.E R14, desc[UR40][R4.64] ;  /* 0x00000028040e1981 */ /* 0x000562000c1e1900 */
[----:B------:R-:W-:Y:S02]  /*ff90*/  ISETP.GT.AND P3, PT, R34, 0xbf, PT ;  /* 0x000000bf2200780c */ /* 0x000fe40003f64270 */
[----:B------:R-:W-:Y:S01]  /*ffa0*/  ISETP.GT.AND P2, PT, R74, 0x1, PT ;  /* 0x000000014a00780c */ /* 0x000fe20003f44270 */
[----:B------:R-:W-:-:S12]  /*ffb0*/  @P1 BRA `(.L_x_521) ;  /* 0x0000000000101947 */ /* 0x000fd80003800000 */
[----:B------:R-:W-:Y:S05]  /*ffc0*/  @!P0 BRA `(.L_x_521) ;  /* 0x00000000000c8947 */ /* 0x000fea0003800000 */
[----:B--2---:R-:W2:Y:S04]  /*ffd0*/  LDG.E R5, desc[UR40][R2.64] ;  /* 0x0000002802057981 */ /* 0x004ea8000c1e1900 */
[----:B-----5:R-:W2:Y:S02]  /*ffe0*/  LDG.E R14, desc[UR40][R2.64+0x4] ;  /* 0x00000428020e7981 */ /* 0x020ea4000c1e1900 */
[----:B--2---:R-:W-:-:S07]  /*fff0*/  IMAD.IADD R14, R14, 0x1, -R5 ;  /* 0x000000010e0e7824 */ /* 0x004fce00078e0a05 */
.L_x_521:
[----:B--2---:R-:W2:Y:S04]  /*10000*/  LDL.LU R2, [R1+0x4c] ;  /* 0x00004c0001027983 */ /* 0x004ea80000300800 */
[----:B------:R-:W3:Y:S01]  /*10010*/  LDL.LU R3, [R1+0x38] ;  /* 0x0000380001037983 */ /* 0x000ee20000300800 */
[----:B------:R-:W-:Y:S01]  /*10020*/  BSSY B1, `(.L_x_522) ;  /* 0x0000038000017945 */ /* 0x000fe20003800000 */
[----:B-----5:R-:W-:Y:S02]  /*10030*/  SHF.R.S32.HI R24, RZ, 0x1f, R15 ;  /* 0x0000001fff187819 */ /* 0x020fe4000001140f */
[----:B--2---:R-:W-:Y:S02]  /*10040*/  SEL R28, R2, RZ, !P0 ;  /* 0x000000ff021c7207 */ /* 0x004fe40004000000 */
[----:B---3--:R-:W-:Y:S01]  /*10050*/  SEL R29, R3, RZ, !P0 ;  /* 0x000000ff031d7207 */ /* 0x008fe20004000000 */
[----:B------:R-:W-:Y:S06]  /*10060*/  @P3 BRA `(.L_x_523) ;  /* 0x0000000000cc3947 */ /* 0x000fec0003800000 */
[----:B------:R-:W2:Y:S01]  /*10070*/  LDL R2, [R1+0x50] ;  /* 0x0000500001027983 */ /* 0x000ea20000100800 */
[----:B------:R-:W1:Y:S02]  /*10080*/  LDC R31, c[0x0][0xbe8] ;  /* 0x0002fa00ff1f7b82 */ /* 0x000e640000000800 */
[----:B-1----:R-:W-:Y:S02]  /*10090*/  IMAD R3, R14, R31, RZ ;  /* 0x0000001f0e037224 */ /* 0x002fe400078e02ff */
[----:B--2---:R-:W-:-:S04]  /*100a0*/  IMAD R2, R2, 0xc0, R6 ;  /* 0x000000c002027824 */ /* 0x004fc800078e0206 */
[----:B------:R-:W-:-:S05]  /*100b0*/  VIADD R30, R2, 0xffffff80 ;  /* 0xffffff80021e7836 */ /* 0x000fca0000000000 */
[----:B------:R-:W-:-:S13]  /*100c0*/  ISETP.GE.AND P0, PT, R30, R3, PT ;  /* 0x000000031e00720c */ /* 0x000fda0003f06270 */
[----:B------:R-:W-:Y:S05]  /*100d0*/  @P0 BRA `(.L_x_523) ;  /* 0x0000000000b00947 */ /* 0x000fea0003800000 */
[----:B------:R-:W2:Y:S01]  /*100e0*/  LDL.LU R36, [R1+0x54] ;  /* 0x0000540001247983 */ /* 0x000ea20000300800 */
[----:B------:R-:W-:Y:S01]  /*100f0*/  IMAD.MOV.U32 R2, RZ, RZ, 0x9b8 ;  /* 0x000009b8ff027424 */ /* 0x000fe200078e00ff */
[----:B------:R-:W-:Y:S01]  /*10100*/  ISETP.GT.AND P3, PT, R74, 0x1, PT ;  /* 0x000000014a00780c */ /* 0x000fe20003f64270 */
[----:B------:R-:W-:Y:S01]  /*10110*/  IMAD.MOV.U32 R21, RZ, RZ, R30 ;  /* 0x000000ffff157224 */ /* 0x000fe200078e001e */
[----:B------:R-:W-:Y:S02]  /*10120*/  ISETP.NE.AND P0, PT, R31, 0x1, PT ;  /* 0x000000011f00780c */ /* 0x000fe40003f05270 */
[----:B------:R-:W-:Y:S02]  /*10130*/  SEL R32, R2, 0x978, P3 ;  /* 0x0000097802207807 */ /* 0x000fe40001800000 */
[----:B------:R-:W1:Y:S08]  /*10140*/  LDC.64 R2, c[0x0][0xba8] ;  /* 0x0002ea00ff027b82 */ /* 0x000e700000000a00 */
[----:B------:R-:W3:Y:S08]  /*10150*/  LDC.64 R10, c[0x0][R32+0x220] ;  /* 0x00008800200a7b82 */ /* 0x000ef00000000a00 */
[----:B------:R-:W4:Y:S08]  /*10160*/  LDC.64 R8, c[0x0][R32+0x218] ;  /* 0x0000860020087b82 */ /* 0x000f300000000a00 */
[----:B------:R-:W5:Y:S08]  /*10170*/  LDC.64 R6, c[0x0][R32+0x228] ;  /* 0x00008a0020067b82 */ /* 0x000f700000000a00 */
[----:B------:R-:W0:Y:S08]  /*10180*/  LDC.64 R4, c[0x0][R32+0x210] ;  /* 0x0000840020047b82 */ /* 0x000e300000000a00 */
[----:B------:R-:W4:Y:S08]  /*10190*/  @P0 LDC R13, c[0x0][0xbec] ;  /* 0x0002fb00ff0d0b82 */ /* 0x000f300000000800 */
[----:B------:R-:W5:Y:S01]  /*101a0*/  @P0 LDC R35, c[0x0][0xbf0] ;  /* 0x0002fc00ff230b82 */ /* 0x000f620000000800 */
[----:B---3--:R-:W-:-:S07]  /*101b0*/  IMAD R11, R11, R29, RZ ;  /* 0x0000001d0b0b7224 */ /* 0x008fce00078e02ff */
[----:B-1----:R-:W1:Y:S01]  /*101c0*/  @!P3 LDC R2, c[0x0][0xb50] ;  /* 0x0002d400ff02bb82 */ /* 0x002e620000000800 */
[----:B------:R-:W-:Y:S02]  /*101d0*/  IMAD R11, R10, R28, R11 ;  /* 0x0000001c0a0b7224 */ /* 0x000fe400078e020b */
[----:B----4-:R-:W-:-:S05]  /*101e0*/  @P0 IMAD.HI.U32 R20, R30, R13, RZ ;  /* 0x0000000d1e140227 */ /* 0x010fca00078e00ff */
[----:B------:R-:W3:Y:S01]  /*101f0*/  @!P3 LDC R3, c[0x0][0xb54] ;  /* 0x0002d500ff03bb82 */ /* 0x000ee20000000800 */
[-C--:B------:R-:W-:Y:S02]  /*10200*/  IMAD R33, R9, R22.reuse, RZ ;  /* 0x0000001609217224 */ /* 0x080fe400078e02ff */
[----:B------:R-:W-:Y:S01]  /*10210*/  IMAD.WIDE.U32 R12, R8, R22, RZ ;  /* 0x00000016080c7225 */ /* 0x000fe200078e00ff */
[----:B-----5:R-:W-:-:S03]  /*10220*/  @P0 SHF.R.U32.HI R21, RZ, R35, R20 ;  /* 0x00000023ff150219 */ /* 0x020fc60000011614 */
[----:B------:R-:W-:-:S04]  /*10230*/  IMAD.WIDE.U32 R8, R10, R29, RZ ;  /* 0x0000001d0a087225 */ /* 0x000fc800078e00ff */
[----:B------:R-:W-:Y:S01]  /*10240*/  IMAD.IADD R13, R33, 0x1, R13 ;  /* 0x00000001210d7824 */ /* 0x000fe200078e020d */
[----:B------:R-:W-:Y:S01]  /*10250*/  IADD3 R12, P0, P1, R8, R12, R15 ;  /* 0x0000000c080c7210 */ /* 0x000fe2000791e00f */
[----:B------:R-:W-:Y:S01]  /*10260*/  IMAD.MOV R8, RZ, RZ, -R21 ;  /* 0x000000ffff087224 */ /* 0x000fe200078e0a15 */
[----:B------:R-:W-:-:S03]  /*10270*/  IADD3 R11, R9, R11, RZ ;  /* 0x0000000b090b7210 */ /* 0x000fc60007ffe0ff */
[----:B------:R-:W-:Y:S01]  /*10280*/  IMAD R9, R31, R8, R30 ;  /* 0x000000081f097224 */ /* 0x000fe200078e021e */
[----:B------:R-:W-:-:S03]  /*10290*/  IADD3.X R8, R11, R13, R24, P0, P1 ;  /* 0x0000000d0b087210 */ /* 0x000fc600007e2418 */
[----:B0-----:R-:W-:Y:S01]  /*102a0*/  IMAD R5, R5, R9, RZ ;  /* 0x0000000905057224 */ /* 0x001fe200078e02ff */
[----:B------:R-:W-:-:S05]  /*102b0*/  SHF.R.S32.HI R11, RZ, 0x1f, R9 ;  /* 0x0000001fff0b7819 */ /* 0x000fca0000011409 */
[----:B------:R-:W-:Y:S01]  /*102c0*/  IMAD R11, R4, R11, R5 ;  /* 0x0000000b040b7224 */ /* 0x000fe200078e0205 */
[----:B--2---:R-:W-:-:S05]  /*102d0*/  SEL R35, R36, RZ, P3 ;  /* 0x000000ff24237207 */ /* 0x004fca0001800000 */
[-C--:B------:R-:W-:Y:S02]  /*102e0*/  IMAD R33, R7, R35.reuse, RZ ;  /* 0x0000002307217224 */ /* 0x080fe400078e02ff */
[----:B------:R-:W-:-:S04]  /*102f0*/  IMAD.WIDE.U32 R6, R6, R35, RZ ;  /* 0x0000002306067225 */ /* 0x000fc800078e00ff */
[----:B------:R-:W-:Y:S01]  /*10300*/  IMAD.IADD R7, R33, 0x1, R7 ;  /* 0x0000000121077824 */ /* 0x000fe200078e0207 */
[----:B------:R-:W-:Y:S02]  /*10310*/  IADD3 R6, P0, P1, R21, R12, R6 ;  /* 0x0000000c15067210 */ /* 0x000fe4000791e006 */
[----:B------:R-:W-:-:S04]  /*10320*/  SHF.R.S32.HI R21, RZ, 0x1f, R21 ;  /* 0x0000001fff157819 */ /* 0x000fc80000011415 */
[----:B------:R-:W-:-:S03]  /*10330*/  IADD3.X R7, R21, R8, R7, P0, P1 ;  /* 0x0000000815077210 */ /* 0x000fc600007e2407 */
[----:B------:R-:W-:-:S04]  /*10340*/  IMAD.WIDE.U32 R4, R4, R9, R6 ;  /* 0x0000000904047225 */ /* 0x000fc800078e0006 */
[----:B------:R-:W-:Y:S01]  /*10350*/  IMAD.IADD R5, R5, 0x1, R11 ;  /* 0x0000000105057824 */ /* 0x000fe200078e020b */
[----:B-1----:R-:W-:-:S04]  /*10360*/  LEA R2, P0, R4, R2, 0x2 ;  /* 0x0000000204027211 */ /* 0x002fc800078010ff */
[----:B---3--:R-:W-:Y:S01]  /*10370*/  LEA.HI.X R3, R4, R3, R5, 0x2, P0 ;  /* 0x0000000304037211 */ /* 0x008fe200000f1405 */
[----:B------:R-:W-:-:S05]  /*10380*/  IMAD.MOV.U32 R5, RZ, RZ, -0x800000 ;  /* 0xff800000ff057424 */ /* 0x000fca00078e00ff */
[----:B------:R1:W-:Y:S03]  /*10390*/  STG.E desc[UR40][R2.64], R5 ;  /* 0x0000000502007986 */ /* 0x0003e6000c101928 */
.L_x_523:
[----:B------:R-:W-:Y:S05]  /*103a0*/  BSYNC B1 ;  /* 0x0000000000017941 */ /* 0x000fea0003800000 */
.L_x_522:
[----:B------:R-:W-:Y:S05]  /*103b0*/  @P2 BRA `(.L_x_518) ;  /* 0x0000000400282947 */ /* 0x000fea0003800000 */
[----:B------:R-:W2:Y:S01]  /*103c0*/  LDL.LU R10, [R1+0x50] ;  /* 0x00005000010a7983 */ /* 0x000ea20000300800 */
[----:B------:R-:W3:Y:S01]  /*103d0*/  LDC R11, c[0x0][0xbe8] ;  /* 0x0002fa00ff0b7b82 */ /* 0x000ee20000000800 */
[----:B------:R-:W-:Y:S01]  /*103e0*/  SHF.R.S32.HI R12, RZ, 0x1f, R34 ;  /* 0x0000001fff0c7819 */ /* 0x000fe20000011422 */
[----:B------:R-:W-:Y:S01]  /*103f0*/  ULDC.64 UR4, c[0x0][0xaa0] ;  /* 0x0002a80000047ab9 */ /* 0x000fe20000000a00 */
[----:B------:R-:W-:Y:S01]  /*10400*/  ULDC.64 UR6, c[0x0][0xaf0] ;  /* 0x0002bc0000067ab9 */ /* 0x000fe20000000a00 */
[----:B-1----:R-:W-:Y:S01]  /*10410*/  IMAD R2, R24, UR4, RZ ;  /* 0x0000000418027c24 */ /* 0x002fe2000f8e02ff */
[----:B------:R-:W-:Y:S01]  /*10420*/  LEA.HI R12, R12, R34, RZ, 0x3 ;  /* 0x000000220c0c7211 */ /* 0x000fe200078f18ff */
[----:B------:R-:W-:Y:S02]  /*10430*/  IMAD R6, R28, UR6, RZ ;  /* 0x000000061c067c24 */ /* 0x000fe4000f8e02ff */
[C---:B------:R-:W-:Y:S01]  /*10440*/  IMAD R5, R15.reuse, UR5, R2 ;  /* 0x000000050f057c24 */ /* 0x040fe2000f8e0202 */
[----:B------:R-:W-:Y:S01]  /*10450*/  SHF.R.S32.HI R12, RZ, 0x3, R12 ;  /* 0x00000003ff0c7819 */ /* 0x000fe2000001140c */
[----:B------:R-:W-:Y:S01]  /*10460*/  IMAD.WIDE.U32 R2, R15, UR4, RZ ;  /* 0x000000040f027c25 */ /* 0x000fe2000f8e00ff */
[----:B------:R-:W-:-:S03]  /*10470*/  ULDC.64 UR4, c[0x0][0xae8] ;  /* 0x0002ba0000047ab9 */ /* 0x000fc60000000a00 */
[----:B------:R-:W-:Y:S02]  /*10480*/  IMAD R4, R72, 0x30, R12 ;  /* 0x0000003048047824 */ /* 0x000fe400078e020c */
[----:B------:R-:W-:Y:S02]  /*10490*/  IMAD.IADD R3, R3, 0x1, R5 ;  /* 0x0000000103037824 */ /* 0x000fe400078e0205 */
[----:B------:R-:W-:Y:S01]  /*104a0*/  IMAD.WIDE.U32 R2, R22, UR4, R2 ;  /* 0x0000000416027c25 */ /* 0x000fe2000f8e0002 */
[----:B---3--:R-:W-:-:S03]  /*104b0*/  ISETP.NE.AND P0, PT, R11, 0x1, PT ;  /* 0x000000010b00780c */ /* 0x008fc60003f05270 */
[----:B------:R-:W-:Y:S01]  /*104c0*/  IMAD R3, R22, UR5, R3 ;  /* 0x0000000516037c24 */ /* 0x000fe2000f8e0203 */
[----:B------:R-:W-:Y:S01]  /*104d0*/  ULDC.64 UR4, c[0x0][0xae0] ;  /* 0x0002b80000047ab9 */ /* 0x000fe20000000a00 */
[----:B------:R-:W-:Y:S02]  /*104e0*/  IMAD R21, R14, R11, RZ ;  /* 0x0000000b0e157224 */ /* 0x000fe400078e02ff */
[----:B------:R-:W-:-:S06]  /*104f0*/  IMAD.WIDE.U32 R2, R29, UR6, R2 ;  /* 0x000000061d027c25 */ /* 0x000fcc000f8e0002 */
[----:B------:R-:W1:Y:S08]  /*10500*/  @P0 LDC R7, c[0x0][0xbec] ;  /* 0x0002fb00ff070b82 */ /* 0x000e700000000800 */
[----:B------:R-:W3:Y:S01]  /*10510*/  @P0 LDC R9, c[0x0][0xbf0] ;  /* 0x0002fc00ff090b82 */ /* 0x000ee20000000800 */
[----:B--2---:R-:W-:-:S04]  /*10520*/  IMAD R8, R10, 0xc0, R4 ;  /* 0x000000c00a087824 */ /* 0x004fc800078e0204 */
[----:B-1----:R-:W-:-:S04]  /*10530*/  @P0 IMAD.HI.U32 R4, R8, R7, RZ ;  /* 0x0000000708040227 */ /* 0x002fc800078e00ff */
[----:B------:R-:W-:Y:S01]  /*10540*/  IMAD.MOV.U32 R5, RZ, RZ, R8 ;  /* 0x000000ffff057224 */ /* 0x000fe200078e0008 */
[----:B---3--:R-:W-:Y:S01]  /*10550*/  @P0 SHF.R.U32.HI R5, RZ, R9, R4 ;  /* 0x00000009ff050219 */ /* 0x008fe20000011604 */
[----:B------:R-:W-:-:S03]  /*10560*/  IMAD R9, R29, UR7, R6 ;  /* 0x000000071d097c24 */ /* 0x000fc6000f8e0206 */
[--C-:B------:R-:W-:Y:S01]  /*10570*/  SHF.R.S32.HI R4, RZ, 0x1f, R5.reuse ;  /* 0x0000001fff047819 */ /* 0x100fe20000011405 */
[----:B------:R-:W-:Y:S02]  /*10580*/  IMAD.MOV R7, RZ, RZ, -R5 ;  /* 0x000000ffff077224 */ /* 0x000fe400078e0a05 */
[----:B------:R-:W-:Y:S02]  /*10590*/  IMAD.IADD R3, R3, 0x1, R9 ;  /* 0x0000000103037824 */ /* 0x000fe400078e0209 */
[----:B------:R-:W-:Y:S02]  /*105a0*/  IMAD R7, R11, R7, R8 ;  /* 0x000000070b077224 */ /* 0x000fe400078e0208 */
[----:B------:R-:W-:Y:S02]  /*105b0*/  IMAD R4, R4, UR4, RZ ;  /* 0x0000000404047c24 */ /* 0x000fe4000f8e02ff */
[----:B------:R-:W-:-:S04]  /*105c0*/  IMAD.WIDE.U32 R2, R5, UR4, R2 ;  /* 0x0000000405027c25 */ /* 0x000fc8000f8e0002 */
[----:B------:R-:W-:Y:S01]  /*105d0*/  IMAD R9, R5, UR5, R4 ;  /* 0x0000000505097c24 */ /* 0x000fe2000f8e0204 */
[----:B------:R-:W-:Y:S01]  /*105e0*/  SHF.R.S32.HI R4, RZ, 0x1f, R7 ;  /* 0x0000001fff047819 */ /* 0x000fe20000011407 */
[----:B------:R-:W-:Y:S02]  /*105f0*/  ULDC.64 UR4, c[0x0][0xad8] ;  /* 0x0002b60000047ab9 */ /* 0x000fe40000000a00 */
[----:B------:R-:W-:Y:S02]  /*10600*/  IMAD.IADD R3, R3, 0x1, R9 ;  /* 0x0000000103037824 */ /* 0x000fe400078e0209 */
[----:B------:R-:W-:Y:S02]  /*10610*/  IMAD R4, R4, UR4, RZ ;  /* 0x0000000404047c24 */ /* 0x000fe4000f8e02ff */
[----:B------:R-:W-:-:S04]  /*10620*/  IMAD.WIDE.U32 R2, R7, UR4, R2 ;  /* 0x0000000407027c25 */ /* 0x000fc8000f8e0002 */
[----:B------:R-:W-:Y:S01]  /*10630*/  IMAD R5, R7, UR5, R4 ;  /* 0x0000000507057c24 */ /* 0x000fe2000f8e0204 */
[----:B------:R-:W-:Y:S01]  /*10640*/  ULDC.64 UR4, c[0x0][0xa80] ;  /* 0x0002a00000047ab9 */ /* 0x000fe20000000a00 */
[----:B------:R-:W-:Y:S02]  /*10650*/  IMAD R4, R10, 0xc0, R12 ;  /* 0x000000c00a047824 */ /* 0x000fe400078e020c */
[----:B------:R-:W-:Y:S01]  /*10660*/  IMAD.IADD R3, R3, 0x1, R5 ;  /* 0x0000000103037824 */ /* 0x000fe200078e0205 */
[----:B------:R-:W-:Y:S01]  /*10670*/  LEA R5, P0, R2, UR4, 0x1 ;  /* 0x0000000402057c11 */ /* 0x000fe2000f8008ff */
[----:B------:R-:W-:-:S03]  /*10680*/  ULDC UR4, c[0x0][0xac8] ;  /* 0x0002b20000047ab9 */ /* 0x000fc60000000800 */
[----:B------:R-:W-:Y:S01]  /*10690*/  LEA.HI.X R8, R2, UR5, R3, 0x1, P0 ;  /* 0x0000000502087c11 */ /* 0x000fe200080f0c03 */
[----:B------:R-:W1:Y:S01]  /*106a0*/  SHFL.IDX PT, R9, R5, RZ, 0x181f ;  /* 0x00181fff05097589 */ /* 0x000e6200000e0000 */
[----:B------:R-:W-:Y:S01]  /*106b0*/  ISETP.GE.AND P0, PT, R0, UR4, PT ;  /* 0x0000000400007c0c */ /* 0x000fe2000bf06270 */
[C---:B------:R-:W-:Y:S01]  /*106c0*/  VIADD R2, R4.reuse, 0x30 ;  /* 0x0000003004027836 */ /* 0x040fe20000000000 */
[C---:B------:R-:W-:Y:S01]  /*106d0*/  IADD3 R3, R4.reuse, 0x60, RZ ;  /* 0x0000006004037810 */ /* 0x040fe20007ffe0ff */
[----:B------:R-:W2:Y:S01]  /*106e0*/  SHFL.IDX PT, R11, R5, 0x1, 0x181f ;  /* 0x00381f00050b7f89 */ /* 0x000ea200000e0000 */
[CC--:B------:R-:W-:Y:S01]  /*106f0*/  ISETP.GE.OR P3, PT, R4.reuse, R21.reuse, P0 ;  /* 0x000000150400720c */ /* 0x0c0fe20000766670 */
[----:B------:R-:W-:Y:S01]  /*10700*/  VIADD R4, R4, 0x90 ;  /* 0x0000009004047836 */ /* 0x000fe20000000000 */
[-C--:B------:R-:W-:Y:S01]  /*10710*/  ISETP.GE.OR P2, PT, R2, R21.reuse, P0 ;  /* 0x000000150200720c */ /* 0x080fe20000746670 */
[----:B------:R-:W3:Y:S01]  /*10720*/  SHFL.IDX PT, R13, R5, 0x2, 0x181f ;  /* 0x00581f00050d7f89 */ /* 0x000ee200000e0000 */
[----:B------:R-:W-:-:S02]  /*10730*/  ISETP.GE.OR P1, PT, R3, R21, P0 ;  /* 0x000000150300720c */ /* 0x000fc40000726670 */
[----:B------:R-:W-:Y:S01]  /*10740*/  ISETP.GE.OR P0, PT, R4, R21, P0 ;  /* 0x000000150400720c */ /* 0x000fe20000706670 */
[----:B------:R-:W4:Y:S04]  /*10750*/  SHFL.IDX PT, R7, R8, RZ, 0x181f ;  /* 0x00181fff08077589 */ /* 0x000f2800000e0000 */
[----:B------:R-:W5:Y:S04]  /*10760*/  SHFL.IDX PT, R15, R5, 0x3, 0x181f ;  /* 0x00781f00050f7f89 */ /* 0x000f6800000e0000 */
[----:B------:R-:W0:Y:S04]  /*10770*/  SHFL.IDX PT, R10, R8, 0x1, 0x181f ;  /* 0x00381f00080a7f89 */ /* 0x000e2800000e0000 */
[----:B------:R-:W0:Y:S01]  /*10780*/  SHFL.IDX PT, R12, R8, 0x2, 0x181f ;  /* 0x00581f00080c7f89 */ /* 0x000e2200000e0000 */
[----:B-1----:R-:W-:-:S03]  /*10790*/  @!P3 LEA R2, P6, R0, R9, 0x1 ;  /* 0x000000090002b211 */ /* 0x002fc600078c08ff */
[----:B------:R5:W1:Y:S01]  /*107a0*/  SHFL.IDX PT, R14, R8, 0x3, 0x181f ;  /* 0x00781f00080e7f89 */ /* 0x000a6200000e0000 */
[C---:B--2---:R-:W-:Y:S02]  /*107b0*/  @!P2 LEA R4, P5, R0.reuse, R11, 0x1 ;  /* 0x0000000b0004a211 */ /* 0x044fe400078a08ff */
[C---:B---3--:R-:W-:Y:S02]  /*107c0*/  @!P1 LEA R6, P4, R0.reuse, R13, 0x1 ;  /* 0x0000000d00069211 */ /* 0x048fe400078808ff */
[C---:B----4-:R-:W-:Y:S02]  /*107d0*/  @!P3 LEA.HI.X R3, R0.reuse, R7, R63, 0x1, P6 ;  /* 0x000000070003b211 */ /* 0x050fe400030f0c3f */
[----:B-----5:R-:W-:-:S03]  /*107e0*/  @!P0 LEA R8, P6, R0, R15, 0x1 ;  /* 0x0000000f00088211 */ /* 0x020fc600078c08ff */
[----:B------:R2:W-:Y:S01]  /*107f0*/  @!P3 ST.E.128 desc[UR40][R2.64], RZ ;  /* 0x000000ff0200b985 */ /* 0x0005e2000c101d28 */
[C-C-:B0-----:R-:W-:Y:S02]  /*10800*/  @!P2 LEA.HI.X R5, R0.reuse, R10, R63.reuse, 0x1, P5 ;  /* 0x0000000a0005a211 */ /* 0x141fe400028f0c3f */
[----:B------:R-:W-:-:S03]  /*10810*/  @!P1 LEA.HI.X R7, R0, R12, R63, 0x1, P4 ;  /* 0x0000000c00079211 */ /* 0x000fc600020f0c3f */
[----:B------:R2:W-:Y:S01]  /*10820*/  @!P2 ST.E.128 desc[UR40][R4.64], RZ ;  /* 0x000000ff0400a985 */ /* 0x0005e2000c101d28 */
[----:B-1----:R-:W-:-:S03]  /*10830*/  @!P0 LEA.HI.X R9, R0, R14, R63, 0x1, P6 ;  /* 0x0000000e00098211 */ /* 0x002fc600030f0c3f */
[----:B------:R2:W-:Y:S04]  /*10840*/  @!P1 ST.E.128 desc[UR40][R6.64], RZ ;  /* 0x000000ff06009985 */ /* 0x0005e8000c101d28 */
[----:B------:R2:W-:Y:S02]  /*10850*/  @!P0 ST.E.128 desc[UR40][R8.64], RZ ;  /* 0x000000ff08008985 */ /* 0x0005e4000c101d28 */
.L_x_518:
[----:B------:R-:W-:Y:S05]  /*10860*/  BSYNC B0 ;  /* 0x0000000000007941 */ /* 0x000fea0003800000 */
.L_x_514:
[----:B------:R-:W-:Y:S02]  /*10870*/  ULDC UR4, c[0x0][0xc3c] ;  /* 0x00030f0000047ab9 */ /* 0x000fe40000000800 */
[----:B------:R-:W-:-:S13]  /*10880*/  ISETP.GE.AND P0, PT, R27, UR4, PT ;  /* 0x000000041b007c0c */ /* 0x000fda000bf06270 */
[----:B------:R-:W-:Y:S05]  /*10890*/  @!P0 BRA `(.L_x_524) ;  /* 0xffffff0800508947 */ /* 0x000fea000383ffff */
[----:B------:R-:W-:Y:S05]  /*108a0*/  BRA `(.L_x_415) ;  /* 0x0000007800407947 */ /* 0x000fea0003800000 */
.L_x_413:
[----:B------:R-:W-:-:S08]  /*108b0*/  NOP ;  /* 0x0000000000007918 */ /* 0x000fd00000000000 */
[----:B--2---:R-:W0:-:S00]  /*108c0*/  USETMAXREG.DEALLOC.CTAPOOL 0x20 ;  /* 0x00000020000079c8 */ /* 0x004e0000080e0500 */
[----:B0-----:R-:W2:Y:S01]  /*108d0*/  LDL.LU R2, [R1+0x24] ;  /* 0x0000240001027983 */ /* 0x001ea20000300800 */
[----:B------:R-:W-:-:S06]  /*108e0*/  LOP3.LUT R0, R0, 0x3, RZ, 0xc0, !PT ;  /* 0x0000000300007812 */ /* 0x000fcc00078ec0ff */
[----:B------:R-:W0:Y:S02]  /*108f0*/  SHFL.IDX PT, R0, R0, RZ, 0x1f ;  /* 0x00001fff00007589 */ /* 0x000e2400000e0000 */
[----:B0-----:R-:W-:-:S13]  /*10900*/  ISETP.NE.AND P0, PT, R0, RZ, PT ;  /* 0x000000ff0000720c */ /* 0x001fda0003f05270 */
[----:B------:R-:W-:-:S04]  /*10910*/  @P0 MOV R0, 0x400 ;  /* 0x0000040000000802 */ /* 0x000fc80000000f00 */
[----:B------:R-:W-:Y:S01]  /*10920*/  @P0 LEA R0, R3, R0, 0x18 ;  /* 0x0000000003000211 */ /* 0x000fe200078ec0ff */
[----:B------:R-:W-:Y:S06]  /*10930*/  @P0 BAR.SYNC.DEFER_BLOCKING 0x5, 0x200 ;  /* 0x0148000000000b1d */ /* 0x000fec0000010000 */
[----:B------:R0:W1:Y:S02]  /*10940*/  @P0 LDS.128 R24, [R0+0x132d0] ;  /* 0x0132d00000180984 */ /* 0x0000640000000c00 */
[----:B------:R-:W-:Y:S06]  /*10950*/  @P0 BAR.ARV 0x4, 0x200 ;  /* 0x0108000000000b1d */ /* 0x000fec0000002000 */
[----:B--2---:R-:W-:-:S04]  /*10960*/  LOP3.LUT R2, R2, 0xffffffef, RZ, 0xc0, !PT ;  /* 0xffffffef02027812 */ /* 0x004fc800078ec0ff */
[----:B------:R-:W-:-:S05]  /*10970*/  @P0 LOP3.LUT R2, R2, 0x10, RZ, 0xfc, !PT ;  /* 0x0000001002020812 */ /* 0x000fca00078efcff */
[----:B------:R0:W-:Y:S01]  /*10980*/  STL [R1+0x24], R2 ;  /* 0x0000240201007387 */ /* 0x0001e20000100800 */
[----:B-1----:R-:W-:Y:S05]  /*10990*/  @P0 BRA `(.L_x_525) ;  /* 0x0000000800880947 */ /* 0x002fea0003800000 */
[----:B0-----:R-:W0:Y:S01]  /*109a0*/  S2R R2, SR_TID.X ;  /* 0x0000000000027919 */ /* 0x001e220000002100 */
[----:B------:R-:W-:Y:S01]  /*109b0*/  ULDC UR4, c[0x0][0xc3c] ;  /* 0x00030f0000047ab9 */ /* 0x000fe20000000800 */
[----:B------:R-:W-:Y:S01]  /*109c0*/  CS2R R6, SRZ ;  /* 0x0000000000067805 */ /* 0x000fe2000001ff00 */
[----:B------:R-:W1:Y:S01]  /*109d0*/  S2UR UR6, SR_CTAID.X ;  /* 0x00000000000679c3 */ /* 0x000e620000002500 */
[----:B------:R-:W-:Y:S01]  /*109e0*/  ULDC UR5, c[0x0][0xc38] ;  /* 0x00030e0000057ab9 */ /* 0x000fe20000000800 */
[----:B0-----:R-:W-:-:S04]  /*109f0*/  LOP3.LUT R0, R2, 0x1f, RZ, 0xc0, !PT ;  /* 0x0000001f02007812 */ /* 0x001fc800078ec0ff */
[----:B------:R-:W-:-:S04]  /*10a00*/  ISETP.NE.AND P0, PT, R0, 0x1f, PT ;  /* 0x0000001f0000780c */ /* 0x000fc80003f05270 */
[----:B------:R-:W-:-:S13]  /*10a10*/  ISETP.GE.OR P1, PT, R0, UR4, !P0 ;  /* 0x0000000400007c0c */ /* 0x000fda000c726670 */
[----:B------:R-:W0:Y:S08]  /*10a20*/  @!P1 LDC.64 R4, c[0x0][0xc80] ;  /* 0x00032000ff049b82 */ /* 0x000e300000000a00 */
[----:B------:R-:W2:Y:S01]  /*10a30*/  @!P1 LDC.64 R2, c[0x0][0xc78] ;  /* 0x00031e00ff029b82 */ /* 0x000ea20000000a00 */
[----:B0-----:R-:W-:-:S05]  /*10a40*/  @!P1 IMAD.WIDE.U32 R4, R0, 0x4, R4 ;  /* 0x0000000400049825 */ /* 0x001fca00078e0004 */
[----:B------:R-:W3:Y:S01]  /*10a50*/  @!P1 LDG.E R6, desc[UR40][R4.64] ;  /* 0x0000002804069981 */ /* 0x000ee2000c1e1900 */
[----:B--2---:R-:W-:-:S05]  /*10a60*/  @!P1 IMAD.WIDE.U32 R2, R0, 0x4, R2 ;  /* 0x0000000400029825 */ /* 0x004fca00078e0002 */
[----:B------:R-:W3:Y:S01]  /*10a70*/  @!P1 LDG.E R7, desc[UR40][R2.64] ;  /* 0x0000002802079981 */ /* 0x000ee2000c1e1900 */
[C---:B------:R-:W-:Y:S02]  /*10a80*/  ISETP.NE.AND P1, PT, R0.reuse, RZ, PT ;  /* 0x000000ff0000720c */ /* 0x040fe40003f25270 */
[C---:B------:R-:W-:Y:S02]  /*10a90*/  ISETP.GE.U32.AND P2, PT, R0.reuse, 0x2, PT ;  /* 0x000000020000780c */ /* 0x040fe40003f46070 */
[C---:B------:R-:W-:Y:S02]  /*10aa0*/  ISETP.GE.U32.AND P3, PT, R0.reuse, 0x4, PT ;  /* 0x000000040000780c */ /* 0x040fe40003f66070 */
[C---:B------:R-:W-:Y:S02]  /*10ab0*/  ISETP.GE.U32.AND P4, PT, R0.reuse, 0x8, PT ;  /* 0x000000080000780c */ /* 0x040fe40003f86070 */
[----:B------:R-:W-:Y:S01]  /*10ac0*/  ISETP.GE.U32.AND P5, PT, R0, 0x10, PT ;  /* 0x000000100000780c */ /* 0x000fe20003fa6070 */
[----:B------:R-:W-:Y:S01]  /*10ad0*/  UMOV UR4, URZ ;  /* 0x0000003f00047c82 */ /* 0x000fe20008000000 */
        /* <DEDUP_REMOVED lines=16> */
[----:B------:R-:W0:Y:S02]  /*10be0*/  SHFL.IDX PT, R8, R2, 0x1f, 0x1f ;  /* 0x03e01f0002087f89 */ /* 0x000e2400000e0000 */
[----:B0-----:R-:W-:-:S05]  /*10bf0*/  IMAD R8, R8, UR5, RZ ;  /* 0x0000000508087c24 */ /* 0x001fca000f8e02ff */
[----:B-1----:R-:W-:Y:S01]  /*10c00*/  ISETP.GT.AND P6, PT, R8, UR6, PT ;  /* 0x0000000608007c0c */ /* 0x002fe2000bfc4270 */
[----:B------:R-:W-:-:S12]  /*10c10*/  IMAD.MOV.U32 R3, RZ, RZ, R8 ;  /* 0x000000ffff037224 */ /* 0x000fd800078e0008 */
[----:B------:R-:W-:Y:S05]  /*10c20*/  @P6 BRA `(.L_x_526) ;  /* 0x00000000009c6947 */ /* 0x000fea0003800000 */
[----:B------:R-:W-:Y:S01]  /*10c30*/  IMAD.MOV.U32 R8, RZ, RZ, R3 ;  /* 0x000000ffff087224 */ /* 0x000fe200078e0003 */
[----:B------:R-:W-:Y:S01]  /*10c40*/  UMOV UR4, URZ ;  /* 0x0000003f00047c82 */ /* 0x000fe20008000000 */
[----:B------:R-:W-:-:S05]  /*10c50*/  ULDC UR5, c[0x0][0xc38] ;  /* 0x00030e0000057ab9 */ /* 0x000fca0000000800 */
.L_x_528:
[----:B------:R-:W0:Y:S01]  /*10c60*/  LDC R2, c[0x0][0xc3c] ;  /* 0x00030f00ff027b82 */ /* 0x000e220000000800 */
[----:B------:R-:W-:Y:S01]  /*10c70*/  UIADD3 UR4, UR4, 0x1f, URZ ;  /* 0x0000001f04047890 */ /* 0x000fe2000fffe03f */
[----:B------:R-:W-:Y:S02]  /*10c80*/  ULDC UR7, c[0x0][0xc3c] ;  /* 0x00030f0000077ab9 */ /* 0x000fe40000000800 */
[----:B------:R-:W-:-:S03]  /*10c90*/  IMAD.U32 R27, RZ, RZ, UR7 ;  /* 0x00000007ff1b7e24 */ /* 0x000fc6000f8e00ff */
[----:B0-----:R-:W-:-:S13]  /*10ca0*/  ISETP.LE.AND P6, PT, R2, UR4, PT ;  /* 0x0000000402007c0c */ /* 0x001fda000bfc3270 */
[----:B------:R-:W-:Y:S05]  /*10cb0*/  @P6 BRA `(.L_x_527) ;  /* 0x00000004009c6947 */ /* 0x000fea0003800000 */
[----:B------:R-:W-:-:S05]  /*10cc0*/  VIADD R7, R0, UR4 ;  /* 0x0000000400077c36 */ /* 0x000fca0008000000 */
[----:B------:R-:W-:-:S13]  /*10cd0*/  ISETP.GE.OR P6, PT, R7, R2, !P0 ;  /* 0x000000020700720c */ /* 0x000fda00047c6670 */
[----:B------:R-:W0:Y:S08]  /*10ce0*/  @!P6 LDC.64 R4, c[0x0][0xc80] ;  /* 0x00032000ff04eb82 */ /* 0x000e300000000a00 */
[----:B------:R-:W1:Y:S01]  /*10cf0*/  @!P6 LDC.64 R2, c[0x0][0xc78] ;  /* 0x00031e00ff02eb82 */ /* 0x000e620000000a00 */
[----:B0-----:R-:W-:-:S04]  /*10d00*/  @!P6 IMAD.WIDE R4, R7, 0x4, R4 ;  /* 0x000000040704e825 */ /* 0x001fc800078e0204 */
[----:B-1----:R-:W-:Y:S01]  /*10d10*/  @!P6 IMAD.WIDE R2, R7, 0x4, R2 ;  /* 0x000000040702e825 */ /* 0x002fe200078e0202 */
[----:B------:R-:W-:-:S06]  /*10d20*/  CS2R R6, SRZ ;  /* 0x0000000000067805 */ /* 0x000fcc000001ff00 */
[----:B------:R-:W2:Y:S04]  /*10d30*/  @!P6 LDG.E R6, desc[UR40][R4.64] ;  /* 0x000000280406e981 */ /* 0x000ea8000c1e1900 */
[----:B------:R-:W2:Y:S02]  /*10d40*/  @!P6 LDG.E R7, desc[UR40][R2.64] ;  /* 0x000000280207e981 */ /* 0x000ea4000c1e1900 */
[----:B--2---:R-:W-:-:S05]  /*10d50*/  IMAD R12, R6, R7, RZ ;  /* 0x00000007060c7224 */ /* 0x004fca00078e02ff */
[----:B------:R-:W0:Y:S02]  /*10d60*/  SHFL.UP PT, R9, R12, 0x1, RZ ;  /* 0x042000000c097989 */ /* 0x000e2400000e00ff */
[----:B0-----:R-:W-:-:S04]  /*10d70*/  SEL R9, R9, RZ, P1 ;  /* 0x000000ff09097207 */ /* 0x001fc80000800000 */
[----:B------:R-:W-:-:S05]  /*10d80*/  IADD3 R9, R12, R9, RZ ;  /* 0x000000090c097210 */ /* 0x000fca0007ffe0ff */
        /* <DEDUP_REMOVED lines=13> */
[----:B0-----:R-:W-:-:S04]  /*10e60*/  IMAD R3, R3, UR5, RZ ;  /* 0x0000000503037c24 */ /* 0x001fc8000f8e02ff */
[----:B------:R-:W-:-:S05]  /*10e70*/  IMAD.IADD R8, R3, 0x1, R8 ;  /* 0x0000000103087824 */ /* 0x000fca00078e0208 */
[----:B------:R-:W-:-:S13]  /*10e80*/  ISETP.GT.AND P6, PT, R8, UR6, PT ;  /* 0x0000000608007c0c */ /* 0x000fda000bfc4270 */
[----:B------:R-:W-:Y:S05]  /*10e90*/  @!P6 BRA `(.L_x_528) ;  /* 0xfffffffc0070e947 */ /* 0x000fea000383ffff */
.L_x_526:
[----:B------:R-:W-:Y:S02]  /*10ea0*/  IMAD.IADD R9, R8, 0x1, -R3 ;  /* 0x0000000108097824 */ /* 0x000fe400078e0a03 */
[----:B------:R-:W-:Y:S02]  /*10eb0*/  IMAD.MOV.U32 R24, RZ, RZ, RZ ;  /* 0x000000ffff187224 */ /* 0x000fe400078e00ff */
[----:B------:R-:W-:-:S05]  /*10ec0*/  IMAD R3, R2, UR5, R9 ;  /* 0x0000000502037c24 */ /* 0x000fca000f8e0209 */
[----:B------:R-:W-:-:S13]  /*10ed0*/  ISETP.GT.AND P0, PT, R3, UR6, PT ;  /* 0x0000000603007c0c */ /* 0x000fda000bf04270 */
[----:B------:R-:W-:-:S04]  /*10ee0*/  VOTE.ANY R5, PT, !P0 ;  /* 0x0000000000057806 */ /* 0x000fc800040e0100 */
[----:B------:R-:W0:Y:S01]  /*10ef0*/  POPC R27, R5 ;  /* 0x00000005001b7309 */ /* 0x000e220000000000 */
[----:B------:R-:W-:Y:S01]  /*10f00*/  ISETP.NE.AND P0, PT, R5, RZ, PT ;  /* 0x000000ff0500720c */ /* 0x000fe20003f05270 */
[----:B0-----:R-:W0:Y:S04]  /*10f10*/  SHFL.IDX PT, R6, R6, R27, 0x1f ;  /* 0x00001f1b06067589 */ /* 0x001e2800000e0000 */
[----:B------:R-:W1:Y:S01]  /*10f20*/  SHFL.IDX PT, R7, R7, R27, 0x1f ;  /* 0x00001f1b07077589 */ /* 0x000e6200000e0000 */
[----:B0-----:R-:W-:-:S04]  /*10f30*/  IABS R4, R6 ;  /* 0x0000000600047213 */ /* 0x001fc80000000000 */
[----:B------:R-:W0:Y:S01]  /*10f40*/  I2F.RP R8, R4 ;  /* 0x0000000400087306 */ /* 0x000e220000209400 */
[----:B-1----:R-:W-:-:S07]  /*10f50*/  IABS R10, R7 ;  /* 0x00000007000a7213 */ /* 0x002fce0000000000 */
[----:B0-----:R-:W0:Y:S02]  /*10f60*/  MUFU.RCP R8, R8 ;  /* 0x0000000800087308 */ /* 0x001e240000001000 */
[----:B0-----:R-:W-:-:S06]  /*10f70*/  VIADD R3, R8, 0xffffffe ;  /* 0x0ffffffe08037836 */ /* 0x001fcc0000000000 */
[----:B------:R-:W0:Y:S02]  /*10f80*/  F2I.FTZ.U32.TRUNC.NTZ R3, R3 ;  /* 0x0000000300037305 */ /* 0x000e24000021f000 */
[----:B0-----:R-:W-:Y:S01]  /*10f90*/  IMAD.MOV R11, RZ, RZ, -R3 ;  /* 0x000000ffff0b7224 */ /* 0x001fe200078e0a03 */
[----:B------:R-:W-:Y:S06]  /*10fa0*/  @!P0 BRA `(.L_x_529) ;  /* 0x0000000000088947 */ /* 0x000fec0003800000 */
[----:B------:R-:W-:-:S05]  /*10fb0*/  VIADD R5, R27, 0xffffffff ;  /* 0xffffffff1b057836 */ /* 0x000fca0000000000 */
[----:B------:R0:W1:Y:S02]  /*10fc0*/  SHFL.IDX PT, R24, R2, R5, 0x1f ;  /* 0x00001f0502187589 */ /* 0x00006400000e0000 */
.L_x_529:
[----:B0-----:R-:W-:Y:S01]  /*10fd0*/  MOV R5, R10 ;  /* 0x0000000a00057202 */ /* 0x001fe20000000f00 */
[----:B-1----:R-:W-:Y:S02]  /*10fe0*/  IMAD R24, R24, UR5, R9 ;  /* 0x0000000518187c24 */ /* 0x002fe4000f8e0209 */
[----:B------:R-:W-:Y:S01]  /*10ff0*/  IMAD R9, R11, R4, RZ ;  /* 0x000000040b097224 */ /* 0x000fe200078e02ff */
[----:B------:R-:W0:Y:S01]  /*11000*/  I2F.RP R8, R5 ;  /* 0x0000000500087306 */ /* 0x000e220000209400 */
[----:B------:R-:W-:Y:S01]  /*11010*/  IMAD.MOV.U32 R2, RZ, RZ, RZ ;  /* 0x000000ffff027224 */ /* 0x000fe200078e00ff */
[----:B------:R-:W-:Y:S01]  /*11020*/  IADD3 R25, -R24, UR6, RZ ;  /* 0x0000000618197c10 */ /* 0x000fe2000fffe1ff */
[----:B------:R-:W-:Y:S02]  /*11030*/  VIADD R27, R27, UR4 ;  /* 0x000000041b1b7c36 */ /* 0x000fe40008000000 */
[----:B------:R-:W-:Y:S01]  /*11040*/  IMAD.HI.U32 R2, R3, R9, R2 ;  /* 0x0000000903027227 */ /* 0x000fe200078e0002 */
[----:B------:R-:W-:-:S02]  /*11050*/  IABS R3, R6 ;  /* 0x0000000600037213 */ /* 0x000fc40000000000 */
[----:B------:R-:W-:-:S03]  /*11060*/  IABS R9, R25 ;  /* 0x0000001900097213 */ /* 0x000fc60000000000 */
[----:B------:R-:W-:Y:S02]  /*11070*/  IMAD.MOV R3, RZ, RZ, -R3 ;  /* 0x000000ffff037224 */ /* 0x000fe400078e0a03 */
[----:B------:R-:W-:Y:S01]  /*11080*/  IMAD.HI.U32 R2, R2, R9, RZ ;  /* 0x0000000902027227 */ /* 0x000fe200078e00ff */
[----:B0-----:R-:W0:Y:S03]  /*11090*/  MUFU.RCP R8, R8 ;  /* 0x0000000800087308 */ /* 0x001e260000001000 */
[----:B------:R-:W-:-:S05]  /*110a0*/  IMAD R9, R2, R3, R9 ;  /* 0x0000000302097224 */ /* 0x000fca00078e0209 */
[----:B------:R-:W-:Y:S01]  /*110b0*/  ISETP.GT.U32.AND P1, PT, R4, R9, PT ;  /* 0x000000090400720c */ /* 0x000fe20003f24070 */
[----:B0-----:R-:W-:-:S12]  /*110c0*/  VIADD R3, R8, 0xffffffe ;  /* 0x0ffffffe08037836 */ /* 0x001fd80000000000 */
[----:B------:R-:W-:Y:S02]  /*110d0*/  @!P1 IMAD.IADD R9, R9, 0x1, -R4 ;  /* 0x0000000109099824 */ /* 0x000fe400078e0a04 */
[----:B------:R-:W-:Y:S01]  /*110e0*/  @!P1 VIADD R2, R2, 0x1 ;  /* 0x0000000102029836 */ /* 0x000fe20000000000 */
[----:B------:R-:W0:Y:S01]  /*110f0*/  F2I.FTZ.U32.TRUNC.NTZ R3, R3 ;  /* 0x0000000300037305 */ /* 0x000e22000021f000 */
[----:B------:R-:W-:Y:S02]  /*11100*/  ISETP.NE.AND P1, PT, R6, RZ, PT ;  /* 0x000000ff0600720c */ /* 0x000fe40003f25270 */
[----:B------:R-:W-:Y:S02]  /*11110*/  ISETP.GE.U32.AND P0, PT, R9, R4, PT ;  /* 0x000000040900720c */ /* 0x000fe40003f06070 */
[----:B------:R-:W-:-:S04]  /*11120*/  LOP3.LUT R4, R25, R6, RZ, 0x3c, !PT ;  /* 0x0000000619047212 */ /* 0x000fc800078e3cff */
[----:B------:R-:W-:Y:S01]  /*11130*/  ISETP.GE.AND P2, PT, R4, RZ, PT ;  /* 0x000000ff0400720c */ /* 0x000fe20003f46270 */
[----:B0-----:R-:W-:-:S06]  /*11140*/  IMAD.MOV R8, RZ, RZ, -R3 ;  /* 0x000000ffff087224 */ /* 0x001fcc00078e0a03 */
[----:B------:R-:W-:-:S04]  /*11150*/  @P0 VIADD R2, R2, 0x1 ;  /* 0x0000000102020836 */ /* 0x000fc80000000000 */
[----:B------:R-:W-:Y:S02]  /*11160*/  IMAD.MOV.U32 R4, RZ, RZ, R2 ;  /* 0x000000ffff047224 */ /* 0x000fe400078e0002 */
[----:B------:R-:W-:Y:S01]  /*11170*/  IMAD.MOV.U32 R2, RZ, RZ, R8 ;  /* 0x000000ffff027224 */ /* 0x000fe200078e0008 */
[----:B------:R-:W-:Y:S01]  /*11180*/  IABS R8, R7 ;  /* 0x0000000700087213 */ /* 0x000fe20000000000 */
[----:B------:R-:W-:Y:S01]  /*11190*/  @!P2 IMAD.MOV R4, RZ, RZ, -R4 ;  /* 0x000000ffff04a224 */ /* 0x000fe200078e0a04 */
[----:B------:R-:W-:Y:S01]  /*111a0*/  @!P1 LOP3.LUT R4, RZ, R6, RZ, 0x33, !PT ;  /* 0x00000006ff049212 */ /* 0x000fe200078e33ff */
[----:B------:R-:W-:Y:S01]  /*111b0*/  IMAD R9, R2, R5, RZ ;  /* 0x0000000502097224 */ /* 0x000fe200078e02ff */
[----:B------:R-:W-:Y:S01]  /*111c0*/  MOV R2, RZ ;  /* 0x000000ff00027202 */ /* 0x000fe20000000f00 */
[----:B------:R-:W-:Y:S02]  /*111d0*/  IMAD.MOV R8, RZ, RZ, -R8 ;  /* 0x000000ffff087224 */ /* 0x000fe400078e0a08 */
[----:B------:R-:W-:-:S02]  /*111e0*/  IMAD R6, R6, R4, RZ ;  /* 0x0000000406067224 */ /* 0x000fc400078e02ff */
[----:B------:R-:W-:Y:S01]  /*111f0*/  IMAD.HI.U32 R2, R3, R9, R2 ;  /* 0x0000000903027227 */ /* 0x000fe200078e0002 */
[----:B------:R-:W-:-:S03]  /*11200*/  IABS R3, R4 ;  /* 0x0000000400037213 */ /* 0x000fc60000000000 */
[----:B------:R-:W-:Y:S02]  /*11210*/  IMAD.IADD R25, R25, 0x1, -R6 ;  /* 0x0000000119197824 */ /* 0x000fe400078e0a06 */
        /* <DEDUP_REMOVED lines=13> */
[C---:B------:R-:W-:Y:S02]  /*112f0*/  IMAD R4, R7.reuse, R3, R4 ;  /* 0x0000000307047224 */ /* 0x040fe400078e0204 */
[----:B------:R-:W-:-:S04]  /*11300*/  IMAD R7, R7, 0x1000000, R2 ;  /* 0x0100000007077824 */ /* 0x000fc800078e0202 */
[----:B------:R-:W-:Y:S01]  /*11310*/  IMAD R26, R4, 0x10000, R7 ;  /* 0x00010000041a7824 */ /* 0x000fe200078e0207 */
[----:B------:R-:W-:Y:S06]  /*11320*/  BRA `(.L_x_530) ;  /* 0x00000000000c7947 */ /* 0x000fec0003800000 */
.L_x_527:
[----:B------:R-:W-:Y:S01]  /*11330*/  MOV R25, RZ ;  /* 0x000000ff00197202 */ /* 0x000fe20000000f00 */
[----:B------:R-:W-:Y:S02]  /*11340*/  IMAD.U32 R24, RZ, RZ, UR6 ;  /* 0x00000006ff187e24 */ /* 0x000fe4000f8e00ff */
[----:B------:R-:W-:-:S07]  /*11350*/  IMAD.MOV.U32 R26, RZ, RZ, RZ ;  /* 0x000000ffff1a7224 */ /* 0x000fce00078e00ff */
.L_x_530:
[----:B------:R-:W-:-:S13]  /*11360*/  ISETP.NE.AND P0, PT, R0, RZ, PT ;  /* 0x000000ff0000720c */ /* 0x000fda0003f05270 */
[----:B------:R-:W0:Y:S01]  /*11370*/  @!P0 S2R R3, SR_CgaCtaId ;  /* 0x0000000000038919 */ /* 0x000e220000008800 */
[----:B------:R-:W-:-:S04]  /*11380*/  @!P0 MOV R0, 0x400 ;  /* 0x0000040000008802 */ /* 0x000fc80000000f00 */
[----:B0-----:R-:W-:-:S05]  /*11390*/  @!P0 LEA R0, R3, R0, 0x18 ;  /* 0x0000000003008211 */ /* 0x001fca00078ec0ff */
[----:B------:R1:W-:Y:S01]  /*113a0*/  @!P0 STS.128 [R0+0x132d0], R24 ;  /* 0x0132d01800008388 */ /* 0x0003e20000000c00 */
[----:B------:R-:W-:Y:S06]  /*113b0*/  BAR.ARV 0x5, 0x200 ;  /* 0x0148000000007b1d */ /* 0x000fec0000002000 */
.L_x_525:
[----:B01----:R-:W-:Y:S01]  /*113c0*/  IMAD.MOV.U32 R0, RZ, RZ, 0x1 ;  /* 0x00000001ff007424 */ /* 0x003fe200078e00ff */
[----:B------:R-:W-:Y:S01]  /*113d0*/  ULDC UR4, c[0x0][0xc3c] ;  /* 0x00030f0000047ab9 */ /* 0x000fe20000000800 */
[----:B------:R-:W-:Y:S01]  /*113e0*/  IMAD.MOV.U32 R29, RZ, RZ, RZ ;  /* 0x000000ffff1d7224 */ /* 0x000fe200078e00ff */
[----:B------:R-:W-:Y:S02]  /*113f0*/  ISETP.GE.AND P0, PT, R27, UR4, PT ;  /* 0x000000041b007c0c */ /* 0x000fe4000bf06270 */
[----:B------:R0:W-:Y:S04]  /*11400*/  STL [R1+0xc], R0 ;  /* 0x00000c0001007387 */ /* 0x0001e80000100800 */
[----:B------:R0:W-:Y:S07]  /*11410*/  STL [R1+0x5c], RZ ;  /* 0x00005cff01007387 */ /* 0x0001ee0000100800 */
[----:B------:R-:W-:Y:S05]  /*11420*/  @P0 BRA `(.L_x_531) ;  /* 0x00000068005c0947 */ /* 0x000fea0003800000 */
[----:B------:R-:W2:Y:S01]  /*11430*/  LDL R11, [R1+0x2c] ;  /* 0x00002c00010b7983 */ /* 0x000ea20000100800 */
[----:B------:R-:W1:Y:S01]  /*11440*/  S2R R10, SR_TID.X ;  /* 0x00000000000a7919 */ /* 0x000e620000002100 */
[----:B------:R-:W3:Y:S01]  /*11450*/  S2UR UR4, SR_CgaCtaId ;  /* 0x00000000000479c3 */ /* 0x000ee20000008800 */
[C---:B-1----:R-:W-:Y:S01]  /*11460*/  IMAD.SHL.U32 R3, R10.reuse, 0x40, RZ ;  /* 0x000000400a037824 */ /* 0x042fe200078e00ff */
[----:B------:R-:W-:Y:S01]  /*11470*/  SHF.R.U32.HI R5, RZ, 0x1, R10 ;  /* 0x00000001ff057819 */ /* 0x000fe2000001160a */
[C---:B0-----:R-:W-:Y:S01]  /*11480*/  IMAD.SHL.U32 R0, R10.reuse, 0x10, RZ ;  /* 0x000000100a007824 */ /* 0x041fe200078e00ff */
[C---:B------:R-:W-:Y:S02]  /*11490*/  LOP3.LUT R12, R10.reuse, 0x7f, RZ, 0xc0, !PT ;  /* 0x0000007f0a0c7812 */ /* 0x040fe400078ec0ff */
[----:B------:R-:W-:Y:S01]  /*114a0*/  LOP3.LUT R2, R3, 0x180, RZ, 0xc0, !PT ;  /* 0x0000018003027812 */ /* 0x000fe200078ec0ff */
[----:B------:R-:W-:Y:S01]  /*114b0*/  IMAD.SHL.U32 R9, R10, 0x2, RZ ;  /* 0x000000020a097824 */ /* 0x000fe200078e00ff */
[----:B------:R-:W-:Y:S01]  /*114c0*/  LOP3.LUT R6, R0, 0x1b0, RZ, 0xc0, !PT ;  /* 0x000001b000067812 */ /* 0x000fe200078ec0ff */
[----:B------:R-:W-:Y:S01]  /*114d0*/  IMAD.SHL.U32 R7, R12, 0x10, RZ ;  /* 0x000000100c077824 */ /* 0x000fe200078e00ff */
[----:B------:R-:W-:Y:S01]  /*114e0*/  LOP3.LUT R5, R2, 0x30, R5, 0xf8, !PT ;  /* 0x0000003002057812 */ /* 0x000fe200078ef805 */
[----:B------:R-:W-:Y:S01]  /*114f0*/  IMAD.SHL.U32 R2, R10, 0x20, RZ ;  /* 0x000000200a027824 */ /* 0x000fe200078e00ff */
[----:B------:R-:W-:Y:S01]  /*11500*/  LOP3.LUT R8, R6, 0x30, R9, 0x78, !PT ;  /* 0x0000003006087812 */ /* 0x000fe200078e7809 */
[----:B------:R-:W-:Y:S01]  /*11510*/  IMAD.SHL.U32 R4, R10, 0x8, RZ ;  /* 0x000000080a047824 */ /* 0x000fe200078e00ff */
[----:B------:R-:W-:-:S02]  /*11520*/  LOP3.LUT R7, R7, 0x600, RZ, 0xc0, !PT ;  /* 0x0000060007077812 */ /* 0x000fc400078ec0ff */
[----:B------:R-:W-:Y:S02]  /*11530*/  LOP3.LUT R6, R2, 0x80, RZ, 0xc0, !PT ;  /* 0x0000008002067812 */ /* 0x000fe400078ec0ff */
[----:B------:R-:W-:Y:S02]  /*11540*/  LOP3.LUT R4, R5, 0x30, R4, 0x78, !PT ;  /* 0x0000003005047812 */ /* 0x000fe400078e7804 */
[----:B------:R-:W-:Y:S02]  /*11550*/  SHF.L.U32 R9, R10, 0x2, RZ ;  /* 0x000000020a097819 */ /* 0x000fe400000006ff */
[----:B------:R-:W-:Y:S02]  /*11560*/  LOP3.LUT R6, R6, 0x10, R10, 0xf8, !PT ;  /* 0x0000001006067812 */ /* 0x000fe400078ef80a */
[C---:B------:R-:W-:Y:S02]  /*11570*/  LOP3.LUT R5, R7.reuse, 0x60, R2, 0xf8, !PT ;  /* 0x0000006007057812 */ /* 0x040fe400078ef802 */
[----:B------:R-:W-:-:S02]  /*11580*/  LOP3.LUT R7, R7, 0x40, R0, 0xf8, !PT ;  /* 0x0000004007077812 */ /* 0x000fc400078ef800 */
[----:B------:R-:W-:Y:S02]  /*11590*/  LOP3.LUT R6, R6, 0x10, R9, 0x78, !PT ;  /* 0x0000001006067812 */ /* 0x000fe400078e7809 */
[----:B------:R-:W-:Y:S02]  /*115a0*/  LOP3.LUT R5, R5, 0x100, R2, 0xf8, !PT ;  /* 0x0000010005057812 */ /* 0x000fe400078ef802 */
[----:B------:R-:W-:Y:S02]  /*115b0*/  LOP3.LUT R3, R4, 0x640, R3, 0xf8, !PT ;  /* 0x0000064004037812 */ /* 0x000fe400078ef803 */
[----:B------:R-:W-:Y:S02]  /*115c0*/  LOP3.LUT R10, R7, R8, RZ, 0xfc, !PT ;  /* 0x00000008070a7212 */ /* 0x000fe400078efcff */
[----:B------:R-:W-:Y:S01]  /*115d0*/  LOP3.LUT R0, R5, R6, RZ, 0xfc, !PT ;  /* 0x0000000605007212 */ /* 0x000fe200078efcff */
[----:B------:R3:W-:Y:S01]  /*115e0*/  STL [R1+0x38], R3 ;  /* 0x0000380301007387 */ /* 0x0007e20000100800 */
[----:B------:R-:W-:-:S03]  /*115f0*/  MOV R17, 0x400 ;  /* 0x0000040000117802 */ /* 0x000fc60000000f00 */
[----:B------:R-:W-:Y:S04]  /*11600*/  STL [R1+0x30], R10 ;  /* 0x0000300a01007387 */ /* 0x000fe80000100800 */
[----:B------:R2:W-:Y:S01]  /*11610*/  STL [R1+0x34], R0 ;  /* 0x0000340001007387 */ /* 0x0005e20000100800 */
[----:B---3--:R-:W-:-:S05]  /*11620*/  IMAD.U32 R3, RZ, RZ, UR4 ;  /* 0x00000004ff037e24 */ /* 0x008fca000f8e00ff */
[----:B------:R0:W-:Y:S01]  /*11630*/  STL [R1+0x28], R3 ;  /* 0x0000280301007387 */ /* 0x0001e20000100800 */
[----:B------:R-:W-:Y:S02]  /*11640*/  LEA R17, R3, R17, 0x18 ;  /* 0x0000001103117211 */ /* 0x000fe400078ec0ff */
[----:B------:R-:W-:Y:S01]  /*11650*/  SHF.R.U32.HI R4, RZ, 0x2, R12 ;  /* 0x00000002ff047819 */ /* 0x000fe2000001160c */
[----:B------:R-:W-:Y:S03]  /*11660*/  BSSY B7, `(.L_x_531) ;  /* 0x0000673000077945 */ /* 0x000fe60003800000 */
[----:B------:R-:W-:Y:S01]  /*11670*/  LOP3.LUT R2, R4, 0x60, R2, 0xf8, !PT ;  /* 0x0000006004027812 */ /* 0x000fe200078ef802 */
[----:B------:R-:W-:-:S03]  /*11680*/  IMAD.MOV.U32 R29, RZ, RZ, RZ ;  /* 0x000000ffff1d7224 */ /* 0x000fc600078e00ff */
[----:B------:R-:W-:Y:S01]  /*11690*/  LOP3.LUT R2, R2, 0x80, RZ, 0xfc, !PT ;  /* 0x0000008002027812 */ /* 0x000fe200078efcff */
[----:B------:R-:W-:Y:S01]  /*116a0*/  ULDC.64 UR38, c[0x0][0x198] ;  /* 0x0000660000267ab9 */ /* 0x000fe20000000a00 */
[----:B------:R-:W-:Y:S01]  /*116b0*/  ULDC UR36, c[0x0][0xc] ;  /* 0x0000030000247ab9 */ /* 0x000fe20000000800 */
[C---:B--2---:R-:W-:Y:S02]  /*116c0*/  LOP3.LUT R0, R11.reuse, 0x2, RZ, 0xfc, !PT ;  /* 0x000000020b007812 */ /* 0x044fe400078efcff */
[----:B0-----:R-:W-:-:S03]  /*116d0*/  LOP3.LUT R3, R11, 0x1, RZ, 0xfc, !PT ;  /* 0x000000010b037812 */ /* 0x001fc600078efcff */
[----:B------:R0:W-:Y:S04]  /*116e0*/  STL [R1+0x6c], R0 ;  /* 0x00006c0001007387 */ /* 0x0001e80000100800 */
[----:B------:R1:W-:Y:S01]  /*116f0*/  STL [R1+0x4c], R3 ;  /* 0x00004c0301007387 */ /* 0x0003e20000100800 */
[----:B0-----:R-:W-:-:S03]  /*11700*/  IMAD.MOV.U32 R0, RZ, RZ, 0x1 ;  /* 0x00000001ff007424 */ /* 0x001fc600078e00ff */
[----:B------:R-:W-:Y:S01]  /*11710*/  STL [R1+0x5c], RZ ;  /* 0x00005cff01007387 */ /* 0x000fe20000100800 */
[----:B-1----:R-:W-:-:S03]  /*11720*/  IMAD.MOV.U32 R3, RZ, RZ, 0x1 ;  /* 0x00000001ff037424 */ /* 0x002fc600078e00ff */
[----:B------:R0:W-:Y:S04]  /*11730*/  STL [R1+0x10], R0 ;  /* 0x0000100001007387 */ /* 0x0001e80000100800 */
[----:B------:R1:W-:Y:S01]  /*11740*/  STL [R1+0x4], RZ ;  /* 0x000004ff01007387 */ /* 0x0003e20000100800 */
[----:B0-----:R-:W-:-:S03]  /*11750*/  IMAD.IADD R0, R17, 0x1, R10 ;  /* 0x0000000111007824 */ /* 0x001fc600078e020a */
[----:B------:R1:W-:Y:S04]  /*11760*/  STL [R1+0xc], R3 ;  /* 0x00000c0301007387 */ /* 0x0003e80000100800 */
[----:B------:R1:W-:Y:S02]  /*11770*/  STL [R1+0x58], R0 ;  /* 0x0000580001007387 */ /* 0x0003e40000100800 */
.L_x_643:
[----:B01----:R-:W0:Y:S02]  /*11780*/  LDC.64 R18, c[0x0][0xc88] ;  /* 0x00032200ff127b82 */ /* 0x003e240000000a00 */
[----:B0-----:R-:W-:-:S06]  /*11790*/  IMAD.WIDE R18, R27, 0x4, R18 ;  /* 0x000000041b127825 */ /* 0x001fcc00078e0212 */
[----:B------:R-:W1:Y:S01]  /*117a0*/  LDG.E R18, desc[UR40][R18.64] ;  /* 0x0000002812127981 */ /* 0x000e62000c1e1900 */
[----:B------:R-:W-:Y:S05]  /*117b0*/  YIELD ;  /* 0x0000000000007946 */ /* 0x000fea0003800000 */
[----:B------:R-:W-:Y:S01]  /*117c0*/  ULDC.64 UR4, c[0x0][0xa28] ;  /* 0x00028a0000047ab9 */ /* 0x000fe20000000a00 */
[----:B------:R-:W-:Y:S01]  /*117d0*/  IMAD.MOV.U32 R9, RZ, RZ, RZ ;  /* 0x000000ffff097224 */ /* 0x000fe200078e00ff */
[----:B------:R-:W-:Y:S01]  /*117e0*/  ISETP.NE.U32.AND P0, PT, RZ, UR4, PT ;  /* 0x00000004ff007c0c */ /* 0x000fe2000bf05070 */
[----:B--2---:R-:W-:Y:S01]  /*117f0*/  IMAD.MOV.U32 R6, RZ, RZ, RZ ;  /* 0x000000ffff067224 */ /* 0x004fe200078e00ff */
[----:B------:R-:W-:Y:S01]  /*11800*/  ULDC.64 UR8, c[0x0][0xa18] ;  /* 0x0002860000087ab9 */ /* 0x000fe20000000a00 */
[----:B------:R-:W-:Y:S01]  /*11810*/  ULDC.64 UR6, c[0x0][0xa10] ;  /* 0x0002840000067ab9 */ /* 0x000fe20000000a00 */
[----:B------:R-:W-:-:S02]  /*11820*/  ISETP.NE.AND.EX P0, PT, RZ, UR5, PT, P0 ;  /* 0x00000005ff007c0c */ /* 0x000fc4000bf05300 */
[----:B-1-3--:R-:W-:-:S11]  /*11830*/  SHF.R.S32.HI R0, RZ, 0x1f, R18 ;  /* 0x0000001fff007819 */ /* 0x00afd60000011412 */
[C---:B------:R-:W-:Y:S01]  /*11840*/  @P0 LEA R2, P1, R18.reuse, UR4, 0x2 ;  /* 0x0000000412020c11 */ /* 0x040fe2000f8210ff */
[C---:B------:R-:W-:Y:S01]  /*11850*/  IMAD.SHL.U32 R19, R18.reuse, 0x4, RZ ;  /* 0x0000000412137824 */ /* 0x040fe200078e00ff */
[C-C-:B------:R-:W-:Y:S01]  /*11860*/  SHF.L.U64.HI R22, R18.reuse, 0x2, R0.reuse ;  /* 0x0000000212167819 */ /* 0x140fe20000010200 */
[----:B------:R0:W-:Y:S01]  /*11870*/  STL [R1+0x50], R0 ;  /* 0x0000500001007387 */ /* 0x0001e20000100800 */
[----:B------:R-:W-:Y:S01]  /*11880*/  @P0 LEA.HI.X R3, R18, UR5, R0, 0x2, P1 ;  /* 0x0000000512030c11 */ /* 0x000fe200088f1400 */
[----:B------:R-:W-:-:S04]  /*11890*/  ULDC.64 UR4, c[0x0][0xa00] ;  /* 0x0002800000047ab9 */ /* 0x000fc80000000a00 */
[----:B------:R1:W2:Y:S01]  /*118a0*/  @P0 LDG.E R9, desc[UR40][R2.64] ;  /* 0x0000002802090981 */ /* 0x0002a2000c1e1900 */
[----:B------:R-:W-:Y:S02]  /*118b0*/  ISETP.NE.U32.AND P0, PT, RZ, UR4, PT ;  /* 0x00000004ff007c0c */ /* 0x000fe4000bf05070 */
[----:B------:R-:W-:Y:S01]  /*118c0*/  ISETP.NE.U32.AND P1, PT, RZ, UR8, PT ;  /* 0x00000008ff007c0c */ /* 0x000fe2000bf25070 */
[----:B0-----:R-:W-:Y:S01]  /*118d0*/  IMAD.MOV.U32 R0, RZ, RZ, RZ ;  /* 0x000000ffff007224 */ /* 0x001fe200078e00ff */
[----:B------:R-:W-:Y:S02]  /*118e0*/  ISETP.NE.AND.EX P0, PT, RZ, UR5, PT, P0 ;  /* 0x00000005ff007c0c */ /* 0x000fe4000bf05300 */
[----:B------:R-:W-:Y:S02]  /*118f0*/  ISETP.NE.AND.EX P1, PT, RZ, UR9, PT, P1 ;  /* 0x00000009ff007c0c */ /* 0x000fe4000bf25310 */
[----:B------:R-:W-:Y:S02]  /*11900*/  ISETP.NE.U32.AND P2, PT, RZ, UR6, PT ;  /* 0x00000006ff007c0c */ /* 0x000fe4000bf45070 */
[----:B-1----:R-:W-:-:S02]  /*11910*/  IADD3 R2, P3, R19, UR4, RZ ;  /* 0x0000000413027c10 */ /* 0x002fc4000ff7e0ff */
[----:B------:R-:W-:Y:S02]  /*11920*/  ISETP.NE.AND.EX P2, PT, RZ, UR7, PT, P2 ;  /* 0x00000007ff007c0c */ /* 0x000fe4000bf45320 */
[----:B------:R-:W-:Y:S02]  /*11930*/  IADD3.X R3, R22, UR5, RZ, P3, !PT ;  /* 0x0000000516037c10 */ /* 0x000fe40009ffe4ff */
[----:B------:R-:W-:-:S03]  /*11940*/  IADD3 R4, P4, R19, UR6, RZ ;  /* 0x0000000613047c10 */ /* 0x000fc6000ff9e0ff */
[----:B------:R-:W3:Y:S01]  /*11950*/  @P0 LDG.E R6, desc[UR40][R2.64] ;  /* 0x0000002802060981 */ /* 0x000ee2000c1e1900 */
[----:B------:R-:W-:Y:S01]  /*11960*/  ULDC UR4, c[0x0][0x288] ;  /* 0x0000a20000047ab9 */ /* 0x000fe20000000800 */
[----:B------:R-:W-:Y:S01]  /*11970*/  IADD3.X R5, R22, UR7, RZ, P4, !PT ;  /* 0x0000000716057c10 */ /* 0x000fe2000a7fe4ff */
[----:B------:R-:W-:Y:S01]  /*11980*/  IMAD.U32 R8, RZ, RZ, UR4 ;  /* 0x00000004ff087e24 */ /* 0x000fe2000f8e00ff */
[----:B------:R-:W-:-:S03]  /*11990*/  ULDC.64 UR4, c[0x0][0x418] ;  /* 0x0001060000047ab9 */ /* 0x000fc60000000a00 */
[----:B-----5:R-:W5:Y:S04]  /*119a0*/  @P2 LDG.E R0, desc[UR40][R4.64] ;  /* 0x0000002804002981 */ /* 0x020f68000c1e1900 */
[----:B---3--:R0:W-:Y:S02]  /*119b0*/  STL [R1+0x48], R6 ;  /* 0x0000480601007387 */ /* 0x0081e40000100800 */
[----:B0-----:R-:W-:-:S04]  /*119c0*/  @P1 IADD3 R6, P3, R19, UR8, RZ ;  /* 0x0000000813061c10 */ /* 0x001fc8000ff7e0ff */
[----:B------:R-:W-:-:S05]  /*119d0*/  @P1 IADD3.X R7, R22, UR9, RZ, P3, !PT ;  /* 0x0000000916071c10 */ /* 0x000fca0009ffe4ff */
[----:B------:R0:W3:Y:S01]  /*119e0*/  @P1 LDG.E R8, desc[UR40][R6.64] ;  /* 0x0000002806081981 */ /* 0x0000e2000c1e1900 */
[----:B------:R-:W-:-:S03]  /*119f0*/  UISETP.NE.U32.AND UP0, UPT, UR4, URZ, UPT ;  /* 0x0000003f0400728c */ /* 0x000fc6000bf05070 */
[----:B------:R-:W-:Y:S01]  /*11a00*/  ULDC UR4, c[0x0][0x424] ;  /* 0x0001090000047ab9 */ /* 0x000fe20000000800 */
[----:B------:R-:W-:-:S03]  /*11a10*/  UISETP.NE.AND.EX UP0, UPT, UR5, URZ, UPT, UP0 ;  /* 0x0000003f0500728c */ /* 0x000fc6000bf05300 */
[----:B------:R-:W-:Y:S01]  /*11a20*/  ULDC UR5, c[0x0][0x2f0] ;  /* 0x0000bc0000057ab9 */ /* 0x000fe20000000800 */
[----:B------:R-:W-:-:S04]  /*11a30*/  USEL UR4, UR4, 0x1, UP0 ;  /* 0x0000000104047887 */ /* 0x000fc80008000000 */
[----:B------:R-:W-:-:S03]  /*11a40*/  UIMAD UR4, UR4, UR5, URZ ;  /* 0x00000005040472a4 */ /* 0x000fc6000f8e023f */
[----:B------:R-:W-:-:S03]  /*11a50*/  ULDC UR5, c[0x0][0x348] ;  /* 0x0000d20000057ab9 */ /* 0x000fc60000000800 */
[----:B0-----:R-:W-:Y:S01]  /*11a60*/  IMAD.U32 R7, RZ, RZ, UR4 ;  /* 0x00000004ff077e24 */ /* 0x001fe2000f8e00ff */
[----:B---3--:R0:W-:Y:S04]  /*11a70*/  STL [R1+0x54], R8 ;  /* 0x0000540801007387 */ /* 0x0081e80000100800 */
[----:B--2---:R1:W-:Y:S01]  /*11a80*/  STL [R1+0x18], R9 ;  /* 0x0000180901007387 */ /* 0x0043e20000100800 */
[----:B0-----:R-:W-:Y:S01]  /*11a90*/  MOV R8, UR5 ;  /* 0x0000000500087c02 */ /* 0x001fe20008000f00 */
[----:B------:R-:W-:Y:S06]  /*11aa0*/  @P1 BRA `(.L_x_532) ;  /* 0x0000000000141947 */ /* 0x000fec0003800000 */
[----:B------:R-:W-:Y:S05]  /*11ab0*/  @!P0 BRA `(.L_x_532) ;  /* 0x0000000000108947 */ /* 0x000fea0003800000 */
[----:B------:R-:W2:Y:S04]  /*11ac0*/  LDG.E R6, desc[UR40][R2.64] ;  /* 0x0000002802067981 */ /* 0x000ea8000c1e1900 */
[----:B------:R-:W2:Y:S02]  /*11ad0*/  LDG.E R2, desc[UR40][R2.64+0x4] ;  /* 0x0000042802027981 */ /* 0x000ea4000c1e1900 */
[----:B--2---:R-:W-:-:S05]  /*11ae0*/  IMAD.IADD R2, R2, 0x1, -R6 ;  /* 0x0000000102027824 */ /* 0x004fca00078e0a06 */
[----:B------:R0:W-:Y:S02]  /*11af0*/  STL [R1+0x54], R2 ;  /* 0x0000540201007387 */ /* 0x0001e40000100800 */
.L_x_532:
[----:B------:R-:W-:Y:S01]  /*11b00*/  IMAD.MOV.U32 R11, RZ, RZ, R18 ;  /* 0x000000ffff0b7224 */ /* 0x000fe200078e0012 */
[----:B------:R-:W-:Y:S01]  /*11b10*/  ULDC.64 UR4, c[0x0][0xa20] ;  /* 0x0002880000047ab9 */ /* 0x000fe20000000a00 */
[C---:B------:R-:W-:Y:S02]  /*11b20*/  LOP3.LUT R6, R26.reuse, 0xff000000, RZ, 0xc0, !PT ;  /* 0xff0000001a067812 */ /* 0x040fe400078ec0ff */
[----:B------:R-:W-:Y:S01]  /*11b30*/  ISETP.NE.U32.AND P0, PT, RZ, UR4, PT ;  /* 0x00000004ff007c0c */ /* 0x000fe2000bf05070 */
[----:B------:R2:W-:Y:S01]  /*11b40*/  STL [R1+0x8], R11 ;  /* 0x0000080b01007387 */ /* 0x0005e20000100800 */
[----:B------:R-:W-:Y:S02]  /*11b50*/  SHF.R.U32.HI R6, RZ, 0x8, R6 ;  /* 0x00000008ff067819 */ /* 0x000fe40000011606 */
[----:B------:R-:W-:Y:S02]  /*11b60*/  ISETP.NE.AND.EX P0, PT, RZ, UR5, PT, P0 ;  /* 0x00000005ff007c0c */ /* 0x000fe4000bf05300 */
[----:B0-----:R-:W-:-:S02]  /*11b70*/  LOP3.LUT R2, R26, 0xff0000, RZ, 0xc0, !PT ;  /* 0x00ff00001a027812 */ /* 0x001fc400078ec0ff */
[----:B------:R-:W-:Y:S02]  /*11b80*/  LOP3.LUT R16, R26, 0xffff, RZ, 0xc0, !PT ;  /* 0x0000ffff1a107812 */ /* 0x000fe400078ec0ff */
[----:B------:R-:W-:-:S07]  /*11b90*/  LEA.HI R6, R2, R6, RZ, 0x10 ;  /* 0x0000000602067211 */ /* 0x000fce00078f80ff */
[----:B--2---:R-:W-:Y:S05]  /*11ba0*/  @!P0 BRA `(.L_x_533) ;  /* 0x0000000000108947 */ /* 0x004fea0003800000 */
[----:B------:R-:W-:-:S04]  /*11bb0*/  IADD3 R2, P0, R19, UR4, RZ ;  /* 0x0000000413027c10 */ /* 0x000fc8000ff1e0ff */
[----:B------:R-:W-:-:S05]  /*11bc0*/  IADD3.X R3, R22, UR5, RZ, P0, !PT ;  /* 0x0000000516037c10 */ /* 0x000fca00087fe4ff */
[----:B------:R0:W5:Y:S01]  /*11bd0*/  LDG.E R7, desc[UR40][R2.64] ;  /* 0x0000002802077981 */ /* 0x000162000c1e1900 */
[----:B------:R-:W-:Y:S05]  /*11be0*/  BRA `(.L_x_534) ;  /* 0x0000000000247947 */ /* 0x000fea0003800000 */
.L_x_533:
[----:B------:R-:W-:Y:S02]  /*11bf0*/  ULDC.64 UR4, c[0x0][0xa08] ;  /* 0x0002820000047ab9 */ /* 0x000fe40000000a00 */
[----:B------:R-:W-:-:S04]  /*11c00*/  ISETP.NE.U32.AND P0, PT, RZ, UR4, PT ;  /* 0x00000004ff007c0c */ /* 0x000fc8000bf05070 */
[----:B------:R-:W-:-:S13]  /*11c10*/  ISETP.NE.AND.EX P0, PT, RZ, UR5, PT, P0 ;  /* 0x00000005ff007c0c */ /* 0x000fda000bf05300 */
[----:B------:R-:W-:Y:S05]  /*11c20*/  @!P0 BRA `(.L_x_534) ;  /* 0x0000000000148947 */ /* 0x000fea0003800000 */
[----:B------:R-:W0:Y:S02]  /*11c30*/  LDC.64 R2, c[0x0][0xa08] ;  /* 0x00028200ff027b82 */ /* 0x000e240000000a00 */
[----:B0-----:R-:W-:-:S05]  /*11c40*/  IMAD.WIDE R2, R11, 0x4, R2 ;  /* 0x000000040b027825 */ /* 0x001fca00078e0202 */
[----:B------:R-:W2:Y:S04]  /*11c50*/  LDG.E R7, desc[UR40][R2.64] ;  /* 0x0000002802077981 */ /* 0x000ea8000c1e1900 */
[----:B------:R-:W2:Y:S02]  /*11c60*/  LDG.E R2, desc[UR40][R2.64+0x4] ;  /* 0x0000042802027981 */ /* 0x000ea4000c1e1900 */
[----:B--2---:R-:W-:-:S07]  /*11c70*/  IMAD.IADD R7, R2, 0x1, -R7 ;  /* 0x0000000102077824 */ /* 0x004fce00078e0a07 */
.L_x_534:
[----:B0-----:R-:W2:Y:S04]  /*11c80*/  @P2 LDG.E R2, desc[UR40][R4.64] ;  /* 0x0000002804022981 */ /* 0x001ea8000c1e1900 */
[----:B------:R-:W2:Y:S01]  /*11c90*/  @P2 LDG.E R4, desc[UR40][R4.64+0x4] ;  /* 0x0000042804042981 */ /* 0x000ea2000c1e1900 */
[----:B-----5:R-:W-:Y:S01]  /*11ca0*/  IMAD.IADD R7, R7, 0x1, -R9 ;  /* 0x0000000107077824 */ /* 0x020fe200078e0a09 */
[----:B------:R-:W-:Y:S01]  /*11cb0*/  BSSY B0, `(.L_x_535) ;  /* 0x0000029000007945 */ /* 0x000fe20003800000 */
[----:B------:R-:W-:Y:S01]  /*11cc0*/  LOP3.LUT R21, R6, 0xff, RZ, 0xc0, !PT ;  /* 0x000000ff06157812 */ /* 0x000fe200078ec0ff */
[----:B--2---:R-:W-:Y:S01]  /*11cd0*/  @P2 IMAD.IADD R8, R4, 0x1, -R2 ;  /* 0x0000000104082824 */ /* 0x004fe200078e0a02 */
[----:B------:R-:W-:-:S03]  /*11ce0*/  SHF.R.U32.HI R4, RZ, 0x10, R6 ;  /* 0x00000010ff047819 */ /* 0x000fc60000011606 */
[----:B------:R-:W-:-:S04]  /*11cf0*/  IMAD.IADD R23, R7, 0x1, R8 ;  /* 0x0000000107177824 */ /* 0x000fc800078e0208 */
[C---:B------:R-:W-:Y:S01]  /*11d00*/  VIADD R20, R23.reuse, 0x9f ;  /* 0x0000009f17147836 */ /* 0x040fe20000000000 */
[----:B------:R-:W-:-:S03]  /*11d10*/  ISETP.GE.AND P1, PT, R23, 0x1, PT ;  /* 0x000000011700780c */ /* 0x000fc60003f26270 */
[----:B------:R-:W-:-:S05]  /*11d20*/  IMAD.HI R20, R20, 0x66666667, RZ ;  /* 0x6666666714147827 */ /* 0x000fca00078e02ff */
[----:B------:R-:W-:-:S04]  /*11d30*/  SHF.R.U32.HI R2, RZ, 0x1f, R20 ;  /* 0x0000001fff027819 */ /* 0x000fc80000011614 */
[----:B------:R-:W-:Y:S01]  /*11d40*/  LEA.HI.SX32 R20, R20, R2, 0x1a ;  /* 0x0000000214147211 */ /* 0x000fe200078fd2ff */
[----:B------:R-:W-:Y:S01]  /*11d50*/  IMAD.MOV.U32 R2, RZ, RZ, RZ ;  /* 0x000000ffff027224 */ /* 0x000fe200078e00ff */
[----:B------:R-:W-:Y:S06]  /*11d60*/  @!P1 BRA `(.L_x_536) ;  /* 0x0000000000749947 */ /* 0x000fec0003800000 */
[----:B------:R-:W-:Y:S01]  /*11d70*/  ISETP.NE.AND P0, PT, R4, RZ, PT ;  /* 0x000000ff0400720c */ /* 0x000fe20003f05270 */
[----:B------:R-:W-:-:S03]  /*11d80*/  ULDC UR4, c[0x0][0x9f0] ;  /* 0x00027c0000047ab9 */ /* 0x000fc60000000800 */
[----:B------:R-:W-:-:S04]  /*11d90*/  SEL R5, R4, UR4, P0 ;  /* 0x0000000404057c07 */ /* 0x000fc80008000000 */
[----:B------:R-:W-:Y:S02]  /*11da0*/  IABS R6, R5 ;  /* 0x0000000500067213 */ /* 0x000fe40000000000 */
[----:B-1----:R-:W-:Y:S02]  /*11db0*/  IADD3 R9, R5, -0x1, R20 ;  /* 0xffffffff05097810 */ /* 0x002fe40007ffe014 */
[----:B------:R-:W0:Y:S08]  /*11dc0*/  I2F.RP R2, R6 ;  /* 0x0000000600027306 */ /* 0x000e300000209400 */
[----:B0-----:R-:W0:Y:S02]  /*11dd0*/  MUFU.RCP R2, R2 ;  /* 0x0000000200027308 */ /* 0x001e240000001000 */
[----:B0-----:R-:W-:-:S06]  /*11de0*/  VIADD R2, R2, 0xffffffe ;  /* 0x0ffffffe02027836 */ /* 0x001fcc0000000000 */
[----:B------:R0:W1:Y:S02]  /*11df0*/  F2I.FTZ.U32.TRUNC.NTZ R3, R2 ;  /* 0x0000000200037305 */ /* 0x000064000021f000 */
[----:B0-----:R-:W-:-:S04]  /*11e00*/  LOP3.LUT R2, R9, R5, RZ, 0x3c, !PT ;  /* 0x0000000509027212 */ /* 0x001fc800078e3cff */
[----:B------:R-:W-:Y:S02]  /*11e10*/  ISETP.GE.AND P4, PT, R2, RZ, PT ;  /* 0x000000ff0200720c */ /* 0x000fe40003f86270 */
[----:B-1----:R-:W-:-:S05]  /*11e20*/  IADD3 R2, RZ, -R3, RZ ;  /* 0x80000003ff027210 */ /* 0x002fca0007ffe0ff */
[----:B------:R-:W-:Y:S02]  /*11e30*/  IMAD R10, R2, R6, RZ ;  /* 0x00000006020a7224 */ /* 0x000fe400078e02ff */
[----:B------:R-:W-:-:S04]  /*11e40*/  IMAD.MOV.U32 R2, RZ, RZ, RZ ;  /* 0x000000ffff027224 */ /* 0x000fc800078e00ff */
[----:B------:R-:W-:Y:S01]  /*11e50*/  IMAD.HI.U32 R10, R3, R10, R2 ;  /* 0x0000000a030a7227 */ /* 0x000fe200078e0002 */
[----:B------:R-:W-:Y:S02]  /*11e60*/  IABS R2, R5 ;  /* 0x0000000500027213 */ /* 0x000fe40000000000 */
[----:B------:R-:W-:-:S03]  /*11e70*/  IABS R3, R9 ;  /* 0x0000000900037213 */ /* 0x000fc60000000000 */
[----:B------:R-:W-:-:S04]  /*11e80*/  IMAD.MOV R2, RZ, RZ, -R2 ;  /* 0x000000ffff027224 */ /* 0x000fc800078e0a02 */
        /* <DEDUP_REMOVED lines=11> */
.L_x_536:
[----:B------:R-:W-:Y:S05]  /*11f40*/  BSYNC B0 ;  /* 0x0000000000007941 */ /* 0x000fea0003800000 */
.L_x_535:
[-C--:B------:R-:W-:Y:S01]  /*11f50*/  IMAD R3, R21, R2.reuse, RZ ;  /* 0x0000000215037224 */ /* 0x080fe200078e02ff */
[----:B------:R-:W-:Y:S04]  /*11f60*/  BSSY B0, `(.L_x_537) ;  /* 0x00000e3000007945 */ /* 0x000fe80003800000 */
[C---:B------:R-:W-:Y:S01]  /*11f70*/  VIADDMNMX R2, R3.reuse, R2, R20, PT ;  /* 0x0000000203027246 */ /* 0x040fe20003800114 */
[----:B------:R-:W-:-:S04]  /*11f80*/  IMAD R3, R3, 0xa0, -R7 ;  /* 0x000000a003037824 */ /* 0x000fc800078e0a07 */
[----:B------:R-:W-:-:S05]  /*11f90*/  IMAD R2, R2, 0xa0, -R7 ;  /* 0x000000a002027824 */ /* 0x000fca00078e0a07 */
[----:B------:R-:W-:Y:S02]  /*11fa0*/  VIMNMX R5, R2, R8, PT ;  /* 0x0000000802057248 */ /* 0x000fe40003fe0100 */
[----:B------:R-:W-:-:S04]  /*11fb0*/  VIMNMX R2, RZ, R3, !PT ;  /* 0x00000003ff027248 */ /* 0x000fc80007fe0100 */
[----:B------:R-:W-:Y:S01]  /*11fc0*/  ISETP.GT.AND P0, PT, R5, R2, PT ;  /* 0x000000020500720c */ /* 0x000fe20003f04270 */
[----:B------:R-:W-:-:S05]  /*11fd0*/  IMAD.WIDE.U32 R2, R2, -0x33333333, RZ ;  /* 0xcccccccd02027825 */ /* 0x000fca00078e00ff */
[----:B------:R-:W-:-:S07]  /*11fe0*/  SHF.R.U32.HI R3, RZ, 0x7, R3 ;  /* 0x00000007ff037819 */ /* 0x000fce0000011603 */
[----:B------:R-:W-:-:S04]  /*11ff0*/  @P0 VIADD R5, R5, 0x9f ;  /* 0x0000009f05050836 */ /* 0x000fc80000000000 */
[----:B------:R-:W-:-:S04]  /*12000*/  @P0 IMAD.HI R2, R5, 0x66666667, RZ ;  /* 0x6666666705020827 */ /* 0x000fc800078e02ff */
[----:B------:R-:W-:Y:S01]  /*12010*/  IMAD.MOV.U32 R5, RZ, RZ, R3 ;  /* 0x000000ffff057224 */ /* 0x000fe200078e0003 */
[----:B------:R-:W-:-:S04]  /*12020*/  @P0 SHF.R.U32.HI R6, RZ, 0x1f, R2 ;  /* 0x0000001fff060819 */ /* 0x000fc80000011602 */
[----:B------:R-:W-:Y:S02]  /*12030*/  @P0 LEA.HI.SX32 R5, R2, R6, 0x1a ;  /* 0x0000000602050211 */ /* 0x000fe400078fd2ff */
[----:B------:R-:W-:Y:S02]  /*12040*/  PLOP3.LUT P0, PT, PT, PT, PT, 0x80, 0x0 ;  /* 0x000000000000781c */ /* 0x000fe40003f0f070 */
[----:B------:R-:W-:-:S13]  /*12050*/  ISETP.GT.AND P3, PT, R5, R3, PT ;  /* 0x000000030500720c */ /* 0x000fda0003f64270 */
[----:B------:R-:W-:Y:S05]  /*12060*/  @!P3 BRA `(.L_x_538) ;  /* 0x0000000c0048b947 */ /* 0x000fea0003800000 */
[----:B------:R-:W-:Y:S01]  /*12070*/  UMOV UR4, 0xffffffff ;  /* 0xffffffff00047882 */ /* 0x000fe20000000000 */
[----:B------:R-:W-:Y:S02]  /*12080*/  SEL R2, R11, RZ, !P2 ;  /* 0x000000ff0b027207 */ /* 0x000fe40005000000 */
[----:B------:R-:W-:Y:S05]  /*12090*/  BRA.DIV UR4, `(.L_x_539) ;  /* 0x0000006a04c47947 */ /* 0x000fea000b800000 */
[----:B------:R-:W0:Y:S02]  /*120a0*/  S2R R6, SR_TID.X ;  /* 0x0000000000067919 */ /* 0x000e240000002100 */
[----:B0-----:R-:W-:-:S04]  /*120b0*/  SHF.R.U32.HI R6, RZ, 0x5, R6 ;  /* 0x00000005ff067819 */ /* 0x001fc80000011606 */
[----:B------:R-:W-:-:S05]  /*120c0*/  LOP3.LUT R6, R6, 0x3, RZ, 0xc0, !PT ;  /* 0x0000000306067812 */ /* 0x000fca00078ec0ff */
[----:B------:R0:W2:Y:S02]  /*120d0*/  SHFL.IDX PT, R14, R6, RZ, 0x1f ;  /* 0x00001fff060e7589 */ /* 0x0000a400000e0000 */
.L_x_691:
[----:B--2---:R-:W-:Y:S02]  /*120e0*/  ISETP.NE.AND P0, PT, R14, RZ, PT ;  /* 0x000000ff0e00720c */ /* 0x004fe40003f05270 */
[----:B------:R-:W-:-:S11]  /*120f0*/  PLOP3.LUT P6, PT, PT, PT, PT, 0x8, 0x0 ;  /* 0x000000000000781c */ /* 0x000fd60003fce170 */
[----:B------:R-:W-:Y:S05]  /*12100*/  @P0 BRA `(.L_x_540) ;  /* 0x00000000000c0947 */ /* 0x000fea0003800000 */
[----:B------:R-:W-:-:S03]  /*12110*/  UMOV UR4, 0xffffffff ;  /* 0xffffffff00047882 */ /* 0x000fc60000000000 */
[----:B------:R-:W-:Y:S05]  /*12120*/  BRA.DIV UR4, `(.L_x_541) ;  /* 0x0000006a04d47947 */ /* 0x000fea000b800000 */
[----:B------:R-:W-:-:S13]  /*12130*/  ELECT P6, URZ, PT ;  /* 0x00000000003f782f */ /* 0x000fda00038c0000 */
.L_x_540:
[----:B0-----:R-:W2:Y:S01]  /*12140*/  LDL R6, [R1+0x5c] ;  /* 0x00005c0001067983 */ /* 0x001ea20000100800 */
[----:B------:R-:W-:Y:S01]  /*12150*/  BSSY B1, `(.L_x_542) ;  /* 0x0000008000017945 */ /* 0x000fe20003800000 */
[----:B--2---:R-:W-:-:S05]  /*12160*/  VIADD R6, R6, 0x1 ;  /* 0x0000000106067836 */ /* 0x004fca0000000000 */
[----:B------:R-:W-:-:S04]  /*12170*/  LEA.HI R7, R6, R6, RZ, 0x1 ;  /* 0x0000000606077211 */ /* 0x000fc800078f08ff */
[----:B------:R-:W-:-:S04]  /*12180*/  LOP3.LUT R7, R7, 0xfffffffe, RZ, 0xc0, !PT ;  /* 0xfffffffe07077812 */ /* 0x000fc800078ec0ff */
[----:B------:R-:W-:-:S04]  /*12190*/  IADD3 R6, R6, -R7, RZ ;  /* 0x8000000706067210 */ /* 0x000fc80007ffe0ff */
[----:B------:R-:W-:-:S04]  /*121a0*/  SHF.L.U32 R6, R6, 0x1f, RZ ;  /* 0x0000001f06067819 */ /* 0x000fc800000006ff */
[----:B------:R-:W0:Y:S02]  /*121b0*/  SYNCS.PHASECHK.TRANS64.TRYWAIT P0, [R17+URZ+0x13220], R6 ;  /* 0x01322006110075a7 */ /* 0x000e24000800017f */
[----:B0-----:R-:W-:Y:S05]  /*121c0*/  @!P0 BRA `(.L_x_543) ;  /* 0x0000006800cc8947 */ /* 0x001fea0003800000 */
.L_x_694:
[----:B------:R-:W-:Y:S05]  /*121d0*/  BSYNC B1 ;  /* 0x0000000000017941 */ /* 0x000fea0003800000 */
.L_x_542:
[----:B------:R-:W-:Y:S04]  /*121e0*/  BSSY B1, `(.L_x_544) ;  /* 0x0000050000017945 */ /* 0x000fe80003800000 */
[----:B------:R-:W-:Y:S05]  /*121f0*/  @!P6 BRA `(.L_x_545) ;  /* 0x000000040038e947 */ /* 0x000fea0003800000 */
[----:B-1----:R-:W0:Y:S04]  /*12200*/  LDL R9, [R1+0x4] ;  /* 0x0000040001097983 */ /* 0x002e280000100800 */
[----:B------:R-:W2:Y:S01]  /*12210*/  LDL R8, [R1+0x10] ;  /* 0x0000100001087983 */ /* 0x000ea20000100800 */
[----:B------:R-:W1:Y:S01]  /*12220*/  S2R R7, SR_TID.X ;  /* 0x0000000000077919 */ /* 0x000e620000002100 */
[----:B------:R-:W-:Y:S01]  /*12230*/  BSSY B2, `(.L_x_546) ;  /* 0x0000007000027945 */ /* 0x000fe20003800000 */
[----:B-1----:R-:W-:-:S04]  /*12240*/  LOP3.LUT R7, R7, 0x7f, RZ, 0xc0, !PT ;  /* 0x0000007f07077812 */ /* 0x002fc800078ec0ff */
[----:B------:R-:W-:Y:S01]  /*12250*/  ISETP.NE.AND P2, PT, R7, RZ, PT ;  /* 0x000000ff0700720c */ /* 0x000fe20003f45270 */
[----:B0-----:R-:W-:Y:S01]  /*12260*/  IMAD R6, R9, 0x8, R17 ;  /* 0x0000000809067824 */ /* 0x001fe200078e0211 */
[----:B--2---:R-:W-:-:S04]  /*12270*/  SHF.L.U32 R10, R8, 0x1f, RZ ;  /* 0x0000001f080a7819 */ /* 0x004fc800000006ff */
[----:B------:R-:W0:Y:S02]  /*12280*/  SYNCS.PHASECHK.TRANS64.TRYWAIT P0, [R6+URZ+0x132a0], R10 ;  /* 0x0132a00a060075a7 */ /* 0x000e24000800017f */
[----:B0-----:R-:W-:Y:S05]  /*12290*/  @!P0 BRA `(.L_x_547) ;  /* 0x0000006800ac8947 */ /* 0x001fea0003800000 */
.L_x_695:
[----:B------:R-:W-:Y:S05]  /*122a0*/  BSYNC B2 ;  /* 0x0000000000027941 */ /* 0x000fea0003800000 */
.L_x_546:
[----:B------:R-:W-:Y:S04]  /*122b0*/  BSSY B2, `(.L_x_548) ;  /* 0x0000009000027945 */ /* 0x000fe80003800000 */
[----:B------:R-:W-:Y:S05]  /*122c0*/  @P2 BRA `(.L_x_549) ;  /* 0x00000000001c2947 */ /* 0x000fea0003800000 */
[----:B------:R-:W1:Y:S02]  /*122d0*/  S2R R7, SR_TID.X ;  /* 0x0000000000077919 */ /* 0x000e640000002100 */
[----:B-1----:R-:W-:Y:S01]  /*122e0*/  LOP3.LUT R8, R7, 0x1f, RZ, 0xc0, !PT ;  /* 0x0000001f07087812 */ /* 0x002fe200078ec0ff */
[----:B------:R-:W-:-:S03]  /*122f0*/  IMAD.MOV.U32 R7, RZ, RZ, 0x2800 ;  /* 0x00002800ff077424 */ /* 0x000fc600078e00ff */
[----:B------:R-:W-:Y:S01]  /*12300*/  ISETP.NE.AND P0, PT, R8, RZ, PT ;  /* 0x000000ff0800720c */ /* 0x000fe20003f05270 */
[----:B------:R1:W-:-:S12]  /*12310*/  SYNCS.ARRIVE.TRANS64 RZ, [R6+URZ+0x13290], R7 ;  /* 0x0132900706ff79a7 */ /* 0x0003d8000800003f */
[----:B-1----:R-:W-:Y:S05]  /*12320*/  @!P0 BRA `(.L_x_549) ;  /* 0x0000000000048947 */ /* 0x002fea0003800000 */
[----:B------:R-:W-:Y:S01]  /*12330*/  BPT.TRAP 0x1 ;  /* 0x000000040000795c */ /* 0x000fe20000300000 */
.L_x_549:
[----:B------:R-:W-:Y:S05]  /*12340*/  BSYNC B2 ;  /* 0x0000000000027941 */ /* 0x000fea0003800000 */
.L_x_548:
[----:B------:R-:W2:Y:S01]  /*12350*/  LDL R8, [R1+0x4] ;  /* 0x0000040001087983 */ /* 0x000ea20000100800 */
[----:B------:R-:W-:Y:S01]  /*12360*/  IMAD.MOV.U32 R12, RZ, RZ, RZ ;  /* 0x000000ffff0c7224 */ /* 0x000fe200078e00ff */
[----:B------:R-:W-:Y:S01]  /*12370*/  UIADD3 UR4, UP0, UR38, 0x570, URZ ;  /* 0x0000057026047890 */ /* 0x000fe2000ff1e03f */
[----:B------:R-:W-:Y:S01]  /*12380*/  IMAD R7, R5, 0xa0, R0 ;  /* 0x000000a005077824 */ /* 0x000fe200078e0200 */
[----:B------:R-:W-:Y:S01]  /*12390*/  PLOP3.LUT P0, PT, PT, PT, PT, 0x80, 0x0 ;  /* 0x000000000000781c */ /* 0x000fe20003f0f070 */
[----:B------:R-:W-:Y:S01]  /*123a0*/  UMOV UR6, 0x0 ;  /* 0x0000000000067882 */ /* 0x000fe20000000000 */
[----:B------:R-:W-:Y:S01]  /*123b0*/  R2UR UR10, R12 ;  /* 0x000000000c0a72ca */ /* 0x000fe200000e0000 */
[----:B------:R-:W-:Y:S01]  /*123c0*/  VIADD R7, R7, 0xffffff60 ;  /* 0xffffff6007077836 */ /* 0x000fe20000000000 */
[----:B------:R-:W-:Y:S01]  /*123d0*/  UIADD3.X UR5, URZ, UR39, URZ, UP0, !UPT ;  /* 0x000000273f057290 */ /* 0x000fe200087fe43f */
[----:B------:R-:W-:Y:S01]  /*123e0*/  UMOV UR7, 0x12f00000 ;  /* 0x12f0000000077882 */ /* 0x000fe20000000000 */
[----:B--2---:R-:W-:-:S02]  /*123f0*/  IMAD R11, R8, 0x2800, R17 ;  /* 0x00002800080b7824 */ /* 0x004fc400078e0211 */
[----:B------:R-:W-:Y:S02]  /*12400*/  VIADD R8, R6, 0x13290 ;  /* 0x0001329006087836 */ /* 0x000fe40000000000 */
[----:B------:R-:W-:-:S07]  /*12410*/  VIADD R9, R11, 0xe000 ;  /* 0x0000e0000b097836 */ /* 0x000fce0000000000 */
.L_x_550:
[----:B------:R-:W-:-:S13]  /*12420*/  @P0 ELECT P3, URZ, PT ;  /* 0x00000000003f082f */ /* 0x000fda0003860000 */
[----:B------:R-:W-:Y:S02]  /*12430*/  @P3 R2UR UR13, R2 ;  /* 0x00000000020d32ca */ /* 0x000fe400000e0000 */
[----:B------:R-:W-:Y:S02]  /*12440*/  @P3 R2UR UR12, R16 ;  /* 0x00000000100c32ca */ /* 0x000fe400000e0000 */
[----:B------:R-:W-:Y:S02]  /*12450*/  @P3 R2UR UR11, R7 ;  /* 0x00000000070b32ca */ /* 0x000fe400000e0000 */
[----:B------:R-:W-:Y:S02]  /*12460*/  @P3 R2UR UR9, R8 ;  /* 0x00000000080932ca */ /* 0x000fe400000e0000 */
[----:B------:R-:W-:Y:S02]  /*12470*/  @P3 R2UR UR8, R9 ;  /* 0x00000000090832ca */ /* 0x000fe400000e0000 */
[----:B------:R-:W-:-:S02]  /*12480*/  @P3 PLOP3.LUT P0, PT, P3, PT, PT, 0x8, 0x0 ;  /* 0x000000000000381c */ /* 0x000fc40001f0e170 */
[----:B------:R-:W-:-:S09]  /*12490*/  PLOP3.LUT P3, PT, PT, PT, PT, 0x8, 0x0 ;  /* 0x000000000000781c */ /* 0x000fd20003f6e170 */
[----:B------:R1:W-:Y:S02]  /*124a0*/  UTMALDG.4D [UR8], [UR4], desc[UR6] ;  /* 0x00000608040075b4 */ /* 0x0003e40008019000 */
[----:B-1----:R-:W-:Y:S05]  /*124b0*/  @P0 BRA.U.ANY `(.L_x_550) ;  /* 0xfffffffd00d80947 */ /* 0x002fea000393ffff */
[----:B------:R-:W1:Y:S01]  /*124c0*/  SYNCS.PHASECHK.TRANS64.TRYWAIT P0, [R6+URZ+0x132c0], R10 ;  /* 0x0132c00a060075a7 */ /* 0x000e62000800017f */
[----:B------:R-:W-:Y:S04]  /*124d0*/  BSSY B2, `(.L_x_551) ;  /* 0x0000002000027945 */ /* 0x000fe80003800000 */
[----:B-1----:R-:W-:Y:S05]  /*124e0*/  @!P0 BRA `(.L_x_552) ;  /* 0x00000068002c8947 */ /* 0x002fea0003800000 */
.L_x_696:
[----:B------:R-:W-:Y:S05]  /*124f0*/  BSYNC B2 ;  /* 0x0000000000027941 */ /* 0x000fea0003800000 */
.L_x_551:
[----:B------:R-:W-:Y:S01]  /*12500*/  BSSY B2, `(.L_x_553) ;  /* 0x000000b000027945 */ /* 0x000fe20003800000 */
[----:B------:R-:W-:Y:S02]  /*12510*/  IMAD.MOV.U32 R8, RZ, RZ, 0x0 ;  /* 0x00000000ff087424 */ /* 0x000fe400078e00ff */
[----:B------:R-:W-:Y:S01]  /*12520*/  IMAD.MOV.U32 R9, RZ, RZ, 0x12f00000 ;  /* 0x12f00000ff097424 */ /* 0x000fe200078e00ff */
[----:B------:R-:W-:Y:S06]  /*12530*/  @P2 BRA `(.L_x_554) ;  /* 0x00000000001c2947 */ /* 0x000fec0003800000 */
[----:B------:R-:W2:Y:S01]  /*12540*/  S2R R13, SR_TID.X ;  /* 0x00000000000d7919 */ /* 0x000ea20000002100 */
[----:B01----:R-:W-:-:S04]  /*12550*/  IMAD.MOV.U32 R10, RZ, RZ, 0x2800 ;  /* 0x00002800ff0a7424 */ /* 0x003fc800078e00ff */
[----:B------:R3:W-:Y:S01]  /*12560*/  SYNCS.ARRIVE.TRANS64 RZ, [R6+URZ+0x132b0], R10 ;  /* 0x0132b00a06ff79a7 */ /* 0x0007e2000800003f */
[----:B--2---:R-:W-:-:S04]  /*12570*/  LOP3.LUT R13, R13, 0x1f, RZ, 0xc0, !PT ;  /* 0x0000001f0d0d7812 */ /* 0x004fc800078ec0ff */
[----:B------:R-:W-:-:S13]  /*12580*/  ISETP.NE.AND P0, PT, R13, RZ, PT ;  /* 0x000000ff0d00720c */ /* 0x000fda0003f05270 */
[----:B---3--:R-:W-:Y:S05]  /*12590*/  @!P0 BRA `(.L_x_554) ;  /* 0x0000000000048947 */ /* 0x008fea0003800000 */
[----:B------:R-:W-:Y:S01]  /*125a0*/  BPT.TRAP 0x1 ;  /* 0x000000040000795c */ /* 0x000fe20000300000 */
.L_x_554:
[----:B------:R-:W-:Y:S05]  /*125b0*/  BSYNC B2 ;  /* 0x0000000000027941 */ /* 0x000fea0003800000 */
.L_x_553:
[----:B------:R-:W-:Y:S01]  /*125c0*/  R2UR UR10, R12 ;  /* 0x000000000c0a72ca */ /* 0x000fe200000e0000 */
[----:B------:R-:W-:Y:S01]  /*125d0*/  UIADD3 UR4, UP0, UR38, 0x670, URZ ;  /* 0x0000067026047890 */ /* 0x000fe2000ff1e03f */
[----:B------:R-:W-:Y:S02]  /*125e0*/  R2UR UR7, R9 ;  /* 0x00000000090772ca */ /* 0x000fe400000e0000 */
[----:B------:R-:W-:Y:S01]  /*125f0*/  R2UR UR6, R8 ;  /* 0x00000000080672ca */ /* 0x000fe200000e0000 */
[----:B------:R-:W-:Y:S01]  /*12600*/  VIADD R8, R11, 0x6000 ;  /* 0x000060000b087836 */ /* 0x000fe20000000000 */
[----:B------:R-:W-:Y:S01]  /*12610*/  PLOP3.LUT P0, PT, PT, PT, PT, 0x80, 0x0 ;  /* 0x000000000000781c */ /* 0x000fe20003f0f070 */
[----:B------:R-:W-:Y:S01]  /*12620*/  UIADD3.X UR5, URZ, UR39, URZ, UP0, !UPT ;  /* 0x000000273f057290 */ /* 0x000fe200087fe43f */
[----:B01----:R-:W-:-:S11]  /*12630*/  IADD3 R6, R6, 0x132b0, RZ ;  /* 0x000132b006067810 */ /* 0x003fd60007ffe0ff */
.L_x_555:
        /* <DEDUP_REMOVED lines=9> */
[----:B--2---:R-:W-:Y:S05]  /*126d0*/  @P0 BRA.U.ANY `(.L_x_555) ;  /* 0xfffffffd00d80947 */ /* 0x004fea000393ffff */
.L_x_545:
[----:B------:R-:W-:Y:S05]  /*126e0*/  BSYNC B1 ;  /* 0x0000000000017941 */ /* 0x000fea0003800000 */
.L_x_544:
[----:B------:R-:W0:Y:S04]  /*126f0*/  LDL.LU R10, [R1+0x4] ;  /* 0x00000400010a7983 */ /* 0x000e280000300800 */
[----:B-1----:R-:W2:Y:S01]  /*12700*/  LDL.LU R9, [R1+0x10] ;  /* 0x0000100001097983 */ /* 0x002ea20000300800 */
[----:B------:R-:W-:Y:S01]  /*12710*/  VIADD R5, R5, 0xfffffffe ;  /* 0xfffffffe05057836 */ /* 0x000fe20000000000 */
[----:B------:R-:W-:-:S04]  /*12720*/  PLOP3.LUT P0, PT, PT, PT, PT, 0x8, 0x0 ;  /* 0x000000000000781c */ /* 0x000fc80003f0e170 */
[----:B------:R-:W-:Y:S01]  /*12730*/  ISETP.GE.AND P3, PT, R5, R3, PT ;  /* 0x000000030500720c */ /* 0x000fe20003f66270 */
[----:B0-----:R-:W-:-:S05]  /*12740*/  VIADD R6, R10, 0x1 ;  /* 0x000000010a067836 */ /* 0x001fca0000000000 */
[----:B------:R-:W-:-:S04]  /*12750*/  ISETP.NE.AND P2, PT, R6, 0x2, PT ;  /* 0x000000020600780c */ /* 0x000fc80003f45270 */
[----:B------:R-:W-:Y:S02]  /*12760*/  SEL R7, RZ, 0x1, P2 ;  /* 0x00000001ff077807 */ /* 0x000fe40001000000 */
[----:B------:R-:W-:Y:S02]  /*12770*/  SEL R6, R6, RZ, P2 ;  /* 0x000000ff06067207 */ /* 0x000fe40001000000 */
[----:B--2---:R-:W-:-:S03]  /*12780*/  LOP3.LUT R9, R9, R7, RZ, 0x3c, !PT ;  /* 0x0000000709097212 */ /* 0x004fc600078e3cff */
[----:B------:R0:W-:Y:S04]  /*12790*/  STL [R1+0x4], R6 ;  /* 0x0000040601007387 */ /* 0x0001e80000100800 */
[----:B------:R0:W-:Y:S01]  /*127a0*/  STL [R1+0x10], R9 ;  /* 0x0000100901007387 */ /* 0x0001e20000100800 */
[----:B------:R-:W-:Y:S05]  /*127b0*/  @!P3 BRA `(.L_x_538) ;  /* 0x000000040074b947 */ /* 0x000fea0003800000 */
.L_x_568:
[----:B------:R-:W-:Y:S05]  /*127c0*/  YIELD ;  /* 0x0000000000007946 */ /* 0x000fea0003800000 */
[----:B------:R-:W-:Y:S04]  /*127d0*/  BSSY B1, `(.L_x_556) ;  /* 0x000004f000017945 */ /* 0x000fe80003800000 */
[----:B--2---:R-:W-:Y:S05]  /*127e0*/  @!P6 BRA `(.L_x_557) ;  /* 0x000000040034e947 */ /* 0x004fea0003800000 */
[----:B0-----:R-:W2:Y:S04]  /*127f0*/  LDL R6, [R1+0x4] ;  /* 0x0000040001067983 */ /* 0x001ea80000100800 */
[----:B------:R-:W3:Y:S01]  /*12800*/  LDL R7, [R1+0x10] ;  /* 0x0000100001077983 */ /* 0x000ee20000100800 */
[----:B------:R-:W0:Y:S01]  /*12810*/  S2R R8, SR_TID.X ;  /* 0x0000000000087919 */ /* 0x000e220000002100 */
[----:B------:R-:W-:Y:S01]  /*12820*/  BSSY B2, `(.L_x_558) ;  /* 0x0000007000027945 */ /* 0x000fe20003800000 */
[----:B0-----:R-:W-:-:S04]  /*12830*/  LOP3.LUT R8, R8, 0x7f, RZ, 0xc0, !PT ;  /* 0x0000007f08087812 */ /* 0x001fc800078ec0ff */
[----:B------:R-:W-:Y:S01]  /*12840*/  ISETP.NE.AND P3, PT, R8, RZ, PT ;  /* 0x000000ff0800720c */ /* 0x000fe20003f65270 */
[----:B--2---:R-:W-:Y:S01]  /*12850*/  IMAD R6, R6, 0x8, R17 ;  /* 0x0000000806067824 */ /* 0x004fe200078e0211 */
[----:B---3--:R-:W-:-:S04]  /*12860*/  SHF.L.U32 R7, R7, 0x1f, RZ ;  /* 0x0000001f07077819 */ /* 0x008fc800000006ff */
[----:B------:R-:W0:Y:S02]  /*12870*/  SYNCS.PHASECHK.TRANS64.TRYWAIT P2, [R6+URZ+0x132a0], R7 ;  /* 0x0132a007060075a7 */ /* 0x000e24000804017f */
[----:B0-----:R-:W-:Y:S05]  /*12880*/  @!P2 BRA `(.L_x_559) ;  /* 0x000000640058a947 */ /* 0x001fea0003800000 */
.L_x_697:
[----:B------:R-:W-:Y:S05]  /*12890*/  BSYNC B2 ;  /* 0x0000000000027941 */ /* 0x000fea0003800000 */
.L_x_558:
        /* <DEDUP_REMOVED lines=9> */
.L_x_561:
[----:B------:R-:W-:Y:S05]  /*12930*/  BSYNC B2 ;  /* 0x0000000000027941 */ /* 0x000fea0003800000 */
.L_x_560:
[----:B------:R-:W2:Y:S01]  /*12940*/  LDL R8, [R1+0x4] ;  /* 0x0000040001087983 */ /* 0x000ea20000100800 */
[----:B------:R-:W-:Y:S01]  /*12950*/  IMAD.MOV.U32 R12, RZ, RZ, RZ ;  /* 0x000000ffff0c7224 */ /* 0x000fe200078e00ff */
[----:B------:R-:W-:Y:S01]  /*12960*/  UIADD3 UR4, UP0, UR38, 0x570, URZ ;  /* 0x0000057026047890 */ /* 0x000fe2000ff1e03f */
[----:B------:R-:W-:Y:S01]  /*12970*/  PLOP3.LUT P2, PT, PT, PT, PT, 0x80, 0x0 ;  /* 0x000000000000781c */ /* 0x000fe20003f4f070 */
[----:B------:R-:W-:Y:S01]  /*12980*/  IMAD R9, R5, 0xa0, R0 ;  /* 0x000000a005097824 */ /* 0x000fe200078e0200 */
[----:B------:R-:W-:Y:S01]  /*12990*/  UMOV UR6, 0x0 ;  /* 0x0000000000067882 */ /* 0x000fe20000000000 */
[----:B------:R-:W-:Y:S01]  /*129a0*/  R2UR UR10, R12 ;  /* 0x000000000c0a72ca */ /* 0x000fe200000e0000 */
[----:B------:R-:W-:Y:S01]  /*129b0*/  VIADD R10, R6, 0x13290 ;  /* 0x00013290060a7836 */ /* 0x000fe20000000000 */
[----:B------:R-:W-:Y:S01]  /*129c0*/  UIADD3.X UR5, URZ, UR39, URZ, UP0, !UPT ;  /* 0x000000273f057290 */ /* 0x000fe200087fe43f */
[----:B------:R-:W-:Y:S01]  /*129d0*/  UMOV UR7, 0x12f00000 ;  /* 0x12f0000000077882 */ /* 0x000fe20000000000 */
[----:B--2---:R-:W-:-:S04]  /*129e0*/  IMAD R8, R8, 0x2800, R17 ;  /* 0x0000280008087824 */ /* 0x004fc800078e0211 */
[----:B------:R-:W-:-:S07]  /*129f0*/  VIADD R11, R8, 0xe000 ;  /* 0x0000e000080b7836 */ /* 0x000fce0000000000 */
.L_x_562:
        /* <DEDUP_REMOVED lines=13> */
.L_x_698:
[----:B------:R-:W-:Y:S05]  /*12ad0*/  BSYNC B2 ;  /* 0x0000000000027941 */ /* 0x000fea0003800000 */
.L_x_563:
        /* <DEDUP_REMOVED lines=11> */
.L_x_566:
[----:B------:R-:W-:Y:S05]  /*12b90*/  BSYNC B2 ;  /* 0x0000000000027941 */ /* 0x000fea0003800000 */
.L_x_565:
[----:B------:R-:W-:Y:S01]  /*12ba0*/  R2UR UR10, R12 ;  /* 0x000000000c0a72ca */ /* 0x000fe200000e0000 */
[----:B------:R-:W-:Y:S01]  /*12bb0*/  UIADD3 UR4, UP0, UR38, 0x670, URZ ;  /* 0x0000067026047890 */ /* 0x000fe2000ff1e03f */
[----:B------:R-:W-:Y:S01]  /*12bc0*/  R2UR UR6, R10 ;  /* 0x000000000a0672ca */ /* 0x000fe200000e0000 */
[----:B01----:R-:W-:Y:S01]  /*12bd0*/  VIADD R6, R6, 0x132b0 ;  /* 0x000132b006067836 */ /* 0x003fe20000000000 */
[----:B------:R-:W-:Y:S01]  /*12be0*/  R2UR UR7, R11 ;  /* 0x000000000b0772ca */ /* 0x000fe200000e0000 */
[----:B------:R-:W-:Y:S01]  /*12bf0*/  UIADD3.X UR5, URZ, UR39, URZ, UP0, !UPT ;  /* 0x000000273f057290 */ /* 0x000fe200087fe43f */
[----:B------:R-:W-:Y:S02]  /*12c00*/  PLOP3.LUT P2, PT, PT, PT, PT, 0x80, 0x0 ;  /* 0x000000000000781c */ /* 0x000fe40003f4f070 */
[----:B------:R-:W-:-:S11]  /*12c10*/  IADD3 R8, R8, 0x6000, RZ ;  /* 0x0000600008087810 */ /* 0x000fd60007ffe0ff */
.L_x_567:
        /* <DEDUP_REMOVED lines=10> */
.L_x_557:
[----:B------:R-:W-:Y:S05]  /*12cc0*/  BSYNC B1 ;  /* 0x0000000000017941 */ /* 0x000fea0003800000 */
.L_x_556:
[----:B------:R-:W0:Y:S04]  /*12cd0*/  LDL.LU R7, [R1+0x4] ;  /* 0x0000040001077983 */ /* 0x000e280000300800 */
[----:B------:R-:W2:Y:S01]  /*12ce0*/  LDL.LU R10, [R1+0x10] ;  /* 0x00001000010a7983 */ /* 0x000ea20000300800 */
[C---:B------:R-:W-:Y:S01]  /*12cf0*/  ISETP.GT.AND P3, PT, R5.reuse, R3, PT ;  /* 0x000000030500720c */ /* 0x040fe20003f64270 */
[----:B------:R-:W-:Y:S02]  /*12d00*/  VIADD R5, R5, 0xffffffff ;  /* 0xffffffff05057836 */ /* 0x000fe40000000000 */
[----:B0-----:R-:W-:-:S05]  /*12d10*/  VIADD R6, R7, 0x1 ;  /* 0x0000000107067836 */ /* 0x001fca0000000000 */
[----:B------:R-:W-:-:S04]  /*12d20*/  ISETP.NE.AND P2, PT, R6, 0x2, PT ;  /* 0x000000020600780c */ /* 0x000fc80003f45270 */
[----:B------:R-:W-:Y:S02]  /*12d30*/  SEL R7, RZ, 0x1, P2 ;  /* 0x00000001ff077807 */ /* 0x000fe40001000000 */
[----:B------:R-:W-:Y:S02]  /*12d40*/  SEL R6, R6, RZ, P2 ;  /* 0x000000ff06067207 */ /* 0x000fe40001000000 */
[----:B--2---:R-:W-:-:S05]  /*12d50*/  LOP3.LUT R10, R10, R7, RZ, 0x3c, !PT ;  /* 0x000000070a0a7212 */ /* 0x004fca00078e3cff */
[----:B------:R2:W-:Y:S04]  /*12d60*/  STL [R1+0x10], R10 ;  /* 0x0000100a01007387 */ /* 0x0005e80000100800 */
[----:B------:R2:W-:Y:S01]  /*12d70*/  STL [R1+0x4], R6 ;  /* 0x0000040601007387 */ /* 0x0005e20000100800 */
[----:B------:R-:W-:Y:S05]  /*12d80*/  @P3 BRA `(.L_x_568) ;  /* 0xfffffff8008c3947 */ /* 0x000fea000383ffff */
.L_x_538:
[----:B------:R-:W-:Y:S05]  /*12d90*/  BSYNC B0 ;  /* 0x0000000000007941 */ /* 0x000fea0003800000 */
.L_x_537:
[----:B------:R-:W-:Y:S05]  /*12da0*/  @!P0 WARPSYNC.ALL ;  /* 0x0000000000008948 */ /* 0x000fea0003800000 */
[----:B------:R-:W-:Y:S01]  /*12db0*/  @!P0 BAR.SYNC.DEFER_BLOCKING 0xc, 0x200 ;  /* 0x0308000000008b1d */ /* 0x000fe20000010000 */
[----:B------:R-:W-:-:S05]  /*12dc0*/  IMAD.MOV.U32 R26, RZ, RZ, RZ ;  /* 0x000000ffff1a7224 */ /* 0x000fca00078e00ff */
[----:B------:R-:W-:Y:S04]  /*12dd0*/  BSSY B0, `(.L_x_569) ;  /* 0x000001f000007945 */ /* 0x000fe80003800000 */
[----:B------:R-:W-:Y:S05]  /*12de0*/  @!P1 BRA `(.L_x_570) ;  /* 0x0000000000749947 */ /* 0x000fea0003800000 */
[----:B------:R-:W-:-:S13]  /*12df0*/  ISETP.NE.AND P0, PT, R4, RZ, PT ;  /* 0x000000ff0400720c */ /* 0x000fda0003f05270 */
[----:B------:R-:W3:Y:S02]  /*12e00*/  @!P0 LDC R4, c[0x0][0x9f0] ;  /* 0x00027c00ff048b82 */ /* 0x000ee40000000800 */
[----:B---3--:R-:W-:-:S04]  /*12e10*/  IABS R0, R4 ;  /* 0x0000000400007213 */ /* 0x008fc80000000000 */
[----:B------:R-:W3:Y:S08]  /*12e20*/  I2F.RP R2, R0 ;  /* 0x0000000000027306 */ /* 0x000ef00000209400 */
[----:B---3--:R-:W3:Y:S02]  /*12e30*/  MUFU.RCP R2, R2 ;  /* 0x0000000200027308 */ /* 0x008ee40000001000 */
[----:B---3--:R-:W-:-:S06]  /*12e40*/  VIADD R2, R2, 0xffffffe ;  /* 0x0ffffffe02027836 */ /* 0x008fcc0000000000 */
[----:B------:R-:W3:Y:S02]  /*12e50*/  F2I.FTZ.U32.TRUNC.NTZ R3, R2 ;  /* 0x0000000200037305 */ /* 0x000ee4000021f000 */
[----:B---3--:R-:W-:-:S04]  /*12e60*/  IMAD.MOV R2, RZ, RZ, -R3 ;  /* 0x000000ffff027224 */ /* 0x008fc800078e0a03 */
[----:B------:R-:W-:Y:S02]  /*12e70*/  IMAD R5, R2, R0, RZ ;  /* 0x0000000002057224 */ /* 0x000fe400078e02ff */
[----:B------:R-:W-:-:S04]  /*12e80*/  IMAD.MOV.U32 R2, RZ, RZ, RZ ;  /* 0x000000ffff027224 */ /* 0x000fc800078e00ff */
[----:B------:R-:W-:Y:S01]  /*12e90*/  IMAD.HI.U32 R7, R3, R5, R2 ;  /* 0x0000000503077227 */ /* 0x000fe200078e0002 */
[----:B------:R-:W-:Y:S02]  /*12ea0*/  IABS R2, R4 ;  /* 0x0000000400027213 */ /* 0x000fe40000000000 */
[----:B------:R-:W-:-:S03]  /*12eb0*/  IADD3 R3, R20, -0x1, R4 ;  /* 0xffffffff14037810 */ /* 0x000fc60007ffe004 */
[----:B------:R-:W-:Y:S01]  /*12ec0*/  IMAD.MOV R2, RZ, RZ, -R2 ;  /* 0x000000ffff027224 */ /* 0x000fe200078e0a02 */
[----:B------:R-:W-:Y:S02]  /*12ed0*/  IABS R5, R3 ;  /* 0x0000000300057213 */ /* 0x000fe40000000000 */
[----:B------:R-:W-:Y:S01]  /*12ee0*/  LOP3.LUT R3, R3, R4, RZ, 0x3c, !PT ;  /* 0x0000000403037212 */ /* 0x000fe200078e3cff */
[----:B0-2---:R-:W-:Y:S02]  /*12ef0*/  IMAD.MOV.U32 R6, RZ, RZ, R2 ;  /* 0x000000ffff067224 */ /* 0x005fe400078e0002 */
[----:B------:R-:W-:Y:S01]  /*12f00*/  IMAD.HI.U32 R2, R7, R5, RZ ;  /* 0x0000000507027227 */ /* 0x000fe200078e00ff */
[----:B------:R-:W-:-:S03]  /*12f10*/  ISETP.GE.AND P2, PT, R3, RZ, PT ;  /* 0x000000ff0300720c */ /* 0x000fc60003f46270 */
[----:B------:R-:W-:-:S05]  /*12f20*/  IMAD R5, R2, R6, R5 ;  /* 0x0000000602057224 */ /* 0x000fca00078e0205 */
[----:B------:R-:W-:-:S13]  /*12f30*/  ISETP.GT.U32.AND P1, PT, R0, R5, PT ;  /* 0x000000050000720c */ /* 0x000fda0003f24070 */
[----:B------:R-:W-:Y:S01]  /*12f40*/  @!P1 IMAD.IADD R5, R5, 0x1, -R0 ;  /* 0x0000000105059824 */ /* 0x000fe200078e0a00 */
[----:B------:R-:W-:Y:S02]  /*12f50*/  @!P1 IADD3 R2, R2, 0x1, RZ ;  /* 0x0000000102029810 */ /* 0x000fe40007ffe0ff */
[----:B------:R-:W-:Y:S02]  /*12f60*/  ISETP.NE.AND P1, PT, R4, RZ, PT ;  /* 0x000000ff0400720c */ /* 0x000fe40003f25270 */
[----:B------:R-:W-:-:S13]  /*12f70*/  ISETP.GE.U32.AND P0, PT, R5, R0, PT ;  /* 0x000000000500720c */ /* 0x000fda0003f06070 */
[----:B------:R-:W-:-:S04]  /*12f80*/  @P0 VIADD R2, R2, 0x1 ;  /* 0x0000000102020836 */ /* 0x000fc80000000000 */
[----:B------:R-:W-:Y:S01]  /*12f90*/  @!P2 IMAD.MOV R2, RZ, RZ, -R2 ;  /* 0x000000ffff02a224 */ /* 0x000fe200078e0a02 */
[----:B------:R-:W-:-:S05]  /*12fa0*/  @!P1 LOP3.LUT R2, RZ, R4, RZ, 0x33, !PT ;  /* 0x00000004ff029212 */ /* 0x000fca00078e33ff */
[----:B------:R-:W-:-:S07]  /*12fb0*/  IMAD.MOV.U32 R26, RZ, RZ, R2 ;  /* 0x000000ffff1a7224 */ /* 0x000fce00078e0002 */
.L_x_570:
[----:B------:R-:W-:Y:S05]  /*12fc0*/  BSYNC B0 ;  /* 0x0000000000007941 */ /* 0x000fea0003800000 */
.L_x_569:
[----:B------:R-:W-:-:S05]  /*12fd0*/  IMAD R0, R21, R26, RZ ;  /* 0x0000001a15007224 */ /* 0x000fca00078e02ff */
[----:B------:R3:W-:Y:S01]  /*12fe0*/  STL [R1+0x20], R0 ;  /* 0x0000200001007387 */ /* 0x0007e20000100800 */
[----:B------:R-:W-:-:S04]  /*12ff0*/  VIADDMNMX R26, R0, R26, R20, PT ;  /* 0x0000001a001a7246 */ /* 0x000fc80003800114 */
[----:B------:R-:W-:-:S13]  /*13000*/  ISETP.GT.AND P0, PT, R26, R0, PT ;  /* 0x000000001a00720c */ /* 0x000fda0003f04270 */
[----:B---3--:R-:W-:Y:S05]  /*13010*/  @P0 BRA `(.L_x_571) ;  /* 0x0000000000440947 */ /* 0x008fea0003800000 */
[----:B------:R-:W3:Y:S02]  /*13020*/  S2R R0, SR_TID.X ;  /* 0x0000000000007919 */ /* 0x000ee40000002100 */
[----:B---3--:R-:W-:-:S04]  /*13030*/  LOP3.LUT R0, R0, 0x7f, RZ, 0xc0, !PT ;  /* 0x0000007f00007812 */ /* 0x008fc800078ec0ff */
[----:B------:R-:W-:-:S13]  /*13040*/  ISETP.NE.AND P0, PT, R0, RZ, PT ;  /* 0x000000ff0000720c */ /* 0x000fda0003f05270 */
[----:B------:R-:W-:Y:S05]  /*13050*/  @P0 BRA `(.L_x_572) ;  /* 0x0000004000300947 */ /* 0x000fea0003800000 */
[----:B------:R-:W3:Y:S01]  /*13060*/  S2R R5, SR_LANEID ;  /* 0x0000000000057919 */ /* 0x000ee20000000000 */
[----:B------:R-:W-:Y:S01]  /*13070*/  VOTEU.ANY UR4, UPT, PT ;  /* 0x0000000000047886 */ /* 0x000fe200038e0100 */
[----:B------:R-:W4:Y:S01]  /*13080*/  LDC.64 R2, c[0x0][0xc60] ;  /* 0x00031800ff027b82 */ /* 0x000f220000000a00 */
[----:B------:R-:W3:Y:S02]  /*13090*/  FLO.U32 R0, UR4 ;  /* 0x0000000400007d00 */ /* 0x000ee400080e0000 */
[----:B---3--:R-:W-:-:S06]  /*130a0*/  ISETP.EQ.U32.AND P0, PT, R0, R5, PT ;  /* 0x000000050000720c */ /* 0x008fcc0003f02070 */
[----:B------:R-:W4:Y:S07]  /*130b0*/  POPC R5, UR4 ;  /* 0x0000000400057d09 */ /* 0x000f2e0008000000 */
[----:B----4-:R-:W3:Y:S01]  /*130c0*/  @P0 ATOMG.E.ADD.STRONG.GPU PT, R3, desc[UR40][R2.64], R5 ;  /* 0x00000005020309a8 */ /* 0x010ee200081ee1e8 */
[----:B------:R-:W4:Y:S02]  /*130d0*/  S2R R4, SR_LTMASK ;  /* 0x0000000000047919 */ /* 0x000f240000003900 */
[----:B----4-:R-:W-:-:S04]  /*130e0*/  LOP3.LUT R4, R4, UR4, RZ, 0xc0, !PT ;  /* 0x0000000404047c12 */ /* 0x010fc8000f8ec0ff */
[----:B------:R-:W4:Y:S01]  /*130f0*/  POPC R7, R4 ;  /* 0x0000000400077309 */ /* 0x000f220000000000 */
[----:B---3--:R-:W4:Y:S02]  /*13100*/  SHFL.IDX PT, R0, R3, R0, 0x1f ;  /* 0x00001f0003007589 */ /* 0x008f2400000e0000 */
[----:B----4-:R-:W-:Y:S01]  /*13110*/  IADD3 R24, R0, UR36, R7 ;  /* 0x0000002400187c10 */ /* 0x010fe2000fffe007 */
[----:B------:R-:W-:Y:S06]  /*13120*/  BRA `(.L_x_572) ;  /* 0x0000003c00fc7947 */ /* 0x000fec0003800000 */
.L_x_571:
        /* <DEDUP_REMOVED lines=8> */
[----:B------:R-:W-:Y:S01]  /*131b0*/  IMAD.U32 R4, RZ, RZ, UR6 ;  /* 0x00000006ff047e24 */ /* 0x000fe2000f8e00ff */
[----:B------:R-:W-:Y:S01]  /*131c0*/  MOV R8, 0x70 ;  /* 0x0000007000087802 */ /* 0x000fe20000000f00 */
[----:B------:R-:W3:Y:S01]  /*131d0*/  LDC.64 R2, c[0x4][R2] ;  /* 0x0100000002027b82 */ /* 0x000ee20000000a00 */
[----:B------:R-:W-:Y:S02]  /*131e0*/  IMAD.U32 R5, RZ, RZ, UR7 ;  /* 0x00000007ff057e24 */ /* 0x000fe4000f8e00ff */
[----:B0-2---:R-:W-:Y:S02]  /*131f0*/  IMAD.U32 R6, RZ, RZ, UR8 ;  /* 0x00000008ff067e24 */ /* 0x005fe4000f8e00ff */
[----:B------:R-:W-:-:S02]  /*13200*/  IMAD.U32 R7, RZ, RZ, UR9 ;  /* 0x00000009ff077e24 */ /* 0x000fc4000f8e00ff */
[----:B------:R-:W-:Y:S02]  /*13210*/  IMAD.U32 R10, RZ, RZ, UR4 ;  /* 0x00000004ff0a7e24 */ /* 0x000fe4000f8e00ff */
[----:B------:R-:W-:Y:S02]  /*13220*/  IMAD.U32 R11, RZ, RZ, UR5 ;  /* 0x00000005ff0b7e24 */ /* 0x000fe4000f8e00ff */
[----:B------:R-:W-:Y:S02]  /*13230*/  IMAD.MOV.U32 R12, RZ, RZ, 0x1 ;  /* 0x00000001ff0c7424 */ /* 0x000fe400078e00ff */
[----:B------:R-:W-:-:S07]  /*13240*/  IMAD.MOV.U32 R13, RZ, RZ, RZ ;  /* 0x000000ffff0d7224 */ /* 0x000fce00078e00ff */
[----:B------:R-:W-:-:S07]  /*13250*/  LEPC R20, `(.L_x_574) ;  /* 0x000000001014794e */ /* 0x000fce0000000000 */
[----:B-1-3--:R-:W-:Y:S05]  /*13260*/  CALL.ABS.NOINC R2 ;  /* 0x0000000002007343 */ /* 0x00afea0003c00000 */
.L_x_574:
[----:B------:R-:W-:Y:S05]  /*13270*/  BSYNC B6 ;  /* 0x0000000000067941 */ /* 0x000fea0003800000 */
.L_x_573:
        /* <DEDUP_REMOVED lines=8> */
[----:B---3--:R-:W-:Y:S01]  /*13300*/  MOV R2, 0x0 ;  /* 0x0000000000027802 */ /* 0x008fe20000000f00 */
        /* <DEDUP_REMOVED lines=15> */
.L_x_576:
[----:B------:R-:W-:Y:S05]  /*13400*/  BSYNC B6 ;  /* 0x0000000000067941 */ /* 0x000fea0003800000 */
.L_x_575:
[----:B------:R-:W-:Y:S01]  /*13410*/  VIADD R0, R17, 0x1000 ;  /* 0x0000100011007836 */ /* 0x000fe20000000000 */
[----:B------:R-:W-:Y:S04]  /*13420*/  BSSY B6, `(.L_x_577) ;  /* 0x0000013000067945 */ /* 0x000fe80003800000 */
[----:B------:R-:W-:-:S13]  /*13430*/  LOP3.LUT P0, RZ, R0, 0x9f, RZ, 0xc0, !PT ;  /* 0x0000009f00ff7812 */ /* 0x000fda000780c0ff */
[----:B------:R-:W-:Y:S05]  /*13440*/  @!P0 BRA `(.L_x_578) ;  /* 0x0000000000408947 */ /* 0x000fea0003800000 */
[----:B---3--:R-:W-:Y:S01]  /*13450*/  MOV R2, 0x0 ;  /* 0x0000000000027802 */ /* 0x008fe20000000f00 */
[----:B------:R-:W-:Y:S01]  /*13460*/  ULDC.64 UR6, c[0x4][0x98] ;  /* 0x0100260000067ab9 */ /* 0x000fe20000000a00 */
[----:B------:R-:W-:Y:S01]  /*13470*/  ULDC.64 UR8, c[0x4][0xa0] ;  /* 0x0100280000087ab9 */ /* 0x000fe20000000a00 */
[----:B------:R-:W-:Y:S01]  /*13480*/  ULDC.64 UR4, c[0x4][0x18] ;  /* 0x0100060000047ab9 */ /* 0x000fe20000000a00 */
[----:B------:R-:W-:Y:S01]  /*13490*/  IMAD.U32 R4, RZ, RZ, UR6 ;  /* 0x00000006ff047e24 */ /* 0x000fe2000f8e00ff */
[----:B------:R-:W-:Y:S01]  /*134a0*/  MOV R13, RZ ;  /* 0x000000ff000d7202 */ /* 0x000fe20000000f00 */
[----:B------:R-:W3:Y:S01]  /*134b0*/  LDC.64 R2, c[0x4][R2] ;  /* 0x0100000002027b82 */ /* 0x000ee20000000a00 */
[----:B------:R-:W-:Y:S02]  /*134c0*/  IMAD.U32 R5, RZ, RZ, UR7 ;  /* 0x00000007ff057e24 */ /* 0x000fe4000f8e00ff */
[----:B0-2---:R-:W-:Y:S02]  /*134d0*/  IMAD.U32 R6, RZ, RZ, UR8 ;  /* 0x00000008ff067e24 */ /* 0x005fe4000f8e00ff */
[----:B------:R-:W-:-:S02]  /*134e0*/  IMAD.U32 R7, RZ, RZ, UR9 ;  /* 0x00000009ff077e24 */ /* 0x000fc4000f8e00ff */
[----:B------:R-:W-:Y:S02]  /*134f0*/  IMAD.U32 R10, RZ, RZ, UR4 ;  /* 0x00000004ff0a7e24 */ /* 0x000fe4000f8e00ff */
[----:B------:R-:W-:Y:S02]  /*13500*/  IMAD.U32 R11, RZ, RZ, UR5 ;  /* 0x00000005ff0b7e24 */ /* 0x000fe4000f8e00ff */
[----:B------:R-:W-:Y:S02]  /*13510*/  IMAD.MOV.U32 R8, RZ, RZ, 0x70 ;  /* 0x00000070ff087424 */ /* 0x000fe400078e00ff */
[----:B------:R-:W-:-:S07]  /*13520*/  IMAD.MOV.U32 R12, RZ, RZ, 0x1 ;  /* 0x00000001ff0c7424 */ /* 0x000fce00078e00ff */
[----:B------:R-:W-:-:S07]  /*13530*/  LEPC R20, `(.L_x_578) ;  /* 0x000000001014794e */ /* 0x000fce0000000000 */
[----:B-1-3--:R-:W-:Y:S05]  /*13540*/  CALL.ABS.NOINC R2 ;  /* 0x0000000002007343 */ /* 0x00afea0003c00000 */
.L_x_578:
[----:B------:R-:W-:Y:S05]  /*13550*/  BSYNC B6 ;  /* 0x0000000000067941 */ /* 0x000fea0003800000 */
.L_x_577:
[----:B---3--:R-:W3:Y:S01]  /*13560*/  LDL R2, [R1+0x24] ;  /* 0x0000240001027983 */ /* 0x008ee20000100800 */
[----:B------:R-:W-:Y:S01]  /*13570*/  BSSY B6, `(.L_x_579) ;  /* 0x0000013000067945 */ /* 0x000fe20003800000 */
[----:B---3--:R-:W-:-:S13]  /*13580*/  LOP3.LUT P6, RZ, R2, 0x1, RZ, 0xc0, !PT ;  /* 0x0000000102ff7812 */ /* 0x008fda00078cc0ff */
[----:B------:R-:W-:Y:S05]  /*13590*/  @!P6 BRA `(.L_x_580) ;  /* 0x000000000040e947 */ /* 0x000fea0003800000 */
[----:B------:R-:W-:Y:S01]  /*135a0*/  MOV R2, 0x0 ;  /* 0x0000000000027802 */ /* 0x000fe20000000f00 */
[----:B------:R-:W-:Y:S01]  /*135b0*/  ULDC.64 UR4, c[0x4][0x98] ;  /* 0x0100260000047ab9 */ /* 0x000fe20000000a00 */
[----:B------:R-:W-:Y:S01]  /*135c0*/  ULDC.64 UR6, c[0x4][0xa0] ;  /* 0x0100280000067ab9 */ /* 0x000fe20000000a00 */
[----:B------:R-:W-:Y:S01]  /*135d0*/  ULDC.64 UR8, c[0x4][0x20] ;  /* 0x0100080000087ab9 */ /* 0x000fe20000000a00 */
[----:B------:R-:W-:Y:S02]  /*135e0*/  IMAD.U32 R4, RZ, RZ, UR4 ;  /* 0x00000004ff047e24 */ /* 0x000fe4000f8e00ff */
[----:B------:R-:W3:Y:S01]  /*135f0*/  LDC.64 R2, c[0x4][R2] ;  /* 0x0100000002027b82 */ /* 0x000ee20000000a00 */
[----:B------:R-:W-:Y:S02]  /*13600*/  IMAD.U32 R5, RZ, RZ, UR5 ;  /* 0x00000005ff057e24 */ /* 0x000fe4000f8e00ff */
[----:B0-2---:R-:W-:Y:S02]  /*13610*/  IMAD.U32 R6, RZ, RZ, UR6 ;  /* 0x00000006ff067e24 */ /* 0x005fe4000f8e00ff */
[----:B------:R-:W-:-:S02]  /*13620*/  IMAD.U32 R7, RZ, RZ, UR7 ;  /* 0x00000007ff077e24 */ /* 0x000fc4000f8e00ff */
[----:B------:R-:W-:Y:S02]  /*13630*/  IMAD.U32 R10, RZ, RZ, UR8 ;  /* 0x00000008ff0a7e24 */ /* 0x000fe4000f8e00ff */
[----:B------:R-:W-:Y:S02]  /*13640*/  IMAD.U32 R11, RZ, RZ, UR9 ;  /* 0x00000009ff0b7e24 */ /* 0x000fe4000f8e00ff */
[----:B------:R-:W-:Y:S02]  /*13650*/  IMAD.MOV.U32 R8, RZ, RZ, 0x70 ;  /* 0x00000070ff087424 */ /* 0x000fe400078e00ff */
[----:B------:R-:W-:Y:S02]  /*13660*/  IMAD.MOV.U32 R12, RZ, RZ, 0x1 ;  /* 0x00000001ff0c7424 */ /* 0x000fe400078e00ff */
[----:B------:R-:W-:-:S07]  /*13670*/  IMAD.MOV.U32 R13, RZ, RZ, RZ ;  /* 0x000000ffff0d7224 */ /* 0x000fce00078e00ff */
[----:B------:R-:W-:-:S07]  /*13680*/  LEPC R20, `(.L_x_580) ;  /* 0x000000001014794e */ /* 0x000fce0000000000 */
[----:B-1-3--:R-:W-:Y:S05]  /*13690*/  CALL.ABS.NOINC R2 ;  /* 0x0000000002007343 */ /* 0x00afea0003c00000 */
.L_x_580:
[----:B------:R-:W-:Y:S05]  /*136a0*/  BSYNC B6 ;  /* 0x0000000000067941 */ /* 0x000fea0003800000 */
.L_x_579:
[----:B------:R-:W3:Y:S01]  /*136b0*/  LDL R13, [R1+0x8] ;  /* 0x00000800010d7983 */ /* 0x000ee20000100800 */
[----:B------:R-:W-:Y:S01]  /*136c0*/  ULDC.64 UR4, c[0x0][0x9f8] ;  /* 0x00027e0000047ab9 */ /* 0x000fe20000000a00 */
[----:B--2---:R-:W2:Y:S01]  /*136d0*/  LDC R10, c[0x0][0x430] ;  /* 0x00010c00ff0a7b82 */ /* 0x004ea20000000800 */
[----:B------:R-:W4:Y:S01]  /*136e0*/  S2R R2, SR_TID.X ;  /* 0x0000000000027919 */ /* 0x000f220000002100 */
[----:B------:R-:W-:Y:S01]  /*136f0*/  ISETP.NE.U32.AND P0, PT, RZ, UR4, PT ;  /* 0x00000004ff007c0c */ /* 0x000fe2000bf05070 */
[----:B01----:R-:W2:Y:S03]  /*13700*/  LDL R9, [R1+0x18] ;  /* 0x0000180001097983 */ /* 0x003ea60000100800 */
[----:B------:R-:W-:Y:S01]  /*13710*/  ISETP.NE.AND.EX P0, PT, RZ, UR5, PT, P0 ;  /* 0x00000005ff007c0c */ /* 0x000fe2000bf05300 */
[----:B------:R-:W0:Y:S01]  /*13720*/  S2R R20, SR_TID.X ;  /* 0x0000000000147919 */ /* 0x000e220000002100 */
[----:B------:R-:W-:Y:S01]  /*13730*/  MOV R0, 0xa0 ;  /* 0x000000a000007802 */ /* 0x000fe20000000f00 */
[----:B------:R-:W2:Y:S01]  /*13740*/  LDL R12, [R1+0x6c] ;  /* 0x00006c00010c7983 */ /* 0x000ea20000100800 */
[----:B----4-:R-:W-:-:S09]  /*13750*/  LOP3.LUT R21, R2, 0x7f, RZ, 0xc0, !PT ;  /* 0x0000007f02157812 */ /* 0x010fd200078ec0ff */
[----:B------:R-:W-:-:S04]  /*13760*/  @P0 IADD3 R2, P1, R19, UR4, RZ ;  /* 0x0000000413020c10 */ /* 0x000fc8000ff3e0ff */
[----:B------:R-:W-:Y:S01]  /*13770*/  @P0 IADD3.X R3, R22, UR5, RZ, P1, !PT ;  /* 0x0000000516030c10 */ /* 0x000fe20008ffe4ff */
[----:B0-----:R-:W-:Y:S01]  /*13780*/  IMAD.SHL.U32 R20, R20, 0x20, RZ ;  /* 0x0000002014147824 */ /* 0x001fe200078e00ff */
[----:B------:R-:W-:Y:S01]  /*13790*/  SHF.R.U32.HI R21, RZ, 0x2, R21 ;  /* 0x00000002ff157819 */ /* 0x000fe20000011615 */
[----:B------:R-:W-:-:S03]  /*137a0*/  IMAD R0, R26, R0, -0xa0 ;  /* 0xffffff601a007424 */ /* 0x000fc600078e0200 */
[----:B------:R-:W-:-:S05]  /*137b0*/  LOP3.LUT R20, R21, 0x60, R20, 0xf8, !PT ;  /* 0x0000006015147812 */ /* 0x000fca00078ef814 */
[----:B------:R-:W-:Y:S02]  /*137c0*/  IMAD.IADD R8, R20, 0x1, R0 ;  /* 0x0000000114087824 */ /* 0x000fe400078e0200 */
[----:B------:R-:W4:Y:S04]  /*137d0*/  LDL.LU R20, [R1+0x24] ;  /* 0x0000240001147983 */ /* 0x000f280000300800 */
[----:B---3--:R-:W3:Y:S01]  /*137e0*/  @P0 LDG.E R13, desc[UR40][R2.64] ;  /* 0x00000028020d0981 */ /* 0x008ee2000c1e1900 */
[----:B--2---:R-:W-:-:S13]  /*137f0*/  ISETP.NE.AND P2, PT, R10, 0x1, PT ;  /* 0x000000010a00780c */ /* 0x004fda0003f45270 */
[----:B------:R-:W0:Y:S08]  /*13800*/  @P2 LDC R4, c[0x0][0x434] ;  /* 0x00010d00ff042b82 */ /* 0x000e300000000800 */
[----:B------:R-:W1:Y:S01]  /*13810*/  @P2 LDC R6, c[0x0][0x438] ;  /* 0x00010e00ff062b82 */ /* 0x000e620000000800 */
[----:B------:R-:W2:Y:S02]  /*13820*/  S2R R21, SR_TID.X ;  /* 0x0000000000157919 */ /* 0x000ea40000002100 */
[C---:B--2---:R-:W-:Y:S01]  /*13830*/  LOP3.LUT R11, R21.reuse, 0x7f, RZ, 0xc0, !PT ;  /* 0x0000007f150b7812 */ /* 0x044fe200078ec0ff */
[----:B------:R-:W-:-:S03]  /*13840*/  IMAD.SHL.U32 R21, R21, 0x20, RZ ;  /* 0x0000002015157824 */ /* 0x000fc600078e00ff */
[----:B------:R-:W-:-:S04]  /*13850*/  SHF.R.U32.HI R11, RZ, 0x2, R11 ;  /* 0x00000002ff0b7819 */ /* 0x000fc8000001160b */
[----:B------:R-:W-:-:S04]  /*13860*/  LOP3.LUT R21, R11, 0x60, R21, 0xf8, !PT ;  /* 0x000000600b157812 */ /* 0x000fc800078ef815 */
[----:B------:R-:W-:-:S05]  /*13870*/  LOP3.LUT R21, R21, 0x80, RZ, 0xfc, !PT ;  /* 0x0000008015157812 */ /* 0x000fca00078efcff */
[----:B------:R-:W-:Y:S01]  /*13880*/  IMAD.IADD R0, R21, 0x1, R0 ;  /* 0x0000000115007824 */ /* 0x000fe200078e0200 */
[----:B----4-:R-:W-:Y:S01]  /*13890*/  LOP3.LUT R20, R20, 0xfffffffd, RZ, 0xc0, !PT ;  /* 0xfffffffd14147812 */ /* 0x010fe200078ec0ff */
[----:B------:R-:W-:Y:S01]  /*138a0*/  UMOV UR4, 0xffffffff ;  /* 0xffffffff00047882 */ /* 0x000fe20000000000 */
[----:B---3--:R2:W-:Y:S01]  /*138b0*/  @P0 STL [R1+0x8], R13 ;  /* 0x0000080d01000387 */ /* 0x0085e20000100800 */
[C---:B------:R-:W-:Y:S01]  /*138c0*/  ISETP.GE.AND P0, PT, R8.reuse, R23, PT ;  /* 0x000000170800720c */ /* 0x040fe20003f06270 */
[----:B------:R-:W-:-:S12]  /*138d0*/  IMAD.IADD R8, R8, 0x1, R9 ;  /* 0x0000000108087824 */ /* 0x000fd800078e0209 */
[----:B------:R-:W3:Y:S01]  /*138e0*/  @!P0 LDC.64 R2, c[0x0][0x428] ;  /* 0x00010a00ff028b82 */ /* 0x000ee20000000a00 */
[----:B0-----:R-:W-:Y:S01]  /*138f0*/  @P2 IMAD.HI.U32 R4, R8, R4, RZ ;  /* 0x0000000408042227 */ /* 0x001fe200078e00ff */
[----:B------:R-:W-:-:S03]  /*13900*/  SHF.R.S32.HI R14, RZ, 0x1f, R13 ;  /* 0x0000001fff0e7819 */ /* 0x000fc6000001140d */
[----:B------:R-:W-:Y:S01]  /*13910*/  IMAD.MOV.U32 R5, RZ, RZ, R8 ;  /* 0x000000ffff057224 */ /* 0x000fe200078e0008 */
[----:B-1----:R-:W-:-:S04]  /*13920*/  @P2 SHF.R.U32.HI R5, RZ, R6, R4 ;  /* 0x00000006ff052219 */ /* 0x002fc80000011604 */
[--C-:B------:R-:W-:Y:S01]  /*13930*/  @!P0 SHF.R.S32.HI R7, RZ, 0x1f, R5.reuse ;  /* 0x0000001fff078819 */ /* 0x100fe20000011405 */
[----:B------:R-:W-:Y:S02]  /*13940*/  @!P0 IMAD.MOV.U32 R6, RZ, RZ, R5 ;  /* 0x000000ffff068224 */ /* 0x000fe400078e0005 */
[-C--:B---3--:R-:W-:Y:S02]  /*13950*/  @!P0 IMAD R4, R14, R2.reuse, RZ ;  /* 0x000000020e048224 */ /* 0x088fe400078e02ff */
[----:B------:R-:W-:-:S04]  /*13960*/  @!P0 IMAD.WIDE.U32 R6, R13, R2, R6 ;  /* 0x000000020d068225 */ /* 0x000fc800078e0006 */
[----:B------:R-:W-:Y:S02]  /*13970*/  @!P0 IMAD R4, R13, R3, R4 ;  /* 0x000000030d048224 */ /* 0x000fe400078e0204 */
[----:B------:R-:W0:Y:S02]  /*13980*/  @!P0 LDC.64 R2, c[0x0][0x418] ;  /* 0x00010600ff028b82 */ /* 0x000e240000000a00 */
[----:B------:R-:W-:-:S06]  /*13990*/  @!P0 IMAD.IADD R4, R7, 0x1, R4 ;  /* 0x0000000107048824 */ /* 0x000fcc00078e0204 */
[----:B------:R-:W1:Y:S01]  /*139a0*/  @P2 LDC R7, c[0x0][0x438] ;  /* 0x00010e00ff072b82 */ /* 0x000e620000000800 */
[----:B0-----:R-:W-:-:S04]  /*139b0*/  @!P0 LEA R2, P1, R6, R2, 0x2 ;  /* 0x0000000206028211 */ /* 0x001fc800078210ff */
[----:B------:R-:W-:-:S03]  /*139c0*/  @!P0 LEA.HI.X R3, R6, R3, R4, 0x2, P1 ;  /* 0x0000000306038211 */ /* 0x000fc600008f1404 */
[----:B------:R-:W0:Y:S01]  /*139d0*/  @P2 LDC R6, c[0x0][0x434] ;  /* 0x00010d00ff062b82 */ /* 0x000e220000000800 */
[----:B------:R-:W-:-:S06]  /*139e0*/  IMAD.MOV.U32 R4, RZ, RZ, RZ ;  /* 0x000000ffff047224 */ /* 0x000fcc00078e00ff */
[----:B------:R3:W5:Y:S01]  /*139f0*/  @!P0 LDG.E R4, desc[UR40][R2.64] ;  /* 0x0000002802048981 */ /* 0x000762000c1e1900 */
[C---:B------:R-:W-:Y:S01]  /*13a00*/  ISETP.GE.AND P0, PT, R0.reuse, R23, PT ;  /* 0x000000170000720c */ /* 0x040fe20003f06270 */
[----:B---3--:R-:W-:-:S03]  /*13a10*/  IMAD.IADD R2, R0, 0x1, R9 ;  /* 0x0000000100027824 */ /* 0x008fc600078e0209 */
[----:B------:R-:W-:Y:S01]  /*13a20*/  ISETP.GT.U32.OR P0, PT, R21, 0x9f, P0 ;  /* 0x0000009f1500780c */ /* 0x000fe20000704470 */
[----:B0-----:R-:W-:-:S04]  /*13a30*/  @P2 IMAD.HI.U32 R3, R2, R6, RZ ;  /* 0x0000000602032227 */ /* 0x001fc800078e00ff */
[----:B------:R-:W-:Y:S01]  /*13a40*/  IMAD.MOV.U32 R0, RZ, RZ, R2 ;  /* 0x000000ffff007224 */ /* 0x000fe200078e0002 */
[----:B-1----:R-:W-:Y:S02]  /*13a50*/  @P2 SHF.R.U32.HI R0, RZ, R7, R3 ;  /* 0x00000007ff002219 */ /* 0x002fe40000011603 */
[----:B------:R-:W-:-:S05]  /*13a60*/  IADD3 R3, -R5, RZ, RZ ;  /* 0x000000ff05037210 */ /* 0x000fca0007ffe1ff */
[----:B------:R-:W0:Y:S01]  /*13a70*/  @!P0 LDC.64 R6, c[0x0][0x418] ;  /* 0x00010600ff068b82 */ /* 0x000e220000000a00 */
[----:B------:R-:W-:Y:S02]  /*13a80*/  IMAD.MOV R9, RZ, RZ, -R0 ;  /* 0x000000ffff097224 */ /* 0x000fe400078e0a00 */
[C---:B------:R-:W-:Y:S02]  /*13a90*/  IMAD R8, R10.reuse, R3, R8 ;  /* 0x000000030a087224 */ /* 0x040fe400078e0208 */
[----:B------:R-:W-:-:S03]  /*13aa0*/  IMAD R9, R10, R9, R2 ;  /* 0x000000090a097224 */ /* 0x000fc600078e0202 */
[----:B------:R-:W1:Y:S01]  /*13ab0*/  @!P0 LDC.64 R2, c[0x0][0x428] ;  /* 0x00010a00ff028b82 */ /* 0x000e620000000a00 */
[--C-:B------:R-:W-:Y:S01]  /*13ac0*/  @!P0 SHF.R.S32.HI R11, RZ, 0x1f, R0.reuse ;  /* 0x0000001fff0b8819 */ /* 0x100fe20000011400 */
[----:B------:R-:W-:Y:S02]  /*13ad0*/  @!P0 IMAD.MOV.U32 R10, RZ, RZ, R0 ;  /* 0x000000ffff0a8224 */ /* 0x000fe400078e0000 */
[----:B------:R-:W-:Y:S02]  /*13ae0*/  IMAD.MOV.U32 R5, RZ, RZ, RZ ;  /* 0x000000ffff057224 */ /* 0x000fe400078e00ff */
[----:B-1----:R-:W-:-:S04]  /*13af0*/  @!P0 IMAD.WIDE.U32 R10, R13, R2, R10 ;  /* 0x000000020d0a8225 */ /* 0x002fc800078e000a */
[----:B------:R-:W-:-:S04]  /*13b00*/  @!P0 IMAD R2, R14, R2, RZ ;  /* 0x000000020e028224 */ /* 0x000fc800078e02ff */
[----:B------:R-:W-:Y:S01]  /*13b10*/  @!P0 IMAD R0, R13, R3, R2 ;  /* 0x000000030d008224 */ /* 0x000fe200078e0202 */
[----:B0-----:R-:W-:-:S03]  /*13b20*/  @!P0 LEA R6, P1, R10, R6, 0x2 ;  /* 0x000000060a068211 */ /* 0x001fc600078210ff */
[----:B------:R-:W-:-:S05]  /*13b30*/  @!P0 IMAD.IADD R0, R0, 0x1, R11 ;  /* 0x0000000100008824 */ /* 0x000fca00078e020b */
[----:B------:R-:W-:Y:S02]  /*13b40*/  @!P0 LEA.HI.X R7, R10, R7, R0, 0x2, P1 ;  /* 0x000000070a078211 */ /* 0x000fe400008f1400 */
[----:B------:R-:W-:-:S03]  /*13b50*/  ISETP.GT.U32.AND P1, PT, R21, 0x9f, PT ;  /* 0x0000009f1500780c */ /* 0x000fc60003f24070 */
[----:B------:R2:W5:Y:S01]  /*13b60*/  @!P0 LDG.E R5, desc[UR40][R6.64] ;  /* 0x0000002806058981 */ /* 0x000562000c1e1900 */
[----:B------:R-:W-:-:S09]  /*13b70*/  ISETP.NE.AND P0, PT, R12, 0x3, PT ;  /* 0x000000030c00780c */ /* 0x000fd20003f05270 */
[----:B------:R-:W-:-:S04]  /*13b80*/  @P1 LOP3.LUT R20, R20, 0x2, RZ, 0xfc, !PT ;  /* 0x0000000214141812 */ /* 0x000fc800078efcff */
[----:B------:R-:W-:-:S04]  /*13b90*/  LOP3.LUT R20, R20, 0xfffffffb, RZ, 0xc0, !PT ;  /* 0xfffffffb14147812 */ /* 0x000fc800078ec0ff */
[----:B------:R-:W-:Y:S01]  /*13ba0*/  @P0 LOP3.LUT R20, R20, 0x4, RZ, 0xfc, !PT ;  /* 0x0000000414140812 */ /* 0x000fe200078efcff */
[----:B------:R2:W-:Y:S04]  /*13bb0*/  STL [R1+0x1c], R14 ;  /* 0x00001c0e01007387 */ /* 0x0005e80000100800 */
[----:B------:R2:W-:Y:S01]  /*13bc0*/  STL [R1+0x24], R20 ;  /* 0x0000241401007387 */ /* 0x0005e20000100800 */
[----:B------:R-:W-:Y:S05]  /*13bd0*/  BRA.DIV UR4, `(.L_x_581) ;  /* 0x0000005204ac7947 */ /* 0x000fea000b800000 */
.L_x_701:
[----:B--2---:R-:W-:Y:S01]  /*13be0*/  VIADD R7, R26, 0xffffffff ;  /* 0xffffffff1a077836 */ /* 0x004fe20000000000 */
[----:B------:R-:W-:Y:S06]  /*13bf0*/  @!P0 BRA `(.L_x_582) ;  /* 0x0000000000048947 */ /* 0x000fec0003800000 */
[----:B------:R-:W-:Y:S01]  /*13c00*/  BPT.TRAP 0x1 ;  /* 0x000000040000795c */ /* 0x000fe20000300000 */
.L_x_582:
[----:B------:R-:W2:Y:S01]  /*13c10*/  LDL R0, [R1+0xc] ;  /* 0x00000c0001007983 */ /* 0x000ea20000100800 */
[----:B------:R-:W-:Y:S01]  /*13c20*/  IMAD R6, R29, 0x8, R17 ;  /* 0x000000081d067824 */ /* 0x000fe200078e0211 */
[----:B------:R-:W-:Y:S01]  /*13c30*/  BSSY B0, `(.L_x_583) ;  /* 0x0000006000007945 */ /* 0x000fe20003800000 */
[----:B------:R-:W-:Y:S02]  /*13c40*/  SHF.R.S32.HI R28, RZ, 0x1f, R8 ;  /* 0x0000001fff1c7819 */ /* 0x000fe40000011408 */
[----:B--2---:R-:W-:-:S04]  /*13c50*/  SHF.L.U32 R0, R0, 0x1f, RZ ;  /* 0x0000001f00007819 */ /* 0x004fc800000006ff */
[----:B------:R-:W0:Y:S01]  /*13c60*/  SYNCS.PHASECHK.TRANS64.TRYWAIT P0, [R6+URZ+0x13280], R0 ;  /* 0x01328000060075a7 */ /* 0x000e22000800017f */
[----:B------:R1:W-:Y:S02]  /*13c70*/  STL [R1+0x44], R0 ;  /* 0x0000440001007387 */ /* 0x0003e40000100800 */
[----:B01----:R-:W-:Y:S05]  /*13c80*/  @!P0 BRA `(.L_x_584) ;  /* 0x0000005000b48947 */ /* 0x003fea0003800000 */
.L_x_702:
[----:B------:R-:W-:Y:S05]  /*13c90*/  BSYNC B0 ;  /* 0x0000000000007941 */ /* 0x000fea0003800000 */
.L_x_583:
[----:B------:R-:W1:Y:S01]  /*13ca0*/  S2R R15, SR_TID.X ;  /* 0x00000000000f7919 */ /* 0x000e620000002100 */
[----:B------:R-:W2:Y:S01]  /*13cb0*/  LDC R14, c[0x0][0x2f4] ;  /* 0x0000bd00ff0e7b82 */ /* 0x000ea20000000800 */
[----:B------:R-:W3:Y:S01]  /*13cc0*/  LDL.LU R11, [R1+0x24] ;  /* 0x00002400010b7983 */ /* 0x000ee20000300800 */
[----:B-----5:R-:W-:Y:S01]  /*13cd0*/  SHF.R.S32.HI R13, RZ, 0x1f, R4 ;  /* 0x0000001fff0d7819 */ /* 0x020fe20000011404 */
[----:B------:R-:W-:Y:S01]  /*13ce0*/  ULDC.64 UR4, c[0x0][0x328] ;  /* 0x0000ca0000047ab9 */ /* 0x000fe20000000a00 */
[----:B------:R-:W-:Y:S01]  /*13cf0*/  ULDC.64 UR6, c[0x0][0x338] ;  /* 0x0000ce0000067ab9 */ /* 0x000fe20000000a00 */
[----:B0-----:R-:W-:Y:S02]  /*13d00*/  IMAD R0, R28, UR4, RZ ;  /* 0x000000041c007c24 */ /* 0x001fe4000f8e02ff */
[----:B------:R0:W-:Y:S01]  /*13d10*/  STL [R1+0x3c], R13 ;  /* 0x00003c0d01007387 */ /* 0x0001e20000100800 */
[----:B------:R-:W-:-:S04]  /*13d20*/  IMAD.WIDE.U32 R2, R8, UR4, RZ ;  /* 0x0000000408027c25 */ /* 0x000fc8000f8e00ff */
[----:B------:R-:W-:Y:S02]  /*13d30*/  IMAD R0, R8, UR5, R0 ;  /* 0x0000000508007c24 */ /* 0x000fe4000f8e0200 */
[----:B------:R-:W-:Y:S02]  /*13d40*/  IMAD R7, R7, -0xa0, R23 ;  /* 0xffffff6007077824 */ /* 0x000fe400078e0217 */
[----:B------:R-:W-:Y:S02]  /*13d50*/  IMAD.IADD R3, R3, 0x1, R0 ;  /* 0x0000000103037824 */ /* 0x000fe400078e0200 */
[----:B------:R-:W-:Y:S02]  /*13d60*/  IMAD R0, R13, UR6, RZ ;  /* 0x000000060d007c24 */ /* 0x000fe4000f8e02ff */
[----:B------:R-:W-:-:S04]  /*13d70*/  IMAD.WIDE.U32 R2, R4, UR6, R2 ;  /* 0x0000000604027c25 */ /* 0x000fc8000f8e0002 */
[----:B------:R-:W-:Y:S02]  /*13d80*/  IMAD R0, R4, UR7, R0 ;  /* 0x0000000704007c24 */ /* 0x000fe4000f8e0200 */
[----:B------:R-:W-:Y:S02]  /*13d90*/  IMAD.MOV.U32 R12, RZ, RZ, R2 ;  /* 0x000000ffff0c7224 */ /* 0x000fe400078e0002 */
[----:B0-----:R-:W-:Y:S01]  /*13da0*/  IMAD.IADD R13, R3, 0x1, R0 ;  /* 0x00000001030d7824 */ /* 0x001fe200078e0200 */
[----:B------:R-:W-:Y:S01]  /*13db0*/  SHF.R.S32.HI R0, RZ, 0x1f, R9 ;  /* 0x0000001fff007819 */ /* 0x000fe20000011409 */
[----:B-1----:R-:W-:-:S05]  /*13dc0*/  IMAD.SHL.U32 R20, R15, 0x10, RZ ;  /* 0x000000100f147824 */ /* 0x002fca00078e00ff */
[----:B------:R-:W-:-:S04]  /*13dd0*/  LOP3.LUT R20, R20, 0x30, RZ, 0xc0, !PT ;  /* 0x0000003014147812 */ /* 0x000fc800078ec0ff */
[CC--:B--2---:R-:W-:Y:S02]  /*13de0*/  ISETP.GE.AND P1, PT, R20.reuse, R14.reuse, PT ;  /* 0x0000000e1400720c */ /* 0x0c4fe40003f26270 */
[----:B------:R-:W-:Y:S02]  /*13df0*/  ISETP.GE.AND P0, PT, R20, R14, PT ;  /* 0x0000000e1400720c */ /* 0x000fe40003f06270 */
[----:B------:R-:W2:Y:S04]  /*13e00*/  LDL R14, [R1+0x30] ;  /* 0x00003000010e7983 */ /* 0x000ea80000100800 */
[----:B------:R0:W-:Y:S01]  /*13e10*/  STL [R1], R0 ;  /* 0x0000000001007387 */ /* 0x0001e20000100800 */
[----:B------:R-:W-:-:S04]  /*13e20*/  IMAD.WIDE.U32 R2, R9, UR4, RZ ;  /* 0x0000000409027c25 */ /* 0x000fc8000f8e00ff */
[----:B0-----:R-:W-:-:S04]  /*13e30*/  IMAD R0, R0, UR4, RZ ;  /* 0x0000000400007c24 */ /* 0x001fc8000f8e02ff */
[----:B------:R-:W-:Y:S01]  /*13e40*/  IMAD R0, R9, UR5, R0 ;  /* 0x0000000509007c24 */ /* 0x000fe2000f8e0200 */
[----:B------:R-:W-:-:S04]  /*13e50*/  ULDC.64 UR4, c[0x0][0x330] ;  /* 0x0000cc0000047ab9 */ /* 0x000fc80000000a00 */
[----:B------:R-:W-:-:S03]  /*13e60*/  IADD3 R3, R3, R0, RZ ;  /* 0x0000000003037210 */ /* 0x000fc60007ffe0ff */
[----:B------:R-:W-:-:S04]  /*13e70*/  IMAD.WIDE.U32 R2, R5, UR6, R2 ;  /* 0x0000000605027c25 */ /* 0x000fc8000f8e0002 */
[----:B------:R-:W-:Y:S01]  /*13e80*/  IMAD.MOV.U32 R10, RZ, RZ, R2 ;  /* 0x000000ffff0a7224 */ /* 0x000fe200078e0002 */
[----:B------:R-:W-:-:S04]  /*13e90*/  LOP3.LUT R15, R15, 0x7f, RZ, 0xc0, !PT ;  /* 0x0000007f0f0f7812 */ /* 0x000fc800078ec0ff */
[----:B------:R-:W-:-:S05]  /*13ea0*/  SHF.R.U32.HI R15, RZ, 0x2, R15 ;  /* 0x00000002ff0f7819 */ /* 0x000fca000001160f */
[----:B------:R-:W-:-:S05]  /*13eb0*/  IMAD.IADD R7, R7, 0x1, -R15 ;  /* 0x0000000107077824 */ /* 0x000fca00078e0a0f */
[----:B------:R-:W-:Y:S02]  /*13ec0*/  ISETP.GE.AND P5, PT, R7, 0x1, PT ;  /* 0x000000010700780c */ /* 0x000fe40003fa6270 */
[----:B---3--:R-:W-:-:S04]  /*13ed0*/  LOP3.LUT R11, R11, 0xfffffffe, RZ, 0xc0, !PT ;  /* 0xfffffffe0b0b7812 */ /* 0x008fc800078ec0ff */
[----:B------:R-:W-:-:S05]  /*13ee0*/  @P1 LOP3.LUT R11, R11, 0x1, RZ, 0xfc, !PT ;  /* 0x000000010b0b1812 */ /* 0x000fca00078efcff */
[----:B------:R0:W-:Y:S02]  /*13ef0*/  STL [R1+0x24], R11 ;  /* 0x0000240b01007387 */ /* 0x0001e40000100800 */
[----:B0-----:R-:W-:-:S05]  /*13f00*/  SHF.R.S32.HI R11, RZ, 0x1f, R5 ;  /* 0x0000001fff0b7819 */ /* 0x001fca0000011405 */
[----:B------:R-:W-:Y:S01]  /*13f10*/  IMAD R0, R11, UR6, RZ ;  /* 0x000000060b007c24 */ /* 0x000fe2000f8e02ff */
[----:B------:R0:W-:Y:S03]  /*13f20*/  STL [R1+0x40], R11 ;  /* 0x0000400b01007387 */ /* 0x0001e60000100800 */
[----:B------:R-:W-:Y:S01]  /*13f30*/  IMAD R0, R5, UR7, R0 ;  /* 0x0000000705007c24 */ /* 0x000fe2000f8e0200 */
[----:B------:R-:W-:-:S03]  /*13f40*/  ULDC.64 UR6, c[0x0][0x318] ;  /* 0x0000c60000067ab9 */ /* 0x000fc60000000a00 */
[----:B0-----:R-:W-:Y:S02]  /*13f50*/  IMAD.IADD R11, R3, 0x1, R0 ;  /* 0x00000001030b7824 */ /* 0x001fe400078e0200 */
[----:B------:R-:W-:-:S04]  /*13f60*/  IMAD.WIDE.U32 R2, R16, UR4, R12 ;  /* 0x0000000410027c25 */ /* 0x000fc8000f8e000c */
[----:B------:R-:W-:Y:S01]  /*13f70*/  IMAD R12, R16, UR5, RZ ;  /* 0x00000005100c7c24 */ /* 0x000fe2000f8e02ff */
[----:B------:R-:W-:Y:S01]  /*13f80*/  IADD3 R0, P1, R2, UR6, RZ ;  /* 0x0000000602007c10 */ /* 0x000fe2000ff3e0ff */
[----:B------:R-:W-:-:S03]  /*13f90*/  IMAD.WIDE.U32 R10, R16, UR4, R10 ;  /* 0x00000004100a7c25 */ /* 0x000fc6000f8e000a */
[----:B------:R-:W-:Y:S02]  /*13fa0*/  IADD3.X R2, R3, UR7, R12, P1, !PT ;  /* 0x0000000703027c10 */ /* 0x000fe40008ffe40c */
[----:B------:R-:W-:Y:S01]  /*13fb0*/  IADD3 R23, P1, R10, UR6, RZ ;  /* 0x000000060a177c10 */ /* 0x000fe2000ff3e0ff */
[----:B------:R-:W-:-:S03]  /*13fc0*/  UMOV UR4, 0xffffffff ;  /* 0xffffffff00047882 */ /* 0x000fc60000000000 */
[----:B------:R-:W-:Y:S01]  /*13fd0*/  IADD3.X R22, R12, UR7, R11, P1, !PT ;  /* 0x000000070c167c10 */ /* 0x000fe20008ffe40b */
[----:B--2---:R-:W-:Y:S01]  /*13fe0*/  IMAD R19, R29, 0x2800, R14 ;  /* 0x000028001d137824 */ /* 0x004fe200078e020e */
[----:B------:R-:W-:Y:S07]  /*13ff0*/  BRA.DIV UR4, `(.L_x_585) ;  /* 0x0000004e04f07947 */ /* 0x000fee000b800000 */
[----:B------:R-:W2:Y:S01]  /*14000*/  LDL.LU R14, [R1+0x24] ;  /* 0x00002400010e7983 */ /* 0x000ea20000300800 */
[----:B------:R-:W0:Y:S03]  /*14010*/  S2R R11, SR_TID.X ;  /* 0x00000000000b7919 */ /* 0x000e260000002100 */
[----:B------:R-:W1:Y:S04]  /*14020*/  SHFL.IDX PT, R3, R0, RZ, 0x1c1f ;  /* 0x001c1fff00037589 */ /* 0x000e6800000e0000 */
[----:B------:R-:W3:Y:S01]  /*14030*/  SHFL.IDX PT, R10, R2, RZ, 0x1c1f ;  /* 0x001c1fff020a7589 */ /* 0x000ee200000e0000 */
[----:B0-----:R-:W-:-:S05]  /*14040*/  IMAD.SHL.U32 R15, R11, 0x10, RZ ;  /* 0x000000100b0f7824 */ /* 0x001fca00078e00ff */
[----:B------:R-:W-:-:S04]  /*14050*/  LOP3.LUT R15, R15, 0x30, RZ, 0xc0, !PT ;  /* 0x000000300f0f7812 */ /* 0x000fc800078ec0ff */
[----:B-1----:R-:W-:-:S05]  /*14060*/  IADD3 R12, P1, R15, R3, RZ ;  /* 0x000000030f0c7210 */ /* 0x002fca0007f3e0ff */
[----:B---3--:R-:W-:Y:S02]  /*14070*/  IMAD.X R13, RZ, RZ, R10, P1 ;  /* 0x000000ffff0d7224 */ /* 0x008fe400008e060a */
[----:B------:R-:W0:Y:S01]  /*14080*/  SHFL.IDX PT, R10, R0, 0x1, 0x1c1f ;  /* 0x003c1f00000a7f89 */ /* 0x000e2200000e0000 */
[----:B------:R-:W-:-:S03]  /*14090*/  IMAD.IADD R3, R17, 0x1, R19 ;  /* 0x0000000111037824 */ /* 0x000fc600078e0213 */
[----:B------:R-:W1:Y:S01]  /*140a0*/  SHFL.IDX PT, R19, R2, 0x1, 0x1c1f ;  /* 0x003c1f0002137f89 */ /* 0x000e6200000e0000 */
[----:B------:R-:W-:-:S13]  /*140b0*/  ISETP.LT.OR P1, PT, R7, 0x1, P0 ;  /* 0x000000010700780c */ /* 0x000fda0000721670 */
[----:B------:R-:W-:Y:S01]  /*140c0*/  LDGSTS.E.BYPASS.LTC128B.128 [R3+0x6000], desc[UR40][R12.64], !P1 ;  /* 0x060000000c037fae */ /* 0x000fe2000c901d68 */
[----:B0-----:R-:W-:-:S05]  /*140d0*/  IADD3 R10, P1, R15, R10, RZ ;  /* 0x0000000a0f0a7210 */ /* 0x001fca0007f3e0ff */
[----:B-1----:R-:W-:Y:S01]  /*140e0*/  IMAD.X R11, RZ, RZ, R19, P1 ;  /* 0x000000ffff0b7224 */ /* 0x002fe200008e0613 */
[----:B------:R-:W-:Y:S01]  /*140f0*/  ISETP.LT.OR P1, PT, R7, 0x21, P0 ;  /* 0x000000210700780c */ /* 0x000fe20000721670 */
[----:B------:R-:W-:-:S12]  /*14100*/  SHFL.IDX PT, R19, R2, 0x2, 0x1c1f ;  /* 0x005c1f0002137f89 */ /* 0x000fd800000e0000 */
[----:B------:R0:W-:Y:S04]  /*14110*/  LDGSTS.E.BYPASS.LTC128B.128 [R3+0x6800], desc[UR40][R10.64], !P1 ;  /* 0x068000000a037fae */ /* 0x0001e8000c901d68 */
[----:B0-----:R-:W0:Y:S04]  /*14120*/  SHFL.IDX PT, R10, R0, 0x2, 0x1c1f ;  /* 0x005c1f00000a7f89 */ /* 0x001e2800000e0000 */
[----:B------:R-:W1:Y:S04]  /*14130*/  SHFL.IDX PT, R0, R0, 0x3, 0x1c1f ;  /* 0x007c1f0000007f89 */ /* 0x000e6800000e0000 */
[----:B------:R-:W3:Y:S01]  /*14140*/  SHFL.IDX PT, R2, R2, 0x3, 0x1c1f ;  /* 0x007c1f0002027f89 */ /* 0x000ee200000e0000 */
[----:B0-----:R-:W-:-:S05]  /*14150*/  IADD3 R10, P1, R15, R10, RZ ;  /* 0x0000000a0f0a7210 */ /* 0x001fca0007f3e0ff */
[----:B------:R-:W-:Y:S01]  /*14160*/  IMAD.X R11, RZ, RZ, R19, P1 ;  /* 0x000000ffff0b7224 */ /* 0x000fe200008e0613 */
[C---:B------:R-:W-:Y:S02]  /*14170*/  ISETP.LT.OR P1, PT, R7.reuse, 0x41, P0 ;  /* 0x000000410700780c */ /* 0x040fe40000721670 */
[----:B------:R-:W-:-:S11]  /*14180*/  ISETP.GE.AND P3, PT, R7, 0x81, PT ;  /* 0x000000810700780c */ /* 0x000fd60003f66270 */
[----:B------:R1:W-:Y:S02]  /*14190*/  LDGSTS.E.BYPASS.LTC128B.128 [R3+0x7000], desc[UR40][R10.64], !P1 ;  /* 0x070000000a037fae */ /* 0x0003e4000c901d68 */
[----:B-1----:R-:W-:-:S05]  /*141a0*/  IADD3 R10, P1, R15, R0, RZ ;  /* 0x000000000f0a7210 */ /* 0x002fca0007f3e0ff */
[----:B---3--:R-:W-:Y:S01]  /*141b0*/  IMAD.X R11, RZ, RZ, R2, P1 ;  /* 0x000000ffff0b7224 */ /* 0x008fe200008e0602 */
[----:B------:R-:W-:Y:S01]  /*141c0*/  ISETP.LT.OR P1, PT, R7, 0x61, P0 ;  /* 0x000000610700780c */ /* 0x000fe20000721670 */
[----:B------:R0:W1:-:S12]  /*141d0*/  SHFL.IDX PT, R0, R22, RZ, 0x1c1f ;  /* 0x001c1fff16007589 */ /* 0x00005800000e0000 */
[----:B------:R3:W-:Y:S04]  /*141e0*/  LDGSTS.E.BYPASS.LTC128B.128 [R3+0x7800], desc[UR40][R10.64], !P1 ;  /* 0x078000000a037fae */ /* 0x0007e8000c901d68 */
[----:B---3--:R0:W3:Y:S01]  /*141f0*/  SHFL.IDX PT, R10, R23, RZ, 0x1c1f ;  /* 0x001c1fff170a7589 */ /* 0x0080e200000e0000 */
[C---:B------:R-:W-:Y:S02]  /*14200*/  ISETP.GE.AND P4, PT, R7.reuse, 0x21, PT ;  /* 0x000000210700780c */ /* 0x040fe40003f86270 */
[C---:B------:R-:W-:Y:S02]  /*14210*/  ISETP.GE.AND P1, PT, R7.reuse, 0x41, PT ;  /* 0x000000410700780c */ /* 0x040fe40003f26270 */
[----:B------:R-:W-:Y:S02]  /*14220*/  ISETP.GE.AND P2, PT, R7, 0x61, PT ;  /* 0x000000610700780c */ /* 0x000fe40003f46270 */
[----:B--2---:R-:W-:-:S04]  /*14230*/  LOP3.LUT R14, R14, 0xfffffff7, RZ, 0xc0, !PT ;  /* 0xfffffff70e0e7812 */ /* 0x004fc800078ec0ff */
[----:B------:R-:W-:-:S05]  /*14240*/  @P3 LOP3.LUT R14, R14, 0x8, RZ, 0xfc, !PT ;  /* 0x000000080e0e3812 */ /* 0x000fca00078efcff */
[----:B-1-3--:R0:W-:Y:S02]  /*14250*/  STL [R1+0x24], R14 ;  /* 0x0000240e01007387 */ /* 0x00a1e40000100800 */
.L_x_714:
[----:B------:R-:W2:Y:S01]  /*14260*/  S2R R2, SR_TID.X ;  /* 0x0000000000027919 */ /* 0x000ea20000002100 */
[----:B------:R-:W-:Y:S01]  /*14270*/  ISETP.LT.OR P0, PT, R7, 0x81, P0 ;  /* 0x000000810700780c */ /* 0x000fe20000701670 */
[----:B--2---:R-:W-:-:S05]  /*14280*/  IMAD.SHL.U32 R2, R2, 0x10, RZ ;  /* 0x0000001002027824 */ /* 0x004fca00078e00ff */
[----:B------:R-:W-:-:S04]  /*14290*/  LOP3.LUT R2, R2, 0x30, RZ, 0xc0, !PT ;  /* 0x0000003002027812 */ /* 0x000fc800078ec0ff */
[----:B------:R-:W-:-:S04]  /*142a0*/  IADD3 R10, P3, R2, R10, RZ ;  /* 0x0000000a020a7210 */ /* 0x000fc80007f7e0ff */
[----:B------:R-:W-:-:S05]  /*142b0*/  IADD3.X R11, RZ, R0, RZ, P3, !PT ;  /* 0x00000000ff0b7210 */ /* 0x000fca0001ffe4ff */
[----:B------:R-:W-:Y:S01]  /*142c0*/  @!PT LDS RZ, [RZ] ;  /* 0x00000000fffff984 */ /* 0x000fe20000000800 */
[----:B------:R-:W-:Y:S01]  /*142d0*/  @!PT LDS RZ, [RZ] ;  /* 0x00000000fffff984 */ /* 0x000fe20000000800 */
[----:B------:R-:W-:Y:S01]  /*142e0*/  @!PT LDS RZ, [RZ] ;  /* 0x00000000fffff984 */ /* 0x000fe20000000800 */
[----:B------:R2:W-:Y:S01]  /*142f0*/  LDGSTS.E.BYPASS.LTC128B.128 [R3+0x8000], desc[UR40][R10.64], !P0 ;  /* 0x080000000a037fae */ /* 0x0005e2000c101d68 */
[----:B------:R-:W-:Y:S01]  /*14300*/  PLOP3.LUT P0, PT, PT, PT, PT, 0x80, 0x0 ;  /* 0x000000000000781c */ /* 0x000fe20003f0f070 */
[----:B------:R-:W-:-:S12]  /*14310*/  NOP ;  /* 0x0000000000007918 */ /* 0x000fd80000000000 */
.L_x_586:
[----:B------:R-:W-:Y:S02]  /*14320*/  PLOP3.LUT P3, PT, P3, P0, PT, 0xa2, 0x0 ;  /* 0x000000000000781c */ /* 0x000fe40001f61472 */
[----:B------:R-:W-:-:S08]  /*14330*/  @P0 R2UR P3, UR4, R6 ;  /* 0x00000000060402ca */ /* 0x000fd00000060000 */
[----:B------:R-:W-:-:S05]  /*14340*/  @P0 PLOP3.LUT P0, PT, P3, PT, PT, 0x80, 0x0 ;  /* 0x000000000000081c */ /* 0x000fca0001f0f070 */
[----:B------:R-:W-:Y:S01]  /*14350*/  @!P3 SYNCS.ARRIVE.TRANS64.RED.A0T1 RZ, [UR4+0x13270], RZ ;  /* 0x013270ffffffb9a7 */ /* 0x000fe20008200404 */
[----:B------:R-:W-:Y:S07]  /*14360*/  @!P3 ARRIVES.LDGSTSBAR.64.TRANSCNT [UR4+0x13270] ;  /* 0x01327000ff00b9b0 */ /* 0x000fee0008000a84 */
[----:B------:R-:W-:Y:S05]  /*14370*/  @P0 BRA.U.ANY `(.L_x_586) ;  /* 0xfffffffd00e80947 */ /* 0x000fea000393ffff */
[----:B------:R-:W-:Y:S01]  /*14380*/  NOP ;  /* 0x0000000000007918 */ /* 0x000fe20000000000 */
[----:B------:R-:W3:Y:S02]  /*14390*/  LDL R0, [R1+0x6c] ;  /* 0x00006c0001007983 */ /* 0x000ee40000100800 */
[----:B---3--:R-:W-:-:S13]  /*143a0*/  ISETP.NE.AND P6, PT, R0, 0x3, PT ;  /* 0x000000030000780c */ /* 0x008fda0003fc5270 */
[----:B------:R-:W-:Y:S05]  /*143b0*/  @!P6 BRA `(.L_x_587) ;  /* 0x000000000004e947 */ /* 0x000fea0003800000 */
[----:B------:R-:W-:Y:S01]  /*143c0*/  BPT.TRAP 0x1 ;  /* 0x000000040000795c */ /* 0x000fe20000300000 */
.L_x_587:
[----:B------:R3:W-:Y:S01]  /*143d0*/  SYNCS.ARRIVE.TRANS64.A1T0 RZ, [R6+URZ+0x13270], RZ ;  /* 0x013270ff06ff79a7 */ /* 0x0007e2000810003f */
[----:B------:R-:W-:Y:S05]  /*143e0*/  @!P6 BRA `(.L_x_588) ;  /* 0x000000000004e947 */ /* 0x000fea0003800000 */
[----:B------:R-:W-:Y:S01]  /*143f0*/  BPT.TRAP 0x1 ;  /* 0x000000040000795c */ /* 0x000fe20000300000 */
.L_x_588:
[----:B------:R-:W4:Y:S01]  /*14400*/  LDL R0, [R1+0x44] ;  /* 0x0000440001007983 */ /* 0x000f220000100800 */
[----:B------:R-:W-:Y:S01]  /*14410*/  BSSY B0, `(.L_x_589) ;  /* 0x0000003000007945 */ /* 0x000fe20003800000 */
[----:B----4-:R-:W4:Y:S03]  /*14420*/  SYNCS.PHASECHK.TRANS64.TRYWAIT P0, [R6+URZ+0x13240], R0 ;  /* 0x01324000060075a7 */ /* 0x010f26000800017f */
[----:B----4-:R-:W-:Y:S05]  /*14430*/  @!P0 BRA `(.L_x_590) ;  /* 0x0000005000948947 */ /* 0x010fea0003800000 */
.L_x_715:
[----:B------:R-:W-:Y:S05]  /*14440*/  BSYNC B0 ;  /* 0x0000000000007941 */ /* 0x000fea0003800000 */
.L_x_589:
[----:B----4-:R-:W4:Y:S01]  /*14450*/  LDL.LU R0, [R1+0x3c] ;  /* 0x00003c0001007983 */ /* 0x010f220000300800 */
[----:B------:R-:W-:Y:S01]  /*14460*/  ULDC.64 UR4, c[0x0][0x300] ;  /* 0x0000c00000047ab9 */ /* 0x000fe20000000a00 */
[----:B------:R-:W-:Y:S02]  /*14470*/  ULDC.64 UR6, c[0x0][0x310] ;  /* 0x0000c40000067ab9 */ /* 0x000fe40000000a00 */
[----:B------:R-:W5:Y:S04]  /*14480*/  LDL.LU R7, [R1] ;  /* 0x0000000001077983 */ /* 0x000f680000300800 */
[----:B------:R-:W3:Y:S01]  /*14490*/  LDL.LU R2, [R1+0x40] ;  /* 0x0000400001027983 */ /* 0x000ee20000300800 */
[----:B------:R-:W-:Y:S02]  /*144a0*/  IMAD R28, R28, UR4, RZ ;  /* 0x000000041c1c7c24 */ /* 0x000fe4000f8e02ff */
[----:B--2---:R-:W-:-:S04]  /*144b0*/  IMAD.WIDE.U32 R10, R8, UR4, RZ ;  /* 0x00000004080a7c25 */ /* 0x004fc8000f8e00ff */
[----:B------:R-:W-:-:S04]  /*144c0*/  IMAD R28, R8, UR5, R28 ;  /* 0x00000005081c7c24 */ /* 0x000fc8000f8e021c */
[----:B------:R-:W-:Y:S02]  /*144d0*/  IMAD.IADD R11, R11, 0x1, R28 ;  /* 0x000000010b0b7824 */ /* 0x000fe400078e021c */
[----:B------:R-:W-:-:S04]  /*144e0*/  IMAD.WIDE.U32 R10, R4, UR6, R10 ;  /* 0x00000006040a7c25 */ /* 0x000fc8000f8e000a */
[----:B----4-:R-:W-:-:S04]  /*144f0*/  IMAD R0, R0, UR6, RZ ;  /* 0x0000000600007c24 */ /* 0x010fc8000f8e02ff */
[----:B------:R-:W-:Y:S02]  /*14500*/  IMAD R4, R4, UR7, R0 ;  /* 0x0000000704047c24 */ /* 0x000fe4000f8e0200 */
[----:B-----5:R-:W-:Y:S02]  /*14510*/  IMAD R0, R7, UR4, RZ ;  /* 0x0000000407007c24 */ /* 0x020fe4000f8e02ff */
[----:B------:R-:W-:Y:S02]  /*14520*/  IMAD.IADD R11, R11, 0x1, R4 ;  /* 0x000000010b0b7824 */ /* 0x000fe400078e0204 */
[C---:B------:R-:W-:Y:S02]  /*14530*/  IMAD R0, R9.reuse, UR5, R0 ;  /* 0x0000000509007c24 */ /* 0x040fe4000f8e0200 */
[----:B------:R-:W-:Y:S01]  /*14540*/  IMAD.WIDE.U32 R8, R9, UR4, RZ ;  /* 0x0000000409087c25 */ /* 0x000fe2000f8e00ff */
[----:B------:R-:W-:-:S03]  /*14550*/  ULDC.64 UR4, c[0x0][0x308] ;  /* 0x0000c20000047ab9 */ /* 0x000fc60000000a00 */
[----:B------:R-:W-:Y:S02]  /*14560*/  IMAD.IADD R9, R9, 0x1, R0 ;  /* 0x0000000109097824 */ /* 0x000fe400078e0200 */
[----:B---3--:R-:W-:Y:S02]  /*14570*/  IMAD R0, R2, UR6, RZ ;  /* 0x0000000602007c24 */ /* 0x008fe4000f8e02ff */
[----:B------:R-:W-:-:S04]  /*14580*/  IMAD.WIDE.U32 R10, R16, UR4, R10 ;  /* 0x00000004100a7c25 */ /* 0x000fc8000f8e000a */
[C---:B------:R-:W-:Y:S02]  /*14590*/  IMAD R12, R5.reuse, UR7, R0 ;  /* 0x00000007050c7c24 */ /* 0x040fe4000f8e0200 */
[----:B------:R-:W-:Y:S01]  /*145a0*/  IMAD.WIDE.U32 R4, R5, UR6, R8 ;  /* 0x0000000605047c25 */ /* 0x000fe2000f8e0008 */
[----:B------:R-:W-:Y:S02]  /*145b0*/  ULDC.64 UR6, c[0x0][0x2e8] ;  /* 0x0000ba0000067ab9 */ /* 0x000fe40000000a00 */
[----:B------:R-:W-:Y:S01]  /*145c0*/  IADD3 R0, P0, R10, UR6, RZ ;  /* 0x000000060a007c10 */ /* 0x000fe2000ff1e0ff */
[----:B------:R-:W-:Y:S02]  /*145d0*/  IMAD.IADD R5, R5, 0x1, R12 ;  /* 0x0000000105057824 */ /* 0x000fe400078e020c */
[C---:B------:R-:W-:Y:S02]  /*145e0*/  IMAD R7, R16.reuse, UR5, RZ ;  /* 0x0000000510077c24 */ /* 0x040fe4000f8e02ff */
[----:B------:R-:W-:Y:S01]  /*145f0*/  IMAD.WIDE.U32 R4, R16, UR4, R4 ;  /* 0x0000000410047c25 */ /* 0x000fe2000f8e0004 */
[----:B------:R-:W-:-:S02]  /*14600*/  UMOV UR4, 0xffffffff ;  /* 0xffffffff00047882 */ /* 0x000fc40000000000 */
[----:B------:R-:W-:Y:S02]  /*14610*/  IADD3.X R2, R11, UR7, R7, P0, !PT ;  /* 0x000000070b027c10 */ /* 0x000fe400087fe407 */
[----:B------:R-:W-:-:S04]  /*14620*/  IADD3 R8, P0, R4, UR6, RZ ;  /* 0x0000000604087c10 */ /* 0x000fc8000ff1e0ff */
[----:B------:R-:W-:Y:S01]  /*14630*/  IADD3.X R7, R7, UR7, R5, P0, !PT ;  /* 0x0000000707077c10 */ /* 0x000fe200087fe405 */
[----:B------:R-:W-:Y:S08]  /*14640*/  BRA.DIV UR4, `(.L_x_591) ;  /* 0x0000005204287947 */ /* 0x000ff0000b800000 */
[----:B------:R-:W2:Y:S01]  /*14650*/  S2R R5, SR_TID.X ;  /* 0x0000000000057919 */ /* 0x000ea20000002100 */
[----:B------:R-:W3:Y:S01]  /*14660*/  LDC R10, c[0x0][0x2f4] ;  /* 0x0000bd00ff0a7b82 */ /* 0x000ee20000000800 */
[----:B------:R-:W-:Y:S01]  /*14670*/  SHFL.IDX PT, R4, R2, RZ, 0x1c1f ;  /* 0x001c1fff02047589 */ /* 0x000fe200000e0000 */
[----:B--2---:R-:W-:-:S03]  /*14680*/  IMAD.SHL.U32 R9, R5, 0x10, RZ ;  /* 0x0000001005097824 */ /* 0x004fc600078e00ff */
[----:B------:R-:W2:Y:S02]  /*14690*/  SHFL.IDX PT, R5, R0, RZ, 0x1c1f ;  /* 0x001c1fff00057589 */ /* 0x000ea400000e0000 */
[----:B------:R-:W-:-:S04]  /*146a0*/  LOP3.LUT R9, R9, 0x30, RZ, 0xc0, !PT ;  /* 0x0000003009097812 */ /* 0x000fc800078ec0ff */
[C---:B---3--:R-:W-:Y:S02]  /*146b0*/  ISETP.GE.AND P3, PT, R9.reuse, R10, PT ;  /* 0x0000000a0900720c */ /* 0x048fe40003f66270 */
[----:B--2---:R-:W-:-:S05]  /*146c0*/  @P5 IADD3 R5, P0, R9, R5, RZ ;  /* 0x0000000509055210 */ /* 0x004fca0007f1e0ff */
[----:B------:R-:W-:-:S05]  /*146d0*/  @P5 IMAD.X R4, RZ, RZ, R4, P0 ;  /* 0x000000ffff045224 */ /* 0x000fca00000e0604 */
[----:B------:R-:W-:-:S04]  /*146e0*/  @P5 LOP3.LUT R5, R5, R4, RZ, 0x3c, !PT ;  /* 0x0000000405055212 */ /* 0x000fc800078e3cff */
[----:B------:R-:W-:-:S04]  /*146f0*/  @P5 LOP3.LUT R4, R5, R4, RZ, 0x3c, !PT ;  /* 0x0000000405045212 */ /* 0x000fc800078e3cff */
[----:B------:R-:W-:-:S05]  /*14700*/  @P5 LOP3.LUT R5, R5, R4, RZ, 0x3c, !PT ;  /* 0x0000000405055212 */ /* 0x000fca00078e3cff */
[----:B------:R-:W-:Y:S01]  /*14710*/  @!PT LDS RZ, [RZ] ;  /* 0x00000000fffff984 */ /* 0x000fe20000000800 */
[----:B------:R2:W-:Y:S04]  /*14720*/  @P5 LDGSTS.E.BYPASS.LTC128B.128 [R3+0xe000], desc[UR40][R4.64], !P3 ;  /* 0x0e00000004035fae */ /* 0x0005e8000d901d68 */
[----:B--2---:R-:W2:Y:S04]  /*14730*/  SHFL.IDX PT, R5, R0, 0x1, 0x1c1f ;  /* 0x003c1f0000057f89 */ /* 0x004ea800000e0000 */
[----:B------:R-:W3:Y:S01]  /*14740*/  SHFL.IDX PT, R4, R2, 0x1, 0x1c1f ;  /* 0x003c1f0002047f89 */ /* 0x000ee200000e0000 */
[----:B--2---:R-:W-:-:S05]  /*14750*/  @P4 IADD3 R5, P0, R9, R5, RZ ;  /* 0x0000000509054210 */ /* 0x004fca0007f1e0ff */
[----:B---3--:R-:W-:-:S05]  /*14760*/  @P4 IMAD.X R4, RZ, RZ, R4, P0 ;  /* 0x000000ffff044224 */ /* 0x008fca00000e0604 */
[----:B------:R-:W-:-:S04]  /*14770*/  @P4 LOP3.LUT R5, R5, R4, RZ, 0x3c, !PT ;  /* 0x0000000405054212 */ /* 0x000fc800078e3cff */
[----:B------:R-:W-:-:S04]  /*14780*/  @P4 LOP3.LUT R4, R5, R4, RZ, 0x3c, !PT ;  /* 0x0000000405044212 */ /* 0x000fc800078e3cff */
[----:B------:R-:W-:-:S05]  /*14790*/  @P4 LOP3.LUT R5, R5, R4, RZ, 0x3c, !PT ;  /* 0x0000000405054212 */ /* 0x000fca00078e3cff */
[----:B------:R2:W-:Y:S04]  /*147a0*/  @P4 LDGSTS.E.BYPASS.LTC128B.128 [R3+0xe800], desc[UR40][R4.64], !P3 ;  /* 0x0e80000004034fae */ /* 0x0005e8000d901d68 */
[----:B--2---:R-:W2:Y:S04]  /*147b0*/  SHFL.IDX PT, R5, R0, 0x2, 0x1c1f ;  /* 0x005c1f0000057f89 */ /* 0x004ea800000e0000 */
[----:B------:R-:W3:Y:S04]  /*147c0*/  SHFL.IDX PT, R4, R2, 0x2, 0x1c1f ;  /* 0x005c1f0002047f89 */ /* 0x000ee800000e0000 */
[----:B------:R-:W4:Y:S04]  /*147d0*/  SHFL.IDX PT, R0, R0, 0x3, 0x1c1f ;  /* 0x007c1f0000007f89 */ /* 0x000f2800000e0000 */
[----:B------:R-:W5:Y:S01]  /*147e0*/  SHFL.IDX PT, R2, R2, 0x3, 0x1c1f ;  /* 0x007c1f0002027f89 */ /* 0x000f6200000e0000 */
[----:B--2---:R-:W-:-:S05]  /*147f0*/  @P1 IADD3 R5, P0, R9, R5, RZ ;  /* 0x0000000509051210 */ /* 0x004fca0007f1e0ff */
[----:B---3--:R-:W-:Y:S01]  /*14800*/  @P1 IMAD.X R4, RZ, RZ, R4, P0 ;  /* 0x000000ffff041224 */ /* 0x008fe200000e0604 */
[----:B----4-:R-:W-:-:S04]  /*14810*/  @P2 IADD3 R0, P0, R9, R0, RZ ;  /* 0x0000000009002210 */ /* 0x010fc80007f1e0ff */
[----:B------:R-:W-:Y:S01]  /*14820*/  @P1 LOP3.LUT R5, R5, R4, RZ, 0x3c, !PT ;  /* 0x0000000405051212 */ /* 0x000fe200078e3cff */
[----:B-----5:R-:W-:-:S03]  /*14830*/  @P2 IMAD.X R2, RZ, RZ, R2, P0 ;  /* 0x000000ffff022224 */ /* 0x020fc600000e0602 */
[----:B------:R-:W-:-:S04]  /*14840*/  @P1 LOP3.LUT R4, R5, R4, RZ, 0x3c, !PT ;  /* 0x0000000405041212 */ /* 0x000fc800078e3cff */
[----:B------:R-:W-:-:S05]  /*14850*/  @P1 LOP3.LUT R5, R5, R4, RZ, 0x3c, !PT ;  /* 0x0000000405051212 */ /* 0x000fca00078e3cff */
[----:B------:R2:W-:Y:S02]  /*14860*/  @P1 LDGSTS.E.BYPASS.LTC128B.128 [R3+0xf000], desc[UR40][R4.64], !P3 ;  /* 0x0f00000004031fae */ /* 0x0005e4000d901d68 */
[----:B--2---:R-:W-:Y:S01]  /*14870*/  @P2 IMAD.MOV.U32 R4, RZ, RZ, R0 ;  /* 0x000000ffff042224 */ /* 0x004fe200078e0000 */
[----:B------:R-:W-:Y:S01]  /*14880*/  @P2 MOV R5, R2 ;  /* 0x0000000200052202 */ /* 0x000fe20000000f00 */
[----:B------:R2:W3:Y:S04]  /*14890*/  SHFL.IDX PT, R0, R7, RZ, 0x1c1f ;  /* 0x001c1fff07007589 */ /* 0x0004e800000e0000 */
[----:B------:R4:W-:Y:S04]  /*148a0*/  @P2 LDGSTS.E.BYPASS.LTC128B.128 [R3+0xf800], desc[UR40][R4.64], !P3 ;  /* 0x0f80000004032fae */ /* 0x0009e8000d901d68 */
[----:B----4-:R2:W4:Y:S02]  /*148b0*/  SHFL.IDX PT, R4, R8, RZ, 0x1c1f ;  /* 0x001c1fff08047589 */ /* 0x01052400000e0000 */
.L_x_727:
[----:B------:R-:W5:Y:S01]  /*148c0*/  LDL R2, [R1+0x24] ;  /* 0x0000240001027983 */ /* 0x000f620000100800 */
[----:B------:R-:W-:Y:S01]  /*148d0*/  BSSY B0, `(.L_x_592) ;  /* 0x000000e000007945 */ /* 0x000fe20003800000 */
[----:B-----5:R-:W-:-:S13]  /*148e0*/  LOP3.LUT P0, RZ, R2, 0x8, RZ, 0xc0, !PT ;  /* 0x0000000802ff7812 */ /* 0x020fda000780c0ff */
[----:B------:R-:W-:Y:S05]  /*148f0*/  @!P0 BRA `(.L_x_593) ;  /* 0x00000000002c8947 */ /* 0x000fea0003800000 */
[----:B------:R-:W5:Y:S01]  /*14900*/  S2R R2, SR_TID.X ;  /* 0x0000000000027919 */ /* 0x000f620000002100 */
[----:B------:R-:W0:Y:S01]  /*14910*/  LDC R5, c[0x0][0x2f4] ;  /* 0x0000bd00ff057b82 */ /* 0x000e220000000800 */
[----:B-----5:R-:W-:-:S05]  /*14920*/  IMAD.SHL.U32 R2, R2, 0x10, RZ ;  /* 0x0000001002027824 */ /* 0x020fca00078e00ff */
[----:B------:R-:W-:-:S04]  /*14930*/  LOP3.LUT R2, R2, 0x30, RZ, 0xc0, !PT ;  /* 0x0000003002027812 */ /* 0x000fc800078ec0ff */
[C---:B0-----:R-:W-:Y:S02]  /*14940*/  ISETP.GE.AND P1, PT, R2.reuse, R5, PT ;  /* 0x000000050200720c */ /* 0x041fe40003f26270 */
[----:B----4-:R-:W-:-:S05]  /*14950*/  IADD3 R4, P0, R2, R4, RZ ;  /* 0x0000000402047210 */ /* 0x010fca0007f1e0ff */
[----:B---3--:R-:W-:-:S06]  /*14960*/  IMAD.X R5, RZ, RZ, R0, P0 ;  /* 0x000000ffff057224 */ /* 0x008fcc00000e0600 */
[----:B------:R-:W-:Y:S01]  /*14970*/  @!PT LDS RZ, [RZ] ;  /* 0x00000000fffff984 */ /* 0x000fe20000000800 */
[----:B------:R-:W-:Y:S01]  /*14980*/  @!PT LDS RZ, [RZ] ;  /* 0x00000000fffff984 */ /* 0x000fe20000000800 */
[----:B------:R-:W-:Y:S01]  /*14990*/  @!PT LDS RZ, [RZ] ;  /* 0x00000000fffff984 */ /* 0x000fe20000000800 */
[----:B------:R0:W-:Y:S02]  /*149a0*/  LDGSTS.E.BYPASS.LTC128B.128 [R3+0x10000], desc[UR40][R4.64], !P1 ;  /* 0x1000000004037fae */ /* 0x0001e4000c901d68 */
.L_x_593:
[----:B------:R-:W-:Y:S05]  /*149b0*/  BSYNC B0 ;  /* 0x0000000000007941 */ /* 0x000fea0003800000 */
.L_x_592:
[----:B------:R-:W-:Y:S01]  /*149c0*/  NOP ;  /* 0x0000000000007918 */ /* 0x000fe20000000000 */
[----:B------:R-:W-:-:S13]  /*149d0*/  PLOP3.LUT P0, PT, PT, PT, PT, 0x80, 0x0 ;  /* 0x000000000000781c */ /* 0x000fda0003f0f070 */
.L_x_594:
[----:B------:R-:W-:Y:S02]  /*149e0*/  PLOP3.LUT P1, PT, P1, P0, PT, 0xa2, 0x0 ;  /* 0x000000000000781c */ /* 0x000fe40000f21472 */
[----:B------:R-:W-:-:S08]  /*149f0*/  @P0 R2UR P1, UR4, R6 ;  /* 0x00000000060402ca */ /* 0x000fd00000020000 */
[----:B------:R-:W-:-:S05]  /*14a00*/  @P0 PLOP3.LUT P0, PT, P1, PT, PT, 0x80, 0x0 ;  /* 0x000000000000081c */ /* 0x000fca0000f0f070 */
[----:B------:R-:W-:Y:S01]  /*14a10*/  @!P1 SYNCS.ARRIVE.TRANS64.RED.A0T1 RZ, [UR4+0x13230], RZ ;  /* 0x013230ffffff99a7 */ /* 0x000fe20008200404 */
[----:B------:R-:W-:Y:S07]  /*14a20*/  @!P1 ARRIVES.LDGSTSBAR.64.TRANSCNT [UR4+0x13230] ;  /* 0x01323000ff0099b0 */ /* 0x000fee0008000a84 */
[----:B------:R-:W-:Y:S05]  /*14a30*/  @P0 BRA.U.ANY `(.L_x_594) ;  /* 0xfffffffd00e80947 */ /* 0x000fea000393ffff */
[----:B------:R-:W-:Y:S01]  /*14a40*/  NOP ;  /* 0x0000000000007918 */ /* 0x000fe20000000000 */
[----:B---3--:R-:W3:Y:S02]  /*14a50*/  LDL R0, [R1+0x6c] ;  /* 0x00006c0001007983 */ /* 0x008ee40000100800 */
[----:B---3--:R-:W-:-:S13]  /*14a60*/  ISETP.NE.AND P2, PT, R0, 0x3, PT ;  /* 0x000000030000780c */ /* 0x008fda0003f45270 */
[----:B------:R-:W-:Y:S05]  /*14a70*/  @!P2 BRA `(.L_x_595) ;  /* 0x000000000004a947 */ /* 0x000fea0003800000 */
[----:B------:R-:W-:Y:S01]  /*14a80*/  BPT.TRAP 0x1 ;  /* 0x000000040000795c */ /* 0x000fe20000300000 */
.L_x_595:
[----:B0---4-:R0:W5:Y:S01]  /*14a90*/  LDL.LU R4, [R1+0x48] ;  /* 0x0000480001047983 */ /* 0x0111620000300800 */
[----:B------:R0:W-:Y:S03]  /*14aa0*/  SYNCS.ARRIVE.TRANS64.A1T0 RZ, [R6+URZ+0x13230], RZ ;  /* 0x013230ff06ff79a7 */ /* 0x0001e6000810003f */
[----:B------:R0:W5:Y:S01]  /*14ab0*/  LDL.LU R3, [R1+0x50] ;  /* 0x0000500001037983 */ /* 0x0001620000300800 */
[----:B------:R-:W-:-:S07]  /*14ac0*/  VIADD R0, R17, 0xb000 ;  /* 0x0000b00011007836 */ /* 0x000fce0000000000 */
[----:B------:R-:W-:Y:S05]  /*14ad0*/  WARPSYNC.ALL ;  /* 0x0000000000007948 */ /* 0x000fea0003800000 */
[----:B------:R-:W-:Y:S01]  /*14ae0*/  BAR.SYNC.DEFER_BLOCKING 0x8, 0x200 ;  /* 0x0208000000007b1d */ /* 0x000fe20000010000 */
[----:B------:R-:W-:-:S05]  /*14af0*/  LOP3.LUT P1, RZ, R0, 0x1bf, RZ, 0xc0, !PT ;  /* 0x000001bf00ff7812 */ /* 0x000fca000782c0ff */
[----:B------:R-:W-:Y:S01]  /*14b00*/  ULDC.64 UR4, c[0x0][0x298] ;  /* 0x0000a60000047ab9 */ /* 0x000fe20000000a00 */
[----:B------:R-:W-:Y:S01]  /*14b10*/  ULDC.64 UR6, c[0x0][0xa00] ;  /* 0x0002800000067ab9 */ /* 0x000fe20000000a00 */
[----:B------:R-:W-:Y:S01]  /*14b20*/  BSSY B6, `(.L_x_596) ;  /* 0x000001b000067945 */ /* 0x000fe20003800000 */
[----:B------:R-:W-:-:S04]  /*14b30*/  ISETP.NE.U32.AND P0, PT, RZ, UR6, PT ;  /* 0x00000006ff007c0c */ /* 0x000fc8000bf05070 */
[----:B------:R-:W-:-:S04]  /*14b40*/  ISETP.NE.AND.EX P0, PT, RZ, UR7, PT, P0 ;  /* 0x00000007ff007c0c */ /* 0x000fc8000bf05300 */
[----:B------:R-:W-:Y:S02]  /*14b50*/  SEL R18, R18, RZ, !P0 ;  /* 0x000000ff12127207 */ /* 0x000fe40004000000 */
[----:B-----5:R-:W-:Y:S01]  /*14b60*/  SHF.R.S32.HI R2, RZ, 0x1f, R4 ;  /* 0x0000001fff027819 */ /* 0x020fe20000011404 */
[----:B------:R-:W-:Y:S01]  /*14b70*/  IMAD.WIDE.U32 R22, R4, UR4, RZ ;  /* 0x0000000404167c25 */ /* 0x000fe2000f8e00ff */
[----:B------:R-:W-:-:S03]  /*14b80*/  SEL R28, R3, RZ, !P0 ;  /* 0x000000ff031c7207 */ /* 0x000fc60004000000 */
[----:B------:R-:W-:-:S04]  /*14b90*/  IMAD R2, R2, UR4, RZ ;  /* 0x0000000402027c24 */ /* 0x000fc8000f8e02ff */
[----:B-1----:R-:W-:-:S04]  /*14ba0*/  IMAD R19, R4, UR5, R2 ;  /* 0x0000000504137c24 */ /* 0x002fc8000f8e0202 */
[----:B------:R-:W-:Y:S01]  /*14bb0*/  IMAD.IADD R19, R23, 0x1, R19 ;  /* 0x0000000117137824 */ /* 0x000fe200078e0213 */
[----:B------:R-:W-:Y:S06]  /*14bc0*/  @!P1 BRA `(.L_x_597) ;  /* 0x0000000000409947 */ /* 0x000fec0003800000 */
[----:B------:R-:W-:Y:S01]  /*14bd0*/  MOV R2, 0x0 ;  /* 0x0000000000027802 */ /* 0x000fe20000000f00 */
[----:B------:R-:W-:Y:S01]  /*14be0*/  ULDC.64 UR4, c[0x4][0x98] ;  /* 0x0100260000047ab9 */ /* 0x000fe20000000a00 */
[----:B------:R-:W-:Y:S01]  /*14bf0*/  ULDC.64 UR6, c[0x4][0xa0] ;  /* 0x0100280000067ab9 */ /* 0x000fe20000000a00 */
[----:B------:R-:W-:Y:S01]  /*14c00*/  ULDC.64 UR8, c[0x4][0x28] ;  /* 0x01000a0000087ab9 */ /* 0x000fe20000000a00 */
[----:B------:R-:W-:Y:S01]  /*14c10*/  IMAD.U32 R4, RZ, RZ, UR4 ;  /* 0x00000004ff047e24 */ /* 0x000fe2000f8e00ff */
[----:B--2---:R-:W-:Y:S01]  /*14c20*/  MOV R8, 0x70 ;  /* 0x0000007000087802 */ /* 0x004fe20000000f00 */
[----:B------:R-:W1:Y:S01]  /*14c30*/  LDC.64 R2, c[0x4][R2] ;  /* 0x0100000002027b82 */ /* 0x000e620000000a00 */
[----:B------:R-:W-:Y:S02]  /*14c40*/  IMAD.U32 R5, RZ, RZ, UR5 ;  /* 0x00000005ff057e24 */ /* 0x000fe4000f8e00ff */
[----:B0-----:R-:W-:Y:S02]  /*14c50*/  IMAD.U32 R6, RZ, RZ, UR6 ;  /* 0x00000006ff067e24 */ /* 0x001fe4000f8e00ff */
[----:B------:R-:W-:-:S02]  /*14c60*/  IMAD.U32 R7, RZ, RZ, UR7 ;  /* 0x00000007ff077e24 */ /* 0x000fc4000f8e00ff */
[----:B------:R-:W-:Y:S02]  /*14c70*/  IMAD.U32 R10, RZ, RZ, UR8 ;  /* 0x00000008ff0a7e24 */ /* 0x000fe4000f8e00ff */
[----:B------:R-:W-:Y:S02]  /*14c80*/  IMAD.U32 R11, RZ, RZ, UR9 ;  /* 0x00000009ff0b7e24 */ /* 0x000fe4000f8e00ff */
[----:B------:R-:W-:Y:S02]  /*14c90*/  IMAD.MOV.U32 R12, RZ, RZ, 0x1 ;  /* 0x00000001ff0c7424 */ /* 0x000fe400078e00ff */
[----:B------:R-:W-:-:S07]  /*14ca0*/  IMAD.MOV.U32 R13, RZ, RZ, RZ ;  /* 0x000000ffff0d7224 */ /* 0x000fce00078e00ff */
[----:B------:R-:W-:-:S07]  /*14cb0*/  LEPC R20, `(.L_x_597) ;  /* 0x000000001014794e */ /* 0x000fce0000000000 */
[----:B-1----:R-:W-:Y:S05]  /*14cc0*/  CALL.ABS.NOINC R2 ;  /* 0x0000000002007343 */ /* 0x002fea0003c00000 */
.L_x_597:
[----:B------:R-:W-:Y:S05]  /*14cd0*/  BSYNC B6 ;  /* 0x0000000000067941 */ /* 0x000fea0003800000 */
.L_x_596:
[----:B------:R-:W1:Y:S01]  /*14ce0*/  S2R R20, SR_TID.X ;  /* 0x0000000000147919 */ /* 0x000e620000002100 */
[----:B------:R-:W3:Y:S01]  /*14cf0*/  LDC R9, c[0x0][0x448] ;  /* 0x00011200ff097b82 */ /* 0x000ee20000000800 */
[----:B------:R-:W-:Y:S01]  /*14d00*/  IMAD.MOV.U32 R2, RZ, RZ, R22 ;  /* 0x000000ffff027224 */ /* 0x000fe200078e0016 */
[----:B------:R-:W-:Y:S01]  /*14d10*/  ULDC.64 UR4, c[0x0][0x2d8] ;  /* 0x0000b60000047ab9 */ /* 0x000fe20000000a00 */
[----:B------:R4:W5:Y:S01]  /*14d20*/  LDL R10, [R1+0x58] ;  /* 0x00005800010a7983 */ /* 0x0009620000100800 */
[----:B------:R-:W-:Y:S01]  /*14d30*/  IMAD.MOV.U32 R3, RZ, RZ, R19 ;  /* 0x000000ffff037224 */ /* 0x000fe200078e0013 */
[----:B------:R-:W-:Y:S01]  /*14d40*/  ULDC.64 UR6, c[0x0][0x2e0] ;  /* 0x0000b80000067ab9 */ /* 0x000fe20000000a00 */
[----:B------:R-:W-:Y:S01]  /*14d50*/  ULDC.64 UR8, c[0x0][0x280] ;  /* 0x0000a00000087ab9 */ /* 0x000fe20000000a00 */
[----:B------:R-:W-:Y:S02]  /*14d60*/  IMAD R28, R28, UR6, RZ ;  /* 0x000000061c1c7c24 */ /* 0x000fe4000f8e02ff */
[----:B------:R-:W-:-:S04]  /*14d70*/  IMAD.WIDE.U32 R2, R16, UR4, R2 ;  /* 0x0000000410027c25 */ /* 0x000fc8000f8e0002 */
[----:B------:R-:W-:Y:S01]  /*14d80*/  IMAD R3, R16, UR5, R3 ;  /* 0x0000000510037c24 */ /* 0x000fe2000f8e0203 */
[----:B------:R-:W-:Y:S01]  /*14d90*/  ULDC.64 UR4, c[0x0][0x2d0] ;  /* 0x0000b40000047ab9 */ /* 0x000fe20000000a00 */
[C---:B------:R-:W-:Y:S02]  /*14da0*/  IMAD R28, R18.reuse, UR7, R28 ;  /* 0x00000007121c7c24 */ /* 0x040fe4000f8e021c */
[----:B------:R-:W-:Y:S01]  /*14db0*/  IMAD.WIDE.U32 R2, R18, UR6, R2 ;  /* 0x0000000612027c25 */ /* 0x000fe2000f8e0002 */
[----:B------:R-:W-:-:S03]  /*14dc0*/  ULDC.64 UR6, c[0x0][0x2c8] ;  /* 0x0000b20000067ab9 */ /* 0x000fc60000000a00 */
[----:B------:R-:W-:Y:S01]  /*14dd0*/  IMAD.IADD R3, R3, 0x1, R28 ;  /* 0x0000000103037824 */ /* 0x000fe200078e021c */
[----:B---3--:R-:W-:Y:S02]  /*14de0*/  ISETP.NE.AND P0, PT, R9, 0x1, PT ;  /* 0x000000010900780c */ /* 0x008fe40003f05270 */
[C---:B-1----:R-:W-:Y:S01]  /*14df0*/  LOP3.LUT R21, R20.reuse, 0x7f, RZ, 0xc0, !PT ;  /* 0x0000007f14157812 */ /* 0x042fe200078ec0ff */
[----:B------:R-:W-:-:S03]  /*14e00*/  IMAD.SHL.U32 R20, R20, 0x20, RZ ;  /* 0x0000002014147824 */ /* 0x000fc600078e00ff */
[----:B------:R-:W-:-:S07]  /*14e10*/  SHF.R.U32.HI R21, RZ, 0x2, R21 ;  /* 0x00000002ff157819 */ /* 0x000fce0000011615 */
[----:B------:R-:W1:Y:S01]  /*14e20*/  @P0 LDC R0, c[0x0][0x44c] ;  /* 0x00011300ff000b82 */ /* 0x000e620000000800 */
[----:B------:R-:W-:-:S05]  /*14e30*/  LOP3.LUT R20, R21, 0x60, R20, 0xf8, !PT ;  /* 0x0000006015147812 */ /* 0x000fca00078ef814 */
[----:B0-----:R-:W-:Y:S02]  /*14e40*/  IMAD R6, R25, 0xc0, R20 ;  /* 0x000000c019067824 */ /* 0x001fe400078e0214 */
[----:B------:R-:W0:Y:S01]  /*14e50*/  @P0 LDC R5, c[0x0][0x450] ;  /* 0x00011400ff050b82 */ /* 0x000e220000000800 */
[----:B------:R4:W5:Y:S01]  /*14e60*/  LDL R20, [R1+0x54] ;  /* 0x0000540001147983 */ /* 0x0009620000100800 */
[----:B------:R-:W-:-:S06]  /*14e70*/  IMAD.MOV.U32 R4, RZ, RZ, R6 ;  /* 0x000000ffff047224 */ /* 0x000fcc00078e0006 */
[----:B--2---:R-:W2:Y:S01]  /*14e80*/  @P0 LDC R8, c[0x0][0x450] ;  /* 0x00011400ff080b82 */ /* 0x004ea20000000800 */
[----:B-1----:R-:W-:-:S05]  /*14e90*/  @P0 IMAD.HI.U32 R0, R6, R0, RZ ;  /* 0x0000000006000227 */ /* 0x002fca00078e00ff */
[----:B0-----:R-:W-:-:S04]  /*14ea0*/  @P0 SHF.R.U32.HI R4, RZ, R5, R0 ;  /* 0x00000005ff040219 */ /* 0x001fc80000011600 */
[----:B------:R-:W-:-:S05]  /*14eb0*/  SHF.R.S32.HI R0, RZ, 0x1f, R4 ;  /* 0x0000001fff007819 */ /* 0x000fca0000011404 */
[----:B------:R-:W-:-:S04]  /*14ec0*/  IMAD R0, R0, UR4, RZ ;  /* 0x0000000400007c24 */ /* 0x000fc8000f8e02ff */
[C---:B------:R-:W-:Y:S02]  /*14ed0*/  IMAD R7, R4.reuse, UR5, R0 ;  /* 0x0000000504077c24 */ /* 0x040fe4000f8e0200 */
[----:B------:R-:W-:Y:S02]  /*14ee0*/  IMAD.MOV R0, RZ, RZ, -R4 ;  /* 0x000000ffff007224 */ /* 0x000fe400078e0a04 */
[----:B------:R-:W-:-:S04]  /*14ef0*/  IMAD.WIDE.U32 R4, R4, UR4, R2 ;  /* 0x0000000404047c25 */ /* 0x000fc8000f8e0002 */
[----:B------:R-:W-:Y:S02]  /*14f00*/  IMAD R0, R9, R0, R6 ;  /* 0x0000000009007224 */ /* 0x000fe400078e0206 */
[----:B------:R-:W-:-:S03]  /*14f10*/  IMAD.IADD R5, R5, 0x1, R7 ;  /* 0x0000000105057824 */ /* 0x000fc600078e0207 */
[----:B------:R-:W-:Y:S01]  /*14f20*/  SHF.R.S32.HI R7, RZ, 0x1f, R0 ;  /* 0x0000001fff077819 */ /* 0x000fe20000011400 */
[----:B------:R-:W-:-:S04]  /*14f30*/  IMAD.WIDE.U32 R4, R0, UR6, R4 ;  /* 0x0000000600047c25 */ /* 0x000fc8000f8e0004 */
[----:B------:R-:W-:-:S04]  /*14f40*/  IMAD R7, R7, UR6, RZ ;  /* 0x0000000607077c24 */ /* 0x000fc8000f8e02ff */
[----:B------:R-:W-:Y:S01]  /*14f50*/  IMAD R7, R0, UR7, R7 ;  /* 0x0000000700077c24 */ /* 0x000fe2000f8e0207 */
[----:B------:R-:W-:-:S04]  /*14f60*/  IADD3 R0, P1, R4, UR8, RZ ;  /* 0x0000000804007c10 */ /* 0x000fc8000ff3e0ff */
[----:B------:R-:W-:Y:S02]  /*14f70*/  IADD3.X R4, R5, UR9, R7, P1, !PT ;  /* 0x0000000905047c10 */ /* 0x000fe40008ffe407 */
[----:B------:R-:W0:Y:S01]  /*14f80*/  @P0 LDC R7, c[0x0][0x44c] ;  /* 0x00011300ff070b82 */ /* 0x000e220000000800 */
[----:B------:R-:W-:Y:S01]  /*14f90*/  VIADD R5, R6, 0x80 ;  /* 0x0000008006057836 */ /* 0x000fe20000000000 */
[----:B------:R-:W1:Y:S04]  /*14fa0*/  S2R R21, SR_TID.X ;  /* 0x0000000000157919 */ /* 0x000e680000002100 */
[----:B------:R-:W-:Y:S01]  /*14fb0*/  MOV R6, R5 ;  /* 0x0000000500067202 */ /* 0x000fe20000000f00 */
[----:B0-----:R-:W-:-:S05]  /*14fc0*/  @P0 IMAD.HI.U32 R7, R5, R7, RZ ;  /* 0x0000000705070227 */ /* 0x001fca00078e00ff */
[----:B--2---:R-:W-:-:S05]  /*14fd0*/  @P0 SHF.R.U32.HI R6, RZ, R8, R7 ;  /* 0x00000008ff060219 */ /* 0x004fca0000011607 */
[----:B------:R-:W-:-:S04]  /*14fe0*/  IMAD.MOV R7, RZ, RZ, -R6 ;  /* 0x000000ffff077224 */ /* 0x000fc800078e0a06 */
[----:B------:R-:W-:Y:S01]  /*14ff0*/  IMAD R5, R9, R7, R5 ;  /* 0x0000000709057224 */ /* 0x000fe200078e0205 */
[----:B------:R-:W-:Y:S01]  /*15000*/  SHF.R.S32.HI R7, RZ, 0x1f, R6 ;  /* 0x0000001fff077819 */ /* 0x000fe20000011406 */
[----:B------:R-:W-:-:S04]  /*15010*/  IMAD.WIDE.U32 R2, R6, UR4, R2 ;  /* 0x0000000406027c25 */ /* 0x000fc8000f8e0002 */
[----:B------:R-:W-:Y:S01]  /*15020*/  IMAD R7, R7, UR4, RZ ;  /* 0x0000000407077c24 */ /* 0x000fe2000f8e02ff */
[----:B------:R-:W-:-:S03]  /*15030*/  ULDC UR4, c[0x0][0x2b8] ;  /* 0x0000ae0000047ab9 */ /* 0x000fc60000000800 */
[----:B------:R-:W-:Y:S01]  /*15040*/  IMAD R7, R6, UR5, R7 ;  /* 0x0000000506077c24 */ /* 0x000fe2000f8e0207 */
[----:B------:R-:W-:Y:S01]  /*15050*/  SHF.R.S32.HI R6, RZ, 0x1f, R5 ;  /* 0x0000001fff067819 */ /* 0x000fe20000011405 */
[----:B-1----:R-:W-:Y:S02]  /*15060*/  IMAD.SHL.U32 R18, R21, 0x10, RZ ;  /* 0x0000001015127824 */ /* 0x002fe400078e00ff */
[----:B------:R-:W-:Y:S02]  /*15070*/  IMAD.IADD R3, R3, 0x1, R7 ;  /* 0x0000000103037824 */ /* 0x000fe400078e0207 */
[----:B------:R-:W-:Y:S02]  /*15080*/  IMAD R6, R6, UR6, RZ ;  /* 0x0000000606067c24 */ /* 0x000fe4000f8e02ff */
[----:B------:R-:W-:Y:S01]  /*15090*/  IMAD.WIDE.U32 R2, R5, UR6, R2 ;  /* 0x0000000605027c25 */ /* 0x000fe2000f8e0002 */
[----:B------:R-:W-:-:S03]  /*150a0*/  LOP3.LUT R18, R18, 0x30, RZ, 0xc0, !PT ;  /* 0x0000003012127812 */ /* 0x000fc600078ec0ff */
[----:B------:R-:W-:Y:S01]  /*150b0*/  IMAD R6, R5, UR7, R6 ;  /* 0x0000000705067c24 */ /* 0x000fe2000f8e0206 */
[----:B------:R-:W-:Y:S02]  /*150c0*/  IADD3 R5, P1, R2, UR8, RZ ;  /* 0x0000000802057c10 */ /* 0x000fe4000ff3e0ff */
[----:B------:R-:W-:Y:S01]  /*150d0*/  ISETP.GE.AND P0, PT, R18, UR4, PT ;  /* 0x0000000412007c0c */ /* 0x000fe2000bf06270 */
[----:B------:R-:W-:Y:S01]  /*150e0*/  UMOV UR4, 0xffffffff ;  /* 0xffffffff00047882 */ /* 0x000fe20000000000 */
[----:B------:R-:W-:Y:S02]  /*150f0*/  LOP3.LUT R21, R21, 0x7f, RZ, 0xc0, !PT ;  /* 0x0000007f15157812 */ /* 0x000fe400078ec0ff */
[----:B------:R-:W-:Y:S02]  /*15100*/  IADD3.X R2, R3, UR9, R6, P1, !PT ;  /* 0x0000000903027c10 */ /* 0x000fe40008ffe406 */
[----:B------:R-:W-:Y:S01]  /*15110*/  SHF.R.U32.HI R19, RZ, 0x2, R21 ;  /* 0x00000002ff137819 */ /* 0x000fe20000011615 */
[----:B----4-:R-:W-:Y:S06]  /*15120*/  BRA.DIV UR4, `(.L_x_598) ;  /* 0x0000004e040c7947 */ /* 0x010fec000b800000 */
[----:B------:R-:W0:Y:S01]  /*15130*/  SHFL.IDX PT, R6, R0, RZ, 0x1c1f ;  /* 0x001c1fff00067589 */ /* 0x000e2200000e0000 */
[----:B-----5:R-:W-:Y:S02]  /*15140*/  IMAD R3, R20, R9, RZ ;  /* 0x0000000914037224 */ /* 0x020fe400078e02ff */
[----:B------:R-:W-:Y:S01]  /*15150*/  IMAD R25, R25, 0xc0, R19 ;  /* 0x000000c019197824 */ /* 0x000fe200078e0213 */
[----:B------:R-:W1:Y:S04]  /*15160*/  SHFL.IDX PT, R7, R4, RZ, 0x1c1f ;  /* 0x001c1fff04077589 */ /* 0x000e6800000e0000 */
[----:B------:R-:W-:-:S13]  /*15170*/  ISETP.GE.AND P2, PT, R25, R3, PT ;  /* 0x000000031900720c */ /* 0x000fda0003f46270 */
[----:B0-----:R-:W-:-:S05]  /*15180*/  @!P2 IADD3 R6, P1, R18, R6, RZ ;  /* 0x000000061206a210 */ /* 0x001fca0007f3e0ff */
[----:B-1----:R-:W-:-:S05]  /*15190*/  @!P2 IMAD.X R7, RZ, RZ, R7, P1 ;  /* 0x000000ffff07a224 */ /* 0x002fca00008e0607 */
[----:B------:R-:W-:Y:S01]  /*151a0*/  @!PT LDS RZ, [RZ] ;  /* 0x00000000fffff984 */ /* 0x000fe20000000800 */
[----:B------:R0:W-:Y:S02]  /*151b0*/  @!P2 LDGSTS.E.BYPASS.LTC128B.128 [R10+0xb000], desc[UR40][R6.64], !P0 ;  /* 0x0b000000060aafae */ /* 0x0001e4000c101d68 */
        /* <DEDUP_REMOVED lines=12> */
[----:B------:R-:W-:Y:S02]  /*15280*/  ISETP.GE.AND P1, PT, R6, R3, PT ;  /* 0x000000030600720c */ /* 0x000fe40003f26270 */
[----:B------:R-:W1:Y:S04]  /*15290*/  SHFL.IDX PT, R6, R4, 0x2, 0x1c1f ;  /* 0x005c1f0004067f89 */ /* 0x000e6800000e0000 */
[----:B------:R-:W-:Y:S07]  /*152a0*/  SHFL.IDX PT, R4, R4, 0x3, 0x1c1f ;  /* 0x007c1f0004047f89 */ /* 0x000fee00000e0000 */
[----:B0-----:R-:W-:-:S05]  /*152b0*/  @!P1 IADD3 R7, P2, R18, R7, RZ ;  /* 0x0000000712079210 */ /* 0x001fca0007f5e0ff */
[----:B-1----:R-:W-:-:S05]  /*152c0*/  @!P1 IMAD.X R6, RZ, RZ, R6, P2 ;  /* 0x000000ffff069224 */ /* 0x002fca00010e0606 */
[----:B------:R-:W-:-:S04]  /*152d0*/  @!P1 LOP3.LUT R7, R7, R6, RZ, 0x3c, !PT ;  /* 0x0000000607079212 */ /* 0x000fc800078e3cff */
[----:B------:R-:W-:-:S04]  /*152e0*/  @!P1 LOP3.LUT R6, R7, R6, RZ, 0x3c, !PT ;  /* 0x0000000607069212 */ /* 0x000fc800078e3cff */
[----:B------:R-:W-:-:S05]  /*152f0*/  @!P1 LOP3.LUT R7, R7, R6, RZ, 0x3c, !PT ;  /* 0x0000000607079212 */ /* 0x000fca00078e3cff */
[----:B------:R0:W-:Y:S04]  /*15300*/  @!P1 LDGSTS.E.BYPASS.LTC128B.128 [R10+0xc000], desc[UR40][R6.64], !P0 ;  /* 0x0c000000060a9fae */ /* 0x0001e8000c101d68 */
[----:B0-----:R0:W1:Y:S02]  /*15310*/  SHFL.IDX PT, R6, R0, 0x3, 0x1c1f ;  /* 0x007c1f0000067f89 */ /* 0x00106400000e0000 */
[----:B0-----:R-:W-:-:S05]  /*15320*/  VIADD R0, R25, 0x80 ;  /* 0x0000008019007836 */ /* 0x001fca0000000000 */
[----:B------:R-:W-:Y:S01]  /*15330*/  ISETP.GE.AND P1, PT, R0, R3, PT ;  /* 0x000000030000720c */ /* 0x000fe20003f26270 */
[----:B------:R-:W-:-:S05]  /*15340*/  VIADD R0, R25, 0x60 ;  /* 0x0000006019007836 */ /* 0x000fca0000000000 */
[----:B------:R-:W-:Y:S02]  /*15350*/  ISETP.GE.AND P2, PT, R0, R3, PT ;  /* 0x000000030000720c */ /* 0x000fe40003f46270 */
[----:B------:R-:W0:Y:S11]  /*15360*/  SHFL.IDX PT, R0, R5, RZ, 0x1c1f ;  /* 0x001c1fff05007589 */ /* 0x000e3600000e0000 */
[----:B-1----:R-:W-:-:S04]  /*15370*/  @!P2 IADD3 R6, P3, R18, R6, RZ ;  /* 0x000000061206a210 */ /* 0x002fc80007f7e0ff */
[----:B------:R-:W-:Y:S02]  /*15380*/  @!P2 IADD3.X R7, RZ, R4, RZ, P3, !PT ;  /* 0x00000004ff07a210 */ /* 0x000fe40001ffe4ff */
[----:B------:R-:W1:Y:S04]  /*15390*/  SHFL.IDX PT, R4, R2, RZ, 0x1c1f ;  /* 0x001c1fff02047589 */ /* 0x000e6800000e0000 */
[----:B------:R2:W-:Y:S01]  /*153a0*/  @!P2 LDGSTS.E.BYPASS.LTC128B.128 [R10+0xc800], desc[UR40][R6.64], !P0 ;  /* 0x0c800000060aafae */ /* 0x0005e2000c101d68 */
[----:B0-----:R-:W-:-:S05]  /*153b0*/  @!P1 IADD3 R0, P3, R18, R0, RZ ;  /* 0x0000000012009210 */ /* 0x001fca0007f7e0ff */
[----:B--2---:R-:W-:Y:S02]  /*153c0*/  @!P1 IMAD.MOV.U32 R6, RZ, RZ, R0 ;  /* 0x000000ffff069224 */ /* 0x004fe400078e0000 */
[----:B------:R0:W2:Y:S04]  /*153d0*/  SHFL.IDX PT, R0, R2, 0x1, 0x1c1f ;  /* 0x003c1f0002007f89 */ /* 0x0000a800000e0000 */
[----:B------:R0:W3:Y:S01]  /*153e0*/  SHFL.IDX PT, R2, R5, 0x1, 0x1c1f ;  /* 0x003c1f0005027f89 */ /* 0x0000e200000e0000 */
[----:B-1----:R-:W-:-:S04]  /*153f0*/  @!P1 IMAD.X R4, RZ, RZ, R4, P3 ;  /* 0x000000ffff049224 */ /* 0x002fc800018e0604 */
[----:B------:R-:W-:-:S05]  /*15400*/  @!P1 IMAD.MOV.U32 R7, RZ, RZ, R4 ;  /* 0x000000ffff079224 */ /* 0x000fca00078e0004 */
[----:B------:R0:W-:Y:S02]  /*15410*/  @!P1 LDGSTS.E.BYPASS.LTC128B.128 [R10+0xd000], desc[UR40][R6.64], !P0 ;  /* 0x0d000000060a9fae */ /* 0x0001e4000c101d68 */
.L_x_740:
[----:B------:R-:W-:-:S05]  /*15420*/  VIADD R25, R25, 0xa0 ;  /* 0x000000a019197836 */ /* 0x000fca0000000000 */
[----:B------:R-:W-:-:S13]  /*15430*/  ISETP.GE.AND P1, PT, R25, R3, PT ;  /* 0x000000031900720c */ /* 0x000fda0003f26270 */
[----:B0--3--:R-:W-:-:S05]  /*15440*/  @!P1 IADD3 R2, P2, R18, R2, RZ ;  /* 0x0000000212029210 */ /* 0x009fca0007f5e0ff */
[----:B--2---:R-:W-:-:S05]  /*15450*/  @!P1 IMAD.X R3, RZ, RZ, R0, P2 ;  /* 0x000000ffff039224 */ /* 0x004fca00010e0600 */
[----:B------:R-:W-:Y:S01]  /*15460*/  @!PT LDS RZ, [RZ] ;  /* 0x00000000fffff984 */ /* 0x000fe20000000800 */
[----:B------:R-:W-:Y:S01]  /*15470*/  @!PT LDS RZ, [RZ] ;  /* 0x00000000fffff984 */ /* 0x000fe20000000800 */
[----:B------:R-:W-:Y:S01]  /*15480*/  @!PT LDS RZ, [RZ] ;  /* 0x00000000fffff984 */ /* 0x000fe20000000800 */
[----:B------:R0:W-:Y:S01]  /*15490*/  @!P1 LDGSTS.E.BYPASS.LTC128B.128 [R10+0xd800], desc[UR40][R2.64], !P0 ;  /* 0x0d800000020a9fae */ /* 0x0001e2000c101d68 */
[----:B------:R-:W-:Y:S01]  /*154a0*/  PLOP3.LUT P0, PT, PT, PT, PT, 0x80, 0x0 ;  /* 0x000000000000781c */ /* 0x000fe20003f0f070 */
[----:B------:R-:W-:-:S12]  /*154b0*/  NOP ;  /* 0x0000000000007918 */ /* 0x000fd80000000000 */
.L_x_599:
[----:B------:R-:W-:Y:S02]  /*154c0*/  PLOP3.LUT P1, PT, P1, P0, PT, 0xa2, 0x0 ;  /* 0x000000000000781c */ /* 0x000fe40000f21472 */
[----:B------:R-:W-:-:S08]  /*154d0*/  @P0 R2UR P1, UR4, R17 ;  /* 0x00000000110402ca */ /* 0x000fd00000020000 */
[----:B------:R-:W-:-:S05]  /*154e0*/  @P0 PLOP3.LUT P0, PT, P1, PT, PT, 0x80, 0x0 ;  /* 0x000000000000081c */ /* 0x000fca0000f0f070 */
[----:B------:R-:W-:Y:S01]  /*154f0*/  @!P1 SYNCS.ARRIVE.TRANS64.RED.A0T1 RZ, [UR4+0x13200], RZ ;  /* 0x013200ffffff99a7 */ /* 0x000fe20008200404 */
[----:B------:R-:W-:Y:S07]  /*15500*/  @!P1 ARRIVES.LDGSTSBAR.64.TRANSCNT [UR4+0x13200] ;  /* 0x01320000ff0099b0 */ /* 0x000fee0008000a84 */
[----:B------:R-:W-:Y:S05]  /*15510*/  @P0 BRA.U.ANY `(.L_x_599) ;  /* 0xfffffffd00e80947 */ /* 0x000fea000393ffff */
[----:B0-----:R-:W2:Y:S02]  /*15520*/  LDL.LU R2, [R1+0x5c] ;  /* 0x00005c0001027983 */ /* 0x001ea40000300800 */
        /* <DEDUP_REMOVED lines=9> */
[----:B------:R-:W1:Y:S03]  /*155c0*/  SYNCS.PHASECHK.TRANS64.TRYWAIT P0, [R17+URZ+0x13220], R0 ;  /* 0x01322000110075a7 */ /* 0x000e66000800017f */
[----:B01----:R-:W-:Y:S05]  /*155d0*/  @!P0 BRA `(.L_x_601) ;  /* 0x0000004c00b88947 */ /* 0x003fea0003800000 */
.L_x_741:
[----:B------:R-:W-:Y:S05]  /*155e0*/  BSYNC B0 ;  /* 0x0000000000007941 */ /* 0x000fea0003800000 */
.L_x_600:
[----:B------:R-:W2:Y:S01]  /*155f0*/  LDL R2, [R1+0x20] ;  /* 0x0000200001027983 */ /* 0x000ea20000100800 */
[----:B------:R-:W-:-:S05]  /*15600*/  VIADD R26, R26, 0xfffffffe ;  /* 0xfffffffe1a1a7836 */ /* 0x000fca0000000000 */
[----:B--2---:R-:W-:-:S13]  /*15610*/  ISETP.GE.AND P0, PT, R26, R2, PT ;  /* 0x000000021a00720c */ /* 0x004fda0003f06270 */
[----:B------:R-:W-:Y:S05]  /*15620*/  @!P0 BRA `(.L_x_602) ;  /* 0x0000001400288947 */ /* 0x000fea0003800000 */
[----:B------:R1:W-:Y:S01]  /*15630*/  STL [R1], R26 ;  /* 0x0000001a01007387 */ /* 0x0003e20000100800 */
[----:B------:R-:W-:-:S03]  /*15640*/  IMAD.MOV.U32 R20, RZ, RZ, R29 ;  /* 0x000000ffff147224 */ /* 0x000fc600078e001d */
[----:B------:R1:W5:Y:S04]  /*15650*/  LDL.LU R21, [R1+0xc] ;  /* 0x00000c0001157983 */ /* 0x0003680000300800 */
.L_x_622:
[----:B0-2---:R-:W2:Y:S04]  /*15660*/  LDL R3, [R1+0x18] ;  /* 0x0000180001037983 */ /* 0x005ea80000100800 */
[----:B------:R-:W3:Y:S04]  /*15670*/  LDL R11, [R1+0x1c] ;  /* 0x00001c00010b7983 */ /* 0x000ee80000100800 */
[----:B------:R-:W4:Y:S04]  /*15680*/  LDL R9, [R1+0x8] ;  /* 0x0000080001097983 */ /* 0x000f280000100800 */
[----:B------:R-:W2:Y:S01]  /*15690*/  LDL.LU R13, [R1] ;  /* 0x00000000010d7983 */ /* 0x000ea20000300800 */
[----:B0-----:R-:W0:Y:S01]  /*156a0*/  S2R R0, SR_TID.X ;  /* 0x0000000000007919 */ /* 0x001e220000002100 */
[----:B-1----:R-:W1:Y:S01]  /*156b0*/  S2R R4, SR_TID.X ;  /* 0x0000000000047919 */ /* 0x002e620000002100 */
[----:B------:R-:W1:Y:S01]  /*156c0*/  S2R R8, SR_TID.X ;  /* 0x0000000000087919 */ /* 0x000e620000002100 */
[----:B------:R-:W4:Y:S01]  /*156d0*/  LDL R14, [R1+0x20] ;  /* 0x00002000010e7983 */ /* 0x000f220000100800 */
[----:B------:R-:W-:Y:S05]  /*156e0*/  YIELD ;  /* 0x0000000000007946 */ /* 0x000fea0003800000 */
[----:B------:R-:W-:Y:S01]  /*156f0*/  ULDC.64 UR4, c[0x0][0x428] ;  /* 0x00010a0000047ab9 */ /* 0x000fe20000000a00 */
[----:B------:R-:W4:Y:S01]  /*15700*/  LDL R12, [R1+0x6c] ;  /* 0x00006c00010c7983 */ /* 0x000f220000100800 */
[----:B------:R-:W-:Y:S01]  /*15710*/  ULDC.64 UR6, c[0x0][0x418] ;  /* 0x0001060000067ab9 */ /* 0x000fe20000000a00 */
[----:B0-----:R-:W-:-:S02]  /*15720*/  LOP3.LUT R2, R0, 0x7f, RZ, 0xc0, !PT ;  /* 0x0000007f00027812 */ /* 0x001fc400078ec0ff */
[----:B------:R-:W0:Y:S02]  /*15730*/  LDC R0, c[0x0][0x430] ;  /* 0x00010c00ff007b82 */ /* 0x000e240000000800 */
[----:B------:R-:W-:Y:S01]  /*15740*/  SHF.R.U32.HI R2, RZ, 0x2, R2 ;  /* 0x00000002ff027819 */ /* 0x000fe20000011602 */
[----:B-1----:R-:W-:-:S05]  /*15750*/  IMAD.SHL.U32 R6, R4, 0x20, RZ ;  /* 0x0000002004067824 */ /* 0x002fca00078e00ff */
[----:B------:R-:W-:Y:S02]  /*15760*/  LOP3.LUT R6, R2, 0x60, R6, 0xf8, !PT ;  /* 0x0000006002067812 */ /* 0x000fe400078ef806 */
[----:B------:R-:W1:Y:S01]  /*15770*/  S2R R2, SR_TID.X ;  /* 0x0000000000027919 */ /* 0x000e620000002100 */
[----:B0-----:R-:W-:-:S13]  /*15780*/  ISETP.NE.AND P0, PT, R0, 0x1, PT ;  /* 0x000000010000780c */ /* 0x001fda0003f05270 */
[----:B------:R-:W0:Y:S08]  /*15790*/  @P0 LDC R5, c[0x0][0x434] ;  /* 0x00010d00ff050b82 */ /* 0x000e300000000800 */
[----:B------:R-:W0:Y:S01]  /*157a0*/  @P0 LDC R4, c[0x0][0x438] ;  /* 0x00010e00ff040b82 */ /* 0x000e220000000800 */
[----:B-1----:R-:W-:Y:S01]  /*157b0*/  LOP3.LUT R2, R2, 0x7f, RZ, 0xc0, !PT ;  /* 0x0000007f02027812 */ /* 0x002fe200078ec0ff */
[----:B------:R-:W-:-:S03]  /*157c0*/  IMAD.SHL.U32 R10, R8, 0x20, RZ ;  /* 0x00000020080a7824 */ /* 0x000fc600078e00ff */
[----:B------:R-:W-:-:S04]  /*157d0*/  SHF.R.U32.HI R7, RZ, 0x2, R2 ;  /* 0x00000002ff077819 */ /* 0x000fc80000011602 */
[----:B------:R-:W-:Y:S02]  /*157e0*/  LOP3.LUT R10, R7, 0x60, R10, 0xf8, !PT ;  /* 0x00000060070a7812 */ /* 0x000fe400078ef80a */
[----:B------:R-:W1:Y:S02]  /*157f0*/  @P0 LDC R7, c[0x0][0x434] ;  /* 0x00010d00ff070b82 */ /* 0x000e640000000800 */
[----:B------:R-:W-:-:S04]  /*15800*/  LOP3.LUT R10, R10, 0x80, RZ, 0xfc, !PT ;  /* 0x000000800a0a7812 */ /* 0x000fc800078efcff */
[----:B------:R-:W-:Y:S01]  /*15810*/  ISETP.GT.U32.AND P1, PT, R10, 0x9f, PT ;  /* 0x0000009f0a00780c */ /* 0x000fe20003f24070 */
[----:B--2---:R-:W-:-:S05]  /*15820*/  IMAD R3, R13, 0xa0, R3 ;  /* 0x000000a00d037824 */ /* 0x004fca00078e0203 */
[----:B------:R-:W-:-:S05]  /*15830*/  IADD3 R6, R6, R3, RZ ;  /* 0x0000000306067210 */ /* 0x000fca0007ffe0ff */
[----:B0-----:R-:W-:-:S04]  /*15840*/  @P0 IMAD.HI.U32 R5, R6, R5, RZ ;  /* 0x0000000506050227 */ /* 0x001fc800078e00ff */
[----:B------:R-:W-:Y:S01]  /*15850*/  IMAD.MOV.U32 R2, RZ, RZ, R6 ;  /* 0x000000ffff027224 */ /* 0x000fe200078e0006 */
[----:B------:R-:W-:Y:S02]  /*15860*/  @P0 SHF.R.U32.HI R2, RZ, R4, R5 ;  /* 0x00000004ff020219 */ /* 0x000fe40000011605 */
[----:B------:R-:W0:Y:S01]  /*15870*/  @P0 LDC R4, c[0x0][0x438] ;  /* 0x00010e00ff040b82 */ /* 0x000e220000000800 */
[----:B------:R-:W-:-:S04]  /*15880*/  IMAD.IADD R3, R10, 0x1, R3 ;  /* 0x000000010a037824 */ /* 0x000fc800078e0203 */
[----:B-1----:R-:W-:-:S04]  /*15890*/  @P0 IMAD.HI.U32 R7, R3, R7, RZ ;  /* 0x0000000703070227 */ /* 0x002fc800078e00ff */
[----:B------:R-:W-:Y:S02]  /*158a0*/  IMAD.MOV.U32 R5, RZ, RZ, R3 ;  /* 0x000000ffff057224 */ /* 0x000fe400078e0003 */
[----:B------:R-:W-:-:S04]  /*158b0*/  IMAD.MOV R8, RZ, RZ, -R2 ;  /* 0x000000ffff087224 */ /* 0x000fc800078e0a02 */
[----:B------:R-:W-:Y:S01]  /*158c0*/  IMAD R8, R0, R8, R6 ;  /* 0x0000000800087224 */ /* 0x000fe200078e0206 */
[----:B0-----:R-:W-:-:S05]  /*158d0*/  @P0 SHF.R.U32.HI R5, RZ, R4, R7 ;  /* 0x00000004ff050219 */ /* 0x001fca0000011607 */
[----:B------:R-:W-:-:S04]  /*158e0*/  IMAD.MOV R4, RZ, RZ, -R5 ;  /* 0x000000ffff047224 */ /* 0x000fc800078e0a05 */
[----:B------:R-:W-:Y:S01]  /*158f0*/  IMAD R0, R0, R4, R3 ;  /* 0x0000000400007224 */ /* 0x000fe200078e0203 */
[----:B------:R-:W-:Y:S01]  /*15900*/  SHF.R.S32.HI R3, RZ, 0x1f, R2 ;  /* 0x0000001fff037819 */ /* 0x000fe20000011402 */
[----:B---3--:R-:W-:-:S04]  /*15910*/  IMAD R4, R11, UR4, RZ ;  /* 0x000000040b047c24 */ /* 0x008fc8000f8e02ff */
[C---:B----4-:R-:W-:Y:S02]  /*15920*/  IMAD R4, R9.reuse, UR5, R4 ;  /* 0x0000000509047c24 */ /* 0x050fe4000f8e0204 */
[----:B------:R-:W-:-:S04]  /*15930*/  IMAD.WIDE.U32 R2, R9, UR4, R2 ;  /* 0x0000000409027c25 */ /* 0x000fc8000f8e0002 */
[----:B------:R-:W-:Y:S01]  /*15940*/  IMAD.IADD R3, R4, 0x1, R3 ;  /* 0x0000000104037824 */ /* 0x000fe200078e0203 */
[----:B------:R-:W-:-:S04]  /*15950*/  LEA R10, P0, R2, UR6, 0x2 ;  /* 0x00000006020a7c11 */ /* 0x000fc8000f8010ff */
[----:B------:R-:W-:-:S05]  /*15960*/  LEA.HI.X R11, R2, UR7, R3, 0x2, P0 ;  /* 0x00000007020b7c11 */ /* 0x000fca00080f1403 */
[----:B------:R-:W2:Y:S01]  /*15970*/  LDG.E R10, desc[UR40][R10.64] ;  /* 0x000000280a0a7981 */ /* 0x000ea2000c1e1900 */
[--C-:B------:R-:W-:Y:S01]  /*15980*/  @!P1 SHF.R.S32.HI R3, RZ, 0x1f, R5.reuse ;  /* 0x0000001fff039819 */ /* 0x100fe20000011405 */
[----:B------:R-:W-:-:S04]  /*15990*/  @!P1 IMAD.MOV.U32 R2, RZ, RZ, R5 ;  /* 0x000000ffff029224 */ /* 0x000fc800078e0005 */
[----:B------:R-:W-:-:S04]  /*159a0*/  @!P1 IMAD.WIDE.U32 R2, R9, UR4, R2 ;  /* 0x0000000409029c25 */ /* 0x000fc8000f8e0002 */
[----:B------:R-:W-:Y:S01]  /*159b0*/  @!P1 IMAD.IADD R3, R4, 0x1, R3 ;  /* 0x0000000104039824 */ /* 0x000fe200078e0203 */
[----:B------:R-:W-:Y:S01]  /*159c0*/  @!P1 LEA R4, P0, R2, UR6, 0x2 ;  /* 0x0000000602049c11 */ /* 0x000fe2000f8010ff */
[----:B------:R-:W-:Y:S01]  /*159d0*/  IMAD.MOV.U32 R9, RZ, RZ, RZ ;  /* 0x000000ffff097224 */ /* 0x000fe200078e00ff */
[----:B------:R-:W-:Y:S02]  /*159e0*/  IADD3 R29, R20, 0x1, RZ ;  /* 0x00000001141d7810 */ /* 0x000fe40007ffe0ff */
[----:B------:R-:W-:Y:S01]  /*159f0*/  @!P1 LEA.HI.X R5, R2, UR7, R3, 0x2, P0 ;  /* 0x0000000702059c11 */ /* 0x000fe200080f1403 */
[----:B------:R-:W-:Y:S01]  /*15a00*/  IMAD.MOV.U32 R2, RZ, RZ, R13 ;  /* 0x000000ffff027224 */ /* 0x000fe200078e000d */
[----:B------:R-:W-:-:S03]  /*15a10*/  ISETP.NE.AND P0, PT, R29, 0x2, PT ;  /* 0x000000021d00780c */ /* 0x000fc60003f05270 */
[----:B-----5:R0:W5:Y:S01]  /*15a20*/  @!P1 LDG.E R9, desc[UR40][R4.64] ;  /* 0x0000002804099981 */ /* 0x020162000c1e1900 */
[----:B------:R-:W-:Y:S02]  /*15a30*/  ISETP.GT.AND P1, PT, R2, R14, PT ;  /* 0x0000000e0200720c */ /* 0x000fe40003f24270 */
[----:B------:R-:W-:Y:S01]  /*15a40*/  SEL R2, RZ, 0x1, P0 ;  /* 0x00000001ff027807 */ /* 0x000fe20000000000 */
[----:B------:R-:W-:-:S03]  /*15a50*/  VIADD R13, R13, 0xffffffff ;  /* 0xffffffff0d0d7836 */ /* 0x000fc60000000000 */
[----:B------:R-:W-:Y:S02]  /*15a60*/  LOP3.LUT R2, R21, R2, RZ, 0x3c, !PT ;  /* 0x0000000215027212 */ /* 0x000fe400078e3cff */
[----:B------:R0:W-:Y:S04]  /*15a70*/  STL [R1], R13 ;  /* 0x0000000d01007387 */ /* 0x0001e80000100800 */
[----:B------:R0:W-:Y:S01]  /*15a80*/  STL [R1+0xc], R2 ;  /* 0x00000c0201007387 */ /* 0x0001e20000100800 */
[----:B------:R-:W-:Y:S02]  /*15a90*/  ISETP.NE.AND P2, PT, R12, 0x3, PT ;  /* 0x000000030c00780c */ /* 0x000fe40003f45270 */
[----:B------:R-:W-:Y:S02]  /*15aa0*/  SEL R29, R29, RZ, P0 ;  /* 0x000000ff1d1d7207 */ /* 0x000fe40000000000 */
[----:B--2---:R-:W-:-:S09]  /*15ab0*/  SHF.R.S32.HI R26, RZ, 0x1f, R10 ;  /* 0x0000001fff1a7819 */ /* 0x004fd2000001140a */
[----:B0-----:R-:W-:Y:S05]  /*15ac0*/  @!P2 BRA `(.L_x_603) ;  /* 0x000000000004a947 */ /* 0x001fea0003800000 */
[----:B------:R-:W-:Y:S01]  /*15ad0*/  BPT.TRAP 0x1 ;  /* 0x000000040000795c */ /* 0x000fe20000300000 */
.L_x_603:
[----:B------:R-:W-:Y:S01]  /*15ae0*/  IMAD R6, R29, 0x8, R17 ;  /* 0x000000081d067824 */ /* 0x000fe200078e0211 */
[----:B------:R-:W-:Y:S01]  /*15af0*/  SHF.L.U32 R28, R2, 0x1f, RZ ;  /* 0x0000001f021c7819 */ /* 0x000fe200000006ff */
[----:B------:R-:W-:Y:S01]  /*15b00*/  BSSY B0, `(.L_x_604) ;  /* 0x0000004000007945 */ /* 0x000fe20003800000 */
[----:B------:R-:W-:Y:S02]  /*15b10*/  SHF.R.S32.HI R22, RZ, 0x1f, R8 ;  /* 0x0000001fff167819 */ /* 0x000fe40000011408 */
[----:B------:R-:W0:Y:S02]  /*15b20*/  SYNCS.PHASECHK.TRANS64.TRYWAIT P0, [R6+URZ+0x13280], R28 ;  /* 0x0132801c060075a7 */ /* 0x000e24000800017f */
[----:B0-----:R-:W-:Y:S05]  /*15b30*/  @!P0 BRA `(.L_x_605) ;  /* 0x0000004800748947 */ /* 0x001fea0003800000 */
.L_x_742:
[----:B------:R-:W-:Y:S05]  /*15b40*/  BSYNC B0 ;  /* 0x0000000000007941 */ /* 0x000fea0003800000 */
.L_x_604:
        /* <DEDUP_REMOVED lines=42> */
[----:B------:R-:W-:Y:S01]  /*15df0*/  SHFL.IDX PT, R18, R18, RZ, 0x1c1f ;  /* 0x001c1fff12127589 */ /* 0x000fe200000e0000 */
[----:B-1----:R-:W-:-:S03]  /*15e00*/  IMAD.SHL.U32 R11, R3, 0x10, RZ ;  /* 0x00000010030b7824 */ /* 0x002fc600078e00ff */
[----:B------:R-:W1:Y:S02]  /*15e10*/  SHFL.IDX PT, R3, R5, RZ, 0x1c1f ;  /* 0x001c1fff05037589 */ /* 0x000e6400000e0000 */
[----:B------:R-:W-:-:S04]  /*15e20*/  LOP3.LUT R11, R11, 0x30, RZ, 0xc0, !PT ;  /* 0x000000300b0b7812 */ /* 0x000fc800078ec0ff */
[----:B--2---:R-:W-:-:S04]  /*15e30*/  IADD3 R2, P0, R11, R2, RZ ;  /* 0x000000020b027210 */ /* 0x004fc80007f1e0ff */
[----:B-1----:R-:W-:-:S05]  /*15e40*/  IADD3.X R3, RZ, R3, RZ, P0, !PT ;  /* 0x00000003ff037210 */ /* 0x002fca00007fe4ff */
        /* <DEDUP_REMOVED lines=17> */
.L_x_754:
[----:B------:R-:W3:Y:S02]  /*15f60*/  S2R R3, SR_TID.X ;  /* 0x0000000000037919 */ /* 0x000ee40000002100 */
[----:B---3--:R-:W-:-:S05]  /*15f70*/  IMAD.SHL.U32 R3, R3, 0x10, RZ ;  /* 0x0000001003037824 */ /* 0x008fca00078e00ff */
[----:B------:R-:W-:-:S04]  /*15f80*/  LOP3.LUT R3, R3, 0x30, RZ, 0xc0, !PT ;  /* 0x0000003003037812 */ /* 0x000fc800078ec0ff */
[----:B--2---:R-:W-:-:S05]  /*15f90*/  IADD3 R2, P0, R3, R2, RZ ;  /* 0x0000000203027210 */ /* 0x004fca0007f1e0ff */
[----:B------:R-:W-:Y:S01]  /*15fa0*/  IMAD.X R3, RZ, RZ, R18, P0 ;  /* 0x000000ffff037224 */ /* 0x000fe200000e0612 */
[----:B------:R-:W-:-:S04]  /*15fb0*/  PLOP3.LUT P0, PT, PT, PT, PT, 0x80, 0x0 ;  /* 0x000000000000781c */ /* 0x000fc80003f0f070 */
[----:B------:R-:W-:Y:S01]  /*15fc0*/  @!PT LDS RZ, [RZ] ;  /* 0x00000000fffff984 */ /* 0x000fe20000000800 */
[----:B------:R-:W-:Y:S01]  /*15fd0*/  @!PT LDS RZ, [RZ] ;  /* 0x00000000fffff984 */ /* 0x000fe20000000800 */
[----:B------:R-:W-:Y:S01]  /*15fe0*/  @!PT LDS RZ, [RZ] ;  /* 0x00000000fffff984 */ /* 0x000fe20000000800 */
[----:B------:R2:W-:Y:S01]  /*15ff0*/  LDGSTS.E.BYPASS.LTC128B.128 [R7+0x8000], desc[UR40][R2.64], !P2 ;  /* 0x0800000002077fae */ /* 0x0005e2000d101d68 */
[----:B------:R-:W-:-:S08]  /*16000*/  NOP ;  /* 0x0000000000007918 */ /* 0x000fd00000000000 */
.L_x_607:
[----:B------:R-:W-:Y:S02]  /*16010*/  PLOP3.LUT P2, PT, P2, P0, PT, 0xa2, 0x0 ;  /* 0x000000000000781c */ /* 0x000fe40001741472 */
[----:B------:R-:W-:-:S08]  /*16020*/  @P0 R2UR P2, UR4, R6 ;  /* 0x00000000060402ca */ /* 0x000fd00000040000 */
[----:B------:R-:W-:-:S05]  /*16030*/  @P0 PLOP3.LUT P0, PT, P2, PT, PT, 0x80, 0x0 ;  /* 0x000000000000081c */ /* 0x000fca000170f070 */
[----:B------:R-:W-:Y:S01]  /*16040*/  @!P2 SYNCS.ARRIVE.TRANS64.RED.A0T1 RZ, [UR4+0x13270], RZ ;  /* 0x013270ffffffa9a7 */ /* 0x000fe20008200404 */
[----:B------:R-:W-:Y:S07]  /*16050*/  @!P2 ARRIVES.LDGSTSBAR.64.TRANSCNT [UR4+0x13270] ;  /* 0x01327000ff00a9b0 */ /* 0x000fee0008000a84 */
[----:B------:R-:W-:Y:S05]  /*16060*/  @P0 BRA.U.ANY `(.L_x_607) ;  /* 0xfffffffd00e80947 */ /* 0x000fea000393ffff */
[----:B------:R-:W-:Y:S01]  /*16070*/  NOP ;  /* 0x0000000000007918 */ /* 0x000fe20000000000 */
[----:B--2---:R-:W2:Y:S02]  /*16080*/  LDL R2, [R1+0x6c] ;  /* 0x00006c0001027983 */ /* 0x004ea40000100800 */
[----:B--2---:R-:W-:-:S13]  /*16090*/  ISETP.NE.AND P3, PT, R2, 0x3, PT ;  /* 0x000000030200780c */ /* 0x004fda0003f65270 */
[----:B------:R-:W-:Y:S05]  /*160a0*/  @!P3 BRA `(.L_x_608) ;  /* 0x000000000004b947 */ /* 0x000fea0003800000 */
[----:B------:R-:W-:Y:S01]  /*160b0*/  BPT.TRAP 0x1 ;  /* 0x000000040000795c */ /* 0x000fe20000300000 */
.L_x_608:
[----:B------:R2:W-:Y:S01]  /*160c0*/  SYNCS.ARRIVE.TRANS64.A1T0 RZ, [R6+URZ+0x13270], RZ ;  /* 0x013270ff06ff79a7 */ /* 0x0005e2000810003f */
[----:B------:R-:W-:Y:S05]  /*160d0*/  @!P3 BRA `(.L_x_609) ;  /* 0x000000000004b947 */ /* 0x000fea0003800000 */
[----:B------:R-:W-:Y:S01]  /*160e0*/  BPT.TRAP 0x1 ;  /* 0x000000040000795c */ /* 0x000fe20000300000 */
.L_x_609:
[----:B------:R-:W3:Y:S01]  /*160f0*/  SYNCS.PHASECHK.TRANS64.TRYWAIT P0, [R6+URZ+0x13240], R28 ;  /* 0x0132401c060075a7 */ /* 0x000ee2000800017f */
[----:B------:R-:W-:Y:S04]  /*16100*/  BSSY B0, `(.L_x_610) ;  /* 0x0000002000007945 */ /* 0x000fe80003800000 */
[----:B---3--:R-:W-:Y:S05]  /*16110*/  @!P0 BRA `(.L_x_611) ;  /* 0x0000004800ac8947 */ /* 0x008fea0003800000 */
.L_x_755:
[----:B------:R-:W-:Y:S05]  /*16120*/  BSYNC B0 ;  /* 0x0000000000007941 */ /* 0x000fea0003800000 */
.L_x_610:
[----:B------:R-:W4:Y:S01]  /*16130*/  S2R R11, SR_TID.X ;  /* 0x00000000000b7919 */ /* 0x000f220000002100 */
[----:B------:R-:W-:Y:S01]  /*16140*/  ULDC.64 UR4, c[0x0][0x300] ;  /* 0x0000c00000047ab9 */ /* 0x000fe20000000a00 */
[----:B------:R-:W-:Y:S01]  /*16150*/  ULDC.64 UR6, c[0x0][0x310] ;  /* 0x0000c40000067ab9 */ /* 0x000fe20000000a00 */
[----:B------:R-:W-:Y:S02]  /*16160*/  IMAD R4, R22, UR4, RZ ;  /* 0x0000000416047c24 */ /* 0x000fe4000f8e02ff */
[----:B------:R-:W-:-:S04]  /*16170*/  IMAD.WIDE.U32 R2, R8, UR4, RZ ;  /* 0x0000000408027c25 */ /* 0x000fc8000f8e00ff */
[----:B------:R-:W-:Y:S02]  /*16180*/  IMAD R4, R8, UR5, R4 ;  /* 0x0000000508047c24 */ /* 0x000fe4000f8e0204 */
[----:B------:R-:W-:Y:S02]  /*16190*/  IMAD R26, R26, UR6, RZ ;  /* 0x000000061a1a7c24 */ /* 0x000fe4000f8e02ff */
[----:B------:R-:W-:Y:S02]  /*161a0*/  IMAD.IADD R3, R3, 0x1, R4 ;  /* 0x0000000103037824 */ /* 0x000fe400078e0204 */
        /* <DEDUP_REMOVED lines=8> */
[----:B------:R-:W-:Y:S02]  /*16230*/  IMAD.IADD R3, R3, 0x1, R8 ;  /* 0x0000000103037824 */ /* 0x000fe400078e0208 */
[----:B------:R-:W-:Y:S02]  /*16240*/  IMAD R0, R25, UR6, RZ ;  /* 0x0000000619007c24 */ /* 0x000fe4000f8e02ff */
[----:B----4-:R-:W-:Y:S02]  /*16250*/  IMAD.SHL.U32 R18, R11, 0x10, RZ ;  /* 0x000000100b127824 */ /* 0x010fe400078e00ff */
[----:B------:R-:W4:Y:S01]  /*16260*/  LDC R11, c[0x0][0x2f4] ;  /* 0x0000bd00ff0b7b82 */ /* 0x000f220000000800 */
[C---:B------:R-:W-:Y:S02]  /*16270*/  IMAD R0, R9.reuse, UR7, R0 ;  /* 0x0000000709007c24 */ /* 0x040fe4000f8e0200 */
[----:B------:R-:W-:Y:S01]  /*16280*/  IMAD.WIDE.U32 R2, R9, UR6, R2 ;  /* 0x0000000609027c25 */ /* 0x000fe2000f8e0002 */
[----:B------:R-:W-:Y:S01]  /*16290*/  ULDC.64 UR6, c[0x0][0x2e8] ;  /* 0x0000ba0000067ab9 */ /* 0x000fe20000000a00 */
[----:B------:R-:W-:-:S02]  /*162a0*/  LOP3.LUT R18, R18, 0x30, RZ, 0xc0, !PT ;  /* 0x0000003012127812 */ /* 0x000fc400078ec0ff */
[----:B------:R-:W-:Y:S01]  /*162b0*/  IMAD.WIDE.U32 R4, R16, UR4, R4 ;  /* 0x0000000410047c25 */ /* 0x000fe2000f8e0004 */
[----:B------:R-:W-:-:S03]  /*162c0*/  IADD3 R3, R3, R0, RZ ;  /* 0x0000000003037210 */ /* 0x000fc60007ffe0ff */
[----:B------:R-:W-:Y:S01]  /*162d0*/  IMAD R9, R16, UR5, RZ ;  /* 0x0000000510097c24 */ /* 0x000fe2000f8e02ff */
[----:B------:R-:W-:Y:S01]  /*162e0*/  IADD3 R0, P0, R4, UR6, RZ ;  /* 0x0000000604007c10 */ /* 0x000fe2000ff1e0ff */
[----:B------:R-:W-:Y:S01]  /*162f0*/  IMAD.WIDE.U32 R2, R16, UR4, R2 ;  /* 0x0000000410027c25 */ /* 0x000fe2000f8e0002 */
[----:B------:R-:W-:Y:S02]  /*16300*/  UMOV UR4, 0xffffffff ;  /* 0xffffffff00047882 */ /* 0x000fe40000000000 */
[----:B------:R-:W-:Y:S02]  /*16310*/  IADD3.X R8, R9, UR7, R5, P0, !PT ;  /* 0x0000000709087c10 */ /* 0x000fe400087fe405 */
[----:B------:R-:W-:-:S04]  /*16320*/  IADD3 R5, P0, R2, UR6, RZ ;  /* 0x0000000602057c10 */ /* 0x000fc8000ff1e0ff */
[----:B------:R-:W-:Y:S02]  /*16330*/  IADD3.X R4, R9, UR7, R3, P0, !PT ;  /* 0x0000000709047c10 */ /* 0x000fe400087fe403 */
[----:B----4-:R-:W-:Y:S01]  /*16340*/  ISETP.GE.AND P2, PT, R18, R11, PT ;  /* 0x0000000b1200720c */ /* 0x010fe20003f46270 */
[----:B------:R-:W-:-:S12]  /*16350*/  BRA.DIV UR4, `(.L_x_612) ;  /* 0x0000004a04307947 */ /* 0x000fd8000b800000 */
[----:B------:R-:W4:Y:S04]  /*16360*/  SHFL.IDX PT, R2, R0, RZ, 0x1c1f ;  /* 0x001c1fff00027589 */ /* 0x000f2800000e0000 */
[----:B------:R-:W5:Y:S04]  /*16370*/  SHFL.IDX PT, R3, R8, RZ, 0x1c1f ;  /* 0x001c1fff08037589 */ /* 0x000f6800000e0000 */
[----:B------:R-:W-:Y:S01]  /*16380*/  SHFL.IDX PT, R4, R4, RZ, 0x1c1f ;  /* 0x001c1fff04047589 */ /* 0x000fe200000e0000 */
[----:B----4-:R-:W-:-:S05]  /*16390*/  IADD3 R2, P0, R18, R2, RZ ;  /* 0x0000000212027210 */ /* 0x010fca0007f1e0ff */
[----:B-----5:R-:W-:-:S05]  /*163a0*/  IMAD.X R3, RZ, RZ, R3, P0 ;  /* 0x000000ffff037224 */ /* 0x020fca00000e0603 */
[----:B------:R4:W-:Y:S04]  /*163b0*/  LDGSTS.E.BYPASS.LTC128B.128 [R7+0xe000], desc[UR40][R2.64], !P2 ;  /* 0x0e00000002077fae */ /* 0x0009e8000d101d68 */
[----:B----4-:R-:W4:Y:S04]  /*163c0*/  SHFL.IDX PT, R2, R0, 0x1, 0x1c1f ;  /* 0x003c1f0000027f89 */ /* 0x010f2800000e0000 */
[----:B------:R-:W5:Y:S01]  /*163d0*/  SHFL.IDX PT, R3, R8, 0x1, 0x1c1f ;  /* 0x003c1f0008037f89 */ /* 0x000f6200000e0000 */
[----:B----4-:R-:W-:-:S05]  /*163e0*/  IADD3 R2, P0, R18, R2, RZ ;  /* 0x0000000212027210 */ /* 0x010fca0007f1e0ff */
[----:B-----5:R-:W-:-:S05]  /*163f0*/  IMAD.X R3, RZ, RZ, R3, P0 ;  /* 0x000000ffff037224 */ /* 0x020fca00000e0603 */
[----:B------:R4:W-:Y:S04]  /*16400*/  LDGSTS.E.BYPASS.LTC128B.128 [R7+0xe800], desc[UR40][R2.64], !P2 ;  /* 0x0e80000002077fae */ /* 0x0009e8000d101d68 */
[----:B----4-:R-:W4:Y:S04]  /*16410*/  SHFL.IDX PT, R2, R0, 0x2, 0x1c1f ;  /* 0x005c1f0000027f89 */ /* 0x010f2800000e0000 */
[----:B------:R-:W5:Y:S04]  /*16420*/  SHFL.IDX PT, R3, R8, 0x2, 0x1c1f ;  /* 0x005c1f0008037f89 */ /* 0x000f6800000e0000 */
[----:B------:R-:W-:Y:S01]  /*16430*/  SHFL.IDX PT, R8, R8, 0x3, 0x1c1f ;  /* 0x007c1f0008087f89 */ /* 0x000fe200000e0000 */
[----:B----4-:R-:W-:-:S05]  /*16440*/  IADD3 R2, P0, R18, R2, RZ ;  /* 0x0000000212027210 */ /* 0x010fca0007f1e0ff */
[----:B-----5:R-:W-:-:S05]  /*16450*/  IMAD.X R3, RZ, RZ, R3, P0 ;  /* 0x000000ffff037224 */ /* 0x020fca00000e0603 */
[----:B------:R4:W-:Y:S04]  /*16460*/  LDGSTS.E.BYPASS.LTC128B.128 [R7+0xf000], desc[UR40][R2.64], !P2 ;  /* 0x0f00000002077fae */ /* 0x0009e8000d101d68 */
[----:B----4-:R-:W4:Y:S02]  /*16470*/  SHFL.IDX PT, R2, R0, 0x3, 0x1c1f ;  /* 0x007c1f0000027f89 */ /* 0x010f2400000e0000 */
[----:B----4-:R-:W-:-:S05]  /*16480*/  IADD3 R2, P0, R18, R2, RZ ;  /* 0x0000000212027210 */ /* 0x010fca0007f1e0ff */
[----:B------:R-:W-:-:S05]  /*16490*/  IMAD.X R3, RZ, RZ, R8, P0 ;  /* 0x000000ffff037224 */ /* 0x000fca00000e0608 */
[----:B------:R4:W-:Y:S04]  /*164a0*/  LDGSTS.E.BYPASS.LTC128B.128 [R7+0xf800], desc[UR40][R2.64], !P2 ;  /* 0x0f80000002077fae */ /* 0x0009e8000d101d68 */
[----:B----4-:R4:W0:Y:S02]  /*164b0*/  SHFL.IDX PT, R2, R5, RZ, 0x1c1f ;  /* 0x001c1fff05027589 */ /* 0x01082400000e0000 */
.L_x_767:
[----:B0-----:R-:W-:-:S05]  /*164c0*/  IADD3 R2, P0, R18, R2, RZ ;  /* 0x0000000212027210 */ /* 0x001fca0007f1e0ff */
[----:B------:R-:W-:Y:S01]  /*164d0*/  IMAD.X R3, RZ, RZ, R4, P0 ;  /* 0x000000ffff037224 */ /* 0x000fe200000e0604 */
[----:B------:R-:W-:-:S04]  /*164e0*/  PLOP3.LUT P0, PT, PT, PT, PT, 0x80, 0x0 ;  /* 0x000000000000781c */ /* 0x000fc80003f0f070 */
[----:B------:R-:W-:Y:S01]  /*164f0*/  @!PT LDS RZ, [RZ] ;  /* 0x00000000fffff984 */ /* 0x000fe20000000800 */
[----:B------:R-:W-:Y:S01]  /*16500*/  @!PT LDS RZ, [RZ] ;  /* 0x00000000fffff984 */ /* 0x000fe20000000800 */
[----:B------:R-:W-:Y:S01]  /*16510*/  @!PT LDS RZ, [RZ] ;  /* 0x00000000fffff984 */ /* 0x000fe20000000800 */
[----:B------:R0:W-:Y:S01]  /*16520*/  LDGSTS.E.BYPASS.LTC128B.128 [R7+0x10000], desc[UR40][R2.64], !P2 ;  /* 0x1000000002077fae */ /* 0x0001e2000d101d68 */
[----:B------:R-:W-:-:S08]  /*16530*/  NOP ;  /* 0x0000000000007918 */ /* 0x000fd00000000000 */
.L_x_613:
[----:B------:R-:W-:Y:S02]  /*16540*/  PLOP3.LUT P2, PT, P2, P0, PT, 0xa2, 0x0 ;  /* 0x000000000000781c */ /* 0x000fe40001741472 */
[----:B------:R-:W-:-:S08]  /*16550*/  @P0 R2UR P2, UR4, R6 ;  /* 0x00000000060402ca */ /* 0x000fd00000040000 */
[----:B------:R-:W-:-:S05]  /*16560*/  @P0 PLOP3.LUT P0, PT, P2, PT, PT, 0x80, 0x0 ;  /* 0x000000000000081c */ /* 0x000fca000170f070 */
[----:B------:R-:W-:Y:S01]  /*16570*/  @!P2 SYNCS.ARRIVE.TRANS64.RED.A0T1 RZ, [UR4+0x13230], RZ ;  /* 0x013230ffffffa9a7 */ /* 0x000fe20008200404 */
[----:B------:R-:W-:Y:S07]  /*16580*/  @!P2 ARRIVES.LDGSTSBAR.64.TRANSCNT [UR4+0x13230] ;  /* 0x01323000ff00a9b0 */ /* 0x000fee0008000a84 */
[----:B------:R-:W-:Y:S05]  /*16590*/  @P0 BRA.U.ANY `(.L_x_613) ;  /* 0xfffffffd00e80947 */ /* 0x000fea000393ffff */
[----:B------:R-:W-:Y:S01]  /*165a0*/  NOP ;  /* 0x0000000000007918 */ /* 0x000fe20000000000 */
[----:B------:R-:W5:Y:S02]  /*165b0*/  LDL R0, [R1+0x6c] ;  /* 0x00006c0001007983 */ /* 0x000f640000100800 */
[----:B-----5:R-:W-:-:S13]  /*165c0*/  ISETP.NE.AND P3, PT, R0, 0x3, PT ;  /* 0x000000030000780c */ /* 0x020fda0003f65270 */
[----:B------:R-:W-:Y:S05]  /*165d0*/  @!P3 BRA `(.L_x_614) ;  /* 0x000000000004b947 */ /* 0x000fea0003800000 */
[----:B------:R-:W-:Y:S01]  /*165e0*/  BPT.TRAP 0x1 ;  /* 0x000000040000795c */ /* 0x000fe20000300000 */
.L_x_614:
[----:B------:R-:W5:Y:S01]  /*165f0*/  LDL R0, [R1+0x4c] ;  /* 0x00004c0001007983 */ /* 0x000f620000100800 */
[----:B------:R0:W-:Y:S01]  /*16600*/  SYNCS.ARRIVE.TRANS64.A1T0 RZ, [R6+URZ+0x13230], RZ ;  /* 0x013230ff06ff79a7 */ /* 0x0001e2000810003f */
[----:B-----5:R-:W-:-:S13]  /*16610*/  ISETP.NE.AND P0, PT, R0, 0x3, PT ;  /* 0x000000030000780c */ /* 0x020fda0003f05270 */
[----:B0-----:R-:W-:Y:S05]  /*16620*/  @!P0 BRA `(.L_x_615) ;  /* 0x0000000000048947 */ /* 0x001fea0003800000 */
[----:B------:R-:W-:Y:S01]  /*16630*/  BPT.TRAP 0x1 ;  /* 0x000000040000795c */ /* 0x000fe20000300000 */
.L_x_615:
[----:B------:R-:W-:Y:S01]  /*16640*/  LOP3.LUT R0, R21, 0x1, RZ, 0x3c, !PT ;  /* 0x0000000115007812 */ /* 0x000fe200078e3cff */
[----:B------:R-:W-:Y:S01]  /*16650*/  IMAD R2, R20, 0x8, R17 ;  /* 0x0000000814027824 */ /* 0x000fe200078e0211 */
[----:B------:R-:W-:Y:S02]  /*16660*/  BSSY B0, `(.L_x_616) ;  /* 0x0000004000007945 */ /* 0x000fe40003800000 */
[----:B------:R-:W-:-:S04]  /*16670*/  SHF.L.U32 R0, R0, 0x1f, RZ ;  /* 0x0000001f00007819 */ /* 0x000fc800000006ff */
[----:B------:R-:W0:Y:S02]  /*16680*/  SYNCS.PHASECHK.TRANS64.TRYWAIT P2, [R2+URZ+0x13270], R0 ;  /* 0x01327000020075a7 */ /* 0x000e24000804017f */
[----:B0-----:R-:W-:Y:S05]  /*16690*/  @!P2 BRA `(.L_x_617) ;  /* 0x0000004800bca947 */ /* 0x001fea0003800000 */
.L_x_768:
[----:B------:R-:W-:Y:S05]  /*166a0*/  BSYNC B0 ;  /* 0x0000000000007941 */ /* 0x000fea0003800000 */
.L_x_616:
[----:B------:R-:W5:Y:S02]  /*166b0*/  LDL R3, [R1+0x6c] ;  /* 0x00006c0001037983 */ /* 0x000f640000100800 */
[----:B-----5:R-:W-:-:S13]  /*166c0*/  ISETP.NE.AND P2, PT, R3, 0x3, PT ;  /* 0x000000030300780c */ /* 0x020fda0003f45270 */
[----:B------:R-:W-:Y:S05]  /*166d0*/  @!P2 BRA `(.L_x_618) ;  /* 0x000000000004a947 */ /* 0x000fea0003800000 */
[----:B------:R-:W-:Y:S01]  /*166e0*/  BPT.TRAP 0x1 ;  /* 0x000000040000795c */ /* 0x000fe20000300000 */
.L_x_618:
[----:B------:R-:W-:Y:S01]  /*166f0*/  SHF.L.U32 R0, R21, 0x1f, RZ ;  /* 0x0000001f15007819 */ /* 0x000fe200000006ff */
[----:B------:R-:W-:-:S03]  /*16700*/  IMAD R3, R20, 0x2800, RZ ;  /* 0x0000280014037824 */ /* 0x000fc600078e02ff */
[----:B------:R-:W0:Y:S02]  /*16710*/  SYNCS.PHASECHK.TRANS64.TRYWAIT P2, [R2+URZ+0x13260], R0 ;  /* 0x01326000020075a7 */ /* 0x000e24000804017f */
[----:B0-----:R-:W-:Y:S05]  /*16720*/  @!P2 BRA `(.L_x_619) ;  /* 0x0000004800aca947 */ /* 0x001fea0003800000 */
.L_x_769:
[----:B------:R-:W5:Y:S04]  /*16730*/  LDL R4, [R1+0x38] ;  /* 0x0000380001047983 */ /* 0x000f680000100800 */
[----:B------:R-:W2:Y:S04]  /*16740*/  LDL R10, [R1+0x34] ;  /* 0x00003400010a7983 */ /* 0x000ea80000100800 */
[----:B------:R-:W2:Y:S01]  /*16750*/  LDL R12, [R1+0x6c] ;  /* 0x00006c00010c7983 */ /* 0x000ea20000100800 */
[----:B------:R-:W-:Y:S05]  /*16760*/  WARPSYNC.ALL ;  /* 0x0000000000007948 */ /* 0x000fea0003800000 */
[----:B-----5:R-:W-:-:S05]  /*16770*/  LOP3.LUT R0, R3, R4, RZ, 0xfc, !PT ;  /* 0x0000000403007212 */ /* 0x020fca00078efcff */
[----:B------:R-:W-:-:S05]  /*16780*/  IMAD.IADD R0, R17, 0x1, R0 ;  /* 0x0000000111007824 */ /* 0x000fca00078e0200 */
[----:B--234-:R-:W0:Y:S01]  /*16790*/  LDSM.16.MT88.4 R4, [R0+0x6000] ;  /* 0x006000000004783b */ /* 0x01ce220000004200 */
[----:B------:R-:W-:-:S05]  /*167a0*/  LOP3.LUT R3, R3, R10, RZ, 0xfc, !PT ;  /* 0x0000000a03037212 */ /* 0x000fca00078efcff */
[----:B------:R-:W-:Y:S01]  /*167b0*/  IMAD.IADD R3, R17, 0x1, R3 ;  /* 0x0000000111037824 */ /* 0x000fe200078e0203 */
        /* <DEDUP_REMOVED lines=23> */
[----:B------:R-:W0:Y:S01]  /*16930*/  LDSM.16.MT88.4 R4, [R0+0x8000] ;  /* 0x008000000004783b */ /* 0x000e220000004200 */
[----:B------:R-:W-:Y:S02]  /*16940*/  ISETP.NE.AND P2, PT, R12, 0x3, PT ;  /* 0x000000030c00780c */ /* 0x000fe40003f45270 */
        /* <DEDUP_REMOVED lines=10> */
[----:B--2---:R-:W2:Y:S01]  /*169f0*/  FENCE.VIEW.ASYNC.S ;  /* 0x00000000000073c6 */ /* 0x004ea20000000000 */
[----:B------:R-:W-:Y:S05]  /*16a00*/  @!P2 BRA `(.L_x_620) ;  /* 0x000000000004a947 */ /* 0x000fea0003800000 */
[----:B------:R-:W-:Y:S01]  /*16a10*/  BPT.TRAP 0x1 ;  /* 0x000000040000795c */ /* 0x000fe20000300000 */
.L_x_620:
[----:B--2---:R2:W-:Y:S01]  /*16a20*/  SYNCS.ARRIVE.TRANS64.A1T0 RZ, [R2+URZ+0x13250], RZ ;  /* 0x013250ff02ff79a7 */ /* 0x0045e2000810003f */
[----:B------:R-:W-:Y:S06]  /*16a30*/  BAR.SYNC.DEFER_BLOCKING 0x2, 0x80 ;  /* 0x0082000000007b1d */ /* 0x000fec0000010000 */
[----:B------:R-:W-:Y:S05]  /*16a40*/  @!P0 BRA `(.L_x_621) ;  /* 0x0000000000048947 */ /* 0x000fea0003800000 */
[----:B------:R-:W-:Y:S01]  /*16a50*/  BPT.TRAP 0x1 ;  /* 0x000000040000795c */ /* 0x000fe20000300000 */
.L_x_621:
[----:B------:R-:W3:Y:S01]  /*16a60*/  LDL R0, [R1+0x28] ;  /* 0x0000280001007983 */ /* 0x000ee20000100800 */
[----:B--2---:R-:W-:Y:S01]  /*16a70*/  VIADD R2, R2, 0x13280 ;  /* 0x0001328002027836 */ /* 0x004fe20000000000 */
[----:B------:R-:W-:Y:S02]  /*16a80*/  MOV R20, R29 ;  /* 0x0000001d00147202 */ /* 0x000fe40000000f00 */
[----:B------:R2:W5:Y:S02]  /*16a90*/  LDL R21, [R1+0xc] ;  /* 0x00000c0001157983 */ /* 0x0005640000100800 */
[----:B---3--:R-:W-:-:S04]  /*16aa0*/  PRMT R2, R0, 0x654, R2 ;  /* 0x0000065400027816 */ /* 0x008fc80000000002 */
[----:B------:R2:W-:Y:S01]  /*16ab0*/  SYNCS.ARRIVE.TRANS64.RED.A1T0 RZ, [R2+URZ], RZ ;  /* 0x000000ff02ff79a7 */ /* 0x0005e2000810043f */
[----:B------:R-:W-:Y:S05]  /*16ac0*/  @P1 BRA `(.L_x_622) ;  /* 0xffffffe800e41947 */ /* 0x000fea000383ffff */
.L_x_602:
[----:B0-----:R-:W2:Y:S02]  /*16ad0*/  S2R R0, SR_TID.X ;  /* 0x0000000000007919 */ /* 0x001ea40000002100 */
[----:B--2---:R-:W-:Y:S02]  /*16ae0*/  LOP3.LUT R2, R0, 0x7f, RZ, 0xc0, !PT ;  /* 0x0000007f00027812 */ /* 0x004fe400078ec0ff */
[----:B------:R-:W2:Y:S01]  /*16af0*/  LDL R0, [R1+0x4c] ;  /* 0x00004c0001007983 */ /* 0x000ea20000100800 */
[----:B------:R-:W-:Y:S01]  /*16b00*/  BSSY B0, `(.L_x_623) ;  /* 0x0000010000007945 */ /* 0x000fe20003800000 */
[----:B------:R-:W-:Y:S02]  /*16b10*/  ISETP.NE.AND P1, PT, R2, RZ, PT ;  /* 0x000000ff0200720c */ /* 0x000fe40003f25270 */
[----:B--2---:R-:W-:-:S11]  /*16b20*/  ISETP.NE.AND P0, PT, R0, 0x3, PT ;  /* 0x000000030000780c */ /* 0x004fd60003f05270 */
[----:B------:R-:W-:Y:S05]  /*16b30*/  @P1 BRA `(.L_x_624) ;  /* 0x0000000000301947 */ /* 0x000fea0003800000 */
[----:B------:R-:W0:Y:S01]  /*16b40*/  S2R R5, SR_LANEID ;  /* 0x0000000000057919 */ /* 0x000e220000000000 */
[----:B------:R-:W-:Y:S01]  /*16b50*/  VOTEU.ANY UR4, UPT, PT ;  /* 0x0000000000047886 */ /* 0x000fe200038e0100 */
[----:B------:R-:W2:Y:S01]  /*16b60*/  LDC.64 R2, c[0x0][0xc60] ;  /* 0x00031800ff027b82 */ /* 0x000ea20000000a00 */
[----:B------:R-:W0:Y:S02]  /*16b70*/  FLO.U32 R0, UR4 ;  /* 0x0000000400007d00 */ /* 0x000e2400080e0000 */
[----:B0-----:R-:W-:-:S06]  /*16b80*/  ISETP.EQ.U32.AND P1, PT, R0, R5, PT ;  /* 0x000000050000720c */ /* 0x001fcc0003f22070 */
[----:B------:R-:W2:Y:S07]  /*16b90*/  POPC R5, UR4 ;  /* 0x0000000400057d09 */ /* 0x000eae0008000000 */
[----:B--2---:R-:W2:Y:S01]  /*16ba0*/  @P1 ATOMG.E.ADD.STRONG.GPU PT, R3, desc[UR40][R2.64], R5 ;  /* 0x00000005020319a8 */ /* 0x004ea200081ee1e8 */
[----:B------:R-:W0:Y:S02]  /*16bb0*/  S2R R4, SR_LTMASK ;  /* 0x0000000000047919 */ /* 0x000e240000003900 */
[----:B0-----:R-:W-:-:S04]  /*16bc0*/  LOP3.LUT R4, R4, UR4, RZ, 0xc0, !PT ;  /* 0x0000000404047c12 */ /* 0x001fc8000f8ec0ff */
[----:B------:R-:W0:Y:S01]  /*16bd0*/  POPC R7, R4 ;  /* 0x0000000400077309 */ /* 0x000e220000000000 */
[----:B--2---:R-:W0:Y:S02]  /*16be0*/  SHFL.IDX PT, R0, R3, R0, 0x1f ;  /* 0x00001f0003007589 */ /* 0x004e2400000e0000 */
[----:B0-----:R-:W-:-:S07]  /*16bf0*/  IADD3 R24, R0, UR36, R7 ;  /* 0x0000002400187c10 */ /* 0x001fce000fffe007 */
.L_x_624:
[----:B------:R-:W-:Y:S05]  /*16c00*/  BSYNC B0 ;  /* 0x0000000000007941 */ /* 0x000fea0003800000 */
.L_x_623:
[----:B------:R-:W-:Y:S05]  /*16c10*/  @!P0 BRA `(.L_x_625) ;  /* 0x0000000000048947 */ /* 0x000fea0003800000 */
[----:B------:R-:W-:Y:S01]  /*16c20*/  BPT.TRAP 0x1 ;  /* 0x000000040000795c */ /* 0x000fe20000300000 */
.L_x_625:
[----:B------:R-:W2:Y:S01]  /*16c30*/  LDL R0, [R1+0xc] ;  /* 0x00000c0001007983 */ /* 0x000ea20000100800 */
[----:B------:R-:W-:Y:S01]  /*16c40*/  IMAD R3, R29, 0x8, R17 ;  /* 0x000000081d037824 */ /* 0x000fe200078e0211 */
[----:B------:R-:W-:Y:S01]  /*16c50*/  BSSY B0, `(.L_x_626) ;  /* 0x0000005000007945 */ /* 0x000fe20003800000 */
[----:B--2---:R-:W-:-:S04]  /*16c60*/  LOP3.LUT R0, R0, 0x1, RZ, 0x3c, !PT ;  /* 0x0000000100007812 */ /* 0x004fc800078e3cff */
[----:B------:R-:W-:-:S04]  /*16c70*/  SHF.L.U32 R0, R0, 0x1f, RZ ;  /* 0x0000001f00007819 */ /* 0x000fc800000006ff */
[----:B------:R-:W0:Y:S02]  /*16c80*/  SYNCS.PHASECHK.TRANS64.TRYWAIT P1, [R3+URZ+0x13270], R0 ;  /* 0x01327000030075a7 */ /* 0x000e24000802017f */
[----:B0-----:R-:W-:Y:S05]  /*16c90*/  @!P1 BRA `(.L_x_627) ;  /* 0x0000004400649947 */ /* 0x001fea0003800000 */
.L_x_770:
[----:B------:R-:W-:Y:S05]  /*16ca0*/  BSYNC B0 ;  /* 0x0000000000007941 */ /* 0x000fea0003800000 */
.L_x_626:
[----:B------:R-:W2:Y:S02]  /*16cb0*/  LDL R2, [R1+0x6c] ;  /* 0x00006c0001027983 */ /* 0x000ea40000100800 */
[----:B--2---:R-:W-:-:S13]  /*16cc0*/  ISETP.NE.AND P1, PT, R2, 0x3, PT ;  /* 0x000000030200780c */ /* 0x004fda0003f25270 */
[----:B------:R-:W-:Y:S05]  /*16cd0*/  @!P1 BRA `(.L_x_628) ;  /* 0x0000000000049947 */ /* 0x000fea0003800000 */
[----:B------:R-:W-:Y:S01]  /*16ce0*/  BPT.TRAP 0x1 ;  /* 0x000000040000795c */ /* 0x000fe20000300000 */
.L_x_628:
[----:B0-----:R-:W2:Y:S02]  /*16cf0*/  LDL R0, [R1+0xc] ;  /* 0x00000c0001007983 */ /* 0x001ea40000100800 */
[----:B--2---:R-:W-:-:S04]  /*16d00*/  SHF.L.U32 R0, R0, 0x1f, RZ ;  /* 0x0000001f00007819 */ /* 0x004fc800000006ff */
[----:B------:R-:W0:Y:S02]  /*16d10*/  SYNCS.PHASECHK.TRANS64.TRYWAIT P1, [R3+URZ+0x13260], R0 ;  /* 0x01326000030075a7 */ /* 0x000e24000802017f */
[----:B0-----:R-:W-:Y:S05]  /*16d20*/  @!P1 BRA `(.L_x_629) ;  /* 0x0000004400549947 */ /* 0x001fea0003800000 */
.L_x_771:
[----:B------:R-:W0:Y:S04]  /*16d30*/  LDL R4, [R1+0x38] ;  /* 0x0000380001047983 */ /* 0x000e280000100800 */
[----:B------:R-:W2:Y:S01]  /*16d40*/  LDL R10, [R1+0x34] ;  /* 0x00003400010a7983 */ /* 0x000ea20000100800 */
[----:B------:R-:W-:-:S03]  /*16d50*/  IMAD R2, R29, 0x2800, RZ ;  /* 0x000028001d027824 */ /* 0x000fc600078e02ff */
[----:B------:R-:W3:Y:S01]  /*16d60*/  LDL R12, [R1+0x6c] ;  /* 0x00006c00010c7983 */ /* 0x000ee20000100800 */
[----:B------:R-:W-:Y:S05]  /*16d70*/  WARPSYNC.ALL ;  /* 0x0000000000007948 */ /* 0x000fea0003800000 */
[----:B0-----:R-:W-:-:S05]  /*16d80*/  LOP3.LUT R0, R2, R4, RZ, 0xfc, !PT ;  /* 0x0000000402007212 */ /* 0x001fca00078efcff */
[----:B------:R-:W-:-:S05]  /*16d90*/  IMAD.IADD R0, R17, 0x1, R0 ;  /* 0x0000000111007824 */ /* 0x000fca00078e0200 */
[----:B------:R-:W0:Y:S01]  /*16da0*/  LDSM.16.MT88.4 R4, [R0+0x6000] ;  /* 0x006000000004783b */ /* 0x000e220000004200 */
[----:B--2---:R-:W-:-:S05]  /*16db0*/  LOP3.LUT R2, R2, R10, RZ, 0xfc, !PT ;  /* 0x0000000a02027212 */ /* 0x004fca00078efcff */
        /* <DEDUP_REMOVED lines=25> */
[----:B---3--:R-:W-:Y:S02]  /*16f50*/  ISETP.NE.AND P1, PT, R12, 0x3, PT ;  /* 0x000000030c00780c */ /* 0x008fe40003f25270 */
        /* <DEDUP_REMOVED lines=13> */
.L_x_630:
[----:B--2---:R2:W-:Y:S01]  /*17030*/  SYNCS.ARRIVE.TRANS64.A1T0 RZ, [R3+URZ+0x13250], RZ ;  /* 0x013250ff03ff79a7 */ /* 0x0045e2000810003f */
[----:B------:R-:W-:Y:S06]  /*17040*/  BAR.SYNC.DEFER_BLOCKING 0x2, 0x80 ;  /* 0x0082000000007b1d */ /* 0x000fec0000010000 */
[----:B------:R-:W-:Y:S05]  /*17050*/  @!P0 BRA `(.L_x_631) ;  /* 0x0000000000048947 */ /* 0x000fea0003800000 */
[----:B------:R-:W-:Y:S01]  /*17060*/  BPT.TRAP 0x1 ;  /* 0x000000040000795c */ /* 0x000fe20000300000 */
.L_x_631:
[----:B------:R-:W3:Y:S04]  /*17070*/  LDL R0, [R1+0x28] ;  /* 0x0000280001007983 */ /* 0x000ee80000100800 */
[----:B0-----:R-:W4:Y:S01]  /*17080*/  LDL.LU R2, [R1+0xc] ;  /* 0x00000c0001027983 */ /* 0x001f220000300800 */
[----:B------:R-:W-:Y:S02]  /*17090*/  VIADD R29, R29, 0x1 ;  /* 0x000000011d1d7836 */ /* 0x000fe40000000000 */
[----:B--2---:R-:W-:-:S03]  /*170a0*/  VIADD R3, R3, 0x13280 ;  /* 0x0001328003037836 */ /* 0x004fc60000000000 */
[----:B------:R-:W-:-:S04]  /*170b0*/  ISETP.NE.AND P0, PT, R29, 0x2, PT ;  /* 0x000000021d00780c */ /* 0x000fc80003f05270 */
[----:B------:R-:W-:Y:S02]  /*170c0*/  SEL R29, R29, RZ, P0 ;  /* 0x000000ff1d1d7207 */ /* 0x000fe40000000000 */
[----:B---3--:R-:W-:Y:S02]  /*170d0*/  PRMT R3, R0, 0x654, R3 ;  /* 0x0000065400037816 */ /* 0x008fe40000000003 */
[----:B------:R-:W-:Y:S02]  /*170e0*/  SEL R0, RZ, 0x1, P0 ;  /* 0x00000001ff007807 */ /* 0x000fe40000000000 */
[----:B------:R0:W-:Y:S02]  /*170f0*/  SYNCS.ARRIVE.TRANS64.RED.A1T0 RZ, [R3+URZ], RZ ;  /* 0x000000ff03ff79a7 */ /* 0x0001e4000810043f */
[----:B----4-:R-:W-:-:S05]  /*17100*/  LOP3.LUT R2, R2, R0, RZ, 0x3c, !PT ;  /* 0x0000000002027212 */ /* 0x010fca00078e3cff */
[----:B------:R0:W-:Y:S02]  /*17110*/  STL [R1+0xc], R2 ;  /* 0x00000c0201007387 */ /* 0x0001e40000100800 */
.L_x_572:
[----:B------:R-:W3:Y:S02]  /*17120*/  LDL R0, [R1+0x24] ;  /* 0x0000240001007983 */ /* 0x000ee40000100800 */
[----:B---3--:R-:W-:-:S13]  /*17130*/  LOP3.LUT P0, RZ, R0, 0x10, RZ, 0xc0, !PT ;  /* 0x0000001000ff7812 */ /* 0x008fda000780c0ff */
[----:B------:R-:W-:Y:S05]  /*17140*/  @!P0 BRA `(.L_x_632) ;  /* 0x0000000000288947 */ /* 0x000fea0003800000 */
[----:B------:R-:W-:Y:S05]  /*17150*/  WARPSYNC.ALL ;  /* 0x0000000000007948 */ /* 0x000fea0003800000 */
[----:B------:R-:W3:Y:S08]  /*17160*/  S2UR UR4, SR_CgaCtaId ;  /* 0x00000000000479c3 */ /* 0x000ef00000008800 */
[----:B------:R-:W-:Y:S01]  /*17170*/  BAR.SYNC.DEFER_BLOCKING 0x5, 0x200 ;  /* 0x0148000000007b1d */ /* 0x000fe20000010000 */
[----:B------:R-:W-:Y:S01]  /*17180*/  MOV R17, 0x400 ;  /* 0x0000040000117802 */ /* 0x000fe20000000f00 */
[----:B---3--:R-:W-:-:S05]  /*17190*/  IMAD.U32 R0, RZ, RZ, UR4 ;  /* 0x00000004ff007e24 */ /* 0x008fca000f8e00ff */
[----:B------:R-:W-:Y:S01]  /*171a0*/  LEA R17, R0, R17, 0x18 ;  /* 0x0000001100117211 */ /* 0x000fe200078ec0ff */
[----:B------:R3:W-:Y:S04]  /*171b0*/  STL [R1+0x28], R0 ;  /* 0x0000280001007387 */ /* 0x0007e80000100800 */
[----:B------:R3:W4:Y:S01]  /*171c0*/  LDS.128 R24, [R17+0x132d0] ;  /* 0x0132d00011187984 */ /* 0x0007220000000c00 */
[----:B------:R-:W-:Y:S06]  /*171d0*/  BAR.ARV 0x4, 0x200 ;  /* 0x0108000000007b1d */ /* 0x000fec0000002000 */
[----:B------:R-:W-:Y:S05]  /*171e0*/  BRA `(.L_x_633) ;  /* 0x0000000800dc7947 */ /* 0x000fea0003800000 */
.L_x_632:
[----:B------:R-:W2:Y:S01]  /*171f0*/  S2R R0, SR_TID.X ;  /* 0x0000000000007919 */ /* 0x000ea20000002100 */
[----:B------:R-:W-:Y:S01]  /*17200*/  UMOV UR4, 0xffffffff ;  /* 0xffffffff00047882 */ /* 0x000fe20000000000 */
[----:B--2---:R-:W-:-:S04]  /*17210*/  LOP3.LUT R10, R0, 0x1f, RZ, 0xc0, !PT ;  /* 0x0000001f000a7812 */ /* 0x004fc800078ec0ff */
[----:B------:R-:W-:Y:S01]  /*17220*/  ISETP.NE.AND P0, PT, R10, 0x1f, PT ;  /* 0x0000001f0a00780c */ /* 0x000fe20003f05270 */
[----:B------:R-:W-:-:S12]  /*17230*/  BRA.DIV UR4, `(.L_x_634) ;  /* 0x0000004204247947 */ /* 0x000fd8000b800000 */
[----:B------:R-:W-:Y:S01]  /*17240*/  IMAD.IADD R0, R27, 0x1, R10 ;  /* 0x000000011b007824 */ /* 0x000fe200078e020a */
[----:B------:R-:W-:-:S04]  /*17250*/  ULDC UR4, c[0x0][0xc3c] ;  /* 0x00030f0000047ab9 */ /* 0x000fc80000000800 */
[----:B------:R-:W-:-:S13]  /*17260*/  ISETP.GE.OR P1, PT, R0, UR4, !P0 ;  /* 0x0000000400007c0c */ /* 0x000fda000c726670 */
[----:B0-----:R-:W0:Y:S08]  /*17270*/  @!P1 LDC.64 R2, c[0x0][0xc80] ;  /* 0x00032000ff029b82 */ /* 0x001e300000000a00 */
[----:B------:R-:W2:Y:S01]  /*17280*/  @!P1 LDC.64 R4, c[0x0][0xc78] ;  /* 0x00031e00ff049b82 */ /* 0x000ea20000000a00 */
[----:B0-----:R-:W-:-:S05]  /*17290*/  @!P1 IMAD.WIDE R2, R0, 0x4, R2 ;  /* 0x0000000400029825 */ /* 0x001fca00078e0202 */
[----:B------:R2:W3:Y:S02]  /*172a0*/  @!P1 LDG.E R7, desc[UR40][R2.64] ;  /* 0x0000002802079981 */ /* 0x0004e4000c1e1900 */
[----:B--2---:R-:W-:-:S06]  /*172b0*/  @!P1 IMAD.WIDE R2, R0, 0x4, R4 ;  /* 0x0000000400029825 */ /* 0x004fcc00078e0204 */
[----:B------:R-:W2:Y:S01]  /*172c0*/  @!P1 LDG.E R2, desc[UR40][R2.64] ;  /* 0x0000002802029981 */ /* 0x000ea2000c1e1900 */
[----:B------:R-:W-:Y:S01]  /*172d0*/  IMAD.MOV.U32 R5, RZ, RZ, RZ ;  /* 0x000000ffff057224 */ /* 0x000fe200078e00ff */
[C---:B------:R-:W-:Y:S02]  /*172e0*/  ISETP.GE.U32.AND P2, PT, R10.reuse, 0x2, PT ;  /* 0x000000020a00780c */ /* 0x040fe40003f46070 */
[C---:B------:R-:W-:Y:S01]  /*172f0*/  ISETP.GE.U32.AND P3, PT, R10.reuse, 0x4, PT ;  /* 0x000000040a00780c */ /* 0x040fe20003f66070 */
[----:B------:R-:W-:Y:S01]  /*17300*/  SHFL.IDX PT, R0, R24, RZ, 0x1f ;  /* 0x00001fff18007589 */ /* 0x000fe200000e0000 */
[C---:B------:R-:W-:Y:S02]  /*17310*/  ISETP.GE.U32.AND P4, PT, R10.reuse, 0x8, PT ;  /* 0x000000080a00780c */ /* 0x040fe40003f86070 */
[----:B------:R-:W-:Y:S01]  /*17320*/  ISETP.GE.U32.AND P5, PT, R10, 0x10, PT ;  /* 0x000000100a00780c */ /* 0x000fe20003fa6070 */
[----:B------:R0:W-:Y:S02]  /*17330*/  SHFL.IDX PT, R6, R24, 0x1, 0x1f ;  /* 0x00201f0018067f89 */ /* 0x0001e400000e0000 */
[----:B0-----:R-:W-:-:S02]  /*17340*/  IMAD.MOV.U32 R24, RZ, RZ, RZ ;  /* 0x000000ffff187224 */ /* 0x001fc400078e00ff */
[----:B---3--:R-:W-:Y:S02]  /*17350*/  @!P1 IMAD.MOV.U32 R5, RZ, RZ, R7 ;  /* 0x000000ffff059224 */ /* 0x008fe400078e0007 */
[----:B------:R-:W-:Y:S01]  /*17360*/  IMAD.MOV.U32 R7, RZ, RZ, RZ ;  /* 0x000000ffff077224 */ /* 0x000fe200078e00ff */
[----:B--2---:R-:W-:Y:S02]  /*17370*/  @!P1 MOV R7, R2 ;  /* 0x0000000200079202 */ /* 0x004fe40000000f00 */
[----:B------:R-:W-:-:S03]  /*17380*/  ISETP.NE.AND P1, PT, R10, RZ, PT ;  /* 0x000000ff0a00720c */ /* 0x000fc60003f25270 */
[----:B------:R-:W-:-:S05]  /*17390*/  IMAD R2, R7, R5, RZ ;  /* 0x0000000507027224 */ /* 0x000fca00078e02ff */
[----:B------:R-:W1:Y:S02]  /*173a0*/  SHFL.UP PT, R3, R2, 0x1, RZ ;  /* 0x0420000002037989 */ /* 0x000e6400000e00ff */
[----:B-1----:R-:W-:-:S05]  /*173b0*/  SEL R9, R3, RZ, P1 ;  /* 0x000000ff03097207 */ /* 0x002fca0000800000 */
        /* <DEDUP_REMOVED lines=13> */
[----:B------:R0:W1:Y:S02]  /*17490*/  SHFL.IDX PT, R8, R2, 0x1f, 0x1f ;  /* 0x03e01f0002087f89 */ /* 0x00006400000e0000 */
.L_x_781:
[----:B------:R-:W-:Y:S02]  /*174a0*/  ULDC UR4, c[0x0][0xc38] ;  /* 0x00030e0000047ab9 */ /* 0x000fe40000000800 */
[----:B------:R-:W-:-:S04]  /*174b0*/  IMAD.U32 R3, RZ, RZ, UR4 ;  /* 0x00000004ff037e24 */ /* 0x000fc8000f8e00ff */
[----:B-1----:R-:W-:-:S04]  /*174c0*/  IMAD R8, R8, R3, RZ ;  /* 0x0000000308087224 */ /* 0x002fc800078e02ff */
[----:B------:R-:W-:-:S05]  /*174d0*/  IMAD.IADD R4, R6, 0x1, R8 ;  /* 0x0000000106047824 */ /* 0x000fca00078e0208 */
[----:B------:R-:W-:-:S13]  /*174e0*/  ISETP.GT.AND P6, PT, R4, R0, PT ;  /* 0x000000000400720c */ /* 0x000fda0003fc4270 */
[----:B------:R-:W-:Y:S05]  /*174f0*/  @P6 BRA `(.L_x_635) ;  /* 0x0000000000a46947 */ /* 0x000fea0003800000 */
.L_x_638:
[----:B0-----:R-:W0:Y:S01]  /*17500*/  LDC R2, c[0x0][0xc3c] ;  /* 0x00030f00ff027b82 */ /* 0x001e220000000800 */
[----:B------:R-:W-:-:S05]  /*17510*/  VIADD R27, R27, 0x1f ;  /* 0x0000001f1b1b7836 */ /* 0x000fca0000000000 */
[----:B0-----:R-:W-:-:S13]  /*17520*/  ISETP.GE.AND P6, PT, R27, R2, PT ;  /* 0x000000021b00720c */ /* 0x001fda0003fc6270 */
[----:B------:R-:W-:Y:S05]  /*17530*/  @P6 BRA `(.L_x_636) ;  /* 0x0000000400bc6947 */ /* 0x000fea0003800000 */
[----:B------:R-:W0:Y:S01]  /*17540*/  S2R R3, SR_TID.X ;  /* 0x0000000000037919 */ /* 0x000e220000002100 */
[----:B------:R-:W-:Y:S02]  /*17550*/  MOV R5, RZ ;  /* 0x000000ff00057202 */ /* 0x000fe40000000f00 */
[----:B0-----:R-:W-:-:S05]  /*17560*/  LOP3.LUT R3, R3, 0x1f, RZ, 0xc0, !PT ;  /* 0x0000001f03037812 */ /* 0x001fca00078ec0ff */
[----:B------:R-:W-:-:S05]  /*17570*/  IMAD.IADD R6, R27, 0x1, R3 ;  /* 0x000000011b067824 */ /* 0x000fca00078e0203 */
[----:B------:R-:W-:-:S13]  /*17580*/  ISETP.GE.OR P6, PT, R6, R2, !P0 ;  /* 0x000000020600720c */ /* 0x000fda00047c6670 */
[----:B------:R-:W0:Y:S02]  /*17590*/  @!P6 LDC.64 R2, c[0x0][0xc80] ;  /* 0x00032000ff02eb82 */ /* 0x000e240000000a00 */
[----:B0-----:R-:W-:-:S05]  /*175a0*/  @!P6 IMAD.WIDE R2, R6, 0x4, R2 ;  /* 0x000000040602e825 */ /* 0x001fca00078e0202 */
[----:B------:R0:W2:Y:S01]  /*175b0*/  @!P6 LDG.E R5, desc[UR40][R2.64] ;  /* 0x000000280205e981 */ /* 0x0000a2000c1e1900 */
[----:B------:R-:W-:Y:S01]  /*175c0*/  IMAD.MOV.U32 R7, RZ, RZ, RZ ;  /* 0x000000ffff077224 */ /* 0x000fe200078e00ff */
[----:B0-----:R-:W0:Y:S02]  /*175d0*/  @!P6 LDC.64 R2, c[0x0][0xc78] ;  /* 0x00031e00ff02eb82 */ /* 0x001e240000000a00 */
[----:B0-----:R-:W-:-:S05]  /*175e0*/  @!P6 IMAD.WIDE R2, R6, 0x4, R2 ;  /* 0x000000040602e825 */ /* 0x001fca00078e0202 */
[----:B------:R-:W2:Y:S01]  /*175f0*/  @!P6 LDG.E R7, desc[UR40][R2.64] ;  /* 0x000000280207e981 */ /* 0x000ea2000c1e1900 */
[----:B------:R-:W-:Y:S01]  /*17600*/  UMOV UR4, 0xffffffff ;  /* 0xffffffff00047882 */ /* 0x000fe20000000000 */
[----:B--2---:R-:W-:Y:S02]  /*17610*/  IMAD R2, R7, R5, RZ ;  /* 0x0000000507027224 */ /* 0x004fe400078e02ff */
[----:B------:R-:W-:Y:S05]  /*17620*/  BRA.DIV UR4, `(.L_x_637) ;  /* 0x0000004204807947 */ /* 0x000fea000b800000 */
        /* <DEDUP_REMOVED lines=16> */
.L_x_789:
[----:B------:R-:W-:Y:S02]  /*17730*/  ULDC UR4, c[0x0][0xc38] ;  /* 0x00030e0000047ab9 */ /* 0x000fe40000000800 */
[----:B------:R-:W-:-:S04]  /*17740*/  IMAD.U32 R3, RZ, RZ, UR4 ;  /* 0x00000004ff037e24 */ /* 0x000fc8000f8e00ff */
[----:B-1----:R-:W-:-:S04]  /*17750*/  IMAD R8, R8, R3, RZ ;  /* 0x0000000308087224 */ /* 0x002fc800078e02ff */
[----:B------:R-:W-:-:S05]  /*17760*/  IMAD.IADD R4, R8, 0x1, R4 ;  /* 0x0000000108047824 */ /* 0x000fca00078e0204 */
[----:B------:R-:W-:-:S13]  /*17770*/  ISETP.GT.AND P6, PT, R4, R0, PT ;  /* 0x000000000400720c */ /* 0x000fda0003fc4270 */
[----:B------:R-:W-:Y:S05]  /*17780*/  @!P6 BRA `(.L_x_638) ;  /* 0xfffffffc005ce947 */ /* 0x000fea000383ffff */
.L_x_635:
[----:B------:R-:W-:Y:S01]  /*17790*/  IMAD.IADD R8, R4, 0x1, -R8 ;  /* 0x0000000104087824 */ /* 0x000fe200078e0a08 */
[----:B------:R-:W-:-:S03]  /*177a0*/  UMOV UR4, 0xffffffff ;  /* 0xffffffff00047882 */ /* 0x000fc60000000000 */
[----:B------:R-:W-:-:S05]  /*177b0*/  IMAD R4, R2, R3, R8 ;  /* 0x0000000302047224 */ /* 0x000fca00078e0208 */
[----:B------:R-:W-:Y:S01]  /*177c0*/  ISETP.GT.AND P6, PT, R4, R0, PT ;  /* 0x000000000400720c */ /* 0x000fe20003fc4270 */
[----:B------:R-:W-:-:S12]  /*177d0*/  BRA.DIV UR4, `(.L_x_639) ;  /* 0x0000004204ec7947 */ /* 0x000fd8000b800000 */
[----:B------:R-:W-:-:S04]  /*177e0*/  VOTE.ANY R6, PT, !P6 ;  /* 0x0000000000067806 */ /* 0x000fc800070e0100 */
[----:B------:R-:W1:Y:S02]  /*177f0*/  POPC R4, R6 ;  /* 0x0000000600047309 */ /* 0x000e640000000000 */
[----:B-1----:R1:W2:Y:S04]  /*17800*/  SHFL.IDX PT, R5, R5, R4, 0x1f ;  /* 0x00001f0405057589 */ /* 0x0022a800000e0000 */
[----:B------:R1:W3:Y:S02]  /*17810*/  SHFL.IDX PT, R7, R7, R4, 0x1f ;  /* 0x00001f0407077589 */ /* 0x0002e400000e0000 */
.L_x_794:
[----:B------:R-:W-:-:S13]  /*17820*/  ISETP.NE.AND P0, PT, R6, RZ, PT ;  /* 0x000000ff0600720c */ /* 0x000fda0003f05270 */
[----:B------:R-:W-:Y:S05]  /*17830*/  @!P0 BRA `(.L_x_640) ;  /* 0x0000000000148947 */ /* 0x000fea0003800000 */
[----:B------:R-:W-:Y:S01]  /*17840*/  UMOV UR4, 0xffffffff ;  /* 0xffffffff00047882 */ /* 0x000fe20000000000 */
[----:B------:R-:W-:Y:S02]  /*17850*/  VIADD R12, R4, 0xffffffff ;  /* 0xffffffff040c7836 */ /* 0x000fe40000000000 */
[----:B------:R-:W-:Y:S05]  /*17860*/  BRA.DIV UR4, `(.L_x_641) ;  /* 0x0000004604247947 */ /* 0x000fea000b800000 */
[----:B0-----:R0:W4:Y:S02]  /*17870*/  SHFL.IDX PT, R2, R2, R12, 0x1f ;  /* 0x00001f0c02027589 */ /* 0x00112400000e0000 */
.L_x_797:
[----:B----4-:R-:W-:-:S07]  /*17880*/  MOV R24, R2 ;  /* 0x0000000200187202 */ /* 0x010fce0000000f00 */
.L_x_640:
[----:B------:R-:W-:Y:S01]  /*17890*/  IMAD R24, R24, R3, R8 ;  /* 0x0000000318187224 */ /* 0x000fe200078e0208 */
[----:B--2---:R-:W-:Y:S01]  /*178a0*/  IABS R8, R5 ;  /* 0x0000000500087213 */ /* 0x004fe20000000000 */
[----:B------:R-:W-:Y:S02]  /*178b0*/  IMAD.IADD R27, R4, 0x1, R27 ;  /* 0x00000001041b7824 */ /* 0x000fe400078e021b */
[----:B------:R-:W-:Y:S01]  /*178c0*/  IMAD.IADD R25, R0, 0x1, -R24 ;  /* 0x0000000100197824 */ /* 0x000fe200078e0a18 */
[----:B0-----:R-:W0:Y:S04]  /*178d0*/  I2F.RP R2, R8 ;  /* 0x0000000800027306 */ /* 0x001e280000209400 */
[----:B------:R-:W-:-:S04]  /*178e0*/  IABS R0, R25 ;  /* 0x0000001900007213 */ /* 0x000fc80000000000 */
[----:B0-----:R-:W0:Y:S02]  /*178f0*/  MUFU.RCP R2, R2 ;  /* 0x0000000200027308 */ /* 0x001e240000001000 */
[----:B0-----:R-:W-:-:S06]  /*17900*/  VIADD R2, R2, 0xffffffe ;  /* 0x0ffffffe02027836 */ /* 0x001fcc0000000000 */
[----:B------:R-:W0:Y:S02]  /*17910*/  F2I.FTZ.U32.TRUNC.NTZ R3, R2 ;  /* 0x0000000200037305 */ /* 0x000e24000021f000 */
[----:B0-----:R-:W-:-:S04]  /*17920*/  IMAD.MOV R2, RZ, RZ, -R3 ;  /* 0x000000ffff027224 */ /* 0x001fc800078e0a03 */
[----:B------:R-:W-:Y:S02]  /*17930*/  IMAD R6, R2, R8, RZ ;  /* 0x0000000802067224 */ /* 0x000fe400078e02ff */
[----:B------:R-:W-:-:S04]  /*17940*/  IMAD.MOV.U32 R2, RZ, RZ, RZ ;  /* 0x000000ffff027224 */ /* 0x000fc800078e00ff */
[----:B------:R-:W-:Y:S01]  /*17950*/  IMAD.HI.U32 R2, R3, R6, R2 ;  /* 0x0000000603027227 */ /* 0x000fe200078e0002 */
[----:B------:R-:W-:-:S05]  /*17960*/  IABS R3, R5 ;  /* 0x0000000500037213 */ /* 0x000fca0000000000 */
[----:B------:R-:W-:Y:S02]  /*17970*/  IMAD.MOV R3, RZ, RZ, -R3 ;  /* 0x000000ffff037224 */ /* 0x000fe400078e0a03 */
[----:B------:R-:W-:-:S04]  /*17980*/  IMAD.HI.U32 R6, R2, R0, RZ ;  /* 0x0000000002067227 */ /* 0x000fc800078e00ff */
[----:B------:R-:W-:-:S05]  /*17990*/  IMAD R0, R6, R3, R0 ;  /* 0x0000000306007224 */ /* 0x000fca00078e0200 */
[----:B------:R-:W-:-:S13]  /*179a0*/  ISETP.GT.U32.AND P1, PT, R8, R0, PT ;  /* 0x000000000800720c */ /* 0x000fda0003f24070 */
[----:B------:R-:W-:Y:S02]  /*179b0*/  @!P1 IMAD.IADD R0, R0, 0x1, -R8 ;  /* 0x0000000100009824 */ /* 0x000fe400078e0a08 */
[----:B------:R-:W-:Y:S01]  /*179c0*/  @!P1 VIADD R6, R6, 0x1 ;  /* 0x0000000106069836 */ /* 0x000fe20000000000 */
[----:B------:R-:W-:Y:S02]  /*179d0*/  ISETP.NE.AND P1, PT, R5, RZ, PT ;  /* 0x000000ff0500720c */ /* 0x000fe40003f25270 */
[----:B------:R-:W-:Y:S02]  /*179e0*/  ISETP.GE.U32.AND P0, PT, R0, R8, PT ;  /* 0x000000080000720c */ /* 0x000fe40003f06070 */
[----:B---3--:R-:W-:-:S04]  /*179f0*/  IABS R0, R7 ;  /* 0x0000000700007213 */ /* 0x008fc80000000000 */
[----:B------:R-:W0:Y:S07]  /*17a00*/  I2F.RP R2, R0 ;  /* 0x0000000000027306 */ /* 0x000e2e0000209400 */
[----:B------:R-:W-:Y:S01]  /*17a10*/  @P0 IADD3 R6, R6, 0x1, RZ ;  /* 0x0000000106060810 */ /* 0x000fe20007ffe0ff */
[----:B0-----:R-:W0:Y:S02]  /*17a20*/  MUFU.RCP R2, R2 ;  /* 0x0000000200027308 */ /* 0x001e240000001000 */
[----:B0-----:R-:W-:-:S06]  /*17a30*/  VIADD R2, R2, 0xffffffe ;  /* 0x0ffffffe02027836 */ /* 0x001fcc0000000000 */
[----:B------:R-:W0:Y:S02]  /*17a40*/  F2I.FTZ.U32.TRUNC.NTZ R3, R2 ;  /* 0x0000000200037305 */ /* 0x000e24000021f000 */
[----:B0-----:R-:W-:-:S04]  /*17a50*/  IMAD.MOV R2, RZ, RZ, -R3 ;  /* 0x000000ffff027224 */ /* 0x001fc800078e0a03 */
[----:B------:R-:W-:Y:S02]  /*17a60*/  IMAD R8, R2, R0, RZ ;  /* 0x0000000002087224 */ /* 0x000fe400078e02ff */
[----:B------:R-:W-:-:S04]  /*17a70*/  IMAD.MOV.U32 R2, RZ, RZ, RZ ;  /* 0x000000ffff027224 */ /* 0x000fc800078e00ff */
[----:B------:R-:W-:Y:S01]  /*17a80*/  IMAD.HI.U32 R2, R3, R8, R2 ;  /* 0x0000000803027227 */ /* 0x000fe200078e0002 */
[----:B------:R-:W-:Y:S02]  /*17a90*/  LOP3.LUT R3, R25, R5, RZ, 0x3c, !PT ;  /* 0x0000000519037212 */ /* 0x000fe400078e3cff */
[----:B------:R-:W-:Y:S02]  /*17aa0*/  IABS R8, R7 ;  /* 0x0000000700087213 */ /* 0x000fe40000000000 */
[----:B------:R-:W-:-:S03]  /*17ab0*/  ISETP.GE.AND P2, PT, R3, RZ, PT ;  /* 0x000000ff0300720c */ /* 0x000fc60003f46270 */
[----:B------:R-:W-:-:S10]  /*17ac0*/  IMAD.MOV R8, RZ, RZ, -R8 ;  /* 0x000000ffff087224 */ /* 0x000fd400078e0a08 */
[----:B------:R-:W-:Y:S01]  /*17ad0*/  @!P2 IMAD.MOV R6, RZ, RZ, -R6 ;  /* 0x000000ffff06a224 */ /* 0x000fe200078e0a06 */
[----:B------:R-:W-:-:S04]  /*17ae0*/  @!P1 LOP3.LUT R6, RZ, R5, RZ, 0x33, !PT ;  /* 0x00000005ff069212 */ /* 0x000fc800078e33ff */
[-C--:B------:R-:W-:Y:S01]  /*17af0*/  IABS R3, R6.reuse ;  /* 0x0000000600037213 */ /* 0x080fe20000000000 */
[----:B------:R-:W-:-:S04]  /*17b00*/  IMAD R5, R5, R6, RZ ;  /* 0x0000000605057224 */ /* 0x000fc800078e02ff */
[----:B------:R-:W-:-:S04]  /*17b10*/  IMAD.HI.U32 R2, R2, R3, RZ ;  /* 0x0000000302027227 */ /* 0x000fc800078e00ff */
[----:B------:R-:W-:Y:S02]  /*17b20*/  IMAD R3, R2, R8, R3 ;  /* 0x0000000802037224 */ /* 0x000fe400078e0203 */
[----:B------:R-:W-:-:S03]  /*17b30*/  IMAD.IADD R25, R25, 0x1, -R5 ;  /* 0x0000000119197824 */ /* 0x000fc600078e0a05 */
        /* <DEDUP_REMOVED lines=10> */
[--C-:B------:R-:W-:Y:S02]  /*17be0*/  IMAD.MOV R0, RZ, RZ, -R2.reuse ;  /* 0x000000ffff007224 */ /* 0x100fe400078e0a02 */
[C---:B------:R-:W-:Y:S02]  /*17bf0*/  IMAD R2, R7.reuse, 0x1000000, R2 ;  /* 0x0100000007027824 */ /* 0x040fe400078e0202 */
[----:B------:R-:W-:-:S05]  /*17c00*/  IMAD R0, R7, R0, R6 ;  /* 0x0000000007007224 */ /* 0x000fca00078e0206 */
[----:B------:R-:W-:Y:S01]  /*17c10*/  LEA R26, R0, R2, 0x10 ;  /* 0x00000002001a7211 */ /* 0x000fe200078e80ff */
[----:B------:R-:W-:Y:S06]  /*17c20*/  BRA `(.L_x_642) ;  /* 0x00000000001c7947 */ /* 0x000fec0003800000 */
.L_x_636:
[----:B------:R-:W-:Y:S01]  /*17c30*/  UMOV UR4, URZ ;  /* 0x0000003f00047c82 */ /* 0x000fe20008000000 */
[----:B------:R-:W-:Y:S01]  /*17c40*/  UMOV UR5, URZ ;  /* 0x0000003f00057c82 */ /* 0x000fe20008000000 */
[----:B------:R-:W-:Y:S01]  /*17c50*/  ULDC UR6, c[0x0][0xc3c] ;  /* 0x00030f0000067ab9 */ /* 0x000fe20000000800 */
[----:B------:R-:W-:Y:S02]  /*17c60*/  IMAD.MOV.U32 R24, RZ, RZ, R0 ;  /* 0x000000ffff187224 */ /* 0x000fe400078e0000 */
[----:B------:R-:W-:Y:S02]  /*17c70*/  IMAD.U32 R25, RZ, RZ, UR4 ;  /* 0x00000004ff197e24 */ /* 0x000fe4000f8e00ff */
[----:B------:R-:W-:Y:S02]  /*17c80*/  IMAD.U32 R26, RZ, RZ, UR5 ;  /* 0x00000005ff1a7e24 */ /* 0x000fe4000f8e00ff */
[----:B------:R-:W-:-:S07]  /*17c90*/  IMAD.U32 R27, RZ, RZ, UR6 ;  /* 0x00000006ff1b7e24 */ /* 0x000fce000f8e00ff */
.L_x_642:
[----:B------:R0:W2:Y:S01]  /*17ca0*/  LDL R2, [R1+0x28] ;  /* 0x0000280001027983 */ /* 0x0000a20000100800 */
[----:B------:R-:W3:Y:S01]  /*17cb0*/  S2R R0, SR_TID.X ;  /* 0x0000000000007919 */ /* 0x000ee20000002100 */
[----:B------:R-:W-:Y:S05]  /*17cc0*/  WARPSYNC.ALL ;  /* 0x0000000000007948 */ /* 0x000fea0003800000 */
[----:B---3--:R-:W-:Y:S01]  /*17cd0*/  LOP3.LUT R0, R0, 0x1f, RZ, 0xc0, !PT ;  /* 0x0000001f00007812 */ /* 0x008fe200078ec0ff */
[----:B------:R-:W-:Y:S03]  /*17ce0*/  BAR.SYNC.DEFER_BLOCKING 0x4, 0x200 ;  /* 0x0108000000007b1d */ /* 0x000fe60000010000 */
[----:B------:R-:W-:-:S13]  /*17cf0*/  ISETP.NE.AND P0, PT, R0, RZ, PT ;  /* 0x000000ff0000720c */ /* 0x000fda0003f05270 */
[----:B------:R-:W-:Y:S01]  /*17d00*/  @!P0 MOV R0, 0x400 ;  /* 0x0000040000008802 */ /* 0x000fe20000000f00 */
[----:B--2---:R-:W2:Y:S03]  /*17d10*/  @!P0 S2R R2, SR_CgaCtaId ;  /* 0x0000000000028919 */ /* 0x004ea60000008800 */
[----:B--2---:R-:W-:Y:S01]  /*17d20*/  @!P0 LEA R17, R2, R0, 0x18 ;  /* 0x0000000002118211 */ /* 0x004fe200078ec0ff */
[----:B------:R0:W-:Y:S04]  /*17d30*/  @!P0 STL [R1+0x28], R2 ;  /* 0x0000280201008387 */ /* 0x0001e80000100800 */
[----:B------:R0:W-:Y:S01]  /*17d40*/  @!P0 STS.128 [R17+0x132d0], R24 ;  /* 0x0132d01811008388 */ /* 0x0001e20000000c00 */
[----:B------:R-:W-:Y:S06]  /*17d50*/  BAR.ARV 0x5, 0x200 ;  /* 0x0148000000007b1d */ /* 0x000fec0000002000 */
.L_x_633:
[----:B------:R-:W-:Y:S02]  /*17d60*/  ULDC UR4, c[0x0][0xc3c] ;  /* 0x00030f0000047ab9 */ /* 0x000fe40000000800 */
[----:B----4-:R-:W-:-:S13]  /*17d70*/  ISETP.GE.AND P0, PT, R27, UR4, PT ;  /* 0x000000041b007c0c */ /* 0x010fda000bf06270 */
[----:B------:R-:W-:Y:S05]  /*17d80*/  @!P0 BRA `(.L_x_643) ;  /* 0xffffff98007c8947 */ /* 0x000fea000383ffff */
[----:B------:R-:W-:Y:S05]  /*17d90*/  BSYNC B7 ;  /* 0x0000000000077941 */ /* 0x000fea0003800000 */
.L_x_531:
[----:B0--3--:R-:W3:Y:S01]  /*17da0*/  LDL.LU R0, [R1+0x5c] ;  /* 0x00005c0001007983 */ /* 0x009ee20000300800 */
[----:B------:R-:W-:Y:S01]  /*17db0*/  BSSY B0, `(.L_x_644) ;  /* 0x000000b000007945 */ /* 0x000fe20003800000 */
[----:B------:R-:W0:Y:S01]  /*17dc0*/  S2R R5, SR_CgaCtaId ;  /* 0x0000000000057919 */ /* 0x000e220000008800 */
[----:B---3--:R-:W-:-:S05]  /*17dd0*/  VIADD R0, R0, 0x1 ;  /* 0x0000000100007836 */ /* 0x008fca0000000000 */
        /* <DEDUP_REMOVED lines=8> */
.L_x_798:
[----:B------:R-:W-:Y:S05]  /*17e60*/  BSYNC B0 ;  /* 0x0000000000007941 */ /* 0x000fea0003800000 */
.L_x_644:
[----:B------:R-:W-:-:S03]  /*17e70*/  UMOV UR4, 0xffffffff ;  /* 0xffffffff00047882 */ /* 0x000fc60000000000 */
[----:B------:R-:W-:Y:S05]  /*17e80*/  BRA.DIV UR4, `(.L_x_646) ;  /* 0x0000003e04d87947 */ /* 0x000fea000b800000 */
[----:B0-----:R-:W0:Y:S02]  /*17e90*/  S2R R0, SR_TID.X ;  /* 0x0000000000007919 */ /* 0x001e240000002100 */
[----:B0-----:R-:W-:-:S04]  /*17ea0*/  SHF.R.U32.HI R0, RZ, 0x5, R0 ;  /* 0x00000005ff007819 */ /* 0x001fc80000011600 */
[----:B------:R-:W-:-:S05]  /*17eb0*/  LOP3.LUT R0, R0, 0x3, RZ, 0xc0, !PT ;  /* 0x0000000300007812 */ /* 0x000fca00078ec0ff */
[----:B------:R0:W3:Y:S02]  /*17ec0*/  SHFL.IDX PT, R14, R0, RZ, 0x1f ;  /* 0x00001fff000e7589 */ /* 0x0000e400000e0000 */
.L_x_801:
[----:B---3--:R-:W-:-:S13]  /*17ed0*/  ISETP.NE.AND P0, PT, R14, RZ, PT ;  /* 0x000000ff0e00720c */ /* 0x008fda0003f05270 */
[----:B------:R-:W-:Y:S05]  /*17ee0*/  @P0 BRA `(.L_x_415) ;  /* 0x0000000000b00947 */ /* 0x000fea0003800000 */
[----:B------:R-:W-:-:S03]  /*17ef0*/  UMOV UR4, 0xffffffff ;  /* 0xffffffff00047882 */ /* 0x000fc60000000000 */
[----:B------:R-:W-:Y:S05]  /*17f00*/  BRA.DIV UR4, `(.L_x_647) ;  /* 0x0000003e04ec7947 */ /* 0x000fea000b800000 */
[----:B------:R-:W-:-:S13]  /*17f10*/  ELECT P6, URZ, PT ;  /* 0x00000000003f782f */ /* 0x000fda00038c0000 */
.L_x_804:
[----:B------:R-:W-:Y:S05]  /*17f20*/  @!P6 BRA `(.L_x_415) ;  /* 0x0000000000a0e947 */ /* 0x000fea0003800000 */
[----:B0-----:R-:W3:Y:S02]  /*17f30*/  LDL.LU R0, [R1+0x2c] ;  /* 0x00002c0001007983 */ /* 0x001ee40000300800 */
[----:B---3--:R-:W-:-:S04]  /*17f40*/  LOP3.LUT R0, R0, 0x2, RZ, 0xfc, !PT ;  /* 0x0000000200007812 */ /* 0x008fc800078efcff */
[----:B------:R-:W-:-:S13]  /*17f50*/  ISETP.NE.AND P0, PT, R0, 0x3, PT ;  /* 0x000000030000780c */ /* 0x000fda0003f05270 */
[----:B------:R-:W-:Y:S05]  /*17f60*/  @!P0 BRA `(.L_x_648) ;  /* 0x0000000000048947 */ /* 0x000fea0003800000 */
[----:B------:R-:W-:Y:S01]  /*17f70*/  BPT.TRAP 0x1 ;  /* 0x000000040000795c */ /* 0x000fe20000300000 */
.L_x_648:
[----:B------:R-:W3:Y:S01]  /*17f80*/  LDL R0, [R1+0xc] ;  /* 0x00000c0001007983 */ /* 0x000ee20000100800 */
[C---:B------:R-:W-:Y:S02]  /*17f90*/  IMAD R3, R29.reuse, 0x8, R5 ;  /* 0x000000081d037824 */ /* 0x040fe400078e0205 */
[----:B------:R-:W-:-:S05]  /*17fa0*/  VIADD R29, R29, 0x1 ;  /* 0x000000011d1d7836 */ /* 0x000fca0000000000 */
[----:B------:R-:W-:Y:S02]  /*17fb0*/  ISETP.NE.AND P2, PT, R29, 0x2, PT ;  /* 0x000000021d00780c */ /* 0x000fe40003f45270 */
[----:B---3--:R-:W-:Y:S02]  /*17fc0*/  SHF.L.U32 R2, R0, 0x1f, RZ ;  /* 0x0000001f00027819 */ /* 0x008fe400000006ff */
[----:B------:R-:W-:Y:S02]  /*17fd0*/  SEL R0, RZ, 0x1, P2 ;  /* 0x00000001ff007807 */ /* 0x000fe40001000000 */
[----:B------:R-:W0:Y:S02]  /*17fe0*/  SYNCS.PHASECHK.TRANS64.TRYWAIT P1, [R3+URZ+0x13240], R2 ;  /* 0x01324002030075a7 */ /* 0x000e24000802017f */
[----:B0-----:R-:W-:Y:S05]  /*17ff0*/  @!P1 BRA `(.L_x_649) ;  /* 0x0000003c00d09947 */ /* 0x001fea0003800000 */
.L_x_805:
[----:B-1----:R-:W3:Y:S01]  /*18000*/  LDL.LU R4, [R1+0xc] ;  /* 0x00000c0001047983 */ /* 0x002ee20000300800 */
[----:B------:R-:W-:Y:S02]  /*18010*/  SEL R29, R29, RZ, P2 ;  /* 0x000000ff1d1d7207 */ /* 0x000fe40001000000 */
[----:B---3--:R-:W-:Y:S01]  /*18020*/  LOP3.LUT R0, R4, R0, RZ, 0x3c, !PT ;  /* 0x0000000004007212 */ /* 0x008fe200078e3cff */
[----:B------:R-:W-:Y:S06]  /*18030*/  @!P0 BRA `(.L_x_650) ;  /* 0x0000000000048947 */ /* 0x000fec0003800000 */
[----:B------:R-:W-:Y:S01]  /*18040*/  BPT.TRAP 0x1 ;  /* 0x000000040000795c */ /* 0x000fe20000300000 */
.L_x_650:
[----:B------:R-:W-:Y:S01]  /*18050*/  IMAD R29, R29, 0x8, R5 ;  /* 0x000000081d1d7824 */ /* 0x000fe200078e0205 */
[----:B------:R-:W-:-:S04]  /*18060*/  SHF.L.U32 R0, R0, 0x1f, RZ ;  /* 0x0000001f00007819 */ /* 0x000fc800000006ff */
[----:B------:R-:W1:Y:S02]  /*18070*/  SYNCS.PHASECHK.TRANS64.TRYWAIT P1, [R29+URZ+0x13240], R0 ;  /* 0x013240001d0075a7 */ /* 0x000e64000802017f */
[----:B-1----:R-:W-:Y:S05]  /*18080*/  @!P1 BRA `(.L_x_651) ;  /* 0x0000003c00c09947 */ /* 0x002fea0003800000 */
.L_x_806:
[----:B------:R-:W-:Y:S05]  /*18090*/  @!P0 BRA `(.L_x_652) ;  /* 0x0000000000048947 */ /* 0x000fea0003800000 */
[----:B------:R-:W-:Y:S01]  /*180a0*/  BPT.TRAP 0x1 ;  /* 0x000000040000795c */ /* 0x000fe20000300000 */
.L_x_652:
[----:B------:R-:W3:Y:S02]  /*180b0*/  SYNCS.PHASECHK.TRANS64.TRYWAIT P1, [R3+URZ+0x13260], R2 ;  /* 0x01326002030075a7 */ /* 0x000ee4000802017f */
[----:B---3--:R-:W-:Y:S05]  /*180c0*/  @!P1 BRA `(.L_x_653) ;  /* 0x0000003c00c49947 */ /* 0x008fea0003800000 */
.L_x_807:
[----:B------:R-:W-:Y:S05]  /*180d0*/  @!P0 BRA `(.L_x_654) ;  /* 0x0000000000048947 */ /* 0x000fea0003800000 */
[----:B------:R-:W-:Y:S01]  /*180e0*/  BPT.TRAP 0x1 ;  /* 0x000000040000795c */ /* 0x000fe20000300000 */
.L_x_654:
[----:B------:R-:W4:Y:S02]  /*180f0*/  SYNCS.PHASECHK.TRANS64.TRYWAIT P1, [R29+URZ+0x13260], R0 ;  /* 0x013260001d0075a7 */ /* 0x000f24000802017f */
[----:B----4-:R-:W-:Y:S05]  /*18100*/  @!P1 BRA `(.L_x_655) ;  /* 0x0000003c00c89947 */ /* 0x010fea0003800000 */
.L_x_808:
[----:B------:R-:W-:Y:S05]  /*18110*/  @!P0 BRA `(.L_x_656) ;  /* 0x0000000000048947 */ /* 0x000fea0003800000 */
[----:B------:R-:W-:Y:S01]  /*18120*/  BPT.TRAP 0x1 ;  /* 0x000000040000795c */ /* 0x000fe20000300000 */
.L_x_656:
[----:B------:R-:W0:Y:S02]  /*18130*/  SYNCS.PHASECHK.TRANS64.TRYWAIT P1, [R3+URZ+0x13280], R2 ;  /* 0x01328002030075a7 */ /* 0x000e24000802017f */
[----:B0-----:R-:W-:Y:S05]  /*18140*/  @!P1 BRA `(.L_x_657) ;  /* 0x0000003c00cc9947 */ /* 0x001fea0003800000 */
.L_x_809:
[----:B------:R-:W-:Y:S05]  /*18150*/  @!P0 BRA `(.L_x_658) ;  /* 0x0000000000048947 */ /* 0x000fea0003800000 */
[----:B------:R-:W-:Y:S01]  /*18160*/  BPT.TRAP 0x1 ;  /* 0x000000040000795c */ /* 0x000fe20000300000 */
.L_x_658:
[----:B------:R0:W0:Y:S02]  /*18170*/  SYNCS.PHASECHK.TRANS64.TRYWAIT P0, [R29+URZ+0x13280], R0 ;  /* 0x013280001d0075a7 */ /* 0x000024000800017f */
[----:B0-----:R-:W-:Y:S05]  /*18180*/  @!P0 NANOSLEEP.SYNCS 0x989680 ;  /* 0x009896800000895d */ /* 0x001fea0003900000 */
[----:B------:R-:W0:Y:S02]  /*18190*/  @!P0 SYNCS.PHASECHK.TRANS64 P0, [R29+URZ+0x13280], R0 ;  /* 0x013280001d0085a7 */ /* 0x000e24000800007f */
[----:B0-----:R-:W-:Y:S05]  /*181a0*/  @!P0 BRA `(.L_x_658) ;  /* 0xfffffffc00f08947 */ /* 0x001fea000383ffff */
.L_x_415:
[----:B------:R-:W-:Y:S05]  /*181b0*/  BSYNC B8 ;  /* 0x0000000000087941 */ /* 0x000fea0003800000 */
.L_x_412:
[----:B------:R-:W-:Y:S05]  /*181c0*/  EXIT ;  /* 0x000000000000794d */ /* 0x000fea0003800000 */
.L_x_433:
[----:B0-----:R0:W1:Y:S02]  /*181d0*/  SYNCS.PHASECHK.TRANS64.TRYWAIT P5, [R67+URZ+0x13290], R68 ;  /* 0x01329044430075a7 */ /* 0x00106400080a017f */
[----:B-1----:R-:W-:Y:S05]  /*181e0*/  @!P5 NANOSLEEP.SYNCS 0x989680 ;  /* 0x009896800000d95d */ /* 0x002fea0003900000 */
[----:B------:R-:W1:Y:S02]  /*181f0*/  @!P5 SYNCS.PHASECHK.TRANS64 P5, [R67+URZ+0x13290], R68 ;  /* 0x013290444300d5a7 */ /* 0x000e6400080a007f */
[----:B-1----:R-:W-:Y:S05]  /*18200*/  @!P5 BRA `(.L_x_433) ;  /* 0xfffffffc00f0d947 */ /* 0x002fea000383ffff */
[----:B------:R-:W-:Y:S05]  /*18210*/  BRA `(.L_x_659) ;  /* 0xfffffea400e07947 */ /* 0x000fea000383ffff */
.L_x_434:
[----:B------:R-:W-:Y:S01]  /*18220*/  BSSY B1, `(.L_x_660) ;  /* 0x0000007000017945 */ /* 0x000fe20003800000 */
[----:B------:R-:W-:Y:S01]  /*18230*/  IMAD.MOV.U32 R12, RZ, RZ, RZ ;  /* 0x000000ffff0c7224 */ /* 0x000fe200078e00ff */
[----:B------:R-:W-:Y:S01]  /*18240*/  MOV R11, 0x1e1f ;  /* 0x00001e1f000b7802 */ /* 0x000fe20000000f00 */
[----:B------:R-:W-:-:S07]  /*18250*/  IMAD.MOV.U32 R15, RZ, RZ, -0x1 ;  /* 0xffffffffff0f7424 */ /* 0x000fce00078e00ff */
[----:B0-----:R-:W-:Y:S05]  /*18260*/  WARPSYNC.COLLECTIVE R15, `(.L_x_661) ;  /* 0x000000000f087348 */ /* 0x001fea0003c00000 */
[----:B------:R1:W2:Y:S02]  /*18270*/  SHFL.IDX P6, R14, R13, R12, R11 ;  /* 0x0000000c0d0e7389 */ /* 0x0002a400000c000b */
[----:B012---:R-:W-:Y:S01]  /*18280*/  ENDCOLLECTIVE ;  /* 0x000000000000791b */ /* 0x007fe20003800000 */
.L_x_661:
[----:B------:R-:W-:Y:S05]  /*18290*/  BSYNC B1 ;  /* 0x0000000000017941 */ /* 0x000fea0003800000 */
.L_x_660:
        /* <DEDUP_REMOVED lines=8> */
.L_x_662:
[----:B------:R-:W-:Y:S05]  /*18320*/  BRA `(.L_x_663) ;  /* 0xfffffea400b07947 */ /* 0x000fea000383ffff */
.L_x_444:
[----:B0-----:R0:W1:Y:S02]  /*18330*/  SYNCS.PHASECHK.TRANS64.TRYWAIT P6, [R67+URZ+0x13290], R68 ;  /* 0x01329044430075a7 */ /* 0x00106400080c017f */
[----:B-1----:R-:W-:Y:S05]  /*18340*/  @!P6 NANOSLEEP.SYNCS 0x989680 ;  /* 0x009896800000e95d */ /* 0x002fea0003900000 */
[----:B------:R-:W1:Y:S02]  /*18350*/  @!P6 SYNCS.PHASECHK.TRANS64 P6, [R67+URZ+0x13290], R68 ;  /* 0x013290444300e5a7 */ /* 0x000e6400080c007f */
[----:B-1----:R-:W-:Y:S05]  /*18360*/  @!P6 BRA `(.L_x_444) ;  /* 0xfffffffc00f0e947 */ /* 0x002fea000383ffff */
[----:B------:R-:W-:Y:S05]  /*18370*/  BRA `(.L_x_664) ;  /* 0xfffffeb400e87947 */ /* 0x000fea000383ffff */
.L_x_445:
[----:B------:R-:W-:Y:S01]  /*18380*/  BSSY B1, `(.L_x_665) ;  /* 0x0000007000017945 */ /* 0x000fe20003800000 */
[----:B------:R-:W-:Y:S02]  /*18390*/  IMAD.MOV.U32 R12, RZ, RZ, RZ ;  /* 0x000000ffff0c7224 */ /* 0x000fe400078e00ff */
[----:B------:R-:W-:Y:S02]  /*183a0*/  IMAD.MOV.U32 R11, RZ, RZ, 0x1e1f ;  /* 0x00001e1fff0b7424 */ /* 0x000fe400078e00ff */
[----:B------:R-:W-:-:S07]  /*183b0*/  IMAD.MOV.U32 R15, RZ, RZ, -0x1 ;  /* 0xffffffffff0f7424 */ /* 0x000fce00078e00ff */
[----:B0-----:R-:W-:Y:S05]  /*183c0*/  WARPSYNC.COLLECTIVE R15, `(.L_x_666) ;  /* 0x000000000f087348 */ /* 0x001fea0003c00000 */
[----:B------:R1:W2:Y:S02]  /*183d0*/  SHFL.IDX P6, R14, R13, R12, R11 ;  /* 0x0000000c0d0e7389 */ /* 0x0002a400000c000b */
[----:B012---:R-:W-:Y:S01]  /*183e0*/  ENDCOLLECTIVE ;  /* 0x000000000000791b */ /* 0x007fe20003800000 */
.L_x_666:
[----:B------:R-:W-:Y:S05]  /*183f0*/  BSYNC B1 ;  /* 0x0000000000017941 */ /* 0x000fea0003800000 */
.L_x_665:
[----:B------:R-:W-:Y:S01]  /*18400*/  MOV R13, R72 ;  /* 0x00000048000d7202 */ /* 0x000fe20000000f00 */
[----:B------:R-:W-:Y:S02]  /*18410*/  IMAD.MOV.U32 R12, RZ, RZ, RZ ;  /* 0x000000ffff0c7224 */ /* 0x000fe400078e00ff */
[----:B------:R-:W-:Y:S02]  /*18420*/  IMAD.MOV.U32 R11, RZ, RZ, 0x1e1f ;  /* 0x00001e1fff0b7424 */ /* 0x000fe400078e00ff */
[----:B------:R-:W-:Y:S02]  /*18430*/  IMAD.MOV.U32 R15, RZ, RZ, -0x1 ;  /* 0xffffffffff0f7424 */ /* 0x000fe400078e00ff */
[----:B------:R-:W-:-:S07]  /*18440*/  IMAD.MOV.U32 R70, RZ, RZ, R14 ;  /* 0x000000ffff467224 */ /* 0x000fce00078e000e */
[----:B------:R-:W-:Y:S05]  /*18450*/  WARPSYNC.COLLECTIVE R15, `(.L_x_667) ;  /* 0x000000000f087348 */ /* 0x000fea0003c00000 */
[----:B------:R0:W1:Y:S02]  /*18460*/  SHFL.IDX P6, R14, R13, R12, R11 ;  /* 0x0000000c0d0e7389 */ /* 0x00006400000c000b */
[----:B01----:R-:W-:Y:S01]  /*18470*/  ENDCOLLECTIVE ;  /* 0x000000000000791b */ /* 0x003fe20003800000 */
.L_x_667:
[----:B------:R-:W-:Y:S01]  /*18480*/  IMAD.MOV.U32 R72, RZ, RZ, R14 ;  /* 0x000000ffff487224 */ /* 0x000fe200078e000e */
[----:B------:R-:W-:Y:S06]  /*18490*/  BRA `(.L_x_668) ;  /* 0xfffffeb400b47947 */ /* 0x000fec000383ffff */
.L_x_450:
[----:B0-----:R0:W1:Y:S02]  /*184a0*/  SYNCS.PHASECHK.TRANS64.TRYWAIT P3, [R67+URZ+0x13290], R68 ;  /* 0x01329044430075a7 */ /* 0x001064000806017f */
[----:B-1----:R-:W-:Y:S05]  /*184b0*/  @!P3 NANOSLEEP.SYNCS 0x989680 ;  /* 0x009896800000b95d */ /* 0x002fea0003900000 */
[----:B------:R-:W1:Y:S02]  /*184c0*/  @!P3 SYNCS.PHASECHK.TRANS64 P3, [R67+URZ+0x13290], R68 ;  /* 0x013290444300b5a7 */ /* 0x000e64000806007f */
[----:B-1----:R-:W-:Y:S05]  /*184d0*/  @!P3 BRA `(.L_x_450) ;  /* 0xfffffffc00f0b947 */ /* 0x002fea000383ffff */
[----:B------:R-:W-:Y:S05]  /*184e0*/  BRA `(.L_x_669) ;  /* 0xfffffec4008c7947 */ /* 0x000fea000383ffff */
.L_x_451:
[----:B------:R-:W-:Y:S01]  /*184f0*/  BSSY B1, `(.L_x_670) ;  /* 0x0000007000017945 */ /* 0x000fe20003800000 */
[----:B------:R-:W-:Y:S02]  /*18500*/  IMAD.MOV.U32 R12, RZ, RZ, RZ ;  /* 0x000000ffff0c7224 */ /* 0x000fe400078e00ff */
[----:B------:R-:W-:Y:S02]  /*18510*/  IMAD.MOV.U32 R11, RZ, RZ, 0x1e1f ;  /* 0x00001e1fff0b7424 */ /* 0x000fe400078e00ff */
[----:B------:R-:W-:-:S07]  /*18520*/  IMAD.MOV.U32 R15, RZ, RZ, -0x1 ;  /* 0xffffffffff0f7424 */ /* 0x000fce00078e00ff */
[----:B0-----:R-:W-:Y:S05]  /*18530*/  WARPSYNC.COLLECTIVE R15, `(.L_x_671) ;  /* 0x000000000f087348 */ /* 0x001fea0003c00000 */
[----:B------:R1:W2:Y:S02]  /*18540*/  SHFL.IDX P6, R14, R13, R12, R11 ;  /* 0x0000000c0d0e7389 */ /* 0x0002a400000c000b */
[----:B012---:R-:W-:Y:S01]  /*18550*/  ENDCOLLECTIVE ;  /* 0x000000000000791b */ /* 0x007fe20003800000 */
.L_x_671:
[----:B------:R-:W-:Y:S05]  /*18560*/  BSYNC B1 ;  /* 0x0000000000017941 */ /* 0x000fea0003800000 */
.L_x_670:
[----:B------:R-:W-:Y:S01]  /*18570*/  IMAD.MOV.U32 R13, RZ, RZ, R4 ;  /* 0x000000ffff0d7224 */ /* 0x000fe200078e0004 */
[----:B------:R-:W-:Y:S01]  /*18580*/  MOV R11, 0x1e1f ;  /* 0x00001e1f000b7802 */ /* 0x000fe20000000f00 */
[----:B------:R-:W-:Y:S02]  /*18590*/  IMAD.MOV.U32 R12, RZ, RZ, RZ ;  /* 0x000000ffff0c7224 */ /* 0x000fe400078e00ff */
[----:B------:R-:W-:Y:S02]  /*185a0*/  IMAD.MOV.U32 R15, RZ, RZ, -0x1 ;  /* 0xffffffffff0f7424 */ /* 0x000fe400078e00ff */
[----:B------:R-:W-:-:S07]  /*185b0*/  IMAD.MOV.U32 R5, RZ, RZ, R14 ;  /* 0x000000ffff057224 */ /* 0x000fce00078e000e */
[----:B------:R-:W-:Y:S05]  /*185c0*/  WARPSYNC.COLLECTIVE R15, `(.L_x_672) ;  /* 0x000000000f087348 */ /* 0x000fea0003c00000 */
[----:B------:R0:W1:Y:S02]  /*185d0*/  SHFL.IDX P6, R14, R13, R12, R11 ;  /* 0x0000000c0d0e7389 */ /* 0x00006400000c000b */
[----:B01----:R-:W-:Y:S01]  /*185e0*/  ENDCOLLECTIVE ;  /* 0x000000000000791b */ /* 0x003fe20003800000 */
.L_x_672:
[----:B------:R-:W-:Y:S05]  /*185f0*/  BRA `(.L_x_673) ;  /* 0xfffffec400bc7947 */ /* 0x000fea000383ffff */
.L_x_455:
[----:B-1----:R1:W4:Y:S02]  /*18600*/  SYNCS.PHASECHK.TRANS64.TRYWAIT P4, [R67+URZ+0x132b0], R68 ;  /* 0x0132b044430075a7 */ /* 0x002324000808017f */
[----:B----4-:R-:W-:Y:S05]  /*18610*/  @!P4 NANOSLEEP.SYNCS 0x989680 ;  /* 0x009896800000c95d */ /* 0x010fea0003900000 */
[----:B------:R-:W4:Y:S02]  /*18620*/  @!P4 SYNCS.PHASECHK.TRANS64 P4, [R67+URZ+0x132b0], R68 ;  /* 0x0132b0444300c5a7 */ /* 0x000f24000808007f */
[----:B----4-:R-:W-:Y:S05]  /*18630*/  @!P4 BRA `(.L_x_455) ;  /* 0xfffffffc00f0c947 */ /* 0x010fea000383ffff */
[----:B------:R-:W-:Y:S05]  /*18640*/  BRA `(.L_x_674) ;  /* 0xfffffec800307947 */ /* 0x000fea000383ffff */
.L_x_475:
        /* <DEDUP_REMOVED lines=8> */
.L_x_676:
[----:B------:R-:W-:Y:S05]  /*186d0*/  BSYNC B1 ;  /* 0x0000000000017941 */ /* 0x000fea0003800000 */
.L_x_675:
        /* <DEDUP_REMOVED lines=8> */
.L_x_677:
[----:B------:R-:W-:Y:S01]  /*18760*/  IMAD.MOV.U32 R13, RZ, RZ, R31 ;  /* 0x000000ffff0d7224 */ /* 0x000fe200078e001f */
[----:B------:R-:W-:-:S07]  /*18770*/  MOV R29, R14 ;  /* 0x0000000e001d7202 */ /* 0x000fce0000000f00 */
[----:B------:R-:W-:Y:S05]  /*18780*/  WARPSYNC.COLLECTIVE R15, `(.L_x_678) ;  /* 0x000000000f087348 */ /* 0x000fea0003c00000 */
[----:B------:R0:W1:Y:S02]  /*18790*/  SHFL.IDX P6, R14, R13, R12, R11 ;  /* 0x0000000c0d0e7389 */ /* 0x00006400000c000b */
[----:B01----:R-:W-:Y:S01]  /*187a0*/  ENDCOLLECTIVE ;  /* 0x000000000000791b */ /* 0x003fe20003800000 */
.L_x_678:
[----:B------:R-:W-:Y:S02]  /*187b0*/  IMAD.MOV.U32 R13, RZ, RZ, R32 ;  /* 0x000000ffff0d7224 */ /* 0x000fe400078e0020 */
[----:B------:R-:W-:-:S07]  /*187c0*/  IMAD.MOV.U32 R3, RZ, RZ, R14 ;  /* 0x000000ffff037224 */ /* 0x000fce00078e000e */
[----:B------:R-:W-:Y:S05]  /*187d0*/  WARPSYNC.COLLECTIVE R15, `(.L_x_679) ;  /* 0x000000000f087348 */ /* 0x000fea0003c00000 */
[----:B------:R0:W1:Y:S02]  /*187e0*/  SHFL.IDX P6, R14, R13, R12, R11 ;  /* 0x0000000c0d0e7389 */ /* 0x00006400000c000b */
[----:B01----:R-:W-:Y:S01]  /*187f0*/  ENDCOLLECTIVE ;  /* 0x000000000000791b */ /* 0x003fe20003800000 */
.L_x_679:
[----:B------:R-:W-:Y:S05]  /*18800*/  BRA `(.L_x_680) ;  /* 0xfffffed400d07947 */ /* 0x000fea000383ffff */
.L_x_479:
[----:B-1----:R1:W3:Y:S02]  /*18810*/  SYNCS.PHASECHK.TRANS64.TRYWAIT P0, [R18+URZ+0x13200], R27 ;  /* 0x0132001b120075a7 */ /* 0x0022e4000800017f */
[----:B---3--:R-:W-:Y:S05]  /*18820*/  @!P0 NANOSLEEP.SYNCS 0x989680 ;  /* 0x009896800000895d */ /* 0x008fea0003900000 */
[----:B------:R-:W3:Y:S02]  /*18830*/  @!P0 SYNCS.PHASECHK.TRANS64 P0, [R18+URZ+0x13200], R27 ;  /* 0x0132001b120085a7 */ /* 0x000ee4000800007f */
[----:B---3--:R-:W-:Y:S05]  /*18840*/  @!P0 BRA `(.L_x_479) ;  /* 0xfffffffc00f08947 */ /* 0x008fea000383ffff */
[----:B------:R-:W-:Y:S05]  /*18850*/  BRA `(.L_x_681) ;  /* 0xfffffed800607947 */ /* 0x000fea000383ffff */
.L_x_483:
        /* <DEDUP_REMOVED lines=8> */
.L_x_683:
[----:B------:R-:W-:Y:S05]  /*188e0*/  BSYNC B1 ;  /* 0x0000000000017941 */ /* 0x000fea0003800000 */
.L_x_682:
        /* <DEDUP_REMOVED lines=8> */
.L_x_684:
[----:B------:R-:W-:Y:S02]  /*18970*/  IMAD.MOV.U32 R13, RZ, RZ, R31 ;  /* 0x000000ffff0d7224 */ /* 0x000fe400078e001f */
[----:B------:R-:W-:-:S07]  /*18980*/  IMAD.MOV.U32 R29, RZ, RZ, R14 ;  /* 0x000000ffff1d7224 */ /* 0x000fce00078e000e */
[----:B------:R-:W-:Y:S05]  /*18990*/  WARPSYNC.COLLECTIVE R15, `(.L_x_685) ;  /* 0x000000000f087348 */ /* 0x000fea0003c00000 */
[----:B------:R0:W1:Y:S02]  /*189a0*/  SHFL.IDX P6, R14, R13, R12, R11 ;  /* 0x0000000c0d0e7389 */ /* 0x00006400000c000b */
[----:B01----:R-:W-:Y:S01]  /*189b0*/  ENDCOLLECTIVE ;  /* 0x000000000000791b */ /* 0x003fe20003800000 */
.L_x_685:
[----:B------:R-:W-:Y:S02]  /*189c0*/  IMAD.MOV.U32 R13, RZ, RZ, R32 ;  /* 0x000000ffff0d7224 */ /* 0x000fe400078e0020 */
[----:B------:R-:W-:-:S07]  /*189d0*/  IMAD.MOV.U32 R21, RZ, RZ, R14 ;  /* 0x000000ffff157224 */ /* 0x000fce00078e000e */
[----:B------:R-:W-:Y:S05]  /*189e0*/  WARPSYNC.COLLECTIVE R15, `(.L_x_686) ;  /* 0x000000000f087348 */ /* 0x000fea0003c00000 */
[----:B------:R0:W1:Y:S02]  /*189f0*/  SHFL.IDX P6, R14, R13, R12, R11 ;  /* 0x0000000c0d0e7389 */ /* 0x00006400000c000b */
[----:B01----:R-:W-:Y:S01]  /*18a00*/  ENDCOLLECTIVE ;  /* 0x000000000000791b */ /* 0x003fe20003800000 */
.L_x_686:
[----:B------:R-:W-:Y:S05]  /*18a10*/  BRA `(.L_x_687) ;  /* 0xfffffee800107947 */ /* 0x000fea000383ffff */
.L_x_487:
[----:B-1----:R1:W3:Y:S02]  /*18a20*/  SYNCS.PHASECHK.TRANS64.TRYWAIT P1, [R18+URZ+0x13200], R27 ;  /* 0x0132001b120075a7 */ /* 0x0022e4000802017f */
[----:B---3--:R-:W-:Y:S05]  /*18a30*/  @!P1 NANOSLEEP.SYNCS 0x989680 ;  /* 0x009896800000995d */ /* 0x008fea0003900000 */
[----:B------:R-:W3:Y:S02]  /*18a40*/  @!P1 SYNCS.PHASECHK.TRANS64 P1, [R18+URZ+0x13200], R27 ;  /* 0x0132001b120095a7 */ /* 0x000ee4000802007f */
[----:B---3--:R-:W-:Y:S05]  /*18a50*/  @!P1 BRA `(.L_x_487) ;  /* 0xfffffffc00f09947 */ /* 0x008fea000383ffff */
[----:B------:R-:W-:Y:S05]  /*18a60*/  BRA `(.L_x_688) ;  /* 0xfffffee800907947 */ /* 0x000fea000383ffff */
.L_x_491:
[----:B-1----:R1:W3:Y:S02]  /*18a70*/  SYNCS.PHASECHK.TRANS64.TRYWAIT P1, [R3+URZ+0x13230], R4 ;  /* 0x01323004030075a7 */ /* 0x0022e4000802017f */
[----:B---3--:R-:W-:Y:S05]  /*18a80*/  @!P1 NANOSLEEP.SYNCS 0x989680 ;  /* 0x009896800000995d */ /* 0x008fea0003900000 */
[----:B------:R-:W3:Y:S02]  /*18a90*/  @!P1 SYNCS.PHASECHK.TRANS64 P1, [R3+URZ+0x13230], R4 ;  /* 0x01323004030095a7 */ /* 0x000ee4000802007f */
[----:B---3--:R-:W-:Y:S05]  /*18aa0*/  @!P1 BRA `(.L_x_491) ;  /* 0xfffffffc00f09947 */ /* 0x008fea000383ffff */
[----:B------:R-:W-:Y:S05]  /*18ab0*/  BRA `(.L_x_490) ;  /* 0xfffffef800e47947 */ /* 0x000fea000383ffff */
.L_x_499:
[----:B0-----:R0:W1:Y:S02]  /*18ac0*/  SYNCS.PHASECHK.TRANS64.TRYWAIT P1, [R0+URZ+0x13230], R13 ;  /* 0x0132300d000075a7 */ /* 0x001064000802017f */
[----:B-1----:R-:W-:Y:S05]  /*18ad0*/  @!P1 NANOSLEEP.SYNCS 0x989680 ;  /* 0x009896800000995d */ /* 0x002fea0003900000 */
[----:B------:R-:W1:Y:S02]  /*18ae0*/  @!P1 SYNCS.PHASECHK.TRANS64 P1, [R0+URZ+0x13230], R13 ;  /* 0x0132300d000095a7 */ /* 0x000e64000802007f */
[----:B-1----:R-:W-:Y:S05]  /*18af0*/  @!P1 BRA `(.L_x_499) ;  /* 0xfffffffc00f09947 */ /* 0x002fea000383ffff */
[----:B------:R-:W-:Y:S05]  /*18b00*/  BRA `(.L_x_498) ;  /* 0xffffff2400887947 */ /* 0x000fea000383ffff */
.L_x_504:
[----:B--2---:R2:W3:Y:S02]  /*18b10*/  SYNCS.PHASECHK.TRANS64.TRYWAIT P1, [R14+URZ+0x13250], R9 ;  /* 0x013250090e0075a7 */ /* 0x0044e4000802017f */
[----:B---3--:R-:W-:Y:S05]  /*18b20*/  @!P1 NANOSLEEP.SYNCS 0x989680 ;  /* 0x009896800000995d */ /* 0x008fea0003900000 */
[----:B------:R-:W3:Y:S02]  /*18b30*/  @!P1 SYNCS.PHASECHK.TRANS64 P1, [R14+URZ+0x13250], R9 ;  /* 0x013250090e0095a7 */ /* 0x000ee4000802007f */
[----:B---3--:R-:W-:Y:S05]  /*18b40*/  @!P1 BRA `(.L_x_504) ;  /* 0xfffffffc00f09947 */ /* 0x008fea000383ffff */
[----:B------:R-:W-:Y:S05]  /*18b50*/  BRA `(.L_x_503) ;  /* 0xffffff2800f87947 */ /* 0x000fea000383ffff */
.L_x_512:
[----:B-1----:R1:W2:Y:S02]  /*18b60*/  SYNCS.PHASECHK.TRANS64.TRYWAIT P1, [R3+URZ+0x13250], R4 ;  /* 0x01325004030075a7 */ /* 0x0022a4000802017f */
[----:B--2---:R-:W-:Y:S05]  /*18b70*/  @!P1 NANOSLEEP.SYNCS 0x989680 ;  /* 0x009896800000995d */ /* 0x004fea0003900000 */
[----:B------:R-:W2:Y:S02]  /*18b80*/  @!P1 SYNCS.PHASECHK.TRANS64 P1, [R3+URZ+0x13250], R4 ;  /* 0x01325004030095a7 */ /* 0x000ea4000802007f */
[----:B--2---:R-:W-:Y:S05]  /*18b90*/  @!P1 BRA `(.L_x_512) ;  /* 0xfffffffc00f09947 */ /* 0x004fea000383ffff */
[----:B------:R-:W-:Y:S05]  /*18ba0*/  BRA `(.L_x_511) ;  /* 0xffffff4800807947 */ /* 0x000fea000383ffff */
.L_x_539:
[----:B-1----:R-:W0:Y:S01]  /*18bb0*/  S2R R9, SR_TID.X ;  /* 0x0000000000097919 */ /* 0x002e220000002100 */
[----:B------:R-:W-:Y:S01]  /*18bc0*/  BSSY B1, `(.L_x_689) ;  /* 0x000000a000017945 */ /* 0x000fe20003800000 */
[----:B------:R-:W-:Y:S02]  /*18bd0*/  IMAD.MOV.U32 R12, RZ, RZ, RZ ;  /* 0x000000ffff0c7224 */ /* 0x000fe400078e00ff */
[----:B------:R-:W-:Y:S02]  /*18be0*/  IMAD.MOV.U32 R11, RZ, RZ, 0x1f ;  /* 0x0000001fff0b7424 */ /* 0x000fe400078e00ff */
[----:B------:R-:W-:Y:S01]  /*18bf0*/  IMAD.MOV.U32 R15, RZ, RZ, -0x1 ;  /* 0xffffffffff0f7424 */ /* 0x000fe200078e00ff */
[----:B0-----:R-:W-:-:S04]  /*18c00*/  SHF.R.U32.HI R9, RZ, 0x5, R9 ;  /* 0x00000005ff097819 */ /* 0x001fc80000011609 */
[----:B------:R-:W-:-:S05]  /*18c10*/  LOP3.LUT R9, R9, 0x3, RZ, 0xc0, !PT ;  /* 0x0000000309097812 */ /* 0x000fca00078ec0ff */
[----:B------:R-:W-:-:S07]  /*18c20*/  IMAD.MOV.U32 R13, RZ, RZ, R9 ;  /* 0x000000ffff0d7224 */ /* 0x000fce00078e0009 */
[----:B------:R-:W-:Y:S05]  /*18c30*/  WARPSYNC.COLLECTIVE R15, `(.L_x_690) ;  /* 0x000000000f087348 */ /* 0x000fea0003c00000 */
[----:B------:R0:W1:Y:S02]  /*18c40*/  SHFL.IDX P6, R14, R13, R12, R11 ;  /* 0x0000000c0d0e7389 */ /* 0x00006400000c000b */
[----:B01----:R-:W-:Y:S01]  /*18c50*/  ENDCOLLECTIVE ;  /* 0x000000000000791b */ /* 0x003fe20003800000 */
.L_x_690:
[----:B------:R-:W-:Y:S05]  /*18c60*/  BSYNC B1 ;  /* 0x0000000000017941 */ /* 0x000fea0003800000 */
.L_x_689:
[----:B------:R-:W-:Y:S05]  /*18c70*/  BRA `(.L_x_691) ;  /* 0xffffff9400187947 */ /* 0x000fea000383ffff */
.L_x_541:
[----:B------:R-:W-:Y:S01]  /*18c80*/  BSSY B1, `(.L_x_692) ;  /* 0x0000006000017945 */ /* 0x000fe20003800000 */
[----:B------:R-:W-:-:S07]  /*18c90*/  IMAD.MOV.U32 R15, RZ, RZ, -0x1 ;  /* 0xffffffffff0f7424 */ /* 0x000fce00078e00ff */
[----:B01----:R-:W-:Y:S05]  /*18ca0*/  WARPSYNC.COLLECTIVE R15, `(.L_x_693) ;  /* 0x000000000f0c7348 */ /* 0x003fea0003c00000 */
[----:B------:R-:W-:Y:S02]  /*18cb0*/  ELECT P6, UR62, PT ;  /* 0x00000000003e782f */ /* 0x000fe400038c0000 */
[----:B------:R-:W-:Y:S01]  /*18cc0*/  MOV R14, UR62 ;  /* 0x0000003e000e7c02 */ /* 0x000fe20008000f00 */
[----:B01----:R-:W-:Y:S10]  /*18cd0*/  ENDCOLLECTIVE ;  /* 0x000000000000791b */ /* 0x003ff40003800000 */
.L_x_693:
[----:B------:R-:W-:Y:S05]  /*18ce0*/  BSYNC B1 ;  /* 0x0000000000017941 */ /* 0x000fea0003800000 */
.L_x_692:
[----:B------:R-:W-:Y:S05]  /*18cf0*/  BRA `(.L_x_540) ;  /* 0xffffff9400107947 */ /* 0x000fea000383ffff */
.L_x_543:
[----:B0-----:R0:W2:Y:S02]  /*18d00*/  SYNCS.PHASECHK.TRANS64.TRYWAIT P0, [R17+URZ+0x13220], R6 ;  /* 0x01322006110075a7 */ /* 0x0010a4000800017f */
[----:B--2---:R-:W-:Y:S05]  /*18d10*/  @!P0 NANOSLEEP.SYNCS 0x989680 ;  /* 0x009896800000895d */ /* 0x004fea0003900000 */
[----:B------:R-:W2:Y:S02]  /*18d20*/  @!P0 SYNCS.PHASECHK.TRANS64 P0, [R17+URZ+0x13220], R6 ;  /* 0x01322006110085a7 */ /* 0x000ea4000800007f */
[----:B--2---:R-:W-:Y:S05]  /*18d30*/  @!P0 BRA `(.L_x_543) ;  /* 0xfffffffc00f08947 */ /* 0x004fea000383ffff */
[----:B------:R-:W-:Y:S05]  /*18d40*/  BRA `(.L_x_694) ;  /* 0xffffff9400207947 */ /* 0x000fea000383ffff */
.L_x_547:
[----:B0-----:R0:W1:Y:S02]  /*18d50*/  SYNCS.PHASECHK.TRANS64.TRYWAIT P0, [R6+URZ+0x132a0], R10 ;  /* 0x0132a00a060075a7 */ /* 0x001064000800017f */
[----:B-1----:R-:W-:Y:S05]  /*18d60*/  @!P0 NANOSLEEP.SYNCS 0x989680 ;  /* 0x009896800000895d */ /* 0x002fea0003900000 */
[----:B------:R-:W1:Y:S02]  /*18d70*/  @!P0 SYNCS.PHASECHK.TRANS64 P0, [R6+URZ+0x132a0], R10 ;  /* 0x0132a00a060085a7 */ /* 0x000e64000800007f */
[----:B-1----:R-:W-:Y:S05]  /*18d80*/  @!P0 BRA `(.L_x_547) ;  /* 0xfffffffc00f08947 */ /* 0x002fea000383ffff */
[----:B------:R-:W-:Y:S05]  /*18d90*/  BRA `(.L_x_695) ;  /* 0xffffff9400407947 */ /* 0x000fea000383ffff */
.L_x_552:
[----:B-1----:R1:W2:Y:S02]  /*18da0*/  SYNCS.PHASECHK.TRANS64.TRYWAIT P0, [R6+URZ+0x132c0], R10 ;  /* 0x0132c00a060075a7 */ /* 0x0022a4000800017f */
[----:B--2---:R-:W-:Y:S05]  /*18db0*/  @!P0 NANOSLEEP.SYNCS 0x989680 ;  /* 0x009896800000895d */ /* 0x004fea0003900000 */
[----:B------:R-:W2:Y:S02]  /*18dc0*/  @!P0 SYNCS.PHASECHK.TRANS64 P0, [R6+URZ+0x132c0], R10 ;  /* 0x0132c00a060085a7 */ /* 0x000ea4000800007f */
[----:B--2---:R-:W-:Y:S05]  /*18dd0*/  @!P0 BRA `(.L_x_552) ;  /* 0xfffffffc00f08947 */ /* 0x004fea000383ffff */
[----:B------:R-:W-:Y:S05]  /*18de0*/  BRA `(.L_x_696) ;  /* 0xffffff9400c07947 */ /* 0x000fea000383ffff */
.L_x_559:
[----:B0-----:R0:W1:Y:S02]  /*18df0*/  SYNCS.PHASECHK.TRANS64.TRYWAIT P2, [R6+URZ+0x132a0], R7 ;  /* 0x0132a007060075a7 */ /* 0x001064000804017f */
[----:B-1----:R-:W-:Y:S05]  /*18e00*/  @!P2 NANOSLEEP.SYNCS 0x989680 ;  /* 0x009896800000a95d */ /* 0x002fea0003900000 */
[----:B------:R-:W1:Y:S02]  /*18e10*/  @!P2 SYNCS.PHASECHK.TRANS64 P2, [R6+URZ+0x132a0], R7 ;  /* 0x0132a0070600a5a7 */ /* 0x000e64000804007f */
[----:B-1----:R-:W-:Y:S05]  /*18e20*/  @!P2 BRA `(.L_x_559) ;  /* 0xfffffffc00f0a947 */ /* 0x002fea000383ffff */
[----:B------:R-:W-:Y:S05]  /*18e30*/  BRA `(.L_x_697) ;  /* 0xffffff9800947947 */ /* 0x000fea000383ffff */
.L_x_564:
[----:B-1----:R1:W2:Y:S02]  /*18e40*/  SYNCS.PHASECHK.TRANS64.TRYWAIT P2, [R6+URZ+0x132c0], R7 ;  /* 0x0132c007060075a7 */ /* 0x0022a4000804017f */
[----:B--2---:R-:W-:Y:S05]  /*18e50*/  @!P2 NANOSLEEP.SYNCS 0x989680 ;  /* 0x009896800000a95d */ /* 0x004fea0003900000 */
[----:B------:R-:W2:Y:S02]  /*18e60*/  @!P2 SYNCS.PHASECHK.TRANS64 P2, [R6+URZ+0x132c0], R7 ;  /* 0x0132c0070600a5a7 */ /* 0x000ea4000804007f */
[----:B--2---:R-:W-:Y:S05]  /*18e70*/  @!P2 BRA `(.L_x_564) ;  /* 0xfffffffc00f0a947 */ /* 0x004fea000383ffff */
[----:B------:R-:W-:Y:S05]  /*18e80*/  BRA `(.L_x_698) ;  /* 0xffffff9c00107947 */ /* 0x000fea000383ffff */
.L_x_581:
[----:B--2---:R-:W0:Y:S01]  /*18e90*/  S2R R20, SR_TID.X ;  /* 0x0000000000147919 */ /* 0x004e220000002100 */
[----:B------:R-:W-:Y:S01]  /*18ea0*/  BSSY B0, `(.L_x_699) ;  /* 0x000000a000007945 */ /* 0x000fe20003800000 */
[----:B------:R-:W-:Y:S02]  /*18eb0*/  IMAD.MOV.U32 R11, RZ, RZ, 0x1f ;  /* 0x0000001fff0b7424 */ /* 0x000fe400078e00ff */
[----:B------:R-:W-:Y:S01]  /*18ec0*/  IMAD.MOV.U32 R15, RZ, RZ, -0x1 ;  /* 0xffffffffff0f7424 */ /* 0x000fe200078e00ff */
[----:B0-----:R-:W-:-:S04]  /*18ed0*/  SHF.R.U32.HI R12, RZ, 0x5, R20 ;  /* 0x00000005ff0c7819 */ /* 0x001fc80000011614 */
[----:B------:R-:W-:-:S04]  /*18ee0*/  LOP3.LUT R12, R12, 0x3, RZ, 0xc0, !PT ;  /* 0x000000030c0c7812 */ /* 0x000fc800078ec0ff */
[----:B------:R-:W-:Y:S01]  /*18ef0*/  MOV R13, R12 ;  /* 0x0000000c000d7202 */ /* 0x000fe20000000f00 */
[----:B------:R-:W-:-:S07]  /*18f00*/  IMAD.MOV.U32 R12, RZ, RZ, RZ ;  /* 0x000000ffff0c7224 */ /* 0x000fce00078e00ff */
[----:B-----5:R-:W-:Y:S05]  /*18f10*/  WARPSYNC.COLLECTIVE R15, `(.L_x_700) ;  /* 0x000000000f087348 */ /* 0x020fea0003c00000 */
[----:B------:R0:W1:Y:S02]  /*18f20*/  SHFL.IDX P6, R14, R13, R12, R11 ;  /* 0x0000000c0d0e7389 */ /* 0x00006400000c000b */
[----:B01---5:R-:W-:Y:S01]  /*18f30*/  ENDCOLLECTIVE ;  /* 0x000000000000791b */ /* 0x023fe20003800000 */
.L_x_700:
[----:B------:R-:W-:Y:S05]  /*18f40*/  BSYNC B0 ;  /* 0x0000000000007941 */ /* 0x000fea0003800000 */
.L_x_699:
[----:B------:R-:W-:Y:S05]  /*18f50*/  BRA `(.L_x_701) ;  /* 0xffffffac00207947 */ /* 0x000fea000383ffff */
.L_x_584:
[----:B0-----:R-:W2:Y:S02]  /*18f60*/  LDL R0, [R1+0x44] ;  /* 0x0000440001007983 */ /* 0x001ea40000100800 */
[----:B--2---:R0:W1:Y:S02]  /*18f70*/  SYNCS.PHASECHK.TRANS64.TRYWAIT P0, [R6+URZ+0x13280], R0 ;  /* 0x01328000060075a7 */ /* 0x004064000800017f */
[----:B-1----:R-:W-:Y:S05]  /*18f80*/  @!P0 NANOSLEEP.SYNCS 0x989680 ;  /* 0x009896800000895d */ /* 0x002fea0003900000 */
[----:B------:R-:W1:Y:S02]  /*18f90*/  @!P0 SYNCS.PHASECHK.TRANS64 P0, [R6+URZ+0x13280], R0 ;  /* 0x01328000060085a7 */ /* 0x000e64000800007f */
[----:B-1----:R-:W-:Y:S05]  /*18fa0*/  @!P0 BRA `(.L_x_584) ;  /* 0xfffffffc00ec8947 */ /* 0x002fea000383ffff */
[----:B------:R-:W-:Y:S05]  /*18fb0*/  BRA `(.L_x_702) ;  /* 0xffffffac00347947 */ /* 0x000fea000383ffff */
.L_x_585:
        /* <DEDUP_REMOVED lines=8> */
.L_x_704:
[----:B------:R-:W-:Y:S05]  /*19040*/  BSYNC B0 ;  /* 0x0000000000007941 */ /* 0x000fea0003800000 */
.L_x_703:
        /* <DEDUP_REMOVED lines=8> */
.L_x_705:
[----:B------:R-:W-:Y:S02]  /*190d0*/  IMAD.MOV.U32 R13, RZ, RZ, R2 ;  /* 0x000000ffff0d7224 */ /* 0x000fe400078e0002 */
[----:B------:R-:W-:Y:S02]  /*190e0*/  IMAD.MOV.U32 R12, RZ, RZ, 0x1 ;  /* 0x00000001ff0c7424 */ /* 0x000fe400078e00ff */
[----:B------:R-:W-:-:S07]  /*190f0*/  IMAD.MOV.U32 R3, RZ, RZ, R14 ;  /* 0x000000ffff037224 */ /* 0x000fce00078e000e */
[----:B------:R-:W-:Y:S05]  /*19100*/  WARPSYNC.COLLECTIVE R15, `(.L_x_706) ;  /* 0x000000000f087348 */ /* 0x000fea0003c00000 */
[----:B------:R0:W1:Y:S02]  /*19110*/  SHFL.IDX P6, R14, R13, R12, R11 ;  /* 0x0000000c0d0e7389 */ /* 0x00006400000c000b */
[----:B01----:R-:W-:Y:S01]  /*19120*/  ENDCOLLECTIVE ;  /* 0x000000000000791b */ /* 0x003fe20003800000 */
.L_x_706:
[----:B------:R-:W-:Y:S01]  /*19130*/  IADD3 R20, P1, R20, R3, RZ ;  /* 0x0000000314147210 */ /* 0x000fe20007f3e0ff */
[----:B------:R-:W-:-:S04]  /*19140*/  IMAD.IADD R3, R17, 0x1, R19 ;  /* 0x0000000111037824 */ /* 0x000fc800078e0213 */
[----:B------:R-:W-:Y:S01]  /*19150*/  IMAD.X R21, RZ, RZ, R10, P1 ;  /* 0x000000ffff157224 */ /* 0x000fe200008e060a */
        /* <DEDUP_REMOVED lines=11> */
.L_x_707:
[----:B------:R-:W-:Y:S02]  /*19210*/  IMAD.MOV.U32 R13, RZ, RZ, R2 ;  /* 0x000000ffff0d7224 */ /* 0x000fe400078e0002 */
[----:B------:R-:W-:Y:S02]  /*19220*/  IMAD.MOV.U32 R12, RZ, RZ, 0x2 ;  /* 0x00000002ff0c7424 */ /* 0x000fe400078e00ff */
[----:B------:R-:W-:-:S05]  /*19230*/  IMAD.SHL.U32 R21, R10, 0x10, RZ ;  /* 0x000000100a157824 */ /* 0x000fca00078e00ff */
[----:B------:R-:W-:Y:S01]  /*19240*/  LOP3.LUT R21, R21, 0x30, RZ, 0xc0, !PT ;  /* 0x0000003015157812 */ /* 0x000fe200078ec0ff */
[----:B------:R-:W-:-:S07]  /*19250*/  IMAD.MOV.U32 R10, RZ, RZ, R14 ;  /* 0x000000ffff0a7224 */ /* 0x000fce00078e000e */
[----:B------:R-:W-:Y:S05]  /*19260*/  WARPSYNC.COLLECTIVE R15, `(.L_x_708) ;  /* 0x000000000f087348 */ /* 0x000fea0003c00000 */
[----:B------:R0:W1:Y:S02]  /*19270*/  SHFL.IDX P6, R14, R13, R12, R11 ;  /* 0x0000000c0d0e7389 */ /* 0x00006400000c000b */
[----:B01----:R-:W-:Y:S01]  /*19280*/  ENDCOLLECTIVE ;  /* 0x000000000000791b */ /* 0x003fe20003800000 */
.L_x_708:
[----:B------:R-:W-:Y:S02]  /*19290*/  IADD3 R20, P1, R21, R10, RZ ;  /* 0x0000000a15147210 */ /* 0x000fe40007f3e0ff */
[----:B------:R-:W0:Y:S02]  /*192a0*/  S2R R10, SR_TID.X ;  /* 0x00000000000a7919 */ /* 0x000e240000002100 */
[----:B------:R-:W-:Y:S02]  /*192b0*/  IADD3.X R21, RZ, R19, RZ, P1, !PT ;  /* 0x00000013ff157210 */ /* 0x000fe40000ffe4ff */
[----:B------:R-:W-:Y:S01]  /*192c0*/  ISETP.LT.OR P1, PT, R7, 0x21, P0 ;  /* 0x000000210700780c */ /* 0x000fe20000721670 */
[----:B------:R-:W-:-:S12]  /*192d0*/  IMAD.MOV.U32 R13, RZ, RZ, R0 ;  /* 0x000000ffff0d7224 */ /* 0x000fd800078e0000 */
        /* <DEDUP_REMOVED lines=8> */
.L_x_709:
[----:B------:R-:W-:-:S05]  /*19360*/  IMAD.SHL.U32 R21, R10, 0x10, RZ ;  /* 0x000000100a157824 */ /* 0x000fca00078e00ff */
[----:B------:R-:W-:Y:S01]  /*19370*/  LOP3.LUT R21, R21, 0x30, RZ, 0xc0, !PT ;  /* 0x0000003015157812 */ /* 0x000fe200078ec0ff */
[----:B------:R-:W-:-:S05]  /*19380*/  IMAD.MOV.U32 R10, RZ, RZ, R14 ;  /* 0x000000ffff0a7224 */ /* 0x000fca00078e000e */
[----:B------:R-:W-:-:S05]  /*19390*/  IADD3 R20, P1, R21, R10, RZ ;  /* 0x0000000a15147210 */ /* 0x000fca0007f3e0ff */
[----:B------:R-:W-:Y:S02]  /*193a0*/  IMAD.X R21, RZ, RZ, R19, P1 ;  /* 0x000000ffff157224 */ /* 0x000fe400008e0613 */
[----:B------:R0:W5:Y:S01]  /*193b0*/  LDL.LU R19, [R1+0x24] ;  /* 0x0000240001137983 */ /* 0x0001620000300800 */
[----:B------:R-:W-:Y:S01]  /*193c0*/  IMAD.MOV.U32 R13, RZ, RZ, R2 ;  /* 0x000000ffff0d7224 */ /* 0x000fe200078e0002 */
[C---:B------:R-:W-:Y:S01]  /*193d0*/  ISETP.LT.OR P1, PT, R7.reuse, 0x41, P0 ;  /* 0x000000410700780c */ /* 0x040fe20000721670 */
[----:B------:R-:W-:Y:S01]  /*193e0*/  IMAD.MOV.U32 R12, RZ, RZ, 0x3 ;  /* 0x00000003ff0c7424 */ /* 0x000fe200078e00ff */
[----:B------:R-:W1:Y:S01]  /*193f0*/  S2R R10, SR_TID.X ;  /* 0x00000000000a7919 */ /* 0x000e620000002100 */
[C---:B------:R-:W-:Y:S02]  /*19400*/  ISETP.GE.AND P3, PT, R7.reuse, 0x81, PT ;  /* 0x000000810700780c */ /* 0x040fe40003f66270 */
[----:B------:R-:W-:-:S13]  /*19410*/  ISETP.GE.AND P4, PT, R7, 0x21, PT ;  /* 0x000000210700780c */ /* 0x000fda0003f86270 */
[----:B01---5:R-:W-:Y:S05]  /*19420*/  WARPSYNC.COLLECTIVE R15, `(.L_x_710) ;  /* 0x000000000f087348 */ /* 0x023fea0003c00000 */
[----:B------:R2:W3:Y:S02]  /*19430*/  SHFL.IDX P6, R14, R13, R12, R11 ;  /* 0x0000000c0d0e7389 */ /* 0x0004e400000c000b */
[----:B0123-5:R-:W-:Y:S01]  /*19440*/  ENDCOLLECTIVE ;  /* 0x000000000000791b */ /* 0x02ffe20003800000 */
.L_x_710:
[----:B------:R-:W-:Y:S01]  /*19450*/  ISETP.GE.AND P2, PT, R7, 0x61, PT ;  /* 0x000000610700780c */ /* 0x000fe20003f46270 */
[----:B------:R-:W-:Y:S01]  /*19460*/  @!PT LDS RZ, [RZ] ;  /* 0x00000000fffff984 */ /* 0x000fe20000000800 */
[----:B------:R-:W-:Y:S01]  /*19470*/  @!PT LDS RZ, [RZ] ;  /* 0x00000000fffff984 */ /* 0x000fe20000000800 */
[----:B------:R-:W-:Y:S01]  /*19480*/  @!PT LDS RZ, [RZ] ;  /* 0x00000000fffff984 */ /* 0x000fe20000000800 */
[----:B------:R0:W-:Y:S01]  /*19490*/  LDGSTS.E.BYPASS.LTC128B.128 [R3+0x7000], desc[UR40][R20.64], !P1 ;  /* 0x0700000014037fae */ /* 0x0001e2000c901d68 */
[----:B------:R-:W-:Y:S01]  /*194a0*/  MOV R13, R0 ;  /* 0x00000000000d7202 */ /* 0x000fe20000000f00 */
[----:B------:R-:W-:-:S10]  /*194b0*/  IMAD.MOV.U32 R2, RZ, RZ, R14 ;  /* 0x000000ffff027224 */ /* 0x000fd400078e000e */
[----:B0-----:R-:W-:Y:S05]  /*194c0*/  WARPSYNC.COLLECTIVE R15, `(.L_x_711) ;  /* 0x000000000f087348 */ /* 0x001fea0003c00000 */
[----:B------:R1:W2:Y:S02]  /*194d0*/  SHFL.IDX P6, R14, R13, R12, R11 ;  /* 0x0000000c0d0e7389 */ /* 0x0002a400000c000b */
[----:B012---:R-:W-:Y:S01]  /*194e0*/  ENDCOLLECTIVE ;  /* 0x000000000000791b */ /* 0x007fe20003800000 */
.L_x_711:
[----:B------:R-:W-:-:S05]  /*194f0*/  IMAD.SHL.U32 R10, R10, 0x10, RZ ;  /* 0x000000100a0a7824 */ /* 0x000fca00078e00ff */
[----:B------:R-:W-:Y:S01]  /*19500*/  LOP3.LUT R10, R10, 0x30, RZ, 0xc0, !PT ;  /* 0x000000300a0a7812 */ /* 0x000fe200078ec0ff */
[----:B------:R-:W-:Y:S02]  /*19510*/  IMAD.MOV.U32 R13, RZ, RZ, R22 ;  /* 0x000000ffff0d7224 */ /* 0x000fe400078e0016 */
[----:B------:R-:W-:Y:S02]  /*19520*/  IMAD.MOV.U32 R12, RZ, RZ, RZ ;  /* 0x000000ffff0c7224 */ /* 0x000fe400078e00ff */
[----:B------:R-:W-:-:S07]  /*19530*/  IMAD.MOV.U32 R0, RZ, RZ, R14 ;  /* 0x000000ffff007224 */ /* 0x000fce00078e000e */
[----:B------:R-:W-:Y:S05]  /*19540*/  WARPSYNC.COLLECTIVE R15, `(.L_x_712) ;  /* 0x000000000f087348 */ /* 0x000fea0003c00000 */
[----:B------:R0:W1:Y:S02]  /*19550*/  SHFL.IDX P6, R14, R13, R12, R11 ;  /* 0x0000000c0d0e7389 */ /* 0x00006400000c000b */
[----:B01----:R-:W-:Y:S01]  /*19560*/  ENDCOLLECTIVE ;  /* 0x000000000000791b */ /* 0x003fe20003800000 */
.L_x_712:
        /* <DEDUP_REMOVED lines=13> */
.L_x_713:
[----:B------:R-:W-:Y:S01]  /*19640*/  IMAD.MOV.U32 R10, RZ, RZ, R14 ;  /* 0x000000ffff0a7224 */ /* 0x000fe200078e000e */
[----:B------:R-:W-:-:S04]  /*19650*/  LOP3.LUT R19, R19, 0xfffffff7, RZ, 0xc0, !PT ;  /* 0xfffffff713137812 */ /* 0x000fc800078ec0ff */
[----:B------:R-:W-:-:S05]  /*19660*/  @P3 LOP3.LUT R19, R19, 0x8, RZ, 0xfc, !PT ;  /* 0x0000000813133812 */ /* 0x000fca00078efcff */
[----:B------:R1:W-:Y:S01]  /*19670*/  STL [R1+0x24], R19 ;  /* 0x0000241301007387 */ /* 0x0003e20000100800 */
[----:B------:R-:W-:Y:S05]  /*19680*/  BRA `(.L_x_714) ;  /* 0xffffffa800f47947 */ /* 0x000fea000383ffff */
.L_x_590:
[----:B----4-:R-:W4:Y:S02]  /*19690*/  LDL R0, [R1+0x44] ;  /* 0x0000440001007983 */ /* 0x010f240000100800 */
[----:B----4-:R4:W0:Y:S02]  /*196a0*/  SYNCS.PHASECHK.TRANS64.TRYWAIT P0, [R6+URZ+0x13240], R0 ;  /* 0x01324000060075a7 */ /* 0x010824000800017f */
[----:B0-----:R-:W-:Y:S05]  /*196b0*/  @!P0 NANOSLEEP.SYNCS 0x989680 ;  /* 0x009896800000895d */ /* 0x001fea0003900000 */
[----:B------:R-:W0:Y:S02]  /*196c0*/  @!P0 SYNCS.PHASECHK.TRANS64 P0, [R6+URZ+0x13240], R0 ;  /* 0x01324000060085a7 */ /* 0x000e24000800007f */
[----:B0-----:R-:W-:Y:S05]  /*196d0*/  @!P0 BRA `(.L_x_590) ;  /* 0xfffffffc00ec8947 */ /* 0x001fea000383ffff */
[----:B------:R-:W-:Y:S05]  /*196e0*/  BRA `(.L_x_715) ;  /* 0xffffffac00547947 */ /* 0x000fea000383ffff */
.L_x_591:
[----:B------:R-:W-:Y:S01]  /*196f0*/  BSSY B0, `(.L_x_716) ;  /* 0x0000008000007945 */ /* 0x000fe20003800000 */
[----:B------:R-:W-:Y:S01]  /*19700*/  IMAD.MOV.U32 R13, RZ, RZ, R2 ;  /* 0x000000ffff0d7224 */ /* 0x000fe200078e0002 */
[----:B------:R-:W-:Y:S01]  /*19710*/  MOV R11, 0x1c1f ;  /* 0x00001c1f000b7802 */ /* 0x000fe20000000f00 */
[----:B------:R-:W-:Y:S02]  /*19720*/  IMAD.MOV.U32 R12, RZ, RZ, RZ ;  /* 0x000000ffff0c7224 */ /* 0x000fe400078e00ff */
[----:B------:R-:W-:-:S07]  /*19730*/  IMAD.MOV.U32 R15, RZ, RZ, -0x1 ;  /* 0xffffffffff0f7424 */ /* 0x000fce00078e00ff */
[----:B01----:R-:W-:Y:S05]  /*19740*/  WARPSYNC.COLLECTIVE R15, `(.L_x_717) ;  /* 0x000000000f087348 */ /* 0x003fea0003c00000 */
[----:B0-----:R0:W2:Y:S02]  /*19750*/  SHFL.IDX P6, R14, R13, R12, R11 ;  /* 0x0000000c0d0e7389 */ /* 0x0010a400000c000b */
[----:B012---:R-:W-:Y:S01]  /*19760*/  ENDCOLLECTIVE ;  /* 0x000000000000791b */ /* 0x007fe20003800000 */
.L_x_717:
[----:B------:R-:W-:Y:S05]  /*19770*/  BSYNC B0 ;  /* 0x0000000000007941 */ /* 0x000fea0003800000 */
.L_x_716:
        /* <DEDUP_REMOVED lines=10> */
.L_x_718:
[----:B------:R-:W-:Y:S01]  /*19820*/  IMAD.MOV.U32 R13, RZ, RZ, R2 ;  /* 0x000000ffff0d7224 */ /* 0x000fe200078e0002 */
[----:B------:R-:W-:Y:S01]  /*19830*/  MOV R12, 0x1 ;  /* 0x00000001000c7802 */ /* 0x000fe20000000f00 */
[----:B------:R-:W-:Y:S02]  /*19840*/  IMAD.SHL.U32 R19, R19, 0x10, RZ ;  /* 0x0000001013137824 */ /* 0x000fe400078e00ff */
[----:B------:R-:W-:-:S03]  /*19850*/  IMAD.MOV.U32 R5, RZ, RZ, R14 ;  /* 0x000000ffff057224 */ /* 0x000fc600078e000e */
[----:B------:R-:W-:-:S07]  /*19860*/  LOP3.LUT R19, R19, 0x30, RZ, 0xc0, !PT ;  /* 0x0000003013137812 */ /* 0x000fce00078ec0ff */
[----:B------:R-:W-:Y:S05]  /*19870*/  WARPSYNC.COLLECTIVE R15, `(.L_x_719) ;  /* 0x000000000f087348 */ /* 0x000fea0003c00000 */
[----:B------:R0:W1:Y:S02]  /*19880*/  SHFL.IDX P6, R14, R13, R12, R11 ;  /* 0x0000000c0d0e7389 */ /* 0x00006400000c000b */
[----:B01----:R-:W-:Y:S01]  /*19890*/  ENDCOLLECTIVE ;  /* 0x000000000000791b */ /* 0x003fe20003800000 */
.L_x_719:
[C---:B------:R-:W-:Y:S02]  /*198a0*/  @P5 IADD3 R5, P0, R19.reuse, R5, RZ ;  /* 0x0000000513055210 */ /* 0x040fe40007f1e0ff */
[----:B------:R-:W-:-:S03]  /*198b0*/  ISETP.GE.AND P3, PT, R19, R20, PT ;  /* 0x000000141300720c */ /* 0x000fc60003f66270 */
        /* <DEDUP_REMOVED lines=13> */
.L_x_720:
[----:B------:R-:W-:Y:S02]  /*19990*/  IMAD.MOV.U32 R13, RZ, RZ, R2 ;  /* 0x000000ffff0d7224 */ /* 0x000fe400078e0002 */
[----:B------:R-:W-:Y:S02]  /*199a0*/  IMAD.MOV.U32 R12, RZ, RZ, 0x2 ;  /* 0x00000002ff0c7424 */ /* 0x000fe400078e00ff */
[----:B------:R-:W-:-:S07]  /*199b0*/  IMAD.MOV.U32 R5, RZ, RZ, R14 ;  /* 0x000000ffff057224 */ /* 0x000fce00078e000e */
[----:B------:R-:W-:Y:S05]  /*199c0*/  WARPSYNC.COLLECTIVE R15, `(.L_x_721) ;  /* 0x000000000f087348 */ /* 0x000fea0003c00000 */
[----:B------:R0:W1:Y:S02]  /*199d0*/  SHFL.IDX P6, R14, R13, R12, R11 ;  /* 0x0000000c0d0e7389 */ /* 0x00006400000c000b */
[----:B01----:R-:W-:Y:S01]  /*199e0*/  ENDCOLLECTIVE ;  /* 0x000000000000791b */ /* 0x003fe20003800000 */
.L_x_721:
        /* <DEDUP_REMOVED lines=14> */
.L_x_722:
[----:B------:R-:W-:Y:S01]  /*19ad0*/  MOV R13, R2 ;  /* 0x00000002000d7202 */ /* 0x000fe20000000f00 */
[----:B------:R-:W-:Y:S02]  /*19ae0*/  IMAD.MOV.U32 R12, RZ, RZ, 0x3 ;  /* 0x00000003ff0c7424 */ /* 0x000fe400078e00ff */
[----:B------:R-:W-:-:S07]  /*19af0*/  IMAD.MOV.U32 R5, RZ, RZ, R14 ;  /* 0x000000ffff057224 */ /* 0x000fce00078e000e */
[----:B------:R-:W-:Y:S05]  /*19b00*/  WARPSYNC.COLLECTIVE R15, `(.L_x_723) ;  /* 0x000000000f087348 */ /* 0x000fea0003c00000 */
[----:B------:R0:W1:Y:S02]  /*19b10*/  SHFL.IDX P6, R14, R13, R12, R11 ;  /* 0x0000000c0d0e7389 */ /* 0x00006400000c000b */
[----:B01----:R-:W-:Y:S01]  /*19b20*/  ENDCOLLECTIVE ;  /* 0x000000000000791b */ /* 0x003fe20003800000 */
.L_x_723:
        /* <DEDUP_REMOVED lines=10> */
.L_x_724:
        /* <DEDUP_REMOVED lines=10> */
.L_x_725:
[----:B------:R-:W-:-:S05]  /*19c70*/  @P2 IADD3 R0, P0, R19, R0, RZ ;  /* 0x0000000013002210 */ /* 0x000fca0007f1e0ff */
[----:B------:R-:W-:Y:S02]  /*19c80*/  @P2 IMAD.MOV.U32 R4, RZ, RZ, R0 ;  /* 0x000000ffff042224 */ /* 0x000fe400078e0000 */
[----:B------:R-:W-:Y:S01]  /*19c90*/  @P2 IMAD.X R2, RZ, RZ, R2, P0 ;  /* 0x000000ffff022224 */ /* 0x000fe200000e0602 */
[----:B------:R-:W-:-:S03]  /*19ca0*/  MOV R13, R8 ;  /* 0x00000008000d7202 */ /* 0x000fc60000000f00 */
[----:B------:R-:W-:-:S05]  /*19cb0*/  @P2 IMAD.MOV.U32 R5, RZ, RZ, R2 ;  /* 0x000000ffff052224 */ /* 0x000fca00078e0002 */
        /* <DEDUP_REMOVED lines=8> */
.L_x_726:
[----:B------:R-:W-:Y:S01]  /*19d40*/  IMAD.MOV.U32 R4, RZ, RZ, R14 ;  /* 0x000000ffff047224 */ /* 0x000fe200078e000e */
[----:B------:R-:W-:Y:S06]  /*19d50*/  BRA `(.L_x_727) ;  /* 0xffffffa800d87947 */ /* 0x000fec000383ffff */
.L_x_598:
[----:B------:R-:W-:Y:S02]  /*19d60*/  IMAD.MOV.U32 R13, RZ, RZ, R4 ;  /* 0x000000ffff0d7224 */ /* 0x000fe400078e0004 */
[----:B------:R-:W-:Y:S02]  /*19d70*/  IMAD.MOV.U32 R12, RZ, RZ, RZ ;  /* 0x000000ffff0c7224 */ /* 0x000fe400078e00ff */
[----:B------:R-:W-:Y:S02]  /*19d80*/  IMAD.MOV.U32 R11, RZ, RZ, 0x1c1f ;  /* 0x00001c1fff0b7424 */ /* 0x000fe400078e00ff */
[----:B------:R-:W-:Y:S02]  /*19d90*/  IMAD.MOV.U32 R15, RZ, RZ, -0x1 ;  /* 0xffffffffff0f7424 */ /* 0x000fe400078e00ff */
[----:B-----5:R-:W-:Y:S02]  /*19da0*/  IMAD R3, R20, R9, RZ ;  /* 0x0000000914037224 */ /* 0x020fe400078e02ff */
[----:B------:R-:W-:-:S07]  /*19db0*/  IMAD R25, R25, 0xc0, R19 ;  /* 0x000000c019197824 */ /* 0x000fce00078e0213 */
[----:B------:R-:W-:Y:S05]  /*19dc0*/  WARPSYNC.COLLECTIVE R15, `(.L_x_728) ;  /* 0x000000000f087348 */ /* 0x000fea0003c00000 */
[----:B------:R0:W1:Y:S02]  /*19dd0*/  SHFL.IDX P6, R14, R13, R12, R11 ;  /* 0x0000000c0d0e7389 */ /* 0x00006400000c000b */
[----:B01----:R-:W-:Y:S01]  /*19de0*/  ENDCOLLECTIVE ;  /* 0x000000000000791b */ /* 0x003fe20003800000 */
.L_x_728:
[C---:B------:R-:W-:Y:S01]  /*19df0*/  VIADD R8, R25.reuse, 0x20 ;  /* 0x0000002019087836 */ /* 0x040fe20000000000 */
[----:B------:R-:W-:Y:S01]  /*19e00*/  ISETP.GE.AND P2, PT, R25, R3, PT ;  /* 0x000000031900720c */ /* 0x000fe20003f46270 */
[----:B------:R-:W-:Y:S02]  /*19e10*/  IMAD.MOV.U32 R13, RZ, RZ, R0 ;  /* 0x000000ffff0d7224 */ /* 0x000fe400078e0000 */
[----:B------:R-:W-:-:S10]  /*19e20*/  IMAD.MOV.U32 R7, RZ, RZ, R14 ;  /* 0x000000ffff077224 */ /* 0x000fd400078e000e */
[----:B------:R-:W-:Y:S05]  /*19e30*/  WARPSYNC.COLLECTIVE R15, `(.L_x_729) ;  /* 0x000000000f087348 */ /* 0x000fea0003c00000 */
[----:B------:R0:W1:Y:S02]  /*19e40*/  SHFL.IDX P6, R14, R13, R12, R11 ;  /* 0x0000000c0d0e7389 */ /* 0x00006400000c000b */
[----:B01----:R-:W-:Y:S01]  /*19e50*/  ENDCOLLECTIVE ;  /* 0x000000000000791b */ /* 0x003fe20003800000 */
.L_x_729:
[----:B------:R-:W-:Y:S01]  /*19e60*/  MOV R13, R4 ;  /* 0x00000004000d7202 */ /* 0x000fe20000000f00 */
[----:B------:R-:W-:Y:S02]  /*19e70*/  IMAD.MOV.U32 R12, RZ, RZ, 0x1 ;  /* 0x00000001ff0c7424 */ /* 0x000fe400078e00ff */
[----:B------:R-:W-:-:S07]  /*19e80*/  IMAD.MOV.U32 R6, RZ, RZ, R14 ;  /* 0x000000ffff067224 */ /* 0x000fce00078e000e */
[----:B------:R-:W-:Y:S05]  /*19e90*/  WARPSYNC.COLLECTIVE R15, `(.L_x_730) ;  /* 0x000000000f087348 */ /* 0x000fea0003c00000 */
[----:B------:R0:W1:Y:S02]  /*19ea0*/  SHFL.IDX P6, R14, R13, R12, R11 ;  /* 0x0000000c0d0e7389 */ /* 0x00006400000c000b */
[----:B01----:R-:W-:Y:S01]  /*19eb0*/  ENDCOLLECTIVE ;  /* 0x000000000000791b */ /* 0x003fe20003800000 */
.L_x_730:
[----:B------:R-:W-:-:S05]  /*19ec0*/  @!P2 IADD3 R6, P1, R18, R6, RZ ;  /* 0x000000061206a210 */ /* 0x000fca0007f3e0ff */
[----:B------:R-:W-:Y:S01]  /*19ed0*/  @!P2 IMAD.X R7, RZ, RZ, R7, P1 ;  /* 0x000000ffff07a224 */ /* 0x000fe200008e0607 */
[----:B------:R-:W-:-:S04]  /*19ee0*/  ISETP.GE.AND P1, PT, R8, R3, PT ;  /* 0x000000030800720c */ /* 0x000fc80003f26270 */
[----:B------:R-:W-:Y:S01]  /*19ef0*/  @!PT LDS RZ, [RZ] ;  /* 0x00000000fffff984 */ /* 0x000fe20000000800 */
[----:B------:R-:W-:Y:S01]  /*19f00*/  @!PT LDS RZ, [RZ] ;  /* 0x00000000fffff984 */ /* 0x000fe20000000800 */
[----:B------:R-:W-:Y:S01]  /*19f10*/  @!PT LDS RZ, [RZ] ;  /* 0x00000000fffff984 */ /* 0x000fe20000000800 */
[----:B------:R0:W-:Y:S01]  /*19f20*/  @!P2 LDGSTS.E.BYPASS.LTC128B.128 [R10+0xb000], desc[UR40][R6.64], !P0 ;  /* 0x0b000000060aafae */ /* 0x0001e2000c101d68 */
[----:B------:R-:W-:Y:S02]  /*19f30*/  IMAD.MOV.U32 R13, RZ, RZ, R0 ;  /* 0x000000ffff0d7224 */ /* 0x000fe400078e0000 */
[----:B0-----:R-:W-:-:S07]  /*19f40*/  IMAD.MOV.U32 R6, RZ, RZ, R14 ;  /* 0x000000ffff067224 */ /* 0x001fce00078e000e */
[----:B------:R-:W-:Y:S05]  /*19f50*/  WARPSYNC.COLLECTIVE R15, `(.L_x_731) ;  /* 0x000000000f087348 */ /* 0x000fea0003c00000 */
[----:B------:R0:W1:Y:S02]  /*19f60*/  SHFL.IDX P6, R14, R13, R12, R11 ;  /* 0x0000000c0d0e7389 */ /* 0x00006400000c000b */
[----:B01----:R-:W-:Y:S01]  /*19f70*/  ENDCOLLECTIVE ;  /* 0x000000000000791b */ /* 0x003fe20003800000 */
.L_x_731:
[----:B------:R-:W-:Y:S02]  /*19f80*/  IMAD.MOV.U32 R13, RZ, RZ, R4 ;  /* 0x000000ffff0d7224 */ /* 0x000fe400078e0004 */
[----:B------:R-:W-:Y:S02]  /*19f90*/  IMAD.MOV.U32 R12, RZ, RZ, 0x2 ;  /* 0x00000002ff0c7424 */ /* 0x000fe400078e00ff */
[----:B------:R-:W-:-:S07]  /*19fa0*/  IMAD.MOV.U32 R7, RZ, RZ, R14 ;  /* 0x000000ffff077224 */ /* 0x000fce00078e000e */
[----:B------:R-:W-:Y:S05]  /*19fb0*/  WARPSYNC.COLLECTIVE R15, `(.L_x_732) ;  /* 0x000000000f087348 */ /* 0x000fea0003c00000 */
[----:B------:R0:W1:Y:S02]  /*19fc0*/  SHFL.IDX P6, R14, R13, R12, R11 ;  /* 0x0000000c0d0e7389 */ /* 0x00006400000c000b */
[----:B01----:R-:W-:Y:S01]  /*19fd0*/  ENDCOLLECTIVE ;  /* 0x000000000000791b */ /* 0x003fe20003800000 */
.L_x_732:
        /* <DEDUP_REMOVED lines=10> */
[----:B0-----:R-:W-:-:S05]  /*1a080*/  VIADD R6, R25, 0x40 ;  /* 0x0000004019067836 */ /* 0x001fca0000000000 */
[----:B------:R-:W-:Y:S01]  /*1a090*/  ISETP.GE.AND P1, PT, R6, R3, PT ;  /* 0x000000030600720c */ /* 0x000fe20003f26270 */
[----:B------:R-:W-:-:S12]  /*1a0a0*/  IMAD.MOV.U32 R6, RZ, RZ, R14 ;  /* 0x000000ffff067224 */ /* 0x000fd800078e000e */
[----:B------:R-:W-:Y:S05]  /*1a0b0*/  WARPSYNC.COLLECTIVE R15, `(.L_x_733) ;  /* 0x000000000f087348 */ /* 0x000fea0003c00000 */
[----:B------:R0:W1:Y:S02]  /*1a0c0*/  SHFL.IDX P6, R14, R13, R12, R11 ;  /* 0x0000000c0d0e7389 */ /* 0x00006400000c000b */
[----:B01----:R-:W-:Y:S01]  /*1a0d0*/  ENDCOLLECTIVE ;  /* 0x000000000000791b */ /* 0x003fe20003800000 */
.L_x_733:
[----:B------:R-:W-:Y:S02]  /*1a0e0*/  IMAD.MOV.U32 R13, RZ, RZ, R4 ;  /* 0x000000ffff0d7224 */ /* 0x000fe400078e0004 */
[----:B------:R-:W-:Y:S01]  /*1a0f0*/  IMAD.MOV.U32 R12, RZ, RZ, 0x3 ;  /* 0x00000003ff0c7424 */ /* 0x000fe200078e00ff */
[----:B------:R-:W-:-:S07]  /*1a100*/  MOV R7, R14 ;  /* 0x0000000e00077202 */ /* 0x000fce0000000f00 */
[----:B------:R-:W-:Y:S05]  /*1a110*/  WARPSYNC.COLLECTIVE R15, `(.L_x_734) ;  /* 0x000000000f087348 */ /* 0x000fea0003c00000 */
[----:B------:R0:W1:Y:S02]  /*1a120*/  SHFL.IDX P6, R14, R13, R12, R11 ;  /* 0x0000000c0d0e7389 */ /* 0x00006400000c000b */
[----:B01----:R-:W-:Y:S01]  /*1a130*/  ENDCOLLECTIVE ;  /* 0x000000000000791b */ /* 0x003fe20003800000 */
.L_x_734:
[----:B------:R-:W-:-:S05]  /*1a140*/  @!P1 IADD3 R7, P2, R18, R7, RZ ;  /* 0x0000000712079210 */ /* 0x000fca0007f5e0ff */
[----:B------:R-:W-:-:S05]  /*1a150*/  @!P1 IMAD.X R6, RZ, RZ, R6, P2 ;  /* 0x000000ffff069224 */ /* 0x000fca00010e0606 */
[----:B------:R-:W-:Y:S01]  /*1a160*/  @!P1 LOP3.LUT R7, R7, R6, RZ, 0x3c, !PT ;  /* 0x0000000607079212 */ /* 0x000fe200078e3cff */
[----:B------:R-:W-:-:S03]  /*1a170*/  IMAD.MOV.U32 R13, RZ, RZ, R0 ;  /* 0x000000ffff0d7224 */ /* 0x000fc600078e0000 */
[----:B------:R-:W-:Y:S01]  /*1a180*/  @!P1 LOP3.LUT R6, R7, R6, RZ, 0x3c, !PT ;  /* 0x0000000607069212 */ /* 0x000fe200078e3cff */
[----:B------:R-:W-:-:S03]  /*1a190*/  VIADD R0, R25, 0x60 ;  /* 0x0000006019007836 */ /* 0x000fc60000000000 */
[----:B------:R-:W-:Y:S01]  /*1a1a0*/  @!P1 LOP3.LUT R7, R7, R6, RZ, 0x3c, !PT ;  /* 0x0000000607079212 */ /* 0x000fe200078e3cff */
[----:B------:R-:W-:-:S04]  /*1a1b0*/  IMAD.MOV.U32 R4, RZ, RZ, R14 ;  /* 0x000000ffff047224 */ /* 0x000fc800078e000e */
[----:B------:R-:W-:Y:S01]  /*1a1c0*/  @!PT LDS RZ, [RZ] ;  /* 0x00000000fffff984 */ /* 0x000fe20000000800 */
[----:B------:R-:W-:Y:S01]  /*1a1d0*/  @!PT LDS RZ, [RZ] ;  /* 0x00000000fffff984 */ /* 0x000fe20000000800 */
[----:B------:R-:W-:Y:S01]  /*1a1e0*/  @!PT LDS RZ, [RZ] ;  /* 0x00000000fffff984 */ /* 0x000fe20000000800 */
[----:B------:R0:W-:Y:S01]  /*1a1f0*/  @!P1 LDGSTS.E.BYPASS.LTC128B.128 [R10+0xc000], desc[UR40][R6.64], !P0 ;  /* 0x0c000000060a9fae */ /* 0x0001e2000c101d68 */
[----:B------:R-:W-:-:S13]  /*1a200*/  ISETP.GE.AND P1, PT, R0, R3, PT ;  /* 0x000000030000720c */ /* 0x000fda0003f26270 */
[----:B0-----:R-:W-:Y:S05]  /*1a210*/  WARPSYNC.COLLECTIVE R15, `(.L_x_735) ;  /* 0x000000000f087348 */ /* 0x001fea0003c00000 */
[----:B------:R1:W2:Y:S02]  /*1a220*/  SHFL.IDX P6, R14, R13, R12, R11 ;  /* 0x0000000c0d0e7389 */ /* 0x0002a400000c000b */
[----:B012---:R-:W-:Y:S01]  /*1a230*/  ENDCOLLECTIVE ;  /* 0x000000000000791b */ /* 0x007fe20003800000 */
.L_x_735:
[----:B------:R-:W-:Y:S02]  /*1a240*/  IMAD.MOV.U32 R13, RZ, RZ, R2 ;  /* 0x000000ffff0d7224 */ /* 0x000fe400078e0002 */
[----:B------:R-:W-:Y:S02]  /*1a250*/  IMAD.MOV.U32 R12, RZ, RZ, RZ ;  /* 0x000000ffff0c7224 */ /* 0x000fe400078e00ff */
[----:B------:R-:W-:-:S07]  /*1a260*/  IMAD.MOV.U32 R6, RZ, RZ, R14 ;  /* 0x000000ffff067224 */ /* 0x000fce00078e000e */
[----:B------:R-:W-:Y:S05]  /*1a270*/  WARPSYNC.COLLECTIVE R15, `(.L_x_736) ;  /* 0x000000000f087348 */ /* 0x000fea0003c00000 */
[----:B------:R0:W1:Y:S02]  /*1a280*/  SHFL.IDX P6, R14, R13, R12, R11 ;  /* 0x0000000c0d0e7389 */ /* 0x00006400000c000b */
[----:B01----:R-:W-:Y:S01]  /*1a290*/  ENDCOLLECTIVE ;  /* 0x000000000000791b */ /* 0x003fe20003800000 */
.L_x_736:
[----:B------:R-:W-:-:S05]  /*1a2a0*/  @!P1 IADD3 R6, P3, R18, R6, RZ ;  /* 0x0000000612069210 */ /* 0x000fca0007f7e0ff */
[----:B------:R-:W-:-:S05]  /*1a2b0*/  @!P1 IMAD.X R7, RZ, RZ, R4, P3 ;  /* 0x000000ffff079224 */ /* 0x000fca00018e0604 */
[----:B------:R-:W-:Y:S01]  /*1a2c0*/  @!PT LDS RZ, [RZ] ;  /* 0x00000000fffff984 */ /* 0x000fe20000000800 */
[----:B------:R-:W-:Y:S01]  /*1a2d0*/  @!PT LDS RZ, [RZ] ;  /* 0x00000000fffff984 */ /* 0x000fe20000000800 */
[----:B------:R-:W-:Y:S01]  /*1a2e0*/  @!PT LDS RZ, [RZ] ;  /* 0x00000000fffff984 */ /* 0x000fe20000000800 */
[----:B------:R0:W-:Y:S01]  /*1a2f0*/  @!P1 LDGSTS.E.BYPASS.LTC128B.128 [R10+0xc800], desc[UR40][R6.64], !P0 ;  /* 0x0c800000060a9fae */ /* 0x0001e2000c101d68 */
[----:B------:R-:W-:Y:S01]  /*1a300*/  IMAD.MOV.U32 R13, RZ, RZ, R5 ;  /* 0x000000ffff0d7224 */ /* 0x000fe200078e0005 */
[----:B------:R-:W-:Y:S01]  /*1a310*/  MOV R4, R14 ;  /* 0x0000000e00047202 */ /* 0x000fe20000000f00 */
[----:B0-----:R-:W-:-:S07]  /*1a320*/  VIADD R6, R25, 0x80 ;  /* 0x0000008019067836 */ /* 0x001fce0000000000 */
[----:B------:R-:W-:Y:S05]  /*1a330*/  WARPSYNC.COLLECTIVE R15, `(.L_x_737) ;  /* 0x000000000f087348 */ /* 0x000fea0003c00000 */
[----:B------:R0:W1:Y:S02]  /*1a340*/  SHFL.IDX P6, R14, R13, R12, R11 ;  /* 0x0000000c0d0e7389 */ /* 0x00006400000c000b */
[----:B01----:R-:W-:Y:S01]  /*1a350*/  ENDCOLLECTIVE ;  /* 0x000000000000791b */ /* 0x003fe20003800000 */
.L_x_737:
[----:B------:R-:W-:Y:S01]  /*1a360*/  ISETP.GE.AND P1, PT, R6, R3, PT ;  /* 0x000000030600720c */ /* 0x000fe20003f26270 */
[----:B------:R-:W-:Y:S02]  /*1a370*/  IMAD.MOV.U32 R13, RZ, RZ, R2 ;  /* 0x000000ffff0d7224 */ /* 0x000fe400078e0002 */
[----:B------:R-:W-:Y:S02]  /*1a380*/  IMAD.MOV.U32 R12, RZ, RZ, 0x1 ;  /* 0x00000001ff0c7424 */ /* 0x000fe400078e00ff */
[----:B------:R-:W-:-:S08]  /*1a390*/  IMAD.MOV.U32 R0, RZ, RZ, R14 ;  /* 0x000000ffff007224 */ /* 0x000fd000078e000e */
[----:B------:R-:W-:Y:S05]  /*1a3a0*/  WARPSYNC.COLLECTIVE R15, `(.L_x_738) ;  /* 0x000000000f087348 */ /* 0x000fea0003c00000 */
[----:B------:R0:W1:Y:S02]  /*1a3b0*/  SHFL.IDX P6, R14, R13, R12, R11 ;  /* 0x0000000c0d0e7389 */ /* 0x00006400000c000b */
[----:B01----:R-:W-:Y:S01]  /*1a3c0*/  ENDCOLLECTIVE ;  /* 0x000000000000791b */ /* 0x003fe20003800000 */
.L_x_738:
        /* <DEDUP_REMOVED lines=13> */
.L_x_739:
[----:B------:R-:W-:Y:S01]  /*1a4a0*/  MOV R2, R14 ;  /* 0x0000000e00027202 */ /* 0x000fe20000000f00 */
[----:B------:R-:W-:Y:S06]  /*1a4b0*/  BRA `(.L_x_740) ;  /* 0xffffffac00d87947 */ /* 0x000fec000383ffff */
.L_x_601:
[----:B0-----:R0:W1:Y:S02]  /*1a4c0*/  SYNCS.PHASECHK.TRANS64.TRYWAIT P0, [R17+URZ+0x13220], R0 ;  /* 0x01322000110075a7 */ /* 0x001064000800017f */
[----:B-1----:R-:W-:Y:S05]  /*1a4d0*/  @!P0 NANOSLEEP.SYNCS 0x989680 ;  /* 0x009896800000895d */ /* 0x002fea0003900000 */
[----:B------:R-:W1:Y:S02]  /*1a4e0*/  @!P0 SYNCS.PHASECHK.TRANS64 P0, [R17+URZ+0x13220], R0 ;  /* 0x01322000110085a7 */ /* 0x000e64000800007f */
[----:B-1----:R-:W-:Y:S05]  /*1a4f0*/  @!P0 BRA `(.L_x_601) ;  /* 0xfffffffc00f08947 */ /* 0x002fea000383ffff */
[----:B------:R-:W-:Y:S05]  /*1a500*/  BRA `(.L_x_741) ;  /* 0xffffffb000347947 */ /* 0x000fea000383ffff */
.L_x_605:
[----:B0-----:R0:W1:Y:S02]  /*1a510*/  SYNCS.PHASECHK.TRANS64.TRYWAIT P0, [R6+URZ+0x13280], R28 ;  /* 0x0132801c060075a7 */ /* 0x001064000800017f */
[----:B-1----:R-:W-:Y:S05]  /*1a520*/  @!P0 NANOSLEEP.SYNCS 0x989680 ;  /* 0x009896800000895d */ /* 0x002fea0003900000 */
[----:B------:R-:W1:Y:S02]  /*1a530*/  @!P0 SYNCS.PHASECHK.TRANS64 P0, [R6+URZ+0x13280], R28 ;  /* 0x0132801c060085a7 */ /* 0x000e64000800007f */
[----:B-1----:R-:W-:Y:S05]  /*1a540*/  @!P0 BRA `(.L_x_605) ;  /* 0xfffffffc00f08947 */ /* 0x002fea000383ffff */
[----:B------:R-:W-:Y:S05]  /*1a550*/  BRA `(.L_x_742) ;  /* 0xffffffb400787947 */ /* 0x000fea000383ffff */
.L_x_606:
        /* <DEDUP_REMOVED lines=8> */
.L_x_744:
[----:B------:R-:W-:Y:S05]  /*1a5e0*/  BSYNC B0 ;  /* 0x0000000000007941 */ /* 0x000fea0003800000 */
.L_x_743:
[----:B------:R-:W0:Y:S01]  /*1a5f0*/  S2R R2, SR_TID.X ;  /* 0x0000000000027919 */ /* 0x000e220000002100 */
[----:B------:R-:W-:Y:S02]  /*1a600*/  IMAD.MOV.U32 R13, RZ, RZ, R4 ;  /* 0x000000ffff0d7224 */ /* 0x000fe400078e0004 */
[----:B------:R-:W-:Y:S02]  /*1a610*/  IMAD.MOV.U32 R12, RZ, RZ, RZ ;  /* 0x000000ffff0c7224 */ /* 0x000fe400078e00ff */
[----:B------:R-:W-:Y:S02]  /*1a620*/  IMAD.MOV.U32 R11, RZ, RZ, 0x1c1f ;  /* 0x00001c1fff0b7424 */ /* 0x000fe400078e00ff */
[----:B------:R-:W-:Y:S02]  /*1a630*/  IMAD.MOV.U32 R15, RZ, RZ, -0x1 ;  /* 0xffffffffff0f7424 */ /* 0x000fe400078e00ff */
[----:B------:R-:W-:Y:S02]  /*1a640*/  IMAD.MOV.U32 R3, RZ, RZ, R14 ;  /* 0x000000ffff037224 */ /* 0x000fe400078e000e */
[----:B------:R-:W-:-:S07]  /*1a650*/  IMAD.IADD R7, R17, 0x1, R7 ;  /* 0x0000000111077824 */ /* 0x000fce00078e0207 */
[----:B0-----:R-:W-:Y:S05]  /*1a660*/  WARPSYNC.COLLECTIVE R15, `(.L_x_745) ;  /* 0x000000000f087348 */ /* 0x001fea0003c00000 */
[----:B------:R1:W2:Y:S02]  /*1a670*/  SHFL.IDX P6, R14, R13, R12, R11 ;  /* 0x0000000c0d0e7389 */ /* 0x0002a400000c000b */
[----:B012---:R-:W-:Y:S01]  /*1a680*/  ENDCOLLECTIVE ;  /* 0x000000000000791b */ /* 0x007fe20003800000 */
.L_x_745:
[----:B------:R-:W-:Y:S02]  /*1a690*/  IMAD.MOV.U32 R13, RZ, RZ, R5 ;  /* 0x000000ffff0d7224 */ /* 0x000fe400078e0005 */
[----:B------:R-:W-:Y:S02]  /*1a6a0*/  IMAD.MOV.U32 R12, RZ, RZ, 0x1 ;  /* 0x00000001ff0c7424 */ /* 0x000fe400078e00ff */
[----:B------:R-:W-:Y:S01]  /*1a6b0*/  IMAD.SHL.U32 R15, R2, 0x10, RZ ;  /* 0x00000010020f7824 */ /* 0x000fe200078e00ff */
[----:B------:R-:W-:-:S04]  /*1a6c0*/  MOV R2, R14 ;  /* 0x0000000e00027202 */ /* 0x000fc80000000f00 */
[----:B------:R-:W-:-:S04]  /*1a6d0*/  LOP3.LUT R15, R15, 0x30, RZ, 0xc0, !PT ;  /* 0x000000300f0f7812 */ /* 0x000fc800078ec0ff */
[----:B------:R-:W-:Y:S01]  /*1a6e0*/  IADD3 R2, P0, R15, R2, RZ ;  /* 0x000000020f027210 */ /* 0x000fe20007f1e0ff */
[----:B------:R-:W-:-:S04]  /*1a6f0*/  IMAD.MOV.U32 R15, RZ, RZ, -0x1 ;  /* 0xffffffffff0f7424 */ /* 0x000fc800078e00ff */
[----:B------:R-:W-:-:S08]  /*1a700*/  IMAD.X R3, RZ, RZ, R3, P0 ;  /* 0x000000ffff037224 */ /* 0x000fd000000e0603 */
[----:B------:R-:W-:Y:S05]  /*1a710*/  WARPSYNC.COLLECTIVE R15, `(.L_x_746) ;  /* 0x000000000f087348 */ /* 0x000fea0003c00000 */
[----:B------:R0:W1:Y:S02]  /*1a720*/  SHFL.IDX P6, R14, R13, R12, R11 ;  /* 0x0000000c0d0e7389 */ /* 0x00006400000c000b */
[----:B01----:R-:W-:Y:S01]  /*1a730*/  ENDCOLLECTIVE ;  /* 0x000000000000791b */ /* 0x003fe20003800000 */
.L_x_746:
        /* <DEDUP_REMOVED lines=10> */
.L_x_747:
[----:B------:R-:W-:Y:S01]  /*1a7e0*/  MOV R13, R5 ;  /* 0x00000005000d7202 */ /* 0x000fe20000000f00 */
        /* <DEDUP_REMOVED lines=10> */
.L_x_748:
        /* <DEDUP_REMOVED lines=10> */
.L_x_749:
        /* <DEDUP_REMOVED lines=11> */
.L_x_750:
[----:B------:R-:W-:Y:S01]  /*1a9e0*/  @!PT LDS RZ, [RZ] ;  /* 0x00000000fffff984 */ /* 0x000fe20000000800 */
[----:B------:R-:W-:Y:S01]  /*1a9f0*/  @!PT LDS RZ, [RZ] ;  /* 0x00000000fffff984 */ /* 0x000fe20000000800 */
[----:B------:R-:W-:Y:S01]  /*1aa00*/  @!PT LDS RZ, [RZ] ;  /* 0x00000000fffff984 */ /* 0x000fe20000000800 */
[----:B------:R0:W-:Y:S01]  /*1aa10*/  LDGSTS.E.BYPASS.LTC128B.128 [R7+0x7000], desc[UR40][R2.64], !P2 ;  /* 0x0700000002077fae */ /* 0x0001e2000d101d68 */
[----:B------:R-:W-:Y:S01]  /*1aa20*/  IMAD.MOV.U32 R13, RZ, RZ, R4 ;  /* 0x000000ffff0d7224 */ /* 0x000fe200078e0004 */
[----:B0-----:R-:W0:Y:S01]  /*1aa30*/  S2R R3, SR_TID.X ;  /* 0x0000000000037919 */ /* 0x001e220000002100 */
[----:B------:R-:W-:-:S07]  /*1aa40*/  MOV R5, R14 ;  /* 0x0000000e00057202 */ /* 0x000fce0000000f00 */
[----:B0-----:R-:W-:Y:S05]  /*1aa50*/  WARPSYNC.COLLECTIVE R15, `(.L_x_751) ;  /* 0x000000000f087348 */ /* 0x001fea0003c00000 */
[----:B------:R1:W2:Y:S02]  /*1aa60*/  SHFL.IDX P6, R14, R13, R12, R11 ;  /* 0x0000000c0d0e7389 */ /* 0x0002a400000c000b */
[----:B012---:R-:W-:Y:S01]  /*1aa70*/  ENDCOLLECTIVE ;  /* 0x000000000000791b */ /* 0x007fe20003800000 */
.L_x_751:
[----:B------:R-:W-:Y:S02]  /*1aa80*/  IMAD.MOV.U32 R13, RZ, RZ, R18 ;  /* 0x000000ffff0d7224 */ /* 0x000fe400078e0012 */
[----:B------:R-:W-:Y:S02]  /*1aa90*/  IMAD.MOV.U32 R12, RZ, RZ, RZ ;  /* 0x000000ffff0c7224 */ /* 0x000fe400078e00ff */
[----:B------:R-:W-:Y:S02]  /*1aaa0*/  IMAD.SHL.U32 R3, R3, 0x10, RZ ;  /* 0x0000001003037824 */ /* 0x000fe400078e00ff */
[----:B------:R-:W-:-:S07]  /*1aab0*/  IMAD.MOV.U32 R2, RZ, RZ, R14 ;  /* 0x000000ffff027224 */ /* 0x000fce00078e000e */
[----:B------:R-:W-:Y:S05]  /*1aac0*/  WARPSYNC.COLLECTIVE R15, `(.L_x_752) ;  /* 0x000000000f087348 */ /* 0x000fea0003c00000 */
[----:B------:R0:W1:Y:S02]  /*1aad0*/  SHFL.IDX P6, R14, R13, R12, R11 ;  /* 0x0000000c0d0e7389 */ /* 0x00006400000c000b */
[----:B01----:R-:W-:Y:S01]  /*1aae0*/  ENDCOLLECTIVE ;  /* 0x000000000000791b */ /* 0x003fe20003800000 */
.L_x_752:
[----:B------:R-:W-:-:S04]  /*1aaf0*/  LOP3.LUT R3, R3, 0x30, RZ, 0xc0, !PT ;  /* 0x0000003003037812 */ /* 0x000fc800078ec0ff */
[----:B------:R-:W-:-:S05]  /*1ab00*/  IADD3 R2, P0, R3, R2, RZ ;  /* 0x0000000203027210 */ /* 0x000fca0007f1e0ff */
[----:B------:R-:W-:Y:S02]  /*1ab10*/  IMAD.X R3, RZ, RZ, R5, P0 ;  /* 0x000000ffff037224 */ /* 0x000fe400000e0605 */
[----:B------:R-:W-:-:S03]  /*1ab20*/  IMAD.MOV.U32 R13, RZ, RZ, R19 ;  /* 0x000000ffff0d7224 */ /* 0x000fc600078e0013 */
        /* <DEDUP_REMOVED lines=8> */
.L_x_753:
[----:B------:R-:W-:Y:S01]  /*1abb0*/  IMAD.MOV.U32 R2, RZ, RZ, R14 ;  /* 0x000000ffff027224 */ /* 0x000fe200078e000e */
[----:B------:R-:W-:Y:S06]  /*1abc0*/  BRA `(.L_x_754) ;  /* 0xffffffb000e47947 */ /* 0x000fec000383ffff */
.L_x_611:
[----:B---3--:R3:W4:Y:S02]  /*1abd0*/  SYNCS.PHASECHK.TRANS64.TRYWAIT P0, [R6+URZ+0x13240], R28 ;  /* 0x0132401c060075a7 */ /* 0x008724000800017f */
[----:B----4-:R-:W-:Y:S05]  /*1abe0*/  @!P0 NANOSLEEP.SYNCS 0x989680 ;  /* 0x009896800000895d */ /* 0x010fea0003900000 */
[----:B------:R-:W4:Y:S02]  /*1abf0*/  @!P0 SYNCS.PHASECHK.TRANS64 P0, [R6+URZ+0x13240], R28 ;  /* 0x0132401c060085a7 */ /* 0x000f24000800007f */
[----:B----4-:R-:W-:Y:S05]  /*1ac00*/  @!P0 BRA `(.L_x_611) ;  /* 0xfffffffc00f08947 */ /* 0x010fea000383ffff */
[----:B------:R-:W-:Y:S05]  /*1ac10*/  BRA `(.L_x_755) ;  /* 0xffffffb400407947 */ /* 0x000fea000383ffff */
.L_x_612:
[----:B------:R-:W-:Y:S01]  /*1ac20*/  BSSY B0, `(.L_x_756) ;  /* 0x0000008000007945 */ /* 0x000fe20003800000 */
[----:B------:R-:W-:Y:S01]  /*1ac30*/  IMAD.MOV.U32 R13, RZ, RZ, R8 ;  /* 0x000000ffff0d7224 */ /* 0x000fe200078e0008 */
[----:B------:R-:W-:Y:S01]  /*1ac40*/  MOV R12, RZ ;  /* 0x000000ff000c7202 */ /* 0x000fe20000000f00 */
[----:B------:R-:W-:Y:S02]  /*1ac50*/  IMAD.MOV.U32 R11, RZ, RZ, 0x1c1f ;  /* 0x00001c1fff0b7424 */ /* 0x000fe400078e00ff */
[----:B------:R-:W-:-:S07]  /*1ac60*/  IMAD.MOV.U32 R15, RZ, RZ, -0x1 ;  /* 0xffffffffff0f7424 */ /* 0x000fce00078e00ff */
[----:B0123--:R-:W-:Y:S05]  /*1ac70*/  WARPSYNC.COLLECTIVE R15, `(.L_x_757) ;  /* 0x000000000f087348 */ /* 0x00ffea0003c00000 */
[----:B------:R4:W0:Y:S02]  /*1ac80*/  SHFL.IDX P6, R14, R13, R12, R11 ;  /* 0x0000000c0d0e7389 */ /* 0x00082400000c000b */
[----:B01234-:R-:W-:Y:S01]  /*1ac90*/  ENDCOLLECTIVE ;  /* 0x000000000000791b */ /* 0x01ffe20003800000 */
.L_x_757:
[----:B------:R-:W-:Y:S05]  /*1aca0*/  BSYNC B0 ;  /* 0x0000000000007941 */ /* 0x000fea0003800000 */
.L_x_756:
        /* <DEDUP_REMOVED lines=8> */
.L_x_758:
[----:B------:R-:W-:Y:S01]  /*1ad30*/  MOV R13, R8 ;  /* 0x00000008000d7202 */ /* 0x000fe20000000f00 */
[----:B------:R-:W-:Y:S02]  /*1ad40*/  IMAD.MOV.U32 R12, RZ, RZ, 0x1 ;  /* 0x00000001ff0c7424 */ /* 0x000fe400078e00ff */
[----:B------:R-:W-:-:S07]  /*1ad50*/  IMAD.MOV.U32 R2, RZ, RZ, R14 ;  /* 0x000000ffff027224 */ /* 0x000fce00078e000e */
[----:B------:R-:W-:Y:S05]  /*1ad60*/  WARPSYNC.COLLECTIVE R15, `(.L_x_759) ;  /* 0x000000000f087348 */ /* 0x000fea0003c00000 */
[----:B------:R0:W1:Y:S02]  /*1ad70*/  SHFL.IDX P6, R14, R13, R12, R11 ;  /* 0x0000000c0d0e7389 */ /* 0x00006400000c000b */
[----:B01----:R-:W-:Y:S01]  /*1ad80*/  ENDCOLLECTIVE ;  /* 0x000000000000791b */ /* 0x003fe20003800000 */
.L_x_759:
        /* <DEDUP_REMOVED lines=11> */
.L_x_760:
[----:B------:R-:W-:Y:S02]  /*1ae40*/  IMAD.MOV.U32 R13, RZ, RZ, R8 ;  /* 0x000000ffff0d7224 */ /* 0x000fe400078e0008 */
[----:B------:R-:W-:Y:S02]  /*1ae50*/  IMAD.MOV.U32 R12, RZ, RZ, 0x2 ;  /* 0x00000002ff0c7424 */ /* 0x000fe400078e00ff */
[----:B------:R-:W-:-:S07]  /*1ae60*/  IMAD.MOV.U32 R2, RZ, RZ, R14 ;  /* 0x000000ffff027224 */ /* 0x000fce00078e000e */
[----:B------:R-:W-:Y:S05]  /*1ae70*/  WARPSYNC.COLLECTIVE R15, `(.L_x_761) ;  /* 0x000000000f087348 */ /* 0x000fea0003c00000 */
[----:B------:R0:W1:Y:S02]  /*1ae80*/  SHFL.IDX P6, R14, R13, R12, R11 ;  /* 0x0000000c0d0e7389 */ /* 0x00006400000c000b */
[----:B01----:R-:W-:Y:S01]  /*1ae90*/  ENDCOLLECTIVE ;  /* 0x000000000000791b */ /* 0x003fe20003800000 */
.L_x_761:
        /* <DEDUP_REMOVED lines=11> */
.L_x_762:
[----:B------:R-:W-:Y:S02]  /*1af50*/  IMAD.MOV.U32 R13, RZ, RZ, R8 ;  /* 0x000000ffff0d7224 */ /* 0x000fe400078e0008 */
[----:B------:R-:W-:Y:S01]  /*1af60*/  IMAD.MOV.U32 R12, RZ, RZ, 0x3 ;  /* 0x00000003ff0c7424 */ /* 0x000fe200078e00ff */
[----:B------:R-:W-:-:S07]  /*1af70*/  MOV R2, R14 ;  /* 0x0000000e00027202 */ /* 0x000fce0000000f00 */
[----:B------:R-:W-:Y:S05]  /*1af80*/  WARPSYNC.COLLECTIVE R15, `(.L_x_763) ;  /* 0x000000000f087348 */ /* 0x000fea0003c00000 */
[----:B------:R0:W1:Y:S02]  /*1af90*/  SHFL.IDX P6, R14, R13, R12, R11 ;  /* 0x0000000c0d0e7389 */ /* 0x00006400000c000b */
[----:B01----:R-:W-:Y:S01]  /*1afa0*/  ENDCOLLECTIVE ;  /* 0x000000000000791b */ /* 0x003fe20003800000 */
.L_x_763:
        /* <DEDUP_REMOVED lines=11> */
.L_x_764:
[----:B------:R-:W-:Y:S02]  /*1b060*/  IMAD.MOV.U32 R13, RZ, RZ, R4 ;  /* 0x000000ffff0d7224 */ /* 0x000fe400078e0004 */
[----:B------:R-:W-:Y:S02]  /*1b070*/  IMAD.MOV.U32 R12, RZ, RZ, RZ ;  /* 0x000000ffff0c7224 */ /* 0x000fe400078e00ff */
[----:B------:R-:W-:-:S07]  /*1b080*/  IMAD.MOV.U32 R2, RZ, RZ, R14 ;  /* 0x000000ffff027224 */ /* 0x000fce00078e000e */
[----:B------:R-:W-:Y:S05]  /*1b090*/  WARPSYNC.COLLECTIVE R15, `(.L_x_765) ;  /* 0x000000000f087348 */ /* 0x000fea0003c00000 */
[----:B------:R0:W1:Y:S02]  /*1b0a0*/  SHFL.IDX P6, R14, R13, R12, R11 ;  /* 0x0000000c0d0e7389 */ /* 0x00006400000c000b */
[----:B01----:R-:W-:Y:S01]  /*1b0b0*/  ENDCOLLECTIVE ;  /* 0x000000000000791b */ /* 0x003fe20003800000 */
.L_x_765:
[----:B------:R-:W-:-:S05]  /*1b0c0*/  IADD3 R2, P0, R18, R2, RZ ;  /* 0x0000000212027210 */ /* 0x000fca0007f1e0ff */
[----:B------:R-:W-:-:S05]  /*1b0d0*/  IMAD.X R3, RZ, RZ, R8, P0 ;  /* 0x000000ffff037224 */ /* 0x000fca00000e0608 */
[----:B------:R-:W-:Y:S01]  /*1b0e0*/  @!PT LDS RZ, [RZ] ;  /* 0x00000000fffff984 */ /* 0x000fe20000000800 */
[----:B------:R-:W-:Y:S01]  /*1b0f0*/  @!PT LDS RZ, [RZ] ;  /* 0x00000000fffff984 */ /* 0x000fe20000000800 */
[----:B------:R-:W-:Y:S01]  /*1b100*/  @!PT LDS RZ, [RZ] ;  /* 0x00000000fffff984 */ /* 0x000fe20000000800 */
[----:B------:R0:W-:Y:S01]  /*1b110*/  LDGSTS.E.BYPASS.LTC128B.128 [R7+0xf800], desc[UR40][R2.64], !P2 ;  /* 0x0f80000002077fae */ /* 0x0001e2000d101d68 */
[----:B------:R-:W-:Y:S01]  /*1b120*/  IMAD.MOV.U32 R13, RZ, RZ, R5 ;  /* 0x000000ffff0d7224 */ /* 0x000fe200078e0005 */
[----:B------:R-:W-:-:S07]  /*1b130*/  MOV R4, R14 ;  /* 0x0000000e00047202 */ /* 0x000fce0000000f00 */
[----:B0-----:R-:W-:Y:S05]  /*1b140*/  WARPSYNC.COLLECTIVE R15, `(.L_x_766) ;  /* 0x000000000f087348 */ /* 0x001fea0003c00000 */
[----:B------:R1:W2:Y:S02]  /*1b150*/  SHFL.IDX P6, R14, R13, R12, R11 ;  /* 0x0000000c0d0e7389 */ /* 0x0002a400000c000b */
[----:B012---:R-:W-:Y:S01]  /*1b160*/  ENDCOLLECTIVE ;  /* 0x000000000000791b */ /* 0x007fe20003800000 */
.L_x_766:
[----:B------:R-:W-:Y:S01]  /*1b170*/  IMAD.MOV.U32 R2, RZ, RZ, R14 ;  /* 0x000000ffff027224 */ /* 0x000fe200078e000e */
[----:B------:R-:W-:Y:S06]  /*1b180*/  BRA `(.L_x_767) ;  /* 0xffffffb000cc7947 */ /* 0x000fec000383ffff */
.L_x_617:
[----:B------:R0:W0:Y:S02]  /*1b190*/  SYNCS.PHASECHK.TRANS64.TRYWAIT P2, [R2+URZ+0x13270], R0 ;  /* 0x01327000020075a7 */ /* 0x000024000804017f */
[----:B0-----:R-:W-:Y:S05]  /*1b1a0*/  @!P2 NANOSLEEP.SYNCS 0x989680 ;  /* 0x009896800000a95d */ /* 0x001fea0003900000 */
[----:B------:R-:W0:Y:S02]  /*1b1b0*/  @!P2 SYNCS.PHASECHK.TRANS64 P2, [R2+URZ+0x13270], R0 ;  /* 0x013270000200a5a7 */ /* 0x000e24000804007f */
[----:B0-----:R-:W-:Y:S05]  /*1b1c0*/  @!P2 BRA `(.L_x_617) ;  /* 0xfffffffc00f0a947 */ /* 0x001fea000383ffff */
[----:B------:R-:W-:Y:S05]  /*1b1d0*/  BRA `(.L_x_768) ;  /* 0xffffffb400307947 */ /* 0x000fea000383ffff */
.L_x_619:
[----:B------:R0:W0:Y:S02]  /*1b1e0*/  SYNCS.PHASECHK.TRANS64.TRYWAIT P2, [R2+URZ+0x13260], R0 ;  /* 0x01326000020075a7 */ /* 0x000024000804017f */
[----:B0-----:R-:W-:Y:S05]  /*1b1f0*/  @!P2 NANOSLEEP.SYNCS 0x989680 ;  /* 0x009896800000a95d */ /* 0x001fea0003900000 */
[----:B------:R-:W0:Y:S02]  /*1b200*/  @!P2 SYNCS.PHASECHK.TRANS64 P2, [R2+URZ+0x13260], R0 ;  /* 0x013260000200a5a7 */ /* 0x000e24000804007f */
[----:B0-----:R-:W-:Y:S05]  /*1b210*/  @!P2 BRA `(.L_x_619) ;  /* 0xfffffffc00f0a947 */ /* 0x001fea000383ffff */
[----:B------:R-:W-:Y:S05]  /*1b220*/  BRA `(.L_x_769) ;  /* 0xffffffb400407947 */ /* 0x000fea000383ffff */
.L_x_627:
[----:B0-----:R0:W2:Y:S02]  /*1b230*/  SYNCS.PHASECHK.TRANS64.TRYWAIT P1, [R3+URZ+0x13270], R0 ;  /* 0x01327000030075a7 */ /* 0x0010a4000802017f */
[----:B--2---:R-:W-:Y:S05]  /*1b240*/  @!P1 NANOSLEEP.SYNCS 0x989680 ;  /* 0x009896800000995d */ /* 0x004fea0003900000 */
[----:B------:R-:W2:Y:S02]  /*1b250*/  @!P1 SYNCS.PHASECHK.TRANS64 P1, [R3+URZ+0x13270], R0 ;  /* 0x01327000030095a7 */ /* 0x000ea4000802007f */
[----:B--2---:R-:W-:Y:S05]  /*1b260*/  @!P1 BRA `(.L_x_627) ;  /* 0xfffffffc00f09947 */ /* 0x004fea000383ffff */
[----:B------:R-:W-:Y:S05]  /*1b270*/  BRA `(.L_x_770) ;  /* 0xffffffb800887947 */ /* 0x000fea000383ffff */
.L_x_629:
[----:B0-----:R0:W2:Y:S02]  /*1b280*/  SYNCS.PHASECHK.TRANS64.TRYWAIT P1, [R3+URZ+0x13260], R0 ;  /* 0x01326000030075a7 */ /* 0x0010a4000802017f */
[----:B--2---:R-:W-:Y:S05]  /*1b290*/  @!P1 NANOSLEEP.SYNCS 0x989680 ;  /* 0x009896800000995d */ /* 0x004fea0003900000 */
[----:B------:R-:W2:Y:S02]  /*1b2a0*/  @!P1 SYNCS.PHASECHK.TRANS64 P1, [R3+URZ+0x13260], R0 ;  /* 0x01326000030095a7 */ /* 0x000ea4000802007f */
[----:B--2---:R-:W-:Y:S05]  /*1b2b0*/  @!P1 BRA `(.L_x_629) ;  /* 0xfffffffc00f09947 */ /* 0x004fea000383ffff */
[----:B------:R-:W-:Y:S05]  /*1b2c0*/  BRA `(.L_x_771) ;  /* 0xffffffb800987947 */ /* 0x000fea000383ffff */
.L_x_634:
[----:B------:R-:W-:Y:S01]  /*1b2d0*/  BSSY B0, `(.L_x_772) ;  /* 0x0000008000007945 */ /* 0x000fe20003800000 */
[----:B------:R-:W-:Y:S02]  /*1b2e0*/  IMAD.MOV.U32 R13, RZ, RZ, R24 ;  /* 0x000000ffff0d7224 */ /* 0x000fe400078e0018 */
[----:B------:R-:W-:Y:S02]  /*1b2f0*/  IMAD.MOV.U32 R12, RZ, RZ, RZ ;  /* 0x000000ffff0c7224 */ /* 0x000fe400078e00ff */
[----:B------:R-:W-:Y:S02]  /*1b300*/  IMAD.MOV.U32 R11, RZ, RZ, 0x1f ;  /* 0x0000001fff0b7424 */ /* 0x000fe400078e00ff */
[----:B------:R-:W-:-:S07]  /*1b310*/  IMAD.MOV.U32 R15, RZ, RZ, -0x1 ;  /* 0xffffffffff0f7424 */ /* 0x000fce00078e00ff */
[----:B01---5:R-:W-:Y:S05]  /*1b320*/  WARPSYNC.COLLECTIVE R15, `(.L_x_773) ;  /* 0x000000000f087348 */ /* 0x023fea0003c00000 */
[----:B------:R2:W3:Y:S02]  /*1b330*/  SHFL.IDX P6, R14, R13, R12, R11 ;  /* 0x0000000c0d0e7389 */ /* 0x0004e400000c000b */
[----:B0123-5:R-:W-:Y:S01]  /*1b340*/  ENDCOLLECTIVE ;  /* 0x000000000000791b */ /* 0x02ffe20003800000 */
.L_x_773:
[----:B------:R-:W-:Y:S05]  /*1b350*/  BSYNC B0 ;  /* 0x0000000000007941 */ /* 0x000fea0003800000 */
.L_x_772:
[----:B------:R-:W-:Y:S01]  /*1b360*/  IMAD.MOV.U32 R13, RZ, RZ, R24 ;  /* 0x000000ffff0d7224 */ /* 0x000fe200078e0018 */
[----:B------:R-:W-:Y:S01]  /*1b370*/  MOV R11, 0x1f ;  /* 0x0000001f000b7802 */ /* 0x000fe20000000f00 */
[----:B------:R-:W-:Y:S02]  /*1b380*/  IMAD.MOV.U32 R12, RZ, RZ, 0x1 ;  /* 0x00000001ff0c7424 */ /* 0x000fe400078e00ff */
[----:B------:R-:W-:Y:S02]  /*1b390*/  IMAD.MOV.U32 R15, RZ, RZ, -0x1 ;  /* 0xffffffffff0f7424 */ /* 0x000fe400078e00ff */
[----:B------:R-:W-:Y:S02]  /*1b3a0*/  IMAD.IADD R8, R27, 0x1, R10 ;  /* 0x000000011b087824 */ /* 0x000fe400078e020a */
[----:B------:R-:W-:-:S07]  /*1b3b0*/  IMAD.MOV.U32 R0, RZ, RZ, R14 ;  /* 0x000000ffff007224 */ /* 0x000fce00078e000e */
[----:B------:R-:W-:Y:S05]  /*1b3c0*/  WARPSYNC.COLLECTIVE R15, `(.L_x_774) ;  /* 0x000000000f087348 */ /* 0x000fea0003c00000 */
[----:B------:R0:W1:Y:S02]  /*1b3d0*/  SHFL.IDX P6, R14, R13, R12, R11 ;  /* 0x0000000c0d0e7389 */ /* 0x00006400000c000b */
[----:B01----:R-:W-:Y:S01]  /*1b3e0*/  ENDCOLLECTIVE ;  /* 0x000000000000791b */ /* 0x003fe20003800000 */
.L_x_774:
[----:B------:R-:W-:Y:S02]  /*1b3f0*/  ULDC UR4, c[0x0][0xc3c] ;  /* 0x00030f0000047ab9 */ /* 0x000fe40000000800 */
[----:B------:R-:W-:-:S13]  /*1b400*/  ISETP.GE.OR P1, PT, R8, UR4, !P0 ;  /* 0x0000000408007c0c */ /* 0x000fda000c726670 */
[----:B------:R-:W0:Y:S08]  /*1b410*/  @!P1 LDC.64 R2, c[0x0][0xc80] ;  /* 0x00032000ff029b82 */ /* 0x000e300000000a00 */
[----:B------:R-:W1:Y:S01]  /*1b420*/  @!P1 LDC.64 R4, c[0x0][0xc78] ;  /* 0x00031e00ff049b82 */ /* 0x000e620000000a00 */
[----:B------:R-:W-:Y:S02]  /*1b430*/  IMAD.MOV.U32 R11, RZ, RZ, RZ ;  /* 0x000000ffff0b7224 */ /* 0x000fe400078e00ff */
[----:B------:R-:W-:-:S02]  /*1b440*/  IMAD.MOV.U32 R6, RZ, RZ, R14 ;  /* 0x000000ffff067224 */ /* 0x000fc400078e000e */
[----:B0-----:R-:W-:-:S05]  /*1b450*/  @!P1 IMAD.WIDE R2, R8, 0x4, R2 ;  /* 0x0000000408029825 */ /* 0x001fca00078e0202 */
[----:B------:R1:W2:Y:S02]  /*1b460*/  @!P1 LDG.E R7, desc[UR40][R2.64] ;  /* 0x0000002802079981 */ /* 0x0002a4000c1e1900 */
[----:B-1----:R-:W-:-:S06]  /*1b470*/  @!P1 IMAD.WIDE R2, R8, 0x4, R4 ;  /* 0x0000000408029825 */ /* 0x002fcc00078e0204 */
[----:B------:R-:W3:Y:S01]  /*1b480*/  @!P1 LDG.E R2, desc[UR40][R2.64] ;  /* 0x0000002802029981 */ /* 0x000ee2000c1e1900 */
[----:B------:R-:W-:Y:S01]  /*1b490*/  IMAD.MOV.U32 R5, RZ, RZ, RZ ;  /* 0x000000ffff057224 */ /* 0x000fe200078e00ff */
[C---:B------:R-:W-:Y:S01]  /*1b4a0*/  ISETP.GE.U32.AND P2, PT, R10.reuse, 0x2, PT ;  /* 0x000000020a00780c */ /* 0x040fe20003f46070 */
[----:B------:R-:W-:Y:S01]  /*1b4b0*/  IMAD.MOV.U32 R24, RZ, RZ, RZ ;  /* 0x000000ffff187224 */ /* 0x000fe200078e00ff */
[C---:B------:R-:W-:Y:S02]  /*1b4c0*/  ISETP.GE.U32.AND P3, PT, R10.reuse, 0x4, PT ;  /* 0x000000040a00780c */ /* 0x040fe40003f66070 */
[C---:B------:R-:W-:Y:S02]  /*1b4d0*/  ISETP.GE.U32.AND P4, PT, R10.reuse, 0x8, PT ;  /* 0x000000080a00780c */ /* 0x040fe40003f86070 */
[----:B------:R-:W-:Y:S01]  /*1b4e0*/  ISETP.GE.U32.AND P5, PT, R10, 0x10, PT ;  /* 0x000000100a00780c */ /* 0x000fe20003fa6070 */
[----:B--2---:R-:W-:Y:S02]  /*1b4f0*/  @!P1 IMAD.MOV.U32 R5, RZ, RZ, R7 ;  /* 0x000000ffff059224 */ /* 0x004fe400078e0007 */
[----:B------:R-:W-:-:S02]  /*1b500*/  IMAD.MOV.U32 R7, RZ, RZ, RZ ;  /* 0x000000ffff077224 */ /* 0x000fc400078e00ff */
[----:B---3--:R-:W-:Y:S01]  /*1b510*/  @!P1 IMAD.MOV.U32 R7, RZ, RZ, R2 ;  /* 0x000000ffff079224 */ /* 0x008fe200078e0002 */
[----:B------:R-:W-:-:S03]  /*1b520*/  ISETP.NE.AND P1, PT, R10, RZ, PT ;  /* 0x000000ff0a00720c */ /* 0x000fc60003f25270 */
[----:B------:R-:W-:-:S04]  /*1b530*/  IMAD R2, R7, R5, RZ ;  /* 0x0000000507027224 */ /* 0x000fc800078e02ff */
[----:B------:R-:W-:-:S07]  /*1b540*/  IMAD.MOV.U32 R13, RZ, RZ, R2 ;  /* 0x000000ffff0d7224 */ /* 0x000fce00078e0002 */
[----:B------:R-:W-:Y:S05]  /*1b550*/  WARPSYNC.COLLECTIVE R15, `(.L_x_775) ;  /* 0x000000000f087348 */ /* 0x000fea0003c00000 */
[----:B------:R0:W1:Y:S02]  /*1b560*/  SHFL.UP P6, R14, R13, R12, R11 ;  /* 0x0400000c0d0e7389 */ /* 0x00006400000c000b */
[----:B01----:R-:W-:Y:S01]  /*1b570*/  ENDCOLLECTIVE ;  /* 0x000000000000791b */ /* 0x003fe20003800000 */
.L_x_775:
[----:B------:R-:W-:Y:S01]  /*1b580*/  IMAD.MOV.U32 R12, RZ, RZ, 0x2 ;  /* 0x00000002ff0c7424 */ /* 0x000fe200078e00ff */
[----:B------:R-:W-:-:S04]  /*1b590*/  MOV R3, R14 ;  /* 0x0000000e00037202 */ /* 0x000fc80000000f00 */
[----:B------:R-:W-:-:S05]  /*1b5a0*/  SEL R3, R3, RZ, P1 ;  /* 0x000000ff03037207 */ /* 0x000fca0000800000 */
[----:B------:R-:W-:-:S04]  /*1b5b0*/  IMAD.IADD R2, R2, 0x1, R3 ;  /* 0x0000000102027824 */ /* 0x000fc800078e0203 */
[----:B------:R-:W-:-:S07]  /*1b5c0*/  IMAD.MOV.U32 R13, RZ, RZ, R2 ;  /* 0x000000ffff0d7224 */ /* 0x000fce00078e0002 */
[----:B------:R-:W-:Y:S05]  /*1b5d0*/  WARPSYNC.COLLECTIVE R15, `(.L_x_776) ;  /* 0x000000000f087348 */ /* 0x000fea0003c00000 */
[----:B------:R0:W1:Y:S02]  /*1b5e0*/  SHFL.UP P6, R14, R13, R12, R11 ;  /* 0x0400000c0d0e7389 */ /* 0x00006400000c000b */
[----:B01----:R-:W-:Y:S01]  /*1b5f0*/  ENDCOLLECTIVE ;  /* 0x000000000000791b */ /* 0x003fe20003800000 */
.L_x_776:
[----:B------:R-:W-:Y:S02]  /*1b600*/  IMAD.MOV.U32 R12, RZ, RZ, 0x4 ;  /* 0x00000004ff0c7424 */ /* 0x000fe400078e00ff */
[----:B------:R-:W-:-:S05]  /*1b610*/  IMAD.MOV.U32 R3, RZ, RZ, R14 ;  /* 0x000000ffff037224 */ /* 0x000fca00078e000e */
[----:B------:R-:W-:-:S05]  /*1b620*/  SEL R3, R3, RZ, P2 ;  /* 0x000000ff03037207 */ /* 0x000fca0001000000 */
[----:B------:R-:W-:-:S04]  /*1b630*/  IMAD.IADD R2, R2, 0x1, R3 ;  /* 0x0000000102027824 */ /* 0x000fc800078e0203 */
[----:B------:R-:W-:-:S07]  /*1b640*/  IMAD.MOV.U32 R13, RZ, RZ, R2 ;  /* 0x000000ffff0d7224 */ /* 0x000fce00078e0002 */
[----:B------:R-:W-:Y:S05]  /*1b650*/  WARPSYNC.COLLECTIVE R15, `(.L_x_777) ;  /* 0x000000000f087348 */ /* 0x000fea0003c00000 */
[----:B------:R0:W1:Y:S02]  /*1b660*/  SHFL.UP P6, R14, R13, R12, R11 ;  /* 0x0400000c0d0e7389 */ /* 0x00006400000c000b */
[----:B01----:R-:W-:Y:S01]  /*1b670*/  ENDCOLLECTIVE ;  /* 0x000000000000791b */ /* 0x003fe20003800000 */
.L_x_777:
[----:B------:R-:W-:Y:S02]  /*1b680*/  IMAD.MOV.U32 R12, RZ, RZ, 0x8 ;  /* 0x00000008ff0c7424 */ /* 0x000fe400078e00ff */
[----:B------:R-:W-:-:S05]  /*1b690*/  IMAD.MOV.U32 R3, RZ, RZ, R14 ;  /* 0x000000ffff037224 */ /* 0x000fca00078e000e */
[----:B------:R-:W-:-:S05]  /*1b6a0*/  SEL R3, R3, RZ, P3 ;  /* 0x000000ff03037207 */ /* 0x000fca0001800000 */
[----:B------:R-:W-:-:S05]  /*1b6b0*/  IMAD.IADD R2, R2, 0x1, R3 ;  /* 0x0000000102027824 */ /* 0x000fca00078e0203 */
[----:B------:R-:W-:-:S07]  /*1b6c0*/  MOV R13, R2 ;  /* 0x00000002000d7202 */ /* 0x000fce0000000f00 */
[----:B------:R-:W-:Y:S05]  /*1b6d0*/  WARPSYNC.COLLECTIVE R15, `(.L_x_778) ;  /* 0x000000000f087348 */ /* 0x000fea0003c00000 */
[----:B------:R0:W1:Y:S02]  /*1b6e0*/  SHFL.UP P6, R14, R13, R12, R11 ;  /* 0x0400000c0d0e7389 */ /* 0x00006400000c000b */
[----:B01----:R-:W-:Y:S01]  /*1b6f0*/  ENDCOLLECTIVE ;  /* 0x000000000000791b */ /* 0x003fe20003800000 */
.L_x_778:
        /* <DEDUP_REMOVED lines=8> */
.L_x_779:
[----:B------:R-:W-:Y:S01]  /*1b780*/  IMAD.MOV.U32 R12, RZ, RZ, 0x1f ;  /* 0x0000001fff0c7424 */ /* 0x000fe200078e00ff */
[----:B------:R-:W-:Y:S01]  /*1b790*/  MOV R11, 0x1f ;  /* 0x0000001f000b7802 */ /* 0x000fe20000000f00 */
[----:B------:R-:W-:-:S05]  /*1b7a0*/  IMAD.MOV.U32 R3, RZ, RZ, R14 ;  /* 0x000000ffff037224 */ /* 0x000fca00078e000e */
[----:B------:R-:W-:-:S05]  /*1b7b0*/  SEL R3, R3, RZ, P5 ;  /* 0x000000ff03037207 */ /* 0x000fca0002800000 */
[----:B------:R-:W-:-:S04]  /*1b7c0*/  IMAD.IADD R2, R2, 0x1, R3 ;  /* 0x0000000102027824 */ /* 0x000fc800078e0203 */
[----:B------:R-:W-:-:S07]  /*1b7d0*/  IMAD.MOV.U32 R13, RZ, RZ, R2 ;  /* 0x000000ffff0d7224 */ /* 0x000fce00078e0002 */
[----:B------:R-:W-:Y:S05]  /*1b7e0*/  WARPSYNC.COLLECTIVE R15, `(.L_x_780) ;  /* 0x000000000f087348 */ /* 0x000fea0003c00000 */
[----:B------:R0:W1:Y:S02]  /*1b7f0*/  SHFL.IDX P6, R14, R13, R12, R11 ;  /* 0x0000000c0d0e7389 */ /* 0x00006400000c000b */
[----:B01----:R-:W-:Y:S01]  /*1b800*/  ENDCOLLECTIVE ;  /* 0x000000000000791b */ /* 0x003fe20003800000 */
.L_x_780:
[----:B------:R-:W-:Y:S01]  /*1b810*/  IMAD.MOV.U32 R8, RZ, RZ, R14 ;  /* 0x000000ffff087224 */ /* 0x000fe200078e000e */
[----:B------:R-:W-:Y:S06]  /*1b820*/  BRA `(.L_x_781) ;  /* 0xffffffbc001c7947 */ /* 0x000fec000383ffff */
.L_x_637:
[----:B------:R-:W-:Y:S01]  /*1b830*/  BSSY B0, `(.L_x_782) ;  /* 0x0000008000007945 */ /* 0x000fe20003800000 */
[----:B------:R-:W-:Y:S02]  /*1b840*/  IMAD.MOV.U32 R13, RZ, RZ, R2 ;  /* 0x000000ffff0d7224 */ /* 0x000fe400078e0002 */
[----:B------:R-:W-:Y:S02]  /*1b850*/  IMAD.MOV.U32 R12, RZ, RZ, 0x1 ;  /* 0x00000001ff0c7424 */ /* 0x000fe400078e00ff */
[----:B------:R-:W-:Y:S02]  /*1b860*/  IMAD.MOV.U32 R11, RZ, RZ, RZ ;  /* 0x000000ffff0b7224 */ /* 0x000fe400078e00ff */
[----:B------:R-:W-:-:S07]  /*1b870*/  IMAD.MOV.U32 R15, RZ, RZ, -0x1 ;  /* 0xffffffffff0f7424 */ /* 0x000fce00078e00ff */
[----:B-----5:R-:W-:Y:S05]  /*1b880*/  WARPSYNC.COLLECTIVE R15, `(.L_x_783) ;  /* 0x000000000f087348 */ /* 0x020fea0003c00000 */
[----:B------:R0:W1:Y:S02]  /*1b890*/  SHFL.UP P6, R14, R13, R12, R11 ;  /* 0x0400000c0d0e7389 */ /* 0x00006400000c000b */
[----:B01---5:R-:W-:Y:S01]  /*1b8a0*/  ENDCOLLECTIVE ;  /* 0x000000000000791b */ /* 0x023fe20003800000 */
.L_x_783:
[----:B------:R-:W-:Y:S05]  /*1b8b0*/  BSYNC B0 ;  /* 0x0000000000007941 */ /* 0x000fea0003800000 */
.L_x_782:
[----:B------:R-:W-:Y:S01]  /*1b8c0*/  IMAD.MOV.U32 R3, RZ, RZ, R14 ;  /* 0x000000ffff037224 */ /* 0x000fe200078e000e */
[----:B------:R-:W-:Y:S01]  /*1b8d0*/  MOV R12, 0x2 ;  /* 0x00000002000c7802 */ /* 0x000fe20000000f00 */
[----:B------:R-:W-:Y:S02]  /*1b8e0*/  IMAD.MOV.U32 R11, RZ, RZ, RZ ;  /* 0x000000ffff0b7224 */ /* 0x000fe400078e00ff */
[----:B------:R-:W-:Y:S01]  /*1b8f0*/  IMAD.MOV.U32 R15, RZ, RZ, -0x1 ;  /* 0xffffffffff0f7424 */ /* 0x000fe200078e00ff */
[----:B------:R-:W-:-:S05]  /*1b900*/  SEL R3, R3, RZ, P1 ;  /* 0x000000ff03037207 */ /* 0x000fca0000800000 */
[----:B------:R-:W-:-:S04]  /*1b910*/  IMAD.IADD R2, R2, 0x1, R3 ;  /* 0x0000000102027824 */ /* 0x000fc800078e0203 */
[----:B------:R-:W-:-:S07]  /*1b920*/  IMAD.MOV.U32 R13, RZ, RZ, R2 ;  /* 0x000000ffff0d7224 */ /* 0x000fce00078e0002 */
[----:B------:R-:W-:Y:S05]  /*1b930*/  WARPSYNC.COLLECTIVE R15, `(.L_x_784) ;  /* 0x000000000f087348 */ /* 0x000fea0003c00000 */
[----:B------:R0:W1:Y:S02]  /*1b940*/  SHFL.UP P6, R14, R13, R12, R11 ;  /* 0x0400000c0d0e7389 */ /* 0x00006400000c000b */
[----:B01----:R-:W-:Y:S01]  /*1b950*/  ENDCOLLECTIVE ;  /* 0x000000000000791b */ /* 0x003fe20003800000 */
.L_x_784:
        /* <DEDUP_REMOVED lines=8> */
.L_x_785:
[----:B------:R-:W-:Y:S01]  /*1b9e0*/  MOV R12, 0x8 ;  /* 0x00000008000c7802 */ /* 0x000fe20000000f00 */
[----:B------:R-:W-:-:S05]  /*1b9f0*/  IMAD.MOV.U32 R3, RZ, RZ, R14 ;  /* 0x000000ffff037224 */ /* 0x000fca00078e000e */
[----:B------:R-:W-:-:S05]  /*1ba00*/  SEL R3, R3, RZ, P3 ;  /* 0x000000ff03037207 */ /* 0x000fca0001800000 */
[----:B------:R-:W-:-:S04]  /*1ba10*/  IMAD.IADD R2, R2, 0x1, R3 ;  /* 0x0000000102027824 */ /* 0x000fc800078e0203 */
[----:B------:R-:W-:-:S07]  /*1ba20*/  IMAD.MOV.U32 R13, RZ, RZ, R2 ;  /* 0x000000ffff0d7224 */ /* 0x000fce00078e0002 */
[----:B------:R-:W-:Y:S05]  /*1ba30*/  WARPSYNC.COLLECTIVE R15, `(.L_x_786) ;  /* 0x000000000f087348 */ /* 0x000fea0003c00000 */
[----:B------:R0:W1:Y:S02]  /*1ba40*/  SHFL.UP P6, R14, R13, R12, R11 ;  /* 0x0400000c0d0e7389 */ /* 0x00006400000c000b */
[----:B01----:R-:W-:Y:S01]  /*1ba50*/  ENDCOLLECTIVE ;  /* 0x000000000000791b */ /* 0x003fe20003800000 */
.L_x_786:
        /* <DEDUP_REMOVED lines=8> */
.L_x_787:
[----:B------:R-:W-:Y:S02]  /*1bae0*/  IMAD.MOV.U32 R12, RZ, RZ, 0x1f ;  /* 0x0000001fff0c7424 */ /* 0x000fe400078e00ff */
[----:B------:R-:W-:Y:S02]  /*1baf0*/  IMAD.MOV.U32 R11, RZ, RZ, 0x1f ;  /* 0x0000001fff0b7424 */ /* 0x000fe400078e00ff */
[----:B------:R-:W-:-:S05]  /*1bb00*/  IMAD.MOV.U32 R3, RZ, RZ, R14 ;  /* 0x000000ffff037224 */ /* 0x000fca00078e000e */
[----:B------:R-:W-:-:S05]  /*1bb10*/  SEL R3, R3, RZ, P5 ;  /* 0x000000ff03037207 */ /* 0x000fca0002800000 */
[----:B------:R-:W-:-:S04]  /*1bb20*/  IMAD.IADD R2, R2, 0x1, R3 ;  /* 0x0000000102027824 */ /* 0x000fc800078e0203 */
[----:B------:R-:W-:-:S07]  /*1bb30*/  IMAD.MOV.U32 R13, RZ, RZ, R2 ;  /* 0x000000ffff0d7224 */ /* 0x000fce00078e0002 */
[----:B------:R-:W-:Y:S05]  /*1bb40*/  WARPSYNC.COLLECTIVE R15, `(.L_x_788) ;  /* 0x000000000f087348 */ /* 0x000fea0003c00000 */
[----:B------:R0:W1:Y:S02]  /*1bb50*/  SHFL.IDX P6, R14, R13, R12, R11 ;  /* 0x0000000c0d0e7389 */ /* 0x00006400000c000b */
[----:B01----:R-:W-:Y:S01]  /*1bb60*/  ENDCOLLECTIVE ;  /* 0x000000000000791b */ /* 0x003fe20003800000 */
.L_x_788:
[----:B------:R-:W-:Y:S01]  /*1bb70*/  MOV R8, R14 ;  /* 0x0000000e00087202 */ /* 0x000fe20000000f00 */
[----:B------:R-:W-:Y:S06]  /*1bb80*/  BRA `(.L_x_789) ;  /* 0xffffffb800e87947 */ /* 0x000fec000383ffff */
.L_x_639:
[----:B------:R-:W-:Y:S01]  /*1bb90*/  BSSY B0, `(.L_x_790) ;  /* 0x0000006000007945 */ /* 0x000fe20003800000 */
[----:B------:R-:W-:Y:S01]  /*1bba0*/  PLOP3.LUT P6, PT, P6, PT, PT, 0x8, 0x0 ;  /* 0x000000000000781c */ /* 0x000fe200037ce170 */
[----:B------:R-:W-:-:S12]  /*1bbb0*/  IMAD.MOV.U32 R15, RZ, RZ, -0x1 ;  /* 0xffffffffff0f7424 */ /* 0x000fd800078e00ff */
[----:B0----5:R-:W-:Y:S05]  /*1bbc0*/  WARPSYNC.COLLECTIVE R15, `(.L_x_791) ;  /* 0x000000000f087348 */ /* 0x021fea0003c00000 */
[----:B------:R-:W-:Y:S01]  /*1bbd0*/  VOTE.ANY R14, PT, P6 ;  /* 0x00000000000e7806 */ /* 0x000fe200030e0100 */
[----:B0----5:R-:W-:Y:S06]  /*1bbe0*/  ENDCOLLECTIVE ;  /* 0x000000000000791b */ /* 0x021fec0003800000 */
.L_x_791:
[----:B------:R-:W-:Y:S05]  /*1bbf0*/  BSYNC B0 ;  /* 0x0000000000007941 */ /* 0x000fea0003800000 */
.L_x_790:
[----:B------:R-:W-:Y:S02]  /*1bc00*/  IMAD.MOV.U32 R6, RZ, RZ, R14 ;  /* 0x000000ffff067224 */ /* 0x000fe400078e000e */
[----:B------:R-:W-:Y:S02]  /*1bc10*/  IMAD.MOV.U32 R13, RZ, RZ, R5 ;  /* 0x000000ffff0d7224 */ /* 0x000fe400078e0005 */
[----:B------:R-:W0:Y:S01]  /*1bc20*/  POPC R4, R6 ;  /* 0x0000000600047309 */ /* 0x000e220000000000 */
[----:B------:R-:W-:Y:S02]  /*1bc30*/  IMAD.MOV.U32 R11, RZ, RZ, 0x1f ;  /* 0x0000001fff0b7424 */ /* 0x000fe400078e00ff */
[----:B------:R-:W-:Y:S02]  /*1bc40*/  IMAD.MOV.U32 R15, RZ, RZ, -0x1 ;  /* 0xffffffffff0f7424 */ /* 0x000fe400078e00ff */
[----:B0-----:R-:W-:-:S07]  /*1bc50*/  IMAD.MOV.U32 R12, RZ, RZ, R4 ;  /* 0x000000ffff0c7224 */ /* 0x001fce00078e0004 */
[----:B------:R-:W-:Y:S05]  /*1bc60*/  WARPSYNC.COLLECTIVE R15, `(.L_x_792) ;  /* 0x000000000f087348 */ /* 0x000fea0003c00000 */
[----:B------:R0:W1:Y:S02]  /*1bc70*/  SHFL.IDX P6, R14, R13, R12, R11 ;  /* 0x0000000c0d0e7389 */ /* 0x00006400000c000b */
[----:B01----:R-:W-:Y:S01]  /*1bc80*/  ENDCOLLECTIVE ;  /* 0x000000000000791b */ /* 0x003fe20003800000 */
.L_x_792:
[----:B------:R-:W-:Y:S02]  /*1bc90*/  IMAD.MOV.U32 R13, RZ, RZ, R7 ;  /* 0x000000ffff0d7224 */ /* 0x000fe400078e0007 */
[----:B------:R-:W-:-:S07]  /*1bca0*/  IMAD.MOV.U32 R5, RZ, RZ, R14 ;  /* 0x000000ffff057224 */ /* 0x000fce00078e000e */
[----:B------:R-:W-:Y:S05]  /*1bcb0*/  WARPSYNC.COLLECTIVE R15, `(.L_x_793) ;  /* 0x000000000f087348 */ /* 0x000fea0003c00000 */
[----:B------:R0:W1:Y:S02]  /*1bcc0*/  SHFL.IDX P6, R14, R13, R12, R11 ;  /* 0x0000000c0d0e7389 */ /* 0x00006400000c000b */
[----:B01----:R-:W-:Y:S01]  /*1bcd0*/  ENDCOLLECTIVE ;  /* 0x000000000000791b */ /* 0x003fe20003800000 */
.L_x_793:
[----:B------:R-:W-:Y:S01]  /*1bce0*/  IMAD.MOV.U32 R7, RZ, RZ, R14 ;  /* 0x000000ffff077224 */ /* 0x000fe200078e000e */
[----:B------:R-:W-:Y:S06]  /*1bcf0*/  BRA `(.L_x_794) ;  /* 0xffffffb800c87947 */ /* 0x000fec000383ffff */
.L_x_641:
[----:B------:R-:W-:Y:S01]  /*1bd00*/  BSSY B0, `(.L_x_795) ;  /* 0x0000007000007945 */ /* 0x000fe20003800000 */
[----:B------:R-:W-:Y:S01]  /*1bd10*/  MOV R13, R2 ;  /* 0x00000002000d7202 */ /* 0x000fe20000000f00 */
[----:B------:R-:W-:Y:S02]  /*1bd20*/  IMAD.MOV.U32 R11, RZ, RZ, 0x1f ;  /* 0x0000001fff0b7424 */ /* 0x000fe400078e00ff */
[----:B------:R-:W-:-:S07]  /*1bd30*/  IMAD.MOV.U32 R15, RZ, RZ, -0x1 ;  /* 0xffffffffff0f7424 */ /* 0x000fce00078e00ff */
[----:B0123-5:R-:W-:Y:S05]  /*1bd40*/  WARPSYNC.COLLECTIVE R15, `(.L_x_796) ;  /* 0x000000000f087348 */ /* 0x02ffea0003c00000 */
[----:B------:R4:W0:Y:S02]  /*1bd50*/  SHFL.IDX P6, R14, R13, R12, R11 ;  /* 0x0000000c0d0e7389 */ /* 0x00082400000c000b */
[----:B012345:R-:W-:Y:S01]  /*1bd60*/  ENDCOLLECTIVE ;  /* 0x000000000000791b */ /* 0x03ffe20003800000 */
.L_x_796:
[----:B------:R-:W-:Y:S05]  /*1bd70*/  BSYNC B0 ;  /* 0x0000000000007941 */ /* 0x000fea0003800000 */
.L_x_795:
[----:B------:R-:W-:Y:S01]  /*1bd80*/  IMAD.MOV.U32 R2, RZ, RZ, R14 ;  /* 0x000000ffff027224 */ /* 0x000fe200078e000e */
[----:B------:R-:W-:Y:S06]  /*1bd90*/  BRA `(.L_x_797) ;  /* 0xffffffb800b87947 */ /* 0x000fec000383ffff */
.L_x_645:
[----:B0-----:R0:W3:Y:S02]  /*1bda0*/  SYNCS.PHASECHK.TRANS64.TRYWAIT P0, [R5+URZ+0x13220], R0 ;  /* 0x01322000050075a7 */ /* 0x0010e4000800017f */
[----:B---3--:R-:W-:Y:S05]  /*1bdb0*/  @!P0 NANOSLEEP.SYNCS 0x989680 ;  /* 0x009896800000895d */ /* 0x008fea0003900000 */
[----:B------:R-:W3:Y:S02]  /*1bdc0*/  @!P0 SYNCS.PHASECHK.TRANS64 P0, [R5+URZ+0x13220], R0 ;  /* 0x01322000050085a7 */ /* 0x000ee4000800007f */
[----:B---3--:R-:W-:Y:S05]  /*1bdd0*/  @!P0 BRA `(.L_x_645) ;  /* 0xfffffffc00f08947 */ /* 0x008fea000383ffff */
[----:B------:R-:W-:Y:S05]  /*1bde0*/  BRA `(.L_x_798) ;  /* 0xffffffc0001c7947 */ /* 0x000fea000383ffff */
.L_x_646:
[----:B------:R-:W3:Y:S01]  /*1bdf0*/  S2R R2, SR_TID.X ;  /* 0x0000000000027919 */ /* 0x000ee20000002100 */
[----:B------:R-:W-:Y:S01]  /*1be00*/  BSSY B0, `(.L_x_799) ;  /* 0x000000a000007945 */ /* 0x000fe20003800000 */
[----:B------:R-:W-:Y:S02]  /*1be10*/  IMAD.MOV.U32 R12, RZ, RZ, RZ ;  /* 0x000000ffff0c7224 */ /* 0x000fe400078e00ff */
[----:B------:R-:W-:Y:S02]  /*1be20*/  IMAD.MOV.U32 R11, RZ, RZ, 0x1f ;  /* 0x0000001fff0b7424 */ /* 0x000fe400078e00ff */
[----:B------:R-:W-:Y:S01]  /*1be30*/  IMAD.MOV.U32 R15, RZ, RZ, -0x1 ;  /* 0xffffffffff0f7424 */ /* 0x000fe200078e00ff */
[----:B---3--:R-:W-:-:S04]  /*1be40*/  SHF.R.U32.HI R2, RZ, 0x5, R2 ;  /* 0x00000005ff027819 */ /* 0x008fc80000011602 */
[----:B------:R-:W-:-:S05]  /*1be50*/  LOP3.LUT R2, R2, 0x3, RZ, 0xc0, !PT ;  /* 0x0000000302027812 */ /* 0x000fca00078ec0ff */
[----:B------:R-:W-:-:S07]  /*1be60*/  IMAD.MOV.U32 R13, RZ, RZ, R2 ;  /* 0x000000ffff0d7224 */ /* 0x000fce00078e0002 */
[----:B012--5:R-:W-:Y:S05]  /*1be70*/  WARPSYNC.COLLECTIVE R15, `(.L_x_800) ;  /* 0x000000000f087348 */ /* 0x027fea0003c00000 */
[----:B------:R3:W4:Y:S02]  /*1be80*/  SHFL.IDX P6, R14, R13, R12, R11 ;  /* 0x0000000c0d0e7389 */ /* 0x00072400000c000b */
[----:B012345:R-:W-:Y:S01]  /*1be90*/  ENDCOLLECTIVE ;  /* 0x000000000000791b */ /* 0x03ffe20003800000 */
.L_x_800:
[----:B------:R-:W-:Y:S05]  /*1bea0*/  BSYNC B0 ;  /* 0x0000000000007941 */ /* 0x000fea0003800000 */
.L_x_799:
[----:B------:R-:W-:Y:S05]  /*1beb0*/  BRA `(.L_x_801) ;  /* 0xffffffc000047947 */ /* 0x000fea000383ffff */
.L_x_647:
[----:B------:R-:W-:Y:S01]  /*1bec0*/  BSSY B0, `(.L_x_802) ;  /* 0x0000006000007945 */ /* 0x000fe20003800000 */
[----:B------:R-:W-:-:S07]  /*1bed0*/  IMAD.MOV.U32 R15, RZ, RZ, -0x1 ;  /* 0xffffffffff0f7424 */ /* 0x000fce00078e00ff */
[----:B012--5:R-:W-:Y:S05]  /*1bee0*/  WARPSYNC.COLLECTIVE R15, `(.L_x_803) ;  /* 0x000000000f0c7348 */ /* 0x027fea0003c00000 */
[----:B------:R-:W-:Y:S02]  /*1bef0*/  ELECT P6, UR62, PT ;  /* 0x00000000003e782f */ /* 0x000fe400038c0000 */
[----:B------:R-:W-:Y:S01]  /*1bf00*/  MOV R14, UR62 ;  /* 0x0000003e000e7c02 */ /* 0x000fe20008000f00 */
[----:B012--5:R-:W-:Y:S10]  /*1bf10*/  ENDCOLLECTIVE ;  /* 0x000000000000791b */ /* 0x027ff40003800000 */
.L_x_803:
[----:B------:R-:W-:Y:S05]  /*1bf20*/  BSYNC B0 ;  /* 0x0000000000007941 */ /* 0x000fea0003800000 */
.L_x_802:
[----:B------:R-:W-:Y:S05]  /*1bf30*/  BRA `(.L_x_804) ;  /* 0xffffffbc00f87947 */ /* 0x000fea000383ffff */
.L_x_649:
[----:B0-----:R0:W3:Y:S02]  /*1bf40*/  SYNCS.PHASECHK.TRANS64.TRYWAIT P1, [R3+URZ+0x13240], R2 ;  /* 0x01324002030075a7 */ /* 0x0010e4000802017f */
[----:B---3--:R-:W-:Y:S05]  /*1bf50*/  @!P1 NANOSLEEP.SYNCS 0x989680 ;  /* 0x009896800000995d */ /* 0x008fea0003900000 */
[----:B------:R-:W3:Y:S02]  /*1bf60*/  @!P1 SYNCS.PHASECHK.TRANS64 P1, [R3+URZ+0x13240], R2 ;  /* 0x01324002030095a7 */ /* 0x000ee4000802007f */
[----:B---3--:R-:W-:Y:S05]  /*1bf70*/  @!P1 BRA `(.L_x_649) ;  /* 0xfffffffc00f09947 */ /* 0x008fea000383ffff */
[----:B------:R-:W-:Y:S05]  /*1bf80*/  BRA `(.L_x_805) ;  /* 0xffffffc0001c7947 */ /* 0x000fea000383ffff */
.L_x_651:
[----:B-1----:R1:W3:Y:S02]  /*1bf90*/  SYNCS.PHASECHK.TRANS64.TRYWAIT P1, [R29+URZ+0x13240], R0 ;  /* 0x013240001d0075a7 */ /* 0x0022e4000802017f */
[----:B---3--:R-:W-:Y:S05]  /*1bfa0*/  @!P1 NANOSLEEP.SYNCS 0x989680 ;  /* 0x009896800000995d */ /* 0x008fea0003900000 */
[----:B------:R-:W3:Y:S02]  /*1bfb0*/  @!P1 SYNCS.PHASECHK.TRANS64 P1, [R29+URZ+0x13240], R0 ;  /* 0x013240001d0095a7 */ /* 0x000ee4000802007f */
[----:B---3--:R-:W-:Y:S05]  /*1bfc0*/  @!P1 BRA `(.L_x_651) ;  /* 0xfffffffc00f09947 */ /* 0x008fea000383ffff */
[----:B------:R-:W-:Y:S05]  /*1bfd0*/  BRA `(.L_x_806) ;  /* 0xffffffc0002c7947 */ /* 0x000fea000383ffff */
.L_x_653:
[----:B---3--:R3:W4:Y:S02]  /*1bfe0*/  SYNCS.PHASECHK.TRANS64.TRYWAIT P1, [R3+URZ+0x13260], R2 ;  /* 0x01326002030075a7 */ /* 0x008724000802017f */
[----:B----4-:R-:W-:Y:S05]  /*1bff0*/  @!P1 NANOSLEEP.SYNCS 0x989680 ;  /* 0x009896800000995d */ /* 0x010fea0003900000 */
[----:B------:R-:W4:Y:S02]  /*1c000*/  @!P1 SYNCS.PHASECHK.TRANS64 P1, [R3+URZ+0x13260], R2 ;  /* 0x01326002030095a7 */ /* 0x000f24000802007f */
[----:B----4-:R-:W-:Y:S05]  /*1c010*/  @!P1 BRA `(.L_x_653) ;  /* 0xfffffffc00f09947 */ /* 0x010fea000383ffff */
[----:B------:R-:W-:Y:S05]  /*1c020*/  BRA `(.L_x_807) ;  /* 0xffffffc000287947 */ /* 0x000fea000383ffff */
.L_x_655:
[----:B----4-:R4:W0:Y:S02]  /*1c030*/  SYNCS.PHASECHK.TRANS64.TRYWAIT P1, [R29+URZ+0x13260], R0 ;  /* 0x013260001d0075a7 */ /* 0x010824000802017f */
[----:B0-----:R-:W-:Y:S05]  /*1c040*/  @!P1 NANOSLEEP.SYNCS 0x989680 ;  /* 0x009896800000995d */ /* 0x001fea0003900000 */
[----:B------:R-:W0:Y:S02]  /*1c050*/  @!P1 SYNCS.PHASECHK.TRANS64 P1, [R29+URZ+0x13260], R0 ;  /* 0x013260001d0095a7 */ /* 0x000e24000802007f */
[----:B0-----:R-:W-:Y:S05]  /*1c060*/  @!P1 BRA `(.L_x_655) ;  /* 0xfffffffc00f09947 */ /* 0x001fea000383ffff */
[----:B------:R-:W-:Y:S05]  /*1c070*/  BRA `(.L_x_808) ;  /* 0xffffffc000247947 */ /* 0x000fea000383ffff */
.L_x_657:
[----:B------:R0:W0:Y:S02]  /*1c080*/  SYNCS.PHASECHK.TRANS64.TRYWAIT P1, [R3+URZ+0x13280], R2 ;  /* 0x01328002030075a7 */ /* 0x000024000802017f */
[----:B0-----:R-:W-:Y:S05]  /*1c090*/  @!P1 NANOSLEEP.SYNCS 0x989680 ;  /* 0x009896800000995d */ /* 0x001fea0003900000 */
[----:B------:R-:W0:Y:S02]  /*1c0a0*/  @!P1 SYNCS.PHASECHK.TRANS64 P1, [R3+URZ+0x13280], R2 ;  /* 0x01328002030095a7 */ /* 0x000e24000802007f */
[----:B0-----:R-:W-:Y:S05]  /*1c0b0*/  @!P1 BRA `(.L_x_657) ;  /* 0xfffffffc00f09947 */ /* 0x001fea000383ffff */
[----:B------:R-:W-:Y:S05]  /*1c0c0*/  BRA `(.L_x_809) ;  /* 0xffffffc000207947 */ /* 0x000fea000383ffff */
.L_x_810:
        /* <DEDUP_REMOVED lines=11> */
.L_x_2721:


//--------------------- .text._ZN7cutlass13device_kernelIN5flash11enable_sm90INS1_16FlashAttnFwdSm90INS1_25CollectiveMainloopFwdSm90ILi2EN4cute5tupleIJNS5_1CILi1EEES8_S8_EEENS6_IJNS7_ILi192EEENS7_ILi160EEENS7_ILi64EEEEEELi64ENS_12float_e4m3_tEfNS_4arch4Sm90ELb0ELb1ELb0ELb0ELb1ELb0ELb0ELb1ELb1ELb1ELb1ELb0EEENS1_21CollectiveEpilogueFwdINS6_IJSA_SC_SB_EEES9_NS_10bfloat16_tESG_Li384ELb0ELb1ELb1ELb1EEENS1_19SingleTileSchedulerILb0ELb1ELb1ELi192EEEEEEEEEvNT_6ParamsE --------------------------
	.section	.text._ZN7cutlass13device_kernelIN5flash11enable_sm90INS1_16FlashAttnFwdSm90INS1_25CollectiveMainloopFwdSm90ILi2EN4cute5tupleIJNS5_1CILi1EEES8_S8_EEENS6_IJNS7_ILi192EEENS7_ILi160EEENS7_ILi64EEEEEELi64ENS_12float_e4m3_tEfNS_4arch4Sm90ELb0ELb1ELb0ELb0ELb1ELb0ELb0ELb1ELb1ELb1ELb1ELb0EEENS1_21CollectiveEpilogueFwdINS6_IJSA_SC_SB_EEES9_NS_10bfloat16_tESG_Li384ELb0ELb1ELb1ELb1EEENS1_19SingleTileSchedulerILb0ELb1ELb1ELi192EEEEEEEEEvNT_6ParamsE,"ax",@progbits
	.align	128
.text._ZN7cutlass13device_kernelIN5flash11enable_sm90INS1_16FlashAttnFwdSm90INS1_25CollectiveMainloopFwdSm90ILi2EN4cute5tupleIJNS5_1CILi1EEES8_S8_EEENS6_IJNS7_ILi192EEENS7_ILi160EEENS7_ILi64EEEEEELi64ENS_12float_e4m3_tEfNS_4arch4Sm90ELb0ELb1ELb0ELb0ELb1ELb0ELb0ELb1ELb1ELb1ELb1ELb0EEENS1_21CollectiveEpilogueFwdINS6_IJSA_SC_SB_EEES9_NS_10bfloat16_tESG_Li384ELb0ELb1ELb1ELb1EEENS1_19SingleTileSchedulerILb0ELb1ELb1ELi192EEEEEEEEEvNT_6ParamsE:
        .type           _ZN7cutlass13device_kernelIN5flash11enable_sm90INS1_16FlashAttnFwdSm90INS1_25CollectiveMainloopFwdSm90ILi2EN4cute5tupleIJNS5_1CILi1EEES8_S8_EEENS6_IJNS7_ILi192EEENS7_ILi160EEENS7_ILi64EEEEEELi64ENS_12float_e4m3_tEfNS_4arch4Sm90ELb0ELb1ELb0ELb0ELb1ELb0ELb0ELb1ELb1ELb1ELb1ELb0EEENS1_21CollectiveEpilogueFwdINS6_IJSA_SC_SB_EEES9_NS_10bfloat16_tESG_Li384ELb0ELb1ELb1ELb1EEENS1_19SingleTileSchedulerILb0ELb1ELb1ELi192EEEEEEEEEvNT_6ParamsE,@function
        .size           _ZN7cutlass13device_kernelIN5flash11enable_sm90INS1_16FlashAttnFwdSm90INS1_25CollectiveMainloopFwdSm90ILi2EN4cute5tupleIJNS5_1CILi1EEES8_S8_EEENS6_IJNS7_ILi192EEENS7_ILi160EEENS7_ILi64EEEEEELi64ENS_12float_e4m3_tEfNS_4arch4Sm90ELb0ELb1ELb0ELb0ELb1ELb0ELb0ELb1ELb1ELb1ELb1ELb0EEENS1_21CollectiveEpilogueFwdINS6_IJSA_SC_SB_EEES9_NS_10bfloat16_tESG_Li384ELb0ELb1ELb1ELb1EEENS1_19SingleTileSchedulerILb0ELb1ELb1ELi192EEEEEEEEEvNT_6ParamsE,(.L_x_2722 - _ZN7cutlass13device_kernelIN5flash11enable_sm90INS1_16FlashAttnFwdSm90INS1_25CollectiveMainloopFwdSm90ILi2EN4cute5tupleIJNS5_1CILi1EEES8_S8_EEENS6_IJNS7_ILi192EEENS7_ILi160EEENS7_ILi64EEEEEELi64ENS_12float_e4m3_tEfNS_4arch4Sm90ELb0ELb1ELb0ELb0ELb1ELb0ELb0ELb1ELb1ELb1ELb1ELb0EEENS1_21CollectiveEpilogueFwdINS6_IJSA_SC_SB_EEES9_NS_10bfloat16_tESG_Li384ELb0ELb1ELb1ELb1EEENS1_19SingleTileSchedulerILb0ELb1ELb1ELi192EEEEEEEEEvNT_6ParamsE)
        .other          _ZN7cutlass13device_kernelIN5flash11enable_sm90INS1_16FlashAttnFwdSm90INS1_25CollectiveMainloopFwdSm90ILi2EN4cute5tupleIJNS5_1CILi1EEES8_S8_EEENS6_IJNS7_ILi192EEENS7_ILi160EEENS7_ILi64EEEEEELi64ENS_12float_e4m3_tEfNS_4arch4Sm90ELb0ELb1ELb0ELb0ELb1ELb0ELb0ELb1ELb1ELb1ELb1ELb0EEENS1_21CollectiveEpilogueFwdINS6_IJSA_SC_SB_EEES9_NS_10bfloat16_tESG_Li384ELb0ELb1ELb1ELb1EEENS1_19SingleTileSchedulerILb0ELb1ELb1ELi192EEEEEEEEEvNT_6ParamsE,@"STO_CUDA_ENTRY STV_DEFAULT"
_ZN7cutlass13device_kernelIN5flash11enable_sm90INS1_16FlashAttnFwdSm90INS1_25CollectiveMainloopFwdSm90ILi2EN4cute5tupleIJNS5_1CILi1EEES8_S8_EEENS6_IJNS7_ILi192EEENS7_ILi160EEENS7_ILi64EEEEEELi64ENS_12float_e4m3_tEfNS_4arch4Sm90ELb0ELb1ELb0ELb0ELb1ELb0ELb0ELb1ELb1ELb1ELb1ELb0EEENS1_21CollectiveEpilogueFwdINS6_IJSA_SC_SB_EEES9_NS_10bfloat16_tESG_Li384ELb0ELb1ELb1ELb1EEENS1_19SingleTileSchedulerILb0ELb1ELb1ELi192EEEEEEEEEvNT_6ParamsE:
        /* <DEDUP_REMOVED lines=45> */
.L_x_811:
        /* <DEDUP_REMOVED lines=22> */
.L_x_812:
        /* <DEDUP_REMOVED lines=18> */
.L_x_813:
        /* <DEDUP_REMOVED lines=22> */
.L_x_814:
        /* <DEDUP_REMOVED lines=23> */
.L_x_815:
        /* <DEDUP_REMOVED lines=9> */
.L_x_818:
        /* <DEDUP_REMOVED lines=24> */
[----:B------:R-:W-:Y:S01]  /*0a30*/  UISETP.NE.AND.EX UP0, UPT, UR7, URZ, UPT, UP0 ;  /* 0x0000003f0700728c */ /* 0x000fe2000bf05300 */
[----:B------:R-:W0:Y:S01]  /*0a40*/  LDC.64 R8, c[0x0][0x418] ;  /* 0x00010600ff087b82 */ /* 0x000e220000000a00 */
[----:B------:R-:W-:Y:S02]  /*0a50*/  UISETP.NE.AND.EX UP1, UPT, UR9, URZ, UPT, UP1 ;  /* 0x0000003f0900728c */ /* 0x000fe4000bf25310 */
[----:B------:R-:W-:-:S02]  /*0a60*/  USHF.R.S32.HI UR43, URZ, 0x1f, UR41 ;  /* 0x0000001f3f2b7899 */ /* 0x000fc40008011429 */
[----:B------:R-:W-:Y:S02]  /*0a70*/  PLOP3.LUT P0, PT, PT, PT, UP0, 0x80, 0x0 ;  /* 0x000000000000781c */ /* 0x000fe40003f0f008 */
[----:B------:R-:W-:Y:S01]  /*0a80*/  PLOP3.LUT P1, PT, PT, PT, UP1, 0x80, 0x0 ;  /* 0x000000000000781c */ /* 0x000fe20003f2f018 */
[----:B------:R-:W1:Y:S02]  /*0a90*/  LDC R19, c[0x0][0x288] ;  /* 0x0000a200ff137b82 */ /* 0x000e640000000800 */
[----:B------:R-:W-:Y:S02]  /*0aa0*/  @UP0 ULDC.64 UR12, c[0x0][0x9a8] ;  /* 0x00026a00000c0ab9 */ /* 0x000fe40000000a00 */
[----:B------:R-:W-:Y:S01]  /*0ab0*/  @UP1 ULDC.64 UR16, c[0x0][0x9b8] ;  /* 0x00026e0000101ab9 */ /* 0x000fe20000000a00 */
[----:B------:R-:W-:Y:S02]  /*0ac0*/  @UP0 UIMAD UR5, UR43, UR12, URZ ;  /* 0x0000000c2b0502a4 */ /* 0x000fe4000f8e023f */
[----:B------:R-:W-:Y:S01]  /*0ad0*/  @UP1 UIMAD UR15, UR43, UR16, URZ ;  /* 0x000000102b0f12a4 */ /* 0x000fe2000f8e023f */
[----:B------:R-:W2:Y:S01]  /*0ae0*/  LDC R16, c[0x0][0x424] ;  /* 0x00010900ff107b82 */ /* 0x000ea20000000800 */
[----:B------:R-:W-:-:S02]  /*0af0*/  @UP0 UIMAD UR14, UR41, UR13, UR5 ;  /* 0x0000000d290e02a4 */ /* 0x000fc4000f8e0205 */
[----:B------:R-:W-:Y:S02]  /*0b00*/  @UP0 UIMAD.WIDE.U32 UR10, UR41, UR12, URZ ;  /* 0x0000000c290a02a5 */ /* 0x000fe4000f8e003f */
[----:B------:R-:W-:Y:S02]  /*0b10*/  @UP0 USHF.R.S32.HI UR5, URZ, 0x1f, UR42 ;  /* 0x0000001f3f050899 */ /* 0x000fe4000801142a */
[----:B------:R-:W-:Y:S01]  /*0b20*/  @UP1 UIMAD.WIDE.U32 UR12, UR41, UR16, URZ ;  /* 0x00000010290c12a5 */ /* 0x000fe2000f8e003f */
[----:B------:R-:W3:Y:S01]  /*0b30*/  LDC R11, c[0x0][0x2f0] ;  /* 0x0000bc00ff0b7b82 */ /* 0x000ee20000000800 */
[----:B------:R-:W-:Y:S02]  /*0b40*/  @UP1 UIMAD UR15, UR41, UR17, UR15 ;  /* 0x00000011290f12a4 */ /* 0x000fe4000f8e020f */
[----:B------:R-:W-:Y:S01]  /*0b50*/  @UP1 USHF.R.S32.HI UR20, URZ, 0x1f, UR42 ;  /* 0x0000001f3f141899 */ /* 0x000fe2000801142a */
[----:B------:R-:W-:Y:S01]  /*0b60*/  @UP0 ULDC.64 UR16, c[0x0][0x9b0] ;  /* 0x00026c0000100ab9 */ /* 0x000fe20000000a00 */
[----:B------:R-:W-:Y:S01]  /*0b70*/  @UP1 ULDC.64 UR18, c[0x0][0x9c0] ;  /* 0x0002700000121ab9 */ /* 0x000fe20000000a00 */
[----:B------:R-:W-:-:S02]  /*0b80*/  @UP0 UIMAD UR5, UR5, UR16, URZ ;  /* 0x00000010050502a4 */ /* 0x000fc4000f8e023f */
[----:B------:R-:W-:Y:S02]  /*0b90*/  @UP0 UIADD3 UR11, UR11, UR14, URZ ;  /* 0x0000000e0b0b0290 */ /* 0x000fe4000fffe03f */
[----:B------:R-:W-:Y:S02]  /*0ba0*/  @UP1 UIMAD UR14, UR20, UR18, URZ ;  /* 0x00000012140e12a4 */ /* 0x000fe4000f8e023f */
[----:B------:R-:W-:Y:S02]  /*0bb0*/  @UP1 UIADD3 UR13, UR13, UR15, URZ ;  /* 0x0000000f0d0d1290 */ /* 0x000fe4000fffe03f */
[----:B------:R-:W-:Y:S02]  /*0bc0*/  @UP0 UIMAD UR5, UR42, UR17, UR5 ;  /* 0x000000112a0502a4 */ /* 0x000fe4000f8e0205 */
[----:B------:R-:W-:Y:S02]  /*0bd0*/  @UP0 UIMAD.WIDE.U32 UR10, UR42, UR16, UR10 ;  /* 0x000000102a0a02a5 */ /* 0x000fe4000f8e000a */
[----:B------:R-:W-:-:S02]  /*0be0*/  @UP1 UIMAD UR14, UR42, UR19, UR14 ;  /* 0x000000132a0e12a4 */ /* 0x000fc4000f8e020e */
[----:B------:R-:W-:Y:S02]  /*0bf0*/  @UP1 UIMAD.WIDE.U32 UR12, UR42, UR18, UR12 ;  /* 0x000000122a0c12a5 */ /* 0x000fe4000f8e000c */
[----:B------:R-:W-:Y:S02]  /*0c00*/  @UP0 UIADD3 UR11, UR11, UR5, URZ ;  /* 0x000000050b0b0290 */ /* 0x000fe4000fffe03f */
[----:B------:R-:W-:Y:S02]  /*0c10*/  @UP0 ULEA UR6, UP2, UR10, UR6, 0x2 ;  /* 0x000000060a060291 */ /* 0x000fe4000f84103f */
[----:B------:R-:W-:Y:S02]  /*0c20*/  @UP1 UIADD3 UR5, UR13, UR14, URZ ;  /* 0x0000000e0d051290 */ /* 0x000fe4000fffe03f */
[----:B------:R-:W-:Y:S02]  /*0c30*/  @UP1 ULEA UR8, UP3, UR12, UR8, 0x2 ;  /* 0x000000080c081291 */ /* 0x000fe4000f86103f */
[----:B------:R-:W-:Y:S01]  /*0c40*/  @UP0 ULEA.HI.X UR7, UR10, UR7, UR11, 0x2, UP2 ;  /* 0x000000070a070291 */ /* 0x000fe200090f140b */
[----:B------:R-:W-:Y:S01]  /*0c50*/  IMAD.U32 R2, RZ, RZ, UR6 ;  /* 0x00000006ff027e24 */ /* 0x000fe2000f8e00ff */
[----:B------:R-:W-:-:S02]  /*0c60*/  @UP1 ULEA.HI.X UR9, UR12, UR9, UR5, 0x2, UP3 ;  /* 0x000000090c091291 */ /* 0x000fc400098f1405 */
[----:B------:R-:W-:Y:S01]  /*0c70*/  IMAD.U32 R4, RZ, RZ, UR8 ;  /* 0x00000008ff047e24 */ /* 0x000fe2000f8e00ff */
[----:B------:R-:W4:Y:S01]  /*0c80*/  S2UR UR49, SR_CTAID.X ;  /* 0x00000000003179c3 */ /* 0x000f220000002500 */
[----:B------:R-:W-:Y:S01]  /*0c90*/  IMAD.U32 R3, RZ, RZ, UR7 ;  /* 0x00000007ff037e24 */ /* 0x000fe2000f8e00ff */
[----:B------:R-:W-:Y:S01]  /*0ca0*/  ULDC UR5, c[0x0][0x448] ;  /* 0x0001120000057ab9 */ /* 0x000fe20000000800 */
[----:B------:R-:W-:Y:S01]  /*0cb0*/  IMAD.U32 R5, RZ, RZ, UR9 ;  /* 0x00000009ff057e24 */ /* 0x000fe2000f8e00ff */
[----:B------:R-:W-:Y:S01]  /*0cc0*/  ULDC.64 UR6, c[0x0][0x9e0] ;  /* 0x0002780000067ab9 */ /* 0x000fe20000000a00 */
[----:B------:R-:W-:Y:S01]  /*0cd0*/  ULDC UR11, c[0x0][0x988] ;  /* 0x00026200000b7ab9 */ /* 0x000fe20000000800 */
[----:B------:R1:W5:Y:S04]  /*0ce0*/  @P0 LDG.E R7, desc[UR50][R2.64] ;  /* 0x0000003202070981 */ /* 0x000368000c1e1900 */
[----:B------:R-:W5:Y:S01]  /*0cf0*/  @P1 LDG.E R0, desc[UR50][R4.64] ;  /* 0x0000003204001981 */ /* 0x000f62000c1e1900 */
[----:B0-----:R-:W-:Y:S01]  /*0d00*/  ISETP.NE.U32.AND P0, PT, R8, RZ, PT ;  /* 0x000000ff0800720c */ /* 0x001fe20003f05070 */
[----:B------:R-:W-:Y:S01]  /*0d10*/  UISETP.NE.AND UP5, UPT, UR5, 0x1, UPT ;  /* 0x000000010500788c */ /* 0x000fe2000bfa5270 */
[----:B------:R-:W-:Y:S01]  /*0d20*/  VIADD R22, R17, 0xffffff80 ;  /* 0xffffff8011167836 */ /* 0x000fe20000000000 */
[----:B------:R-:W-:Y:S01]  /*0d30*/  UISETP.GE.AND UP4, UPT, UR7, 0x1, UPT ;  /* 0x000000010700788c */ /* 0x000fe2000bf86270 */
[----:B------:R-:W-:Y:S01]  /*0d40*/  ISETP.NE.AND.EX P0, PT, R9, RZ, PT, P0 ;  /* 0x000000ff0900720c */ /* 0x000fe20003f05300 */
[----:B------:R-:W-:Y:S01]  /*0d50*/  UP2UR UR45, UPR, URZ, 0x20 ;  /* 0x000000203f2d7883 */ /* 0x000fe20008000000 */
[----:B-1----:R-:W-:Y:S01]  /*0d60*/  IADD3 R3, -R19, 0x1, RZ ;  /* 0x0000000113037810 */ /* 0x002fe20007ffe1ff */
[----:B------:R-:W-:Y:S01]  /*0d70*/  UP2UR UR48, UPR, URZ, 0x10 ;  /* 0x000000103f307883 */ /* 0x000fe20008000000 */
[----:B--2---:R-:W-:-:S02]  /*0d80*/  SEL R16, R16, 0x1, P0 ;  /* 0x0000000110107807 */ /* 0x004fc40000000000 */
[----:B------:R-:W-:Y:S02]  /*0d90*/  PLOP3.LUT P0, PT, PT, PT, UP4, 0x40, 0x0 ;  /* 0x000000000000781c */ /* 0x000fe40003f0e848 */
[----:B------:R-:W-:Y:S01]  /*0da0*/  @UP5 ULDC UR9, c[0x0][0x44c] ;  /* 0x0001130000095ab9 */ /* 0x000fe20000000800 */
[CC--:B---3--:R-:W-:Y:S01]  /*0db0*/  IMAD R3, R16.reuse, R11.reuse, R3 ;  /* 0x0000000b10037224 */ /* 0x0c8fe200078e0203 */
[----:B----4-:R-:W-:Y:S01]  /*0dc0*/  UIMAD UR49, UR49, 0xc0, URZ ;  /* 0x000000c0313178a4 */ /* 0x010fe2000f8e023f */
[----:B------:R-:W-:Y:S01]  /*0dd0*/  IMAD R17, R16, R11, RZ ;  /* 0x0000000b10117224 */ /* 0x000fe200078e02ff */
[----:B------:R-:W-:Y:S02]  /*0de0*/  @UP5 ULDC UR12, c[0x0][0x450] ;  /* 0x00011400000c5ab9 */ /* 0x000fe40000000800 */
[----:B------:R-:W-:Y:S01]  /*0df0*/  R2UR UR10, R3 ;  /* 0x00000000030a72ca */ /* 0x000fe200000e0000 */
[----:B------:R-:W-:Y:S02]  /*0e00*/  @UP5 UIADD3 UR8, UR49, 0xbf, URZ ;  /* 0x000000bf31085890 */ /* 0x000fe4000fffe03f */
[----:B------:R-:W-:-:S02]  /*0e10*/  UIADD3 UR5, UR49, 0xbf, URZ ;  /* 0x000000bf31057890 */ /* 0x000fc4000fffe03f */
[----:B------:R-:W-:-:S04]  /*0e20*/  UIMAD.WIDE.U32 UR8, UR8, UR9, URZ ;  /* 0x00000009080872a5 */ /* 0x000fc8000f8e003f */
[----:B------:R-:W-:-:S04]  /*0e30*/  @UP5 USHF.R.U32.HI UR5, URZ, UR12, UR9 ;  /* 0x0000000c3f055299 */ /* 0x000fc80008011609 */
[----:B------:R-:W-:-:S04]  /*0e40*/  UIADD3 UR8, UR10, UR5, URZ ;  /* 0x000000050a087290 */ /* 0x000fc8000fffe03f */
[----:B------:R-:W-:Y:S01]  /*0e50*/  UIADD3 UR6, UR8, UR6, URZ ;  /* 0x0000000608067290 */ /* 0x000fe2000fffe03f */
[----:B-----5:R-:W-:-:S04]  /*0e60*/  FMUL.FTZ R0, R7, R0 ;  /* 0x0000000007007220 */ /* 0x020fc80000410000 */
[----:B------:R-:W-:-:S05]  /*0e70*/  FMUL.FTZ R0, R0, UR11 ;  /* 0x0000000b00007c20 */ /* 0x000fca0008410000 */
[----:B------:R-:W-:Y:S01]  /*0e80*/  R2UR UR44, R0 ;  /* 0x00000000002c72ca */ /* 0x000fe200000e0000 */
[----:B------:R-:W-:Y:S01]  /*0e90*/  IMAD.U32 R0, RZ, RZ, UR6 ;  /* 0x00000006ff007e24 */ /* 0x000fe2000f8e00ff */
[----:B------:R-:W-:-:S13]  /*0ea0*/  @P0 BRA `(.L_x_820) ;  /* 0x0000000000400947 */ /* 0x000fda0003800000 */
[----:B------:R-:W-:Y:S01]  /*0eb0*/  ISETP.LT.AND P0, PT, RZ, UR8, PT ;  /* 0x00000008ff007c0c */ /* 0x000fe2000bf01270 */
[----:B------:R-:W-:-:S12]  /*0ec0*/  UIADD3 UR5, UR8, -0x1, URZ ;  /* 0xffffffff08057890 */ /* 0x000fd8000fffe03f */
[----:B------:R-:W-:Y:S05]  /*0ed0*/  @P0 BRA `(.L_x_821) ;  /* 0x00000000001c0947 */ /* 0x000fea0003800000 */
[----:B------:R-:W-:Y:S02]  /*0ee0*/  UISETP.NE.AND UP0, UPT, UR7, 0x1, UPT ;  /* 0x000000010700788c */ /* 0x000fe4000bf05270 */
[----:B------:R-:W-:-:S09]  /*0ef0*/  UIADD3 UR5, -UR8, URZ, URZ ;  /* 0x0000003f08057290 */ /* 0x000fd2000fffe13f */
[----:B------:R-:W-:Y:S02]  /*0f00*/  @UP0 ULDC.64 UR10, c[0x0][0x9e8] ;  /* 0x00027a00000a0ab9 */ /* 0x000fe40000000a00 */
[----:B------:R-:W-:-:S04]  /*0f10*/  UIMAD.WIDE.U32 UR8, UR5, UR10, URZ ;  /* 0x0000000a050872a5 */ /* 0x000fc8000f8e003f */
[----:B------:R-:W-:-:S04]  /*0f20*/  @UP0 USHF.R.U32.HI UR5, URZ, UR11, UR9 ;  /* 0x0000000b3f050299 */ /* 0x000fc80008011609 */
[----:B------:R-:W-:Y:S01]  /*0f30*/  ULOP3.LUT UR5, URZ, UR5, URZ, 0x33, !UPT ;  /* 0x000000053f057292 */ /* 0x000fe2000f8e333f */
[----:B------:R-:W-:Y:S11]  /*0f40*/  BRA `(.L_x_822) ;  /* 0x0000000000107947 */ /* 0x000ff60003800000 */
.L_x_821:
[----:B------:R-:W-:-:S11]  /*0f50*/  UISETP.NE.AND UP0, UPT, UR7, 0x1, UPT ;  /* 0x000000010700788c */ /* 0x000fd6000bf05270 */
[----:B------:R-:W-:Y:S02]  /*0f60*/  @UP0 ULDC.64 UR10, c[0x0][0x9e8] ;  /* 0x00027a00000a0ab9 */ /* 0x000fe40000000a00 */
[----:B------:R-:W-:-:S04]  /*0f70*/  UIMAD.WIDE.U32 UR8, UR5, UR10, URZ ;  /* 0x0000000a050872a5 */ /* 0x000fc8000f8e003f */
[----:B------:R-:W-:-:S12]  /*0f80*/  @UP0 USHF.R.U32.HI UR5, URZ, UR11, UR9 ;  /* 0x0000000b3f050299 */ /* 0x000fd80008011609 */
.L_x_822:
[----:B------:R-:W-:-:S06]  /*0f90*/  UIMAD UR5, UR5, UR7, UR7 ;  /* 0x00000007050572a4 */ /* 0x000fcc000f8e0207 */
[----:B------:R-:W-:-:S07]  /*0fa0*/  VIMNMX R0, R0, UR5, PT ;  /* 0x0000000500007c48 */ /* 0x000fce000bfe0100 */
.L_x_820:
[----:B------:R-:W-:Y:S01]  /*0fb0*/  UISETP.NE.AND UP0, UPT, UR45, URZ, UPT ;  /* 0x0000003f2d00728c */ /* 0x000fe2000bf05270 */
[-C--:B------:R-:W-:Y:S01]  /*0fc0*/  IMAD R19, R16, R11.reuse, -R19 ;  /* 0x0000000b10137224 */ /* 0x080fe200078e0a13 */
[----:B------:R-:W-:Y:S01]  /*0fd0*/  UMOV UR5, UR49 ;  /* 0x0000003100057c82 */ /* 0x000fe20008000000 */
[----:B------:R-:W-:Y:S02]  /*0fe0*/  VIADD R2, R0, 0x9f ;  /* 0x0000009f00027836 */ /* 0x000fe40000000000 */
[----:B------:R-:W-:Y:S01]  /*0ff0*/  IMAD R0, R16, R11, 0x9f ;  /* 0x0000009f10007424 */ /* 0x000fe200078e020b */
[----:B------:R-:W-:Y:S01]  /*1000*/  R2UR UR6, R19 ;  /* 0x00000000130672ca */ /* 0x000fe200000e0000 */
[----:B------:R-:W-:-:S04]  /*1010*/  IMAD.HI R2, R2, 0x66666667, RZ ;  /* 0x6666666702027827 */ /* 0x000fc800078e02ff */
[----:B------:R-:W-:Y:S01]  /*1020*/  @UP0 ULDC UR8, c[0x0][0x44c] ;  /* 0x0001130000080ab9 */ /* 0x000fe20000000800 */
[----:B------:R-:W-:Y:S01]  /*1030*/  @UP0 ULDC UR10, c[0x0][0x450] ;  /* 0x00011400000a0ab9 */ /* 0x000fe20000000800 */
[----:B------:R-:W-:Y:S01]  /*1040*/  UIMAD.WIDE.U32 UR8, UR49, UR8, URZ ;  /* 0x00000008310872a5 */ /* 0x000fe2000f8e003f */
[----:B------:R-:W-:Y:S01]  /*1050*/  IMAD.HI R0, R0, 0x66666667, RZ ;  /* 0x6666666700007827 */ /* 0x000fe200078e02ff */
[----:B------:R-:W-:Y:S02]  /*1060*/  SHF.R.U32.HI R5, RZ, 0x1f, R2 ;  /* 0x0000001fff057819 */ /* 0x000fe40000011602 */
[----:B------:R-:W-:Y:S02]  /*1070*/  @UP0 USHF.R.U32.HI UR5, URZ, UR10, UR9 ;  /* 0x0000000a3f050299 */ /* 0x000fe40008011609 */
[----:B------:R-:W-:Y:S01]  /*1080*/  UISETP.GE.AND UP0, UPT, UR7, 0x1, UPT ;  /* 0x000000010700788c */ /* 0x000fe2000bf06270 */
[----:B------:R-:W-:Y:S01]  /*1090*/  SHF.R.U32.HI R3, RZ, 0x1f, R0 ;  /* 0x0000001fff037819 */ /* 0x000fe20000011600 */
[----:B------:R-:W-:Y:S01]  /*10a0*/  UIADD3 UR5, UR6, UR5, URZ ;  /* 0x0000000506057290 */ /* 0x000fe2000fffe03f */
[----:B------:R-:W-:-:S02]  /*10b0*/  LEA.HI.SX32 R2, R2, R5, 0x1a ;  /* 0x0000000502027211 */ /* 0x000fc400078fd2ff */
[----:B------:R-:W-:Y:S01]  /*10c0*/  ULDC UR6, c[0x0][0x9dc] ;  /* 0x0002770000067ab9 */ /* 0x000fe20000000800 */
[----:B------:R-:W-:Y:S01]  /*10d0*/  PLOP3.LUT P0, PT, PT, PT, UP0, 0x40, 0x0 ;  /* 0x000000000000781c */ /* 0x000fe20003f0e808 */
[----:B------:R-:W-:Y:S01]  /*10e0*/  UIADD3 UR6, UR5, -UR6, URZ ;  /* 0x8000000605067290 */ /* 0x000fe2000fffe03f */
[----:B------:R-:W-:-:S04]  /*10f0*/  LEA.HI.SX32 R3, R0, R3, 0x1a ;  /* 0x0000000300037211 */ /* 0x000fc800078fd2ff */
[----:B------:R-:W-:-:S07]  /*1100*/  VIMNMX R18, R3, R2, PT ;  /* 0x0000000203127248 */ /* 0x000fce0003fe0100 */
[----:B------:R-:W-:Y:S05]  /*1110*/  @P0 BRA `(.L_x_823) ;  /* 0x0000000000440947 */ /* 0x000fea0003800000 */
[----:B------:R-:W-:-:S06]  /*1120*/  UISETP.GT.AND UP0, UPT, UR5, -0x1, UPT ;  /* 0xffffffff0500788c */ /* 0x000fcc000bf04270 */
[----:B------:R-:W-:-:S13]  /*1130*/  PLOP3.LUT P0, PT, PT, PT, UP0, 0x80, 0x0 ;  /* 0x000000000000781c */ /* 0x000fda0003f0f008 */
[----:B------:R-:W-:Y:S05]  /*1140*/  @P0 BRA `(.L_x_824) ;  /* 0x00000000001c0947 */ /* 0x000fea0003800000 */
[----:B------:R-:W-:Y:S02]  /*1150*/  UISETP.NE.AND UP0, UPT, UR7, 0x1, UPT ;  /* 0x000000010700788c */ /* 0x000fe4000bf05270 */
[----:B------:R-:W-:-:S09]  /*1160*/  ULOP3.LUT UR5, URZ, UR5, URZ, 0x33, !UPT ;  /* 0x000000053f057292 */ /* 0x000fd2000f8e333f */
[----:B------:R-:W-:Y:S02]  /*1170*/  @UP0 ULDC.64 UR10, c[0x0][0x9e8] ;  /* 0x00027a00000a0ab9 */ /* 0x000fe40000000a00 */
[----:B------:R-:W-:-:S04]  /*1180*/  UIMAD.WIDE.U32 UR8, UR5, UR10, URZ ;  /* 0x0000000a050872a5 */ /* 0x000fc8000f8e003f */
[----:B------:R-:W-:-:S04]  /*1190*/  @UP0 USHF.R.U32.HI UR5, URZ, UR11, UR9 ;  /* 0x0000000b3f050299 */ /* 0x000fc80008011609 */
[----:B------:R-:W-:Y:S01]  /*11a0*/  ULOP3.LUT UR5, URZ, UR5, URZ, 0x33, !UPT ;  /* 0x000000053f057292 */ /* 0x000fe2000f8e333f */
[----:B------:R-:W-:Y:S11]  /*11b0*/  BRA `(.L_x_825) ;  /* 0x0000000000107947 */ /* 0x000ff60003800000 */
.L_x_824:
[----:B------:R-:W-:-:S11]  /*11c0*/  UISETP.NE.AND UP0, UPT, UR7, 0x1, UPT ;  /* 0x000000010700788c */ /* 0x000fd6000bf05270 */
[----:B------:R-:W-:Y:S02]  /*11d0*/  @UP0 ULDC.64 UR10, c[0x0][0x9e8] ;  /* 0x00027a00000a0ab9 */ /* 0x000fe40000000a00 */
[----:B------:R-:W-:-:S04]  /*11e0*/  UIMAD.WIDE.U32 UR8, UR5, UR10, URZ ;  /* 0x0000000a050872a5 */ /* 0x000fc8000f8e003f */
[----:B------:R-:W-:-:S12]  /*11f0*/  @UP0 USHF.R.U32.HI UR5, URZ, UR11, UR9 ;  /* 0x0000000b3f050299 */ /* 0x000fd80008011609 */
.L_x_825:
[----:B------:R-:W-:-:S04]  /*1200*/  UIMAD UR5, UR5, UR7, URZ ;  /* 0x00000007050572a4 */ /* 0x000fc8000f8e023f */
[----:B------:R-:W-:-:S04]  /*1210*/  UISETP.LT.AND UP0, UPT, UR6, UR5, UPT ;  /* 0x000000050600728c */ /* 0x000fc8000bf01270 */
[----:B------:R-:W-:-:S12]  /*1220*/  USEL UR6, UR6, UR5, !UP0 ;  /* 0x0000000506067287 */ /* 0x000fd8000c000000 */
.L_x_823:
[----:B------:R-:W-:Y:S02]  /*1230*/  UIMAD.WIDE UR6, UR6, 0x66666667, URZ ;  /* 0x66666667060678a5 */ /* 0x000fe4000f8e023f */
[----:B------:R-:W-:Y:S02]  /*1240*/  USHF.R.U32.HI UR10, URZ, 0x10, UR4 ;  /* 0x000000103f0a7899 */ /* 0x000fe40008011604 */
[----:B------:R-:W-:Y:S02]  /*1250*/  USHF.R.U32.HI UR5, URZ, 0x1f, UR7 ;  /* 0x0000001f3f057899 */ /* 0x000fe40008011607 */
[----:B------:R-:W-:Y:S02]  /*1260*/  ULOP3.LUT UR46, UR4, 0xffff, URZ, 0xc0, !UPT ;  /* 0x0000ffff042e7892 */ /* 0x000fe4000f8ec03f */
[----:B------:R-:W-:Y:S01]  /*1270*/  ULEA.HI.SX32 UR5, UR7, UR5, 0x1a ;  /* 0x0000000507057291 */ /* 0x000fe2000f8fd23f */
[----:B------:R-:W-:-:S03]  /*1280*/  UMOV UR4, URZ ;  /* 0x0000003f00047c82 */ /* 0x000fc60008000000 */
[----:B------:R-:W-:-:S04]  /*1290*/  UISETP.LT.AND UP0, UPT, URZ, UR5, UPT ;  /* 0x000000053f00728c */ /* 0x000fc8000bf01270 */
[----:B------:R-:W-:Y:S02]  /*12a0*/  USEL UR9, URZ, UR5, !UP0 ;  /* 0x000000053f097287 */ /* 0x000fe4000c000000 */
[----:B------:R-:W-:-:S04]  /*12b0*/  UISETP.NE.AND UP0, UPT, UR10, URZ, UPT ;  /* 0x0000003f0a00728c */ /* 0x000fc8000bf05270 */
[----:B------:R-:W-:-:S07]  /*12c0*/  ISETP.GT.AND P0, PT, R18, UR9, PT ;  /* 0x0000000912007c0c */ /* 0x000fce000bf04270 */
[----:B------:R-:W-:-:S06]  /*12d0*/  @!UP0 ULDC UR10, c[0x0][0x9f0] ;  /* 0x00027c00000a8ab9 */ /* 0x000fcc0000000800 */
[----:B------:R-:W-:Y:S05]  /*12e0*/  @!P0 BRA `(.L_x_826) ;  /* 0x00000000008c8947 */ /* 0x000fea0003800000 */
[----:B------:R-:W-:Y:S01]  /*12f0*/  IMAD.U32 R5, RZ, RZ, UR10 ;  /* 0x0000000aff057e24 */ /* 0x000fe2000f8e00ff */
[----:B------:R-:W-:-:S04]  /*1300*/  UMOV UR4, URZ ;  /* 0x0000003f00047c82 */ /* 0x000fc80008000000 */
[----:B------:R-:W-:-:S04]  /*1310*/  IABS R0, R5 ;  /* 0x0000000500007213 */ /* 0x000fc80000000000 */
[----:B------:R-:W-:Y:S02]  /*1320*/  R2UR UR11, R0 ;  /* 0x00000000000b72ca */ /* 0x000fe400000e0000 */
[----:B------:R-:W-:Y:S02]  /*1330*/  IADD3 R0, R5, -0x1, R18 ;  /* 0xffffffff05007810 */ /* 0x000fe40007ffe012 */
[----:B------:R-:W-:Y:S02]  /*1340*/  IABS R5, R5 ;  /* 0x0000000500057213 */ /* 0x000fe40000000000 */
[----:B------:R-:W-:-:S03]  /*1350*/  R2UR UR6, R0 ;  /* 0x00000000000672ca */ /* 0x000fc600000e0000 */
[----:B------:R-:W-:-:S04]  /*1360*/  IMAD.MOV R5, RZ, RZ, -R5 ;  /* 0x000000ffff057224 */ /* 0x000fc800078e0a05 */
[----:B------:R-:W0:Y:S06]  /*1370*/  I2F.RP R2, UR11 ;  /* 0x0000000b00027d06 */ /* 0x000e2c0008209400 */
[----:B------:R-:W-:-:S06]  /*1380*/  UIADD3 UR6, -UR9, UR6, URZ ;  /* 0x0000000609067290 */ /* 0x000fcc000fffe13f */
[----:B------:R-:W-:Y:S01]  /*1390*/  IMAD.U32 R0, RZ, RZ, UR6 ;  /* 0x00000006ff007e24 */ /* 0x000fe2000f8e00ff */
[----:B------:R-:W-:Y:S01]  /*13a0*/  ULOP3.LUT UR6, UR6, UR10, URZ, 0x3c, !UPT ;  /* 0x0000000a06067292 */ /* 0x000fe2000f8e3c3f */
[----:B0-----:R-:W0:Y:S03]  /*13b0*/  MUFU.RCP R2, R2 ;  /* 0x0000000200027308 */ /* 0x001e260000001000 */
[----:B------:R-:W-:-:S04]  /*13c0*/  IABS R0, R0 ;  /* 0x0000000000007213 */ /* 0x000fc80000000000 */
[----:B------:R-:W-:Y:S01]  /*13d0*/  R2UR UR8, R0 ;  /* 0x00000000000872ca */ /* 0x000fe200000e0000 */
[----:B------:R-:W-:Y:S02]  /*13e0*/  IMAD.MOV.U32 R0, RZ, RZ, R5 ;  /* 0x000000ffff007224 */ /* 0x000fe400078e0005 */
[----:B0-----:R-:W-:-:S06]  /*13f0*/  VIADD R3, R2, 0xffffffe ;  /* 0x0ffffffe02037836 */ /* 0x001fcc0000000000 */
        /* <DEDUP_REMOVED lines=18> */
.L_x_826:
[----:B------:R-:W-:Y:S02]  /*1520*/  UIMAD UR46, UR46, UR4, UR9 ;  /* 0x000000042e2e72a4 */ /* 0x000fe4000f8e0209 */
[----:B------:R-:W-:Y:S01]  /*1530*/  IMAD.U32 R3, RZ, RZ, UR4 ;  /* 0x00000004ff037e24 */ /* 0x000fe2000f8e00ff */
[----:B------:R-:W-:Y:S02]  /*1540*/  PLOP3.LUT P0, PT, PT, PT, PT, 0x80, 0x0 ;  /* 0x000000000000781c */ /* 0x000fe40003f0f070 */
[----:B------:R-:W-:Y:S01]  /*1550*/  CS2R R28, SRZ ;  /* 0x00000000001c7805 */ /* 0x000fe2000001ff00 */
[----:B------:R-:W-:Y:S01]  /*1560*/  IMAD.MOV.U32 R0, RZ, RZ, RZ ;  /* 0x000000ffff007224 */ /* 0x000fe200078e00ff */
[----:B------:R-:W-:Y:S02]  /*1570*/  CS2R R24, SRZ ;  /* 0x0000000000187805 */ /* 0x000fe4000001ff00 */
[----:B------:R-:W-:Y:S01]  /*1580*/  VIADDMNMX R18, R3, UR46, R18, PT ;  /* 0x0000002e03127c46 */ /* 0x000fe2000b800112 */
[----:B------:R-:W-:Y:S01]  /*1590*/  IMAD.MOV.U32 R2, RZ, RZ, RZ ;  /* 0x000000ffff027224 */ /* 0x000fe200078e00ff */
[----:B------:R-:W-:-:S02]  /*15a0*/  CS2R R30, SRZ ;  /* 0x00000000001e7805 */ /* 0x000fc4000001ff00 */
[----:B------:R-:W-:Y:S02]  /*15b0*/  CS2R R26, SRZ ;  /* 0x00000000001a7805 */ /* 0x000fe4000001ff00 */
[----:B------:R-:W-:Y:S02]  /*15c0*/  ISETP.GT.AND P1, PT, R18, UR46, PT ;  /* 0x0000002e12007c0c */ /* 0x000fe4000bf24270 */
        /* <DEDUP_REMOVED lines=11> */
[----:B------:R-:W-:Y:S01]  /*1680*/  CS2R R50, SRZ ;  /* 0x0000000000327805 */ /* 0x000fe2000001ff00 */
[----:B------:R-:W-:Y:S06]  /*1690*/  @!P1 BRA `(.L_x_827) ;  /* 0x000000ec00b49947 */ /* 0x000fec0003800000 */
[----:B------:R-:W-:Y:S01]  /*16a0*/  SHF.R.S32.HI R23, RZ, 0x1f, R22 ;  /* 0x0000001fff177819 */ /* 0x000fe20000011416 */
[----:B------:R-:W0:Y:S01]  /*16b0*/  S2UR UR52, SR_CgaCtaId ;  /* 0x00000000003479c3 */ /* 0x000e220000008800 */
[----:B------:R-:W-:Y:S01]  /*16c0*/  UMOV UR47, 0x400 ;  /* 0x00000400002f7882 */ /* 0x000fe20000000000 */
[----:B------:R-:W-:Y:S01]  /*16d0*/  UMOV UR37, 0x80000020 ;  /* 0x8000002000257882 */ /* 0x000fe20000000000 */
[----:B------:R-:W-:-:S04]  /*16e0*/  LEA.HI R104, R23, R22, RZ, 0x7 ;  /* 0x0000001617687211 */ /* 0x000fc800078f38ff */
[----:B------:R-:W-:-:S05]  /*16f0*/  SHF.R.S32.HI R105, RZ, 0x7, R104 ;  /* 0x00000007ff697819 */ /* 0x000fca0000011468 */
        /* <DEDUP_REMOVED lines=8> */
[----:B------:R-:W-:Y:S01]  /*1780*/  ULEA UR5, UR5, UR4, 0xc ;  /* 0x0000000405057291 */ /* 0x000fe2000f8e603f */
[----:B------:R-:W-:-:S03]  /*1790*/  PLOP3.LUT P0, PT, PT, PT, UP0, 0x80, 0x0 ;  /* 0x000000000000781c */ /* 0x000fc60003f0f008 */
[----:B------:R-:W-:-:S04]  /*17a0*/  USHF.R.U32.HI UR5, URZ, 0x4, UR5 ;  /* 0x000000043f057899 */ /* 0x000fc80008011605 */
[----:B------:R-:W-:-:S04]  /*17b0*/  ULOP3.LUT UR5, UR5, 0x3fff, URZ, 0xc0, !UPT ;  /* 0x00003fff05057892 */ /* 0x000fc8000f8ec03f */
[----:B------:R-:W-:-:S07]  /*17c0*/  ULOP3.LUT UR53, UR5, 0x10000, URZ, 0xfc, !UPT ;  /* 0x0001000005357892 */ /* 0x000fce000f8efc3f */
[----:B------:R-:W-:Y:S01]  /*17d0*/  UMOV UR36, UR53 ;  /* 0x0000003500247c82 */ /* 0x000fe20008000000 */
        /* <DEDUP_REMOVED lines=17> */
.L_x_828:
[----:B------:R-:W-:-:S04]  /*18f0*/  SHF.L.U32 R0, RZ, 0x1f, RZ ;  /* 0x0000001fff007819 */ /* 0x000fc800000006ff */
[----:B------:R-:W0:Y:S02]  /*1900*/  SYNCS.PHASECHK.TRANS64.TRYWAIT P0, [UR47+0x12400], R0 ;  /* 0x01240000ff0075a7 */ /* 0x000e24000800016f */
[----:B0-----:R-:W-:Y:S05]  /*1910*/  @!P0 BRA `(.L_x_829) ;  /* 0x0000014c00ec8947 */ /* 0x001fea0003800000 */
.L_x_973:
[----:B------:R-:W-:-:S06]  /*1920*/  ULOP3.LUT UR4, UR40, 0x1, URZ, 0xfc, !UPT ;  /* 0x0000000128047892 */ /* 0x000fcc000f8efc3f */
[----:B------:R-:W-:-:S05]  /*1930*/  IMAD.U32 R2, RZ, RZ, UR4 ;  /* 0x00000004ff027e24 */ /* 0x000fca000f8e00ff */
[----:B------:R-:W-:-:S13]  /*1940*/  ISETP.NE.AND P0, PT, R2, 0x3, PT ;  /* 0x000000030200780c */ /* 0x000fda0003f05270 */
[----:B------:R-:W-:Y:S05]  /*1950*/  @!P0 BRA `(.L_x_830) ;  /* 0x0000000000048947 */ /* 0x000fea0003800000 */
[----:B------:R-:W-:Y:S01]  /*1960*/  BPT.TRAP 0x1 ;  /* 0x000000040000795c */ /* 0x000fe20000300000 */
.L_x_830:
[----:B------:R1:W2:Y:S01]  /*1970*/  SYNCS.PHASECHK.TRANS64.TRYWAIT P1, [UR47+0x12430], R0 ;  /* 0x01243000ff0075a7 */ /* 0x0002a2000802016f */
[----:B------:R-:W-:Y:S05]  /*1980*/  @!P0 BRA `(.L_x_831) ;  /* 0x0000000000048947 */ /* 0x000fea0003800000 */
[----:B------:R-:W-:Y:S01]  /*1990*/  BPT.TRAP 0x1 ;  /* 0x000000040000795c */ /* 0x000fe20000300000 */
.L_x_831:
[----:B--2---:R-:W-:Y:S05]  /*19a0*/  @P1 BRA `(.L_x_832) ;  /* 0x0000000000081947 */ /* 0x004fea0003800000 */
[----:B------:R-:W2:Y:S02]  /*19b0*/  SYNCS.PHASECHK.TRANS64.TRYWAIT P1, [UR47+0x12430], R0 ;  /* 0x01243000ff0075a7 */ /* 0x000ea4000802016f */
[----:B--2---:R-:W-:Y:S05]  /*19c0*/  @!P1 BRA `(.L_x_833) ;  /* 0x0000014c00d89947 */ /* 0x004fea0003800000 */
.L_x_832:
[----:B------:R-:W-:Y:S05]  /*19d0*/  WARPSYNC.ALL ;  /* 0x0000000000007948 */ /* 0x000fea0003800000 */
[----:B------:R-:W-:Y:S01]  /*19e0*/  UIADD3 UR4, UR47, 0xd200, URZ ;  /* 0x0000d2002f047890 */ /* 0x000fe2000fffe03f */
[----:B------:R-:W-:Y:S01]  /*19f0*/  WARPGROUP.ARRIVE ;  /* 0x00000000000079c5 */ /* 0x000fe20000000000 */
[----:B------:R-:W-:Y:S01]  /*1a00*/  UMOV UR5, UR37 ;  /* 0x0000002500057c82 */ /* 0x000fe20008000000 */
[----:B------:R-:W-:Y:S01]  /*1a10*/  UMOV UR7, 0x80000020 ;  /* 0x8000002000077882 */ /* 0x000fe20000000000 */
[----:B------:R-:W-:Y:S01]  /*1a20*/  USHF.R.U32.HI UR4, URZ, 0x4, UR4 ;  /* 0x000000043f047899 */ /* 0x000fe20008011604 */
[----:B------:R-:W-:Y:S01]  /*1a30*/  UMOV UR39, 0x80000020 ;  /* 0x8000002000277882 */ /* 0x000fe20000000000 */
[----:B------:R-:W-:-:S02]  /*1a40*/  UMOV UR8, UR36 ;  /* 0x0000002400087c82 */ /* 0x000fc40008000000 */
[----:B------:R-:W-:Y:S01]  /*1a50*/  ULOP3.LUT UR4, UR4, 0x3fff, URZ, 0xc0, !UPT ;  /* 0x00003fff04047892 */ /* 0x000fe2000f8ec03f */
[----:B------:R-:W-:Y:S01]  /*1a60*/  UMOV UR9, UR37 ;  /* 0x0000002500097c82 */ /* 0x000fe20008000000 */
[----:B------:R-:W-:Y:S02]  /*1a70*/  UMOV UR11, 0x80000020 ;  /* 0x80000020000b7882 */ /* 0x000fe40000000000 */
[----:B------:R-:W-:Y:S01]  /*1a80*/  ULOP3.LUT UR6, UR4, 0x10000, URZ, 0xfc, !UPT ;  /* 0x0001000004067892 */ /* 0x000fe2000f8efc3f */
[----:B------:R-:W-:Y:S02]  /*1a90*/  UMOV UR15, 0x80000020 ;  /* 0x80000020000f7882 */ /* 0x000fe40000000000 */
[----:B------:R-:W-:Y:S01]  /*1aa0*/  UMOV UR4, UR36 ;  /* 0x0000002400047c82 */ /* 0x000fe20008000000 */
[----:B------:R-:W-:Y:S02]  /*1ab0*/  UIADD3 UR38, UR6, 0x80, URZ ;  /* 0x0000008006267890 */ /* 0x000fe4000fffe03f */
[----:B------:R-:W-:-:S02]  /*1ac0*/  UIADD3 UR10, UR6, 0x100, URZ ;  /* 0x00000100060a7890 */ /* 0x000fc4000fffe03f */
[----:B------:R-:W-:Y:S02]  /*1ad0*/  UIADD3 UR14, UR6, 0x82, URZ ;  /* 0x00000082060e7890 */ /* 0x000fe4000fffe03f */
[----:B------:R-:W-:Y:S01]  /*1ae0*/  QGMMA.64x32x32.F32.E4M3.E4M3 R88, gdesc[UR4], RZ, !UPT, gsb0 ;  /* 0x00600000045879f3 */ /* 0x000fe2000c0008ff */
[----:B------:R-:W-:Y:S02]  /*1af0*/  UIADD3 UR4, UR6, 0x180, URZ ;  /* 0x0000018006047890 */ /* 0x000fe4000fffe03f */
[----:B------:R-:W-:Y:S02]  /*1b00*/  UIADD3 UR5, UR6, 0x200, URZ ;  /* 0x0000020006057890 */ /* 0x000fe4000fffe03f */
[----:B------:R-:W-:Y:S01]  /*1b10*/  UIADD3 UR18, UR6, 0x102, URZ ;  /* 0x0000010206127890 */ /* 0x000fe2000fffe03f */
        /* <DEDUP_REMOVED lines=10> */
[----:B------:R-:W-:Y:S02]  /*1bc0*/  UIADD3 UR8, UR53, 0x2, URZ ;  /* 0x0000000235087890 */ /* 0x000fe4000fffe03f */
[----:B------:R-:W-:Y:S01]  /*1bd0*/  UIADD3 UR10, UR6, 0x2, URZ ;  /* 0x00000002060a7890 */ /* 0x000fe2000fffe03f */
[----:B------:R-:W-:Y:S01]  /*1be0*/  UMOV UR9, 0x80000020 ;  /* 0x8000002000097882 */ /* 0x000fe20000000000 */
[----:B------:R-:W-:Y:S01]  /*1bf0*/  UMOV UR11, 0x80000020 ;  /* 0x80000020000b7882 */ /* 0x000fe20000000000 */
[----:B------:R-:W-:Y:S02]  /*1c00*/  UMOV UR13, UR9 ;  /* 0x00000009000d7c82 */ /* 0x000fe40008000000 */
[----:B------:R-:W-:Y:S01]  /*1c10*/  UMOV UR12, UR8 ;  /* 0x00000008000c7c82 */ /* 0x000fe20008000000 */
[----:B------:R-:W-:Y:S01]  /*1c20*/  UMOV UR16, UR8 ;  /* 0x0000000800107c82 */ /* 0x000fe20008000000 */
[----:B------:R-:W-:Y:S01]  /*1c30*/  UMOV UR17, UR9 ;  /* 0x0000000900117c82 */ /* 0x000fe20008000000 */
[----:B------:R-:W-:-:S02]  /*1c40*/  WARPGROUP.DEPBAR.LE gsb0, 0x0 ;  /* 0x00008000000079c5 */ /* 0x000fc40000010000 */
[----:B------:R-:W-:-:S06]  /*1c50*/  WARPGROUP.ARRIVE ;  /* 0x00000000000079c5 */ /* 0x000fcc0000000000 */
[----:B------:R-:W-:Y:S01]  /*1c60*/  QGMMA.64x32x32.F32.E4M3.E4M3 R40, gdesc[UR36], RZ, !UPT, gsb0 ;  /* 0x00600000242879f3 */ /* 0x000fe2000c0008ff */
[----:B------:R-:W-:Y:S01]  /*1c70*/  UMOV UR38, UR5 ;  /* 0x0000000500267c82 */ /* 0x000fe20008000000 */
[----:B------:R-:W-:Y:S01]  /*1c80*/  UMOV UR39, 0x80000020 ;  /* 0x8000002000277882 */ /* 0x000fe20000000000 */
        /* <DEDUP_REMOVED lines=25> */
.L_x_834:
[----:B0-----:R-:W-:Y:S01]  /*1e20*/  LOP3.LUT R3, R104, 0xffffff80, RZ, 0xc0, !PT ;  /* 0xffffff8068037812 */ /* 0x001fe200078ec0ff */
[----:B------:R-:W-:Y:S01]  /*1e30*/  IMAD.HI R6, R105, 0x55555556, RZ ;  /* 0x5555555669067827 */ /* 0x000fe200078e02ff */
[----:B------:R-:W-:Y:S01]  /*1e40*/  LEA.HI R23, R23, R22, RZ, 0x2 ;  /* 0x0000001617177211 */ /* 0x000fe200078f10ff */
[----:B------:R-:W-:Y:S02]  /*1e50*/  UISETP.NE.AND UP1, UPT, UR45, URZ, UPT ;  /* 0x0000003f2d00728c */ /* 0x000fe4000bf25270 */
[----:B------:R-:W-:Y:S01]  /*1e60*/  IMAD.IADD R3, R22, 0x1, -R3 ;  /* 0x0000000116037824 */ /* 0x000fe200078e0a03 */
[----:B------:R-:W-:Y:S01]  /*1e70*/  LOP3.LUT R23, R23, 0xfffffffc, RZ, 0xc0, !PT ;  /* 0xfffffffc17177812 */ /* 0x000fe200078ec0ff */
[----:B------:R-:W-:Y:S01]  /*1e80*/  UISETP.NE.AND UP0, UPT, UR48, URZ, UPT ;  /* 0x0000003f3000728c */ /* 0x000fe2000bf05270 */
[----:B------:R-:W-:Y:S01]  /*1e90*/  LEA.HI R6, R6, R6, RZ, 0x1 ;  /* 0x0000000606067211 */ /* 0x000fe200078f08ff */
[----:B------:R-:W-:Y:S01]  /*1ea0*/  ULDC UR17, c[0x0][0x288] ;  /* 0x0000a20000117ab9 */ /* 0x000fe20000000800 */
[----:B-1----:R-:W-:Y:S01]  /*1eb0*/  SHF.R.S32.HI R0, RZ, 0x1f, R3 ;  /* 0x0000001fff007819 */ /* 0x002fe20000011403 */
[----:B------:R-:W-:Y:S01]  /*1ec0*/  IMAD.IADD R23, R22, 0x1, -R23 ;  /* 0x0000000116177824 */ /* 0x000fe200078e0a17 */
[----:B------:R-:W-:Y:S01]  /*1ed0*/  PLOP3.LUT P1, PT, PT, PT, UP1, 0x80, 0x0 ;  /* 0x000000000000781c */ /* 0x000fe20003f2f018 */
[----:B------:R-:W-:Y:S01]  /*1ee0*/  IMAD R6, R6, -0x3, R105 ;  /* 0xfffffffd06067824 */ /* 0x000fe200078e0269 */
[CC--:B------:R-:W-:Y:S01]  /*1ef0*/  LEA.HI R2, R0.reuse, R3.reuse, RZ, 0x2 ;  /* 0x0000000300027211 */ /* 0x0c0fe200078f10ff */
[----:B------:R-:W-:Y:S01]  /*1f00*/  @UP1 ULDC UR4, c[0x0][0x44c] ;  /* 0x0001130000041ab9 */ /* 0x000fe20000000800 */
[----:B------:R-:W-:Y:S01]  /*1f10*/  LEA.HI R4, R0, R3, RZ, 0x5 ;  /* 0x0000000300047211 */ /* 0x000fe200078f28ff */
[----:B------:R-:W-:Y:S01]  /*1f20*/  @UP1 ULDC UR5, c[0x0][0x450] ;  /* 0x0001140000051ab9 */ /* 0x000fe20000000800 */
[--C-:B------:R-:W-:Y:S01]  /*1f30*/  SHF.R.S32.HI R0, RZ, 0x2, R2.reuse ;  /* 0x00000002ff007819 */ /* 0x100fe20000011402 */
[----:B------:R-:W-:Y:S01]  /*1f40*/  ULDC UR20, c[0x0][0x9dc] ;  /* 0x0002770000147ab9 */ /* 0x000fe20000000800 */
[----:B------:R-:W-:Y:S01]  /*1f50*/  SHF.R.S32.HI R5, RZ, 0x1f, R2 ;  /* 0x0000001fff057819 */ /* 0x000fe20000011402 */
[----:B------:R-:W-:Y:S01]  /*1f60*/  ULOP3.LUT UR20, URZ, UR20, URZ, 0x33, !UPT ;  /* 0x000000143f147292 */ /* 0x000fe2000f8e333f */
[----:B------:R-:W-:Y:S01]  /*1f70*/  SHF.R.S32.HI R4, RZ, 0x5, R4 ;  /* 0x00000005ff047819 */ /* 0x000fe20000011404 */
[----:B------:R-:W-:Y:S01]  /*1f80*/  ULDC UR10, c[0x0][0x9e0] ;  /* 0x00027800000a7ab9 */ /* 0x000fe20000000800 */
[----:B------:R-:W-:-:S02]  /*1f90*/  LEA.HI R5, R5, R0, RZ, 0x3 ;  /* 0x0000000005057211 */ /* 0x000fc400078f18ff */
[----:B------:R-:W-:Y:S02]  /*1fa0*/  LEA.HI R7, R23, R23, RZ, 0x1 ;  /* 0x0000001717077211 */ /* 0x000fe400078f08ff */
[----:B------:R-:W-:Y:S02]  /*1fb0*/  LEA R8, R4, UR49, 0x4 ;  /* 0x0000003104087c11 */ /* 0x000fe4000f8e20ff */
[----:B------:R-:W-:Y:S02]  /*1fc0*/  LOP3.LUT R5, R5, 0xfffffff8, RZ, 0xc0, !PT ;  /* 0xfffffff805057812 */ /* 0x000fe400078ec0ff */
[----:B------:R-:W-:Y:S02]  /*1fd0*/  LOP3.LUT R4, R7, 0x1ffffffe, RZ, 0xc0, !PT ;  /* 0x1ffffffe07047812 */ /* 0x000fe400078ec0ff */
[----:B------:R-:W-:Y:S02]  /*1fe0*/  IADD3 R5, R8, R0, -R5 ;  /* 0x0000000008057210 */ /* 0x000fe40007ffe805 */
[----:B------:R-:W-:Y:S01]  /*1ff0*/  PLOP3.LUT P2, PT, PT, PT, UP1, 0x80, 0x0 ;  /* 0x000000000000781c */ /* 0x000fe20003f4f018 */
[----:B------:R-:W-:Y:S01]  /*2000*/  IMAD.IADD R4, R23, 0x1, -R4 ;  /* 0x0000000117047824 */ /* 0x000fe200078e0a04 */
[----:B------:R-:W-:Y:S01]  /*2010*/  LOP3.LUT R2, R2, 0x7ffffffc, RZ, 0xc0, !PT ;  /* 0x7ffffffc02027812 */ /* 0x000fe200078ec0ff */
[----:B------:R-:W-:-:S04]  /*2020*/  IMAD R5, R6, 0x40, R5 ;  /* 0x0000004006057824 */ /* 0x000fc800078e0205 */
[----:B------:R-:W-:Y:S02]  /*2030*/  IMAD R10, R4, 0x8, R5 ;  /* 0x00000008040a7824 */ /* 0x000fe400078e0205 */
[----:B------:R-:W-:Y:S02]  /*2040*/  IMAD.MOV.U32 R5, RZ, RZ, -0xa0 ;  /* 0xffffff60ff057424 */ /* 0x000fe400078e00ff */
[----:B------:R-:W-:Y:S01]  /*2050*/  @P1 IMAD.HI.U32 R0, R10, UR4, RZ ;  /* 0x000000040a001c27 */ /* 0x000fe2000f8e00ff */
[----:B------:R-:W-:Y:S01]  /*2060*/  UIADD3 UR4, UR47, 0x12440, URZ ;  /* 0x000124402f047890 */ /* 0x000fe2000fffe03f */
[----:B------:R-:W-:Y:S02]  /*2070*/  PLOP3.LUT P1, PT, PT, PT, UP0, 0x40, 0x0 ;  /* 0x000000000000781c */ /* 0x000fe40003f2e808 */
[----:B------:R-:W-:Y:S01]  /*2080*/  IMAD.MOV.U32 R6, RZ, RZ, R10 ;  /* 0x000000ffff067224 */ /* 0x000fe200078e000a */
[----:B------:R-:W-:Y:S01]  /*2090*/  @P2 SHF.R.U32.HI R6, RZ, UR5, R0 ;  /* 0x00000005ff062c19 */ /* 0x000fe20008011600 */
[----:B------:R-:W-:Y:S01]  /*20a0*/  IMAD.IADD R11, R3, 0x1, -R2 ;  /* 0x00000001030b7824 */ /* 0x000fe200078e0a02 */
[----:B------:R-:W-:Y:S01]  /*20b0*/  UPRMT UR4, UR52, 0x654, UR4 ;  /* 0x0000065434047896 */ /* 0x000fe20008000004 */
[----:B------:R-:W-:-:S02]  /*20c0*/  IMAD R2, R18, R5, 0xa1 ;  /* 0x000000a112027424 */ /* 0x000fc400078e0205 */
[----:B------:R-:W0:Y:S01]  /*20d0*/  SHFL.IDX PT, R14, R6, RZ, 0x1c1f ;  /* 0x001c1fff060e7589 */ /* 0x000e2200000e0000 */
[--C-:B------:R-:W-:Y:S02]  /*20e0*/  IMAD R0, R18, -0xa0, R17.reuse ;  /* 0xffffff6012007824 */ /* 0x100fe400078e0211 */
[C---:B------:R-:W-:Y:S02]  /*20f0*/  IMAD R4, R11.reuse, -0x2, R2 ;  /* 0xfffffffe0b047824 */ /* 0x040fe400078e0202 */
[----:B------:R-:W-:Y:S01]  /*2100*/  VIADD R0, R0, 0xa0 ;  /* 0x000000a000007836 */ /* 0x000fe20000000000 */
[----:B------:R-:W-:Y:S01]  /*2110*/  SYNCS.ARRIVE.TRANS64.RED.A1T0 RZ, [UR4], RZ ;  /* 0x000000ffffff79a7 */ /* 0x000fe20008100404 */
[C---:B------:R-:W-:Y:S01]  /*2120*/  VIADD R5, R4.reuse, 0xffffffff ;  /* 0xffffffff04057836 */ /* 0x040fe20000000000 */
[----:B------:R-:W-:Y:S01]  /*2130*/  IADD3 R3, R4, -UR17, R17 ;  /* 0x8000001104037c10 */ /* 0x000fe2000fffe011 */
[----:B------:R-:W-:Y:S02]  /*2140*/  IMAD R8, R11, -0x2, R0 ;  /* 0xfffffffe0b087824 */ /* 0x000fe400078e0200 */
[----:B------:R-:W-:-:S02]  /*2150*/  VIADD R12, R2, 0xffffffff ;  /* 0xffffffff020c7836 */ /* 0x000fc40000000000 */
[C---:B------:R-:W-:Y:S02]  /*2160*/  VIADD R9, R3.reuse, UR10 ;  /* 0x0000000a03097c36 */ /* 0x040fe40008000000 */
[----:B------:R-:W-:-:S03]  /*2170*/  VIADD R23, R3, UR20 ;  /* 0x0000001403177c36 */ /* 0x000fc60008000000 */
[----:B0-----:R-:W-:Y:S01]  /*2180*/  VIADDMNMX R4, R14, R9, R8, PT ;  /* 0x000000090e047246 */ /* 0x001fe20003800108 */
[----:B------:R-:W-:Y:S01]  /*2190*/  IMAD.IADD R7, R23, 0x1, R14 ;  /* 0x0000000117077824 */ /* 0x000fe200078e020e */
[----:B------:R-:W-:Y:S06]  /*21a0*/  @P1 BRA `(.L_x_835) ;  /* 0x00000000005c1947 */ /* 0x000fec0003800000 */
[----:B------:R-:W-:Y:S01]  /*21b0*/  IADD3 R0, R17, -UR17, R14 ;  /* 0x8000001111007c10 */ /* 0x000fe2000fffe00e */
[----:B------:R-:W-:Y:S03]  /*21c0*/  BSSY B0, `(.L_x_836) ;  /* 0x0000012000007945 */ /* 0x000fe60003800000 */
[----:B------:R-:W-:-:S13]  /*21d0*/  ISETP.GT.AND P1, PT, R0, -0x1, PT ;  /* 0xffffffff0000780c */ /* 0x000fda0003f24270 */
[----:B------:R-:W-:Y:S05]  /*21e0*/  @P1 BRA `(.L_x_837) ;  /* 0x0000000000241947 */ /* 0x000fea0003800000 */
[----:B------:R-:W-:Y:S01]  /*21f0*/  ULDC UR4, c[0x0][0x9e4] ;  /* 0x0002790000047ab9 */ /* 0x000fe20000000800 */
[----:B------:R-:W-:Y:S01]  /*2200*/  LOP3.LUT R3, RZ, R0, RZ, 0x33, !PT ;  /* 0x00000000ff037212 */ /* 0x000fe200078e33ff */
[----:B------:R-:W-:-:S05]  /*2210*/  IMAD.U32 R13, RZ, RZ, UR4 ;  /* 0x00000004ff0d7e24 */ /* 0x000fca000f8e00ff */
[----:B------:R-:W-:-:S13]  /*2220*/  ISETP.NE.AND P1, PT, R13, 0x1, PT ;  /* 0x000000010d00780c */ /* 0x000fda0003f25270 */
[----:B------:R-:W0:Y:S02]  /*2230*/  @P1 LDC.64 R14, c[0x0][0x9e8] ;  /* 0x00027a00ff0e1b82 */ /* 0x000e240000000a00 */
[----:B0-----:R-:W-:-:S05]  /*2240*/  @P1 IMAD.HI.U32 R0, R3, R14, RZ ;  /* 0x0000000e03001227 */ /* 0x001fca00078e00ff */
[----:B------:R-:W-:-:S04]  /*2250*/  @P1 SHF.R.U32.HI R3, RZ, R15, R0 ;  /* 0x0000000fff031219 */ /* 0x000fc80000011600 */
[----:B------:R-:W-:Y:S01]  /*2260*/  LOP3.LUT R0, RZ, R3, RZ, 0x33, !PT ;  /* 0x00000003ff007212 */ /* 0x000fe200078e33ff */
[----:B------:R-:W-:Y:S06]  /*2270*/  BRA `(.L_x_838) ;  /* 0x0000000000187947 */ /* 0x000fec0003800000 */
.L_x_837:
[----:B------:R-:W-:Y:S02]  /*2280*/  ULDC UR4, c[0x0][0x9e4] ;  /* 0x0002790000047ab9 */ /* 0x000fe40000000800 */
[----:B------:R-:W-:-:S05]  /*2290*/  IMAD.U32 R13, RZ, RZ, UR4 ;  /* 0x00000004ff0d7e24 */ /* 0x000fca000f8e00ff */
[----:B------:R-:W-:-:S13]  /*22a0*/  ISETP.NE.AND P1, PT, R13, 0x1, PT ;  /* 0x000000010d00780c */ /* 0x000fda0003f25270 */
[----:B------:R-:W0:Y:S02]  /*22b0*/  @P1 LDC.64 R2, c[0x0][0x9e8] ;  /* 0x00027a00ff021b82 */ /* 0x000e240000000a00 */
[----:B0-----:R-:W-:-:S05]  /*22c0*/  @P1 IMAD.HI.U32 R2, R0, R2, RZ ;  /* 0x0000000200021227 */ /* 0x001fca00078e00ff */
[----:B------:R-:W-:-:S07]  /*22d0*/  @P1 SHF.R.U32.HI R0, RZ, R3, R2 ;  /* 0x00000003ff001219 */ /* 0x000fce0000011602 */
.L_x_838:
[----:B------:R-:W-:Y:S05]  /*22e0*/  BSYNC B0 ;  /* 0x0000000000007941 */ /* 0x000fea0003800000 */
.L_x_836:
[----:B------:R-:W-:-:S05]  /*22f0*/  IMAD R0, R0, R13, R5 ;  /* 0x0000000d00007224 */ /* 0x000fca00078e0205 */
[----:B------:R-:W-:Y:S02]  /*2300*/  VIADDMNMX R4, R0, R13, R4, PT ;  /* 0x0000000d00047246 */ /* 0x000fe40003800104 */
[----:B------:R-:W-:-:S07]  /*2310*/  VIMNMX R7, R7, R0, !PT ;  /* 0x0000000007077248 */ /* 0x000fce0007fe0100 */
.L_x_835:
[C---:B------:R-:W-:Y:S01]  /*2320*/  ISETP.GE.AND P2, PT, R12.reuse, 0x2, PT ;  /* 0x000000020c00780c */ /* 0x040fe20003f46270 */
[----:B------:R-:W0:Y:S01]  /*2330*/  SHFL.IDX PT, R6, R6, 0x1, 0x1c1f ;  /* 0x003c1f0006067f89 */ /* 0x000e2200000e0000 */
[----:B------:R-:W-:Y:S01]  /*2340*/  ISETP.GE.AND P1, PT, R12, 0x9, PT ;  /* 0x000000090c00780c */ /* 0x000fe20003f26270 */
[----:B------:R-:W-:Y:S01]  /*2350*/  UISETP.NE.AND UP0, UPT, UR48, URZ, UPT ;  /* 0x0000003f3000728c */ /* 0x000fe2000bf05270 */
[----:B------:R-:W-:Y:S02]  /*2360*/  LOP3.LUT R0, R0, 0xefffffff, RZ, 0xc0, !PT ;  /* 0xefffffff00007812 */ /* 0x000fe400078ec0ff */
[C---:B------:R-:W-:Y:S02]  /*2370*/  ISETP.GE.AND P4, PT, R12.reuse, 0xa, PT ;  /* 0x0000000a0c00780c */ /* 0x040fe40003f86270 */
[----:B------:R-:W-:Y:S02]  /*2380*/  ISETP.GE.AND P3, PT, R12, 0x11, PT ;  /* 0x000000110c00780c */ /* 0x000fe40003f66270 */
[----:B------:R-:W-:-:S03]  /*2390*/  LOP3.LUT R2, R2, 0xfffffffe, RZ, 0xc0, !PT ;  /* 0xfffffffe02027812 */ /* 0x000fc600078ec0ff */
[----:B------:R-:W-:Y:S02]  /*23a0*/  @P2 LOP3.LUT R0, R0, 0x10000000, RZ, 0xfc, !PT ;  /* 0x1000000000002812 */ /* 0x000fe400078efcff */
[C---:B------:R-:W-:Y:S02]  /*23b0*/  ISETP.GT.AND P2, PT, R7.reuse, 0x1, !P2 ;  /* 0x000000010700780c */ /* 0x040fe40005744270 */
[----:B------:R-:W-:Y:S02]  /*23c0*/  LOP3.LUT R0, R0, 0xdfffffff, RZ, 0xc0, !PT ;  /* 0xdfffffff00007812 */ /* 0x000fe400078ec0ff */
[----:B------:R-:W-:Y:S02]  /*23d0*/  ISETP.LT.OR P2, PT, R4, 0x2, P2 ;  /* 0x000000020400780c */ /* 0x000fe40001741670 */
[----:B------:R-:W-:Y:S02]  /*23e0*/  @P1 LOP3.LUT R0, R0, 0x20000000, RZ, 0xfc, !PT ;  /* 0x2000000000001812 */ /* 0x000fe400078efcff */
[----:B------:R-:W-:-:S02]  /*23f0*/  ISETP.GT.AND P1, PT, R7, 0x8, !P1 ;  /* 0x000000080700780c */ /* 0x000fc40004f24270 */
[----:B------:R-:W-:Y:S01]  /*2400*/  LOP3.LUT R0, R0, 0xbfffffff, RZ, 0xc0, !PT ;  /* 0xbfffffff00007812 */ /* 0x000fe200078ec0ff */
[----:B0-----:R-:W-:Y:S01]  /*2410*/  IMAD.IADD R23, R23, 0x1, R6 ;  /* 0x0000000117177824 */ /* 0x001fe200078e0206 */
[----:B------:R-:W-:Y:S02]  /*2420*/  ISETP.LT.OR P1, PT, R4, 0x9, P1 ;  /* 0x000000090400780c */ /* 0x000fe40000f21670 */
[----:B------:R-:W-:Y:S02]  /*2430*/  @P4 LOP3.LUT R0, R0, 0x40000000, RZ, 0xfc, !PT ;  /* 0x4000000000004812 */ /* 0x000fe400078efcff */
[----:B------:R-:W-:Y:S02]  /*2440*/  FSEL R89, R89, -INF , !P2 ;  /* 0xff80000059597808 */ /* 0x000fe40005000000 */
[----:B------:R-:W-:Y:S02]  /*2450*/  LOP3.LUT R0, R0, 0x7fffffff, RZ, 0xc0, !PT ;  /* 0x7fffffff00007812 */ /* 0x000fe400078ec0ff */
[----:B------:R-:W-:-:S02]  /*2460*/  FSEL R92, R92, -INF , !P1 ;  /* 0xff8000005c5c7808 */ /* 0x000fc40004800000 */
[C---:B------:R-:W-:Y:S02]  /*2470*/  ISETP.GT.AND P2, PT, R7.reuse, 0x9, !P4 ;  /* 0x000000090700780c */ /* 0x040fe40006744270 */
[----:B------:R-:W-:Y:S02]  /*2480*/  @P3 LOP3.LUT R0, R0, 0x80000000, RZ, 0xfc, !PT ;  /* 0x8000000000003812 */ /* 0x000fe400078efcff */
[----:B------:R-:W-:Y:S02]  /*2490*/  ISETP.GT.AND P1, PT, R7, 0x10, !P3 ;  /* 0x000000100700780c */ /* 0x000fe40005f24270 */
[----:B------:R-:W-:Y:S02]  /*24a0*/  ISETP.GE.AND P3, PT, R12, 0x12, PT ;  /* 0x000000120c00780c */ /* 0x000fe40003f66270 */
[C---:B------:R-:W-:Y:S02]  /*24b0*/  ISETP.LT.OR P2, PT, R4.reuse, 0xa, P2 ;  /* 0x0000000a0400780c */ /* 0x040fe40001741670 */
[----:B------:R-:W-:-:S02]  /*24c0*/  ISETP.LT.OR P1, PT, R4, 0x11, P1 ;  /* 0x000000110400780c */ /* 0x000fc40000f21670 */
[----:B------:R-:W-:Y:S02]  /*24d0*/  FSEL R93, R93, -INF , !P2 ;  /* 0xff8000005d5d7808 */ /* 0x000fe40005000000 */
[----:B------:R-:W-:Y:S02]  /*24e0*/  FSEL R96, R96, -INF , !P1 ;  /* 0xff80000060607808 */ /* 0x000fe40004800000 */
[----:B------:R-:W-:Y:S02]  /*24f0*/  ISETP.GT.AND P1, PT, R7, 0x11, !P3 ;  /* 0x000000110700780c */ /* 0x000fe40005f24270 */
[----:B------:R-:W-:Y:S02]  /*2500*/  ISETP.GE.AND P2, PT, R12, 0x19, PT ;  /* 0x000000190c00780c */ /* 0x000fe40003f46270 */
[----:B------:R-:W-:Y:S02]  /*2510*/  ISETP.LT.OR P1, PT, R4, 0x12, P1 ;  /* 0x000000120400780c */ /* 0x000fe40000f21670 */
[----:B------:R-:W-:-:S02]  /*2520*/  @P3 LOP3.LUT R2, R2, 0x1, RZ, 0xfc, !PT ;  /* 0x0000000102023812 */ /* 0x000fc400078efcff */
[----:B------:R-:W-:Y:S02]  /*2530*/  FSEL R97, R97, -INF , !P1 ;  /* 0xff80000061617808 */ /* 0x000fe40004800000 */
[----:B------:R-:W-:Y:S02]  /*2540*/  LOP3.LUT R2, R2, 0xfffffffb, RZ, 0xc0, !PT ;  /* 0xfffffffb02027812 */ /* 0x000fe400078ec0ff */
[----:B------:R-:W-:Y:S02]  /*2550*/  ISETP.GT.AND P1, PT, R7, 0x18, !P2 ;  /* 0x000000180700780c */ /* 0x000fe40005724270 */
[----:B------:R-:W-:Y:S02]  /*2560*/  ISETP.GE.AND P3, PT, R12, 0x22, PT ;  /* 0x000000220c00780c */ /* 0x000fe40003f66270 */
[----:B------:R-:W-:Y:S02]  /*2570*/  @P2 LOP3.LUT R2, R2, 0x4, RZ, 0xfc, !PT ;  /* 0x0000000402022812 */ /* 0x000fe400078efcff */
[----:B------:R-:W-:-:S02]  /*2580*/  ISETP.LT.OR P1, PT, R4, 0x19, P1 ;  /* 0x000000190400780c */ /* 0x000fc40000f21670 */
[----:B------:R-:W-:Y:S02]  /*2590*/  ISETP.GE.AND P2, PT, R12, 0x1a, PT ;  /* 0x0000001a0c00780c */ /* 0x000fe40003f46270 */
[----:B------:R-:W-:Y:S02]  /*25a0*/  FSEL R100, R100, -INF , !P1 ;  /* 0xff80000064647808 */ /* 0x000fe40004800000 */
[----:B------:R-:W-:Y:S02]  /*25b0*/  ISETP.GT.AND P1, PT, R7, 0x19, !P2 ;  /* 0x000000190700780c */ /* 0x000fe40005724270 */
[----:B------:R-:W-:Y:S02]  /*25c0*/  LOP3.LUT R2, R2, 0xfffffffd, RZ, 0xc0, !PT ;  /* 0xfffffffd02027812 */ /* 0x000fe400078ec0ff */
[----:B------:R-:W-:Y:S02]  /*25d0*/  ISETP.LT.OR P1, PT, R4, 0x1a, P1 ;  /* 0x0000001a0400780c */ /* 0x000fe40000f21670 */
[----:B------:R-:W-:-:S02]  /*25e0*/  LOP3.LUT R0, R0, 0xfffffffd, RZ, 0xc0, !PT ;  /* 0xfffffffd00007812 */ /* 0x000fc400078ec0ff */
[----:B------:R-:W-:Y:S02]  /*25f0*/  FSEL R101, R101, -INF , !P1 ;  /* 0xff80000065657808 */ /* 0x000fe40004800000 */
[----:B------:R-:W-:Y:S02]  /*2600*/  ISETP.GE.AND P1, PT, R12, 0x21, PT ;  /* 0x000000210c00780c */ /* 0x000fe40003f26270 */
[----:B------:R-:W-:Y:S02]  /*2610*/  @P2 LOP3.LUT R2, R2, 0x2, RZ, 0xfc, !PT ;  /* 0x0000000202022812 */ /* 0x000fe400078efcff */
[----:B------:R-:W-:Y:S02]  /*2620*/  ISETP.GT.AND P2, PT, R7, 0x20, !P1 ;  /* 0x000000200700780c */ /* 0x000fe40004f44270 */
[----:B------:R-:W-:Y:S02]  /*2630*/  @P3 LOP3.LUT R0, R0, 0x2, RZ, 0xfc, !PT ;  /* 0x0000000200003812 */ /* 0x000fe400078efcff */
[----:B------:R-:W-:-:S02]  /*2640*/  ISETP.LT.OR P2, PT, R4, 0x21, P2 ;  /* 0x000000210400780c */ /* 0x000fc40001741670 */
[----:B------:R-:W-:Y:S02]  /*2650*/  LOP3.LUT R0, R0, 0xfffffffb, RZ, 0xc0, !PT ;  /* 0xfffffffb00007812 */ /* 0x000fe400078ec0ff */
[----:B------:R-:W-:Y:S02]  /*2660*/  FSEL R72, R72, -INF , !P2 ;  /* 0xff80000048487808 */ /* 0x000fe40005000000 */
[----:B------:R-:W-:Y:S02]  /*2670*/  ISETP.GT.AND P2, PT, R7, 0x21, !P3 ;  /* 0x000000210700780c */ /* 0x000fe40005f44270 */
[----:B------:R-:W-:Y:S02]  /*2680*/  ISETP.GE.AND P3, PT, R12, 0x29, PT ;  /* 0x000000290c00780c */ /* 0x000fe40003f66270 */
[----:B------:R-:W-:-:S04]  /*2690*/  ISETP.LT.OR P2, PT, R4, 0x22, P2 ;  /* 0x000000220400780c */ /* 0x000fc80001741670 */
[----:B------:R-:W-:Y:S02]  /*26a0*/  FSEL R73, R73, -INF , !P2 ;  /* 0xff80000049497808 */ /* 0x000fe40005000000 */
[----:B------:R-:W-:-:S04]  /*26b0*/  ISETP.GT.AND P2, PT, R7, 0x28, !P3 ;  /* 0x000000280700780c */ /* 0x000fc80005f44270 */
[----:B------:R-:W-:Y:S02]  /*26c0*/  ISETP.LT.OR P2, PT, R4, 0x29, P2 ;  /* 0x000000290400780c */ /* 0x000fe40001741670 */
[----:B------:R-:W-:Y:S02]  /*26d0*/  @P3 LOP3.LUT R0, R0, 0x4, RZ, 0xfc, !PT ;  /* 0x0000000400003812 */ /* 0x000fe400078efcff */
[----:B------:R-:W-:Y:S02]  /*26e0*/  ISETP.GE.AND P3, PT, R12, 0x2a, PT ;  /* 0x0000002a0c00780c */ /* 0x000fe40003f66270 */
[----:B------:R-:W-:Y:S02]  /*26f0*/  LOP3.LUT R0, R0, 0xfffffff7, RZ, 0xc0, !PT ;  /* 0xfffffff700007812 */ /* 0x000fe400078ec0ff */
[----:B------:R-:W-:Y:S02]  /*2700*/  FSEL R76, R76, -INF , !P2 ;  /* 0xff8000004c4c7808 */ /* 0x000fe40005000000 */
[----:B------:R-:W-:-:S04]  /*2710*/  ISETP.GT.AND P2, PT, R7, 0x29, !P3 ;  /* 0x000000290700780c */ /* 0x000fc80005f44270 */
[----:B------:R-:W-:-:S03]  /*2720*/  ISETP.LT.OR P2, PT, R4, 0x2a, P2 ;  /* 0x0000002a0400780c */ /* 0x000fc60001741670 */
        /* <DEDUP_REMOVED lines=128> */
[----:B------:R-:W-:Y:S02]  /*2f30*/  FSEL R24, R24, -INF , !P2 ;  /* 0xff80000018187808 */ /* 0x000fe40005000000 */
[----:B------:R-:W-:Y:S02]  /*2f40*/  LOP3.LUT R0, R0, 0xfbffffff, RZ, 0xc0, !PT ;  /* 0xfbffffff00007812 */ /* 0x000fe400078ec0ff */
[----:B------:R-:W-:-:S04]  /*2f50*/  ISETP.GT.AND P2, PT, R7, 0x81, !P3 ;  /* 0x000000810700780c */ /* 0x000fc80005f44270 */
[----:B------:R-:W-:-:S03]  /*2f60*/  ISETP.LT.OR P2, PT, R4, 0x82, P2 ;  /* 0x000000820400780c */ /* 0x000fc60001741670 */
[----:B------:R-:W-:Y:S02]  /*2f70*/  @P3 LOP3.LUT R0, R0, 0x4000000, RZ, 0xfc, !PT ;  /* 0x0400000000003812 */ /* 0x000fe400078efcff */
[----:B------:R-:W-:Y:S02]  /*2f80*/  ISETP.GE.AND P3, PT, R12, 0x89, PT ;  /* 0x000000890c00780c */ /* 0x000fe40003f66270 */
[----:B------:R-:W-:Y:S02]  /*2f90*/  FSEL R25, R25, -INF , !P2 ;  /* 0xff80000019197808 */ /* 0x000fe40005000000 */
[----:B------:R-:W-:Y:S02]  /*2fa0*/  ISETP.GT.AND P2, PT, R7, 0x88, !P3 ;  /* 0x000000880700780c */ /* 0x000fe40005f44270 */
[----:B------:R-:W-:Y:S02]  /*2fb0*/  LOP3.LUT R0, R0, 0xfeffffff, RZ, 0xc0, !PT ;  /* 0xfeffffff00007812 */ /* 0x000fe400078ec0ff */
[----:B------:R-:W-:-:S04]  /*2fc0*/  ISETP.LT.OR P2, PT, R4, 0x89, P2 ;  /* 0x000000890400780c */ /* 0x000fc80001741670 */
[----:B------:R-:W-:Y:S02]  /*2fd0*/  FSEL R28, R28, -INF , !P2 ;  /* 0xff8000001c1c7808 */ /* 0x000fe40005000000 */
[----:B------:R-:W-:Y:S02]  /*2fe0*/  ISETP.GE.AND P2, PT, R12, 0x8a, PT ;  /* 0x0000008a0c00780c */ /* 0x000fe40003f46270 */
[----:B------:R-:W-:Y:S02]  /*2ff0*/  @P3 LOP3.LUT R0, R0, 0x1000000, RZ, 0xfc, !PT ;  /* 0x0100000000003812 */ /* 0x000fe400078efcff */
[----:B------:R-:W-:Y:S02]  /*3000*/  ISETP.GT.AND P3, PT, R7, 0x89, !P2 ;  /* 0x000000890700780c */ /* 0x000fe40005764270 */
[----:B------:R-:W-:Y:S02]  /*3010*/  LOP3.LUT R0, R0, 0xfffffffe, RZ, 0xc0, !PT ;  /* 0xfffffffe00007812 */ /* 0x000fe400078ec0ff */
[----:B------:R-:W-:-:S04]  /*3020*/  ISETP.LT.OR P3, PT, R4, 0x8a, P3 ;  /* 0x0000008a0400780c */ /* 0x000fc80001f61670 */
[----:B------:R-:W-:Y:S02]  /*3030*/  FSEL R29, R29, -INF , !P3 ;  /* 0xff8000001d1d7808 */ /* 0x000fe40005800000 */
[----:B------:R-:W-:-:S04]  /*3040*/  ISETP.GE.AND P3, PT, R12, 0x91, PT ;  /* 0x000000910c00780c */ /* 0x000fc80003f66270 */
[----:B------:R-:W-:-:S04]  /*3050*/  ISETP.GT.AND P4, PT, R7, 0x90, !P3 ;  /* 0x000000900700780c */ /* 0x000fc80005f84270 */
        /* <DEDUP_REMOVED lines=10> */
[----:B------:R-:W-:-:S13]  /*3100*/  ISETP.GE.AND P6, PT, R12, 0x1, PT ;  /* 0x000000010c00780c */ /* 0x000fda0003fc6270 */
[----:B------:R-:W-:Y:S02]  /*3110*/  @P6 LOP3.LUT R0, R0, 0x1, RZ, 0xfc, !PT ;  /* 0x0000000100006812 */ /* 0x000fe400078efcff */
[----:B------:R-:W-:Y:S02]  /*3120*/  ISETP.GT.AND P6, PT, R7, RZ, !P6 ;  /* 0x000000ff0700720c */ /* 0x000fe400077c4270 */
[----:B------:R-:W-:Y:S02]  /*3130*/  LOP3.LUT R0, R0, 0xf7ffffff, RZ, 0xc0, !PT ;  /* 0xf7ffffff00007812 */ /* 0x000fe400078ec0ff */
[----:B------:R-:W-:-:S04]  /*3140*/  ISETP.LT.OR P6, PT, R4, 0x1, P6 ;  /* 0x000000010400780c */ /* 0x000fc800037c1670 */
[----:B------:R-:W-:Y:S02]  /*3150*/  FSEL R3, R88, -INF , !P6 ;  /* 0xff80000058037808 */ /* 0x000fe40007000000 */
[----:B------:R-:W-:-:S13]  /*3160*/  ISETP.GE.AND P6, PT, R12, 0x9a, PT ;  /* 0x0000009a0c00780c */ /* 0x000fda0003fc6270 */
[----:B------:R-:W-:Y:S02]  /*3170*/  @P6 LOP3.LUT R0, R0, 0x8000000, RZ, 0xfc, !PT ;  /* 0x0800000000006812 */ /* 0x000fe400078efcff */
[----:B------:R-:W-:-:S04]  /*3180*/  ISETP.GT.AND P6, PT, R7, 0x99, !P6 ;  /* 0x000000990700780c */ /* 0x000fc800077c4270 */
[----:B------:R-:W-:Y:S02]  /*3190*/  ISETP.LT.OR P6, PT, R4, 0x9a, P6 ;  /* 0x0000009a0400780c */ /* 0x000fe400037c1670 */
[----:B------:R-:W-:Y:S02]  /*31a0*/  VIADDMNMX R4, R6, R9, R8, PT ;  /* 0x0000000906047246 */ /* 0x000fe40003800108 */
[----:B------:R-:W-:Y:S02]  /*31b0*/  FSEL R37, R37, -INF , !P6 ;  /* 0xff80000025257808 */ /* 0x000fe40007000000 */
[----:B------:R-:W-:-:S13]  /*31c0*/  PLOP3.LUT P6, PT, PT, PT, UP0, 0x40, 0x0 ;  /* 0x000000000000781c */ /* 0x000fda0003fce808 */
[----:B------:R-:W-:Y:S05]  /*31d0*/  @P6 BRA `(.L_x_839) ;  /* 0x00000000005c6947 */ /* 0x000fea0003800000 */
        /* <DEDUP_REMOVED lines=13> */
.L_x_841:
[----:B------:R-:W-:Y:S02]  /*32b0*/  ULDC UR4, c[0x0][0x9e4] ;  /* 0x0002790000047ab9 */ /* 0x000fe40000000800 */
[----:B------:R-:W-:-:S05]  /*32c0*/  IMAD.U32 R9, RZ, RZ, UR4 ;  /* 0x00000004ff097e24 */ /* 0x000fca000f8e00ff */
[----:B------:R-:W-:-:S13]  /*32d0*/  ISETP.NE.AND P6, PT, R9, 0x1, PT ;  /* 0x000000010900780c */ /* 0x000fda0003fc5270 */
[----:B------:R-:W0:Y:S02]  /*32e0*/  @P6 LDC.64 R12, c[0x0][0x9e8] ;  /* 0x00027a00ff0c6b82 */ /* 0x000e240000000a00 */
[----:B0-----:R-:W-:-:S05]  /*32f0*/  @P6 IMAD.HI.U32 R8, R6, R12, RZ ;  /* 0x0000000c06086227 */ /* 0x001fca00078e00ff */
[----:B------:R-:W-:-:S07]  /*3300*/  @P6 SHF.R.U32.HI R6, RZ, R13, R8 ;  /* 0x0000000dff066219 */ /* 0x000fce0000011608 */
.L_x_842:
[----:B------:R-:W-:Y:S05]  /*3310*/  BSYNC B0 ;  /* 0x0000000000007941 */ /* 0x000fea0003800000 */
.L_x_840:
[----:B------:R-:W-:-:S05]  /*3320*/  IMAD R5, R6, R9, R5 ;  /* 0x0000000906057224 */ /* 0x000fca00078e0205 */
[----:B------:R-:W-:Y:S02]  /*3330*/  VIADDMNMX R4, R5, R9, R4, PT ;  /* 0x0000000905047246 */ /* 0x000fe40003800104 */
[----:B------:R-:W-:-:S07]  /*3340*/  VIMNMX R23, R23, R5, !PT ;  /* 0x0000000517177248 */ /* 0x000fce0007fe0100 */
.L_x_839:
[----:B------:R-:W-:Y:S01]  /*3350*/  ISETP.GT.AND P1, PT, R23, 0x20, !P1 ;  /* 0x000000201700780c */ /* 0x000fe20004f24270 */
[----:B------:R-:W-:Y:S01]  /*3360*/  IMAD.U32 R88, RZ, RZ, UR44 ;  /* 0x0000002cff587e24 */ /* 0x000fe2000f8e00ff */
[----:B------:R-:W-:Y:S01]  /*3370*/  LOP3.LUT P6, RZ, R0, 0x40000, RZ, 0xc0, !PT ;  /* 0x0004000000ff7812 */ /* 0x000fe200078cc0ff */
[----:B------:R-:W-:Y:S01]  /*3380*/  UISETP.NE.AND UP1, UPT, UR45, URZ, UPT ;  /* 0x0000003f2d00728c */ /* 0x000fe2000bf25270 */
[----:B------:R-:W-:Y:S01]  /*3390*/  ISETP.LT.OR P1, PT, R4, 0x21, P1 ;  /* 0x000000210400780c */ /* 0x000fe20000f21670 */
[----:B------:R-:W-:Y:S01]  /*33a0*/  UISETP.NE.AND UP0, UPT, UR48, URZ, UPT ;  /* 0x0000003f3000728c */ /* 0x000fe2000bf05270 */
[----:B------:R-:W-:Y:S02]  /*33b0*/  FMNMX.FTZ R5, R3, R89, !PT ;  /* 0x0000005903057209 */ /* 0x000fe40007810000 */
[----:B------:R-:W-:Y:S02]  /*33c0*/  FSEL R74, R74, -INF , !P1 ;  /* 0xff8000004a4a7808 */ /* 0x000fe40004800000 */
[----:B------:R-:W-:-:S02]  /*33d0*/  LOP3.LUT P1, RZ, R0, 0x2, RZ, 0xc0, !PT ;  /* 0x0000000200ff7812 */ /* 0x000fc4000782c0ff */
[----:B------:R-:W-:Y:S02]  /*33e0*/  FMNMX.FTZ R6, R92, R5, !PT ;  /* 0x000000055c067209 */ /* 0x000fe40007810000 */
[----:B------:R-:W-:Y:S01]  /*33f0*/  ISETP.GT.AND P1, PT, R23, 0x21, !P1 ;  /* 0x000000211700780c */ /* 0x000fe20004f24270 */
[----:B------:R-:W-:Y:S01]  /*3400*/  @UP1 ULDC UR4, c[0x0][0x44c] ;  /* 0x0001130000041ab9 */ /* 0x000fe20000000800 */
[----:B------:R-:W-:Y:S01]  /*3410*/  FMNMX.FTZ R5, R93, R6, !PT ;  /* 0x000000065d057209 */ /* 0x000fe20007810000 */
[----:B------:R-:W-:Y:S01]  /*3420*/  UIMAD.WIDE.U32 UR4, UR49, UR4, URZ ;  /* 0x00000004310472a5 */ /* 0x000fe2000f8e003f */
[----:B------:R-:W-:Y:S01]  /*3430*/  ISETP.LT.OR P1, PT, R4, 0x22, P1 ;  /* 0x000000220400780c */ /* 0x000fe20000f21670 */
[----:B------:R-:W-:Y:S01]  /*3440*/  @UP1 ULDC UR11, c[0x0][0x450] ;  /* 0x00011400000b1ab9 */ /* 0x000fe20000000800 */
[----:B------:R-:W-:Y:S01]  /*3450*/  FMNMX.FTZ R6, R96, R5, !PT ;  /* 0x0000000560067209 */ /* 0x000fe20007810000 */
[----:B------:R-:W-:Y:S01]  /*3460*/  @UP1 USHF.R.U32.HI UR49, URZ, UR11, UR5 ;  /* 0x0000000b3f311299 */ /* 0x000fe20008011605 */
[----:B------:R-:W-:-:S02]  /*3470*/  FSEL R75, R75, -INF , !P1 ;  /* 0xff8000004b4b7808 */ /* 0x000fc40004800000 */
[----:B------:R-:W-:Y:S02]  /*3480*/  LOP3.LUT P1, RZ, R0, 0x4, RZ, 0xc0, !PT ;  /* 0x0000000400ff7812 */ /* 0x000fe4000782c0ff */
[----:B------:R-:W-:Y:S02]  /*3490*/  FMNMX.FTZ R5, R97, R6, !PT ;  /* 0x0000000661057209 */ /* 0x000fe40007810000 */
[----:B------:R-:W-:Y:S02]  /*34a0*/  ISETP.GT.AND P1, PT, R23, 0x28, !P1 ;  /* 0x000000281700780c */ /* 0x000fe40004f24270 */
[----:B------:R-:W-:Y:S02]  /*34b0*/  FMNMX.FTZ R6, R100, R5, !PT ;  /* 0x0000000564067209 */ /* 0x000fe40007810000 */
[----:B------:R-:W-:Y:S02]  /*34c0*/  ISETP.LT.OR P1, PT, R4, 0x29, P1 ;  /* 0x000000290400780c */ /* 0x000fe40000f21670 */
[----:B------:R-:W-:-:S02]  /*34d0*/  FMNMX.FTZ R5, R101, R6, !PT ;  /* 0x0000000665057209 */ /* 0x000fc40007810000 */
[----:B------:R-:W-:Y:S02]  /*34e0*/  FSEL R78, R78, -INF , !P1 ;  /* 0xff8000004e4e7808 */ /* 0x000fe40004800000 */
[----:B------:R-:W-:Y:S02]  /*34f0*/  LOP3.LUT P1, RZ, R0, 0x8, RZ, 0xc0, !PT ;  /* 0x0000000800ff7812 */ /* 0x000fe4000782c0ff */
[----:B------:R-:W-:Y:S02]  /*3500*/  FMNMX.FTZ R6, R72, R5, !PT ;  /* 0x0000000548067209 */ /* 0x000fe40007810000 */
[----:B------:R-:W-:Y:S02]  /*3510*/  ISETP.GT.AND P1, PT, R23, 0x29, !P1 ;  /* 0x000000291700780c */ /* 0x000fe40004f24270 */
[----:B------:R-:W-:Y:S02]  /*3520*/  FMNMX.FTZ R5, R73, R6, !PT ;  /* 0x0000000649057209 */ /* 0x000fe40007810000 */
[----:B------:R-:W-:-:S02]  /*3530*/  ISETP.LT.OR P1, PT, R4, 0x2a, P1 ;  /* 0x0000002a0400780c */ /* 0x000fc40000f21670 */
[----:B------:R-:W-:Y:S02]  /*3540*/  FMNMX.FTZ R6, R76, R5, !PT ;  /* 0x000000054c067209 */ /* 0x000fe40007810000 */
[----:B------:R-:W-:Y:S02]  /*3550*/  FSEL R79, R79, -INF , !P1 ;  /* 0xff8000004f4f7808 */ /* 0x000fe40004800000 */
[----:B------:R-:W-:Y:S02]  /*3560*/  LOP3.LUT P1, RZ, R0, 0x10, RZ, 0xc0, !PT ;  /* 0x0000001000ff7812 */ /* 0x000fe4000782c0ff */
[----:B------:R-:W-:Y:S02]  /*3570*/  FMNMX.FTZ R5, R77, R6, !PT ;  /* 0x000000064d057209 */ /* 0x000fe40007810000 */
[----:B------:R-:W-:Y:S02]  /*3580*/  ISETP.GT.AND P1, PT, R23, 0x30, !P1 ;  /* 0x000000301700780c */ /* 0x000fe40004f24270 */
[----:B------:R-:W-:-:S02]  /*3590*/  FMNMX.FTZ R6, R80, R5, !PT ;  /* 0x0000000550067209 */ /* 0x000fc40007810000 */
[----:B------:R-:W-:Y:S02]  /*35a0*/  ISETP.LT.OR P1, PT, R4, 0x31, P1 ;  /* 0x000000310400780c */ /* 0x000fe40000f21670 */
[----:B------:R-:W-:Y:S02]  /*35b0*/  FMNMX.FTZ R5, R81, R6, !PT ;  /* 0x0000000651057209 */ /* 0x000fe40007810000 */
[----:B------:R-:W-:Y:S02]  /*35c0*/  FSEL R82, R82, -INF , !P1 ;  /* 0xff80000052527808 */ /* 0x000fe40004800000 */
[----:B------:R-:W-:Y:S02]  /*35d0*/  LOP3.LUT P1, RZ, R0, 0x800000, RZ, 0xc0, !PT ;  /* 0x0080000000ff7812 */ /* 0x000fe4000782c0ff */
[----:B------:R-:W-:Y:S02]  /*35e0*/  FMNMX.FTZ R6, R84, R5, !PT ;  /* 0x0000000554067209 */ /* 0x000fe40007810000 */
[----:B------:R-:W-:-:S02]  /*35f0*/  ISETP.GT.AND P1, PT, R23, 0x31, !P1 ;  /* 0x000000311700780c */ /* 0x000fc40004f24270 */
[----:B------:R-:W-:Y:S02]  /*3600*/  FMNMX.FTZ R5, R85, R6, !PT ;  /* 0x0000000655057209 */ /* 0x000fe40007810000 */
[----:B------:R-:W-:Y:S02]  /*3610*/  ISETP.LT.OR P1, PT, R4, 0x32, P1 ;  /* 0x000000320400780c */ /* 0x000fe40000f21670 */
[----:B------:R-:W-:Y:S02]  /*3620*/  FMNMX.FTZ R6, R56, R5, !PT ;  /* 0x0000000538067209 */ /* 0x000fe40007810000 */
[----:B------:R-:W-:Y:S02]  /*3630*/  FSEL R83, R83, -INF , !P1 ;  /* 0xff80000053537808 */ /* 0x000fe40004800000 */
[----:B------:R-:W-:Y:S02]  /*3640*/  LOP3.LUT P1, RZ, R0, 0x400000, RZ, 0xc0, !PT ;  /* 0x0040000000ff7812 */ /* 0x000fe4000782c0ff */
[----:B------:R-:W-:-:S02]  /*3650*/  FMNMX.FTZ R5, R57, R6, !PT ;  /* 0x0000000639057209 */ /* 0x000fc40007810000 */
[----:B------:R-:W-:Y:S02]  /*3660*/  ISETP.GT.AND P1, PT, R23, 0x38, !P1 ;  /* 0x000000381700780c */ /* 0x000fe40004f24270 */
[----:B------:R-:W-:Y:S02]  /*3670*/  FMNMX.FTZ R6, R60, R5, !PT ;  /* 0x000000053c067209 */ /* 0x000fe40007810000 */
[----:B------:R-:W-:Y:S02]  /*3680*/  ISETP.LT.OR P1, PT, R4, 0x39, P1 ;  /* 0x000000390400780c */ /* 0x000fe40000f21670 */
[----:B------:R-:W-:Y:S02]  /*3690*/  FMNMX.FTZ R5, R61, R6, !PT ;  /* 0x000000063d057209 */ /* 0x000fe40007810000 */
[----:B------:R-:W-:Y:S02]  /*36a0*/  FSEL R86, R86, -INF , !P1 ;  /* 0xff80000056567808 */ /* 0x000fe40004800000 */
[----:B------:R-:W-:-:S02]  /*36b0*/  LOP3.LUT P1, RZ, R0, 0x200000, RZ, 0xc0, !PT ;  /* 0x0020000000ff7812 */ /* 0x000fc4000782c0ff */
[----:B------:R-:W-:Y:S02]  /*36c0*/  FMNMX.FTZ R6, R64, R5, !PT ;  /* 0x0000000540067209 */ /* 0x000fe40007810000 */
[----:B------:R-:W-:Y:S02]  /*36d0*/  ISETP.GT.AND P1, PT, R23, 0x39, !P1 ;  /* 0x000000391700780c */ /* 0x000fe40004f24270 */
[----:B------:R-:W-:Y:S02]  /*36e0*/  FMNMX.FTZ R5, R65, R6, !PT ;  /* 0x0000000641057209 */ /* 0x000fe40007810000 */
[----:B------:R-:W-:Y:S02]  /*36f0*/  ISETP.LT.OR P1, PT, R4, 0x3a, P1 ;  /* 0x0000003a0400780c */ /* 0x000fe40000f21670 */
[----:B------:R-:W-:Y:S02]  /*3700*/  FMNMX.FTZ R6, R68, R5, !PT ;  /* 0x0000000544067209 */ /* 0x000fe40007810000 */
        /* <DEDUP_REMOVED lines=15> */
[----:B------:R-:W-:Y:S02]  /*3800*/  ISETP.GT.AND P1, PT, R23, 0x48, !P6 ;  /* 0x000000481700780c */ /* 0x000fe40007724270 */
[----:B------:R-:W-:Y:S02]  /*3810*/  LOP3.LUT P6, RZ, R0, 0x80, RZ, 0xc0, !PT ;  /* 0x0000008000ff7812 */ /* 0x000fe400078cc0ff */
        /* <DEDUP_REMOVED lines=26> */
[C---:B------:R-:W-:Y:S02]  /*39c0*/  ISETP.GT.AND P1, PT, R23.reuse, 0x58, !P1 ;  /* 0x000000581700780c */ /* 0x040fe40004f24270 */
[C---:B------:R-:W-:Y:S01]  /*39d0*/  ISETP.GT.AND P2, PT, R23.reuse, 0x89, !P2 ;  /* 0x000000891700780c */ /* 0x040fe20005744270 */
[----:B------:R-:W0:Y:S01]  /*39e0*/  SHFL.BFLY PT, R5, R6, 0x2, 0x1f ;  /* 0x0c401f0006057f89 */ /* 0x000e2200000e0000 */
[----:B------:R-:W-:Y:S02]  /*39f0*/  ISETP.LT.OR P1, PT, R4, 0x59, P1 ;  /* 0x000000590400780c */ /* 0x000fe40000f21670 */
[----:B------:R-:W-:Y:S02]  /*3a00*/  ISETP.GT.AND P3, PT, R23, 0x90, !P3 ;  /* 0x000000901700780c */ /* 0x000fe40005f64270 */
[----:B------:R-:W-:Y:S02]  /*3a10*/  FSEL R70, R70, -INF , !P1 ;  /* 0xff80000046467808 */ /* 0x000fe40004800000 */
[----:B------:R-:W-:-:S02]  /*3a20*/  LOP3.LUT P1, RZ, R0, 0x2000, RZ, 0xc0, !PT ;  /* 0x0000200000ff7812 */ /* 0x000fc4000782c0ff */
[C---:B------:R-:W-:Y:S02]  /*3a30*/  ISETP.GT.AND P4, PT, R23.reuse, 0x91, !P4 ;  /* 0x000000911700780c */ /* 0x040fe40006784270 */
[C---:B------:R-:W-:Y:S02]  /*3a40*/  ISETP.GT.AND P1, PT, R23.reuse, 0x59, !P1 ;  /* 0x000000591700780c */ /* 0x040fe40004f24270 */
[----:B------:R-:W-:Y:S02]  /*3a50*/  ISETP.GT.AND P5, PT, R23, 0x98, !P5 ;  /* 0x000000981700780c */ /* 0x000fe40006fa4270 */
[C---:B------:R-:W-:Y:S02]  /*3a60*/  ISETP.LT.OR P1, PT, R4.reuse, 0x5a, P1 ;  /* 0x0000005a0400780c */ /* 0x040fe40000f21670 */
[----:B------:R-:W-:Y:S02]  /*3a70*/  ISETP.LT.OR P2, PT, R4, 0x8a, P2 ;  /* 0x0000008a0400780c */ /* 0x000fe40001741670 */
[----:B------:R-:W-:-:S02]  /*3a80*/  FSEL R71, R71, -INF , !P1 ;  /* 0xff80000047477808 */ /* 0x000fc40004800000 */
[----:B------:R-:W-:Y:S02]  /*3a90*/  LOP3.LUT P1, RZ, R0, 0x1000, RZ, 0xc0, !PT ;  /* 0x0000100000ff7812 */ /* 0x000fe4000782c0ff */
[----:B------:R-:W-:Y:S02]  /*3aa0*/  ISETP.LT.OR P3, PT, R4, 0x91, P3 ;  /* 0x000000910400780c */ /* 0x000fe40001f61670 */
[----:B------:R-:W-:Y:S02]  /*3ab0*/  ISETP.GT.AND P1, PT, R23, 0x60, !P1 ;  /* 0x000000601700780c */ /* 0x000fe40004f24270 */
[----:B0-----:R-:W-:Y:S02]  /*3ac0*/  FMNMX.FTZ R7, R6, R5, !PT ;  /* 0x0000000506077209 */ /* 0x001fe40007810000 */
[----:B------:R-:W-:Y:S02]  /*3ad0*/  ISETP.LT.OR P1, PT, R4, 0x61, P1 ;  /* 0x000000610400780c */ /* 0x000fe40000f21670 */
[----:B------:R-:W-:Y:S01]  /*3ae0*/  FSEL R31, R31, -INF , !P2 ;  /* 0xff8000001f1f7808 */ /* 0x000fe20005000000 */
[----:B------:R-:W0:Y:S01]  /*3af0*/  SHFL.BFLY PT, R8, R7, 0x1, 0x1f ;  /* 0x0c201f0007087f89 */ /* 0x000e2200000e0000 */
[----:B------:R-:W-:-:S02]  /*3b00*/  FSEL R42, R42, -INF , !P1 ;  /* 0xff8000002a2a7808 */ /* 0x000fc40004800000 */
[----:B------:R-:W-:Y:S02]  /*3b10*/  LOP3.LUT P1, RZ, R0, 0x800, RZ, 0xc0, !PT ;  /* 0x0000080000ff7812 */ /* 0x000fe4000782c0ff */
[----:B------:R-:W-:Y:S02]  /*3b20*/  ISETP.LT.OR P4, PT, R4, 0x92, P4 ;  /* 0x000000920400780c */ /* 0x000fe40002781670 */
[----:B------:R-:W-:Y:S02]  /*3b30*/  ISETP.GT.AND P1, PT, R23, 0x61, !P1 ;  /* 0x000000611700780c */ /* 0x000fe40004f24270 */
[----:B------:R-:W-:Y:S02]  /*3b40*/  FSEL R34, R34, -INF , !P3 ;  /* 0xff80000022227808 */ /* 0x000fe40005800000 */
[C---:B------:R-:W-:Y:S02]  /*3b50*/  ISETP.LT.OR P1, PT, R4.reuse, 0x62, P1 ;  /* 0x000000620400780c */ /* 0x040fe40000f21670 */
[----:B------:R-:W-:-:S02]  /*3b60*/  ISETP.LT.OR P5, PT, R4, 0x99, P5 ;  /* 0x000000990400780c */ /* 0x000fc40002fa1670 */
[----:B------:R-:W-:Y:S02]  /*3b70*/  FSEL R43, R43, -INF , !P1 ;  /* 0xff8000002b2b7808 */ /* 0x000fe40004800000 */
[----:B------:R-:W-:Y:S02]  /*3b80*/  LOP3.LUT P1, RZ, R0, 0x400, RZ, 0xc0, !PT ;  /* 0x0000040000ff7812 */ /* 0x000fe4000782c0ff */
[----:B------:R-:W-:Y:S02]  /*3b90*/  FSEL R35, R35, -INF , !P4 ;  /* 0xff80000023237808 */ /* 0x000fe40006000000 */
[----:B------:R-:W-:Y:S02]  /*3ba0*/  ISETP.GT.AND P1, PT, R23, 0x68, !P1 ;  /* 0x000000681700780c */ /* 0x000fe40004f24270 */
[----:B------:R-:W-:Y:S02]  /*3bb0*/  FSEL R38, R38, -INF , !P5 ;  /* 0xff80000026267808 */ /* 0x000fe40006800000 */
[----:B------:R-:W-:-:S02]  /*3bc0*/  ISETP.LT.OR P1, PT, R4, 0x69, P1 ;  /* 0x000000690400780c */ /* 0x000fc40000f21670 */
[----:B0-----:R-:W-:Y:S02]  /*3bd0*/  FMNMX.FTZ R5, R7, R8, !PT ;  /* 0x0000000807057209 */ /* 0x001fe40007810000 */
[----:B------:R-:W-:Y:S02]  /*3be0*/  FSEL R46, R46, -INF , !P1 ;  /* 0xff8000002e2e7808 */ /* 0x000fe40004800000 */
[----:B------:R-:W-:Y:S01]  /*3bf0*/  LOP3.LUT P1, RZ, R0, 0x200, RZ, 0xc0, !PT ;  /* 0x0000020000ff7812 */ /* 0x000fe2000782c0ff */
[----:B------:R-:W-:Y:S01]  /*3c00*/  FFMA.FTZ R88, R5, R88, -8 ;  /* 0xc100000005587423 */ /* 0x000fe20000010058 */
[----:B------:R-:W-:Y:S02]  /*3c10*/  R2UR UR7, R19 ;  /* 0x00000000130772ca */ /* 0x000fe400000e0000 */
[----:B------:R-:W-:-:S04]  /*3c20*/  ISETP.GT.AND P1, PT, R23, 0x69, !P1 ;  /* 0x000000691700780c */ /* 0x000fc80004f24270 */
[----:B------:R-:W-:-:S04]  /*3c30*/  ISETP.LT.OR P1, PT, R4, 0x6a, P1 ;  /* 0x0000006a0400780c */ /* 0x000fc80000f21670 */
[----:B------:R-:W-:Y:S02]  /*3c40*/  FSEL R47, R47, -INF , !P1 ;  /* 0xff8000002f2f7808 */ /* 0x000fe40004800000 */
[----:B------:R-:W-:Y:S01]  /*3c50*/  LOP3.LUT P1, RZ, R0, 0x100, RZ, 0xc0, !PT ;  /* 0x0000010000ff7812 */ /* 0x000fe2000782c0ff */
[----:B------:R-:W-:-:S03]  /*3c60*/  UIADD3 UR49, UR7, UR49, URZ ;  /* 0x0000003107317290 */ /* 0x000fc6000fffe03f */
[----:B------:R-:W-:Y:S01]  /*3c70*/  ISETP.GT.AND P1, PT, R23, 0x70, !P1 ;  /* 0x000000701700780c */ /* 0x000fe20004f24270 */
[----:B------:R-:W-:-:S03]  /*3c80*/  UIADD3 UR10, UR49, UR10, URZ ;  /* 0x0000000a310a7290 */ /* 0x000fc6000fffe03f */
[----:B------:R-:W-:-:S04]  /*3c90*/  ISETP.LT.OR P1, PT, R4, 0x71, P1 ;  /* 0x000000710400780c */ /* 0x000fc80000f21670 */
[----:B------:R-:W-:Y:S02]  /*3ca0*/  FSEL R50, R50, -INF , !P1 ;  /* 0xff80000032327808 */ /* 0x000fe40004800000 */
[----:B------:R-:W-:Y:S02]  /*3cb0*/  ISETP.GT.AND P1, PT, R23, 0x71, !P6 ;  /* 0x000000711700780c */ /* 0x000fe40007724270 */
[----:B------:R-:W-:Y:S02]  /*3cc0*/  LOP3.LUT P6, RZ, R0, 0x2000000, RZ, 0xc0, !PT ;  /* 0x0200000000ff7812 */ /* 0x000fe400078cc0ff */
[----:B------:R-:W-:-:S04]  /*3cd0*/  ISETP.LT.OR P1, PT, R4, 0x72, P1 ;  /* 0x000000720400780c */ /* 0x000fc80000f21670 */
[----:B------:R-:W-:Y:S02]  /*3ce0*/  FSEL R51, R51, -INF , !P1 ;  /* 0xff80000033337808 */ /* 0x000fe40004800000 */
[----:B------:R-:W-:-:S04]  /*3cf0*/  LOP3.LUT P1, RZ, R0, 0x40, RZ, 0xc0, !PT ;  /* 0x0000004000ff7812 */ /* 0x000fc8000782c0ff */
[----:B------:R-:W-:-:S04]  /*3d00*/  ISETP.GT.AND P1, PT, R23, 0x78, !P1 ;  /* 0x000000781700780c */ /* 0x000fc80004f24270 */
        /* <DEDUP_REMOVED lines=35> */
[----:B------:R-:W-:-:S04]  /*3f40*/  ISETP.GT.AND P1, PT, R23, RZ, !P1 ;  /* 0x000000ff1700720c */ /* 0x000fc80004f24270 */
[----:B------:R-:W-:-:S04]  /*3f50*/  ISETP.LT.OR P1, PT, R4, 0x1, P1 ;  /* 0x000000010400780c */ /* 0x000fc80000f21670 */
[----:B------:R-:W-:Y:S02]  /*3f60*/  FSEL R90, R90, -INF , !P1 ;  /* 0xff8000005a5a7808 */ /* 0x000fe40004800000 */
[----:B------:R-:W-:Y:S02]  /*3f70*/  ISETP.GT.AND P1, PT, R23, 0x80, !P6 ;  /* 0x000000801700780c */ /* 0x000fe40007724270 */
[----:B------:R-:W-:Y:S02]  /*3f80*/  FMNMX.FTZ R15, R90, R91, !PT ;  /* 0x0000005b5a0f7209 */ /* 0x000fe40007810000 */
[----:B------:R-:W-:Y:S02]  /*3f90*/  ISETP.LT.OR P1, PT, R4, 0x81, P1 ;  /* 0x000000810400780c */ /* 0x000fe40000f21670 */
[----:B------:R-:W-:Y:S02]  /*3fa0*/  FMNMX.FTZ R20, R94, R15, !PT ;  /* 0x0000000f5e147209 */ /* 0x000fe40007810000 */
[----:B------:R-:W-:-:S02]  /*3fb0*/  FSEL R26, R26, -INF , !P1 ;  /* 0xff8000001a1a7808 */ /* 0x000fc40004800000 */
[----:B------:R-:W-:Y:S02]  /*3fc0*/  FMNMX.FTZ R21, R95, R20, !PT ;  /* 0x000000145f157209 */ /* 0x000fe40007810000 */
[----:B------:R-:W-:Y:S02]  /*3fd0*/  FSETP.NEU.FTZ.AND P1, PT, R5, -INF , PT ;  /* 0xff8000000500780b */ /* 0x000fe40003f3d000 */
[----:B------:R-:W-:Y:S02]  /*3fe0*/  FMNMX.FTZ R22, R98, R21, !PT ;  /* 0x0000001562167209 */ /* 0x000fe40007810000 */
[----:B------:R-:W-:Y:S02]  /*3ff0*/  FSEL R88, R88, RZ, P1 ;  /* 0x000000ff58587208 */ /* 0x000fe40000800000 */
[----:B------:R-:W-:Y:S02]  /*4000*/  FMNMX.FTZ R21, R99, R22, !PT ;  /* 0x0000001663157209 */ /* 0x000fe40007810000 */
[----:B------:R-:W-:Y:S01]  /*4010*/  LOP3.LUT P6, RZ, R0, 0x4000000, RZ, 0xc0, !PT ;  /* 0x0400000000ff7812 */ /* 0x000fe200078cc0ff */
[--C-:B------:R-:W-:Y:S01]  /*4020*/  FFMA.FTZ R20, R73, UR44, -R88.reuse ;  /* 0x0000002c49147c23 */ /* 0x100fe20008010858 */
[----:B------:R-:W-:Y:S01]  /*4030*/  FMNMX.FTZ R22, R102, R21, !PT ;  /* 0x0000001566167209 */ /* 0x000fe20007810000 */
[--C-:B------:R-:W-:Y:S01]  /*4040*/  FFMA.FTZ R73, R77, UR44, -R88.reuse ;  /* 0x0000002c4d497c23 */ /* 0x100fe20008010858 */
[--C-:B------:R-:W-:Y:S01]  /*4050*/  FFMA.FTZ R6, R89, UR44, -R88.reuse ;  /* 0x0000002c59067c23 */ /* 0x100fe20008010858 */
[--C-:B------:R-:W-:Y:S01]  /*4060*/  FFMA.FTZ R89, R72, UR44, -R88.reuse ;  /* 0x0000002c48597c23 */ /* 0x100fe20008010858 */
[----:B------:R-:W-:Y:S01]  /*4070*/  FMNMX.FTZ R21, R103, R22, !PT ;  /* 0x0000001667157209 */ /* 0x000fe20007810000 */
[--C-:B------:R-:W-:Y:S01]  /*4080*/  FFMA.FTZ R72, R76, UR44, -R88.reuse ;  /* 0x0000002c4c487c23 */ /* 0x100fe20008010858 */
[----:B------:R-:W-:Y:S01]  /*4090*/  ISETP.GT.AND P1, PT, R23, 0x81, !P6 ;  /* 0x000000811700780c */ /* 0x000fe20007724270 */
[----:B------:R0:W-:Y:S01]  /*40a0*/  MUFU.EX2 R15, R89 ;  /* 0x00000059000f7308 */ /* 0x0001e20000000800 */
[----:B------:R-:W-:Y:S01]  /*40b0*/  FMNMX.FTZ R22, R74, R21, !PT ;  /* 0x000000154a167209 */ /* 0x000fe20007810000 */
[--C-:B------:R-:W-:Y:S01]  /*40c0*/  FFMA.FTZ R3, R3, UR44, -R88.reuse ;  /* 0x0000002c03037c23 */ /* 0x100fe20008010858 */
[----:B------:R-:W-:Y:S01]  /*40d0*/  ISETP.LT.OR P1, PT, R4, 0x82, P1 ;  /* 0x000000820400780c */ /* 0x000fe20000f21670 */
[--C-:B------:R-:W-:Y:S01]  /*40e0*/  FFMA.FTZ R7, R92, UR44, -R88.reuse ;  /* 0x0000002c5c077c23 */ /* 0x100fe20008010858 */
[----:B------:R-:W-:Y:S01]  /*40f0*/  FMNMX.FTZ R21, R75, R22, !PT ;  /* 0x000000164b157209 */ /* 0x000fe20007810000 */
[--C-:B------:R-:W-:Y:S01]  /*4100*/  FFMA.FTZ R8, R93, UR44, -R88.reuse ;  /* 0x0000002c5d087c23 */ /* 0x100fe20008010858 */
[----:B------:R-:W-:Y:S01]  /*4110*/  FSEL R27, R27, -INF , !P1 ;  /* 0xff8000001b1b7808 */ /* 0x000fe20004800000 */
[----:B------:R-:W-:Y:S01]  /*4120*/  MUFU.EX2 R3, R3 ;  /* 0x0000000300037308 */ /* 0x000fe20000000800 */
[----:B------:R-:W-:Y:S01]  /*4130*/  FMNMX.FTZ R22, R78, R21, !PT ;  /* 0x000000154e167209 */ /* 0x000fe20007810000 */
[--C-:B0-----:R-:W-:Y:S01]  /*4140*/  FFMA.FTZ R89, R80, UR44, -R88.reuse ;  /* 0x0000002c50597c23 */ /* 0x101fe20008010858 */
[----:B------:R-:W-:Y:S01]  /*4150*/  LOP3.LUT P1, RZ, R0, 0x1000000, RZ, 0xc0, !PT ;  /* 0x0100000000ff7812 */ /* 0x000fe2000782c0ff */
[--C-:B------:R-:W-:Y:S01]  /*4160*/  FFMA.FTZ R9, R96, UR44, -R88.reuse ;  /* 0x0000002c60097c23 */ /* 0x100fe20008010858 */
[----:B------:R-:W-:Y:S01]  /*4170*/  FMNMX.FTZ R77, R79, R22, !PT ;  /* 0x000000164f4d7209 */ /* 0x000fe20007810000 */
[--C-:B------:R-:W-:Y:S01]  /*4180*/  FFMA.FTZ R22, R81, UR44, -R88.reuse ;  /* 0x0000002c51167c23 */ /* 0x100fe20008010858 */
[----:B------:R-:W-:Y:S01]  /*4190*/  ISETP.GT.AND P1, PT, R23, 0x88, !P1 ;  /* 0x000000881700780c */ /* 0x000fe20004f24270 */
[----:B------:R-:W0:Y:S01]  /*41a0*/  MUFU.EX2 R6, R6 ;  /* 0x0000000600067308 */ /* 0x000e220000000800 */
[----:B------:R-:W-:Y:S01]  /*41b0*/  FMNMX.FTZ R76, R82, R77, !PT ;  /* 0x0000004d524c7209 */ /* 0x000fe20007810000 */
[--C-:B------:R-:W-:Y:S01]  /*41c0*/  FFMA.FTZ R12, R97, UR44, -R88.reuse ;  /* 0x0000002c610c7c23 */ /* 0x100fe20008010858 */
[----:B------:R-:W-:Y:S01]  /*41d0*/  LOP3.LUT P6, RZ, R0, 0x8000000, RZ, 0xc0, !PT ;  /* 0x0800000000ff7812 */ /* 0x000fe200078cc0ff */
[--C-:B------:R-:W-:Y:S01]  /*41e0*/  FFMA.FTZ R13, R100, UR44, -R88.reuse ;  /* 0x0000002c640d7c23 */ /* 0x100fe20008010858 */
[----:B------:R-:W-:Y:S01]  /*41f0*/  FMNMX.FTZ R77, R83, R76, !PT ;  /* 0x0000004c534d7209 */ /* 0x000fe20007810000 */
[--C-:B------:R-:W-:Y:S01]  /*4200*/  FFMA.FTZ R76, R84, UR44, -R88.reuse ;  /* 0x0000002c544c7c23 */ /* 0x100fe20008010858 */
[----:B------:R-:W-:Y:S01]  /*4210*/  ISETP.LT.OR P1, PT, R4, 0x89, P1 ;  /* 0x000000890400780c */ /* 0x000fe20000f21670 */
[----:B------:R-:W-:Y:S01]  /*4220*/  MUFU.EX2 R7, R7 ;  /* 0x0000000700077308 */ /* 0x000fe20000000800 */
[----:B------:R-:W-:Y:S01]  /*4230*/  FMNMX.FTZ R80, R86, R77, !PT ;  /* 0x0000004d56507209 */ /* 0x000fe20007810000 */
[--C-:B------:R-:W-:Y:S01]  /*4240*/  FFMA.FTZ R14, R101, UR44, -R88.reuse ;  /* 0x0000002c650e7c23 */ /* 0x100fe20008010858 */
[----:B------:R-:W-:Y:S01]  /*4250*/  ISETP.GT.AND P6, PT, R23, 0x99, !P6 ;  /* 0x000000991700780c */ /* 0x000fe200077c4270 */
[--C-:B------:R-:W-:Y:S01]  /*4260*/  FFMA.FTZ R23, R69, UR44, -R88.reuse ;  /* 0x0000002c45177c23 */ /* 0x100fe20008010858 */
[----:B------:R-:W-:Y:S01]  /*4270*/  FMNMX.FTZ R77, R87, R80, !PT ;  /* 0x00000050574d7209 */ /* 0x000fe20007810000 */
[----:B------:R-:W-:Y:S01]  /*4280*/  FFMA.FTZ R85, R85, UR44, -R88 ;  /* 0x0000002c55557c23 */ /* 0x000fe20008010858 */
[----:B------:R-:W-:Y:S01]  /*4290*/  FSEL R30, R30, -INF , !P1 ;  /* 0xff8000001e1e7808 */ /* 0x000fe20004800000 */
[----:B------:R-:W1:Y:S01]  /*42a0*/  MUFU.EX2 R8, R8 ;  /* 0x0000000800087308 */ /* 0x000e620000000800 */
[----:B------:R-:W-:Y:S01]  /*42b0*/  FMNMX.FTZ R80, R58, R77, !PT ;  /* 0x0000004d3a507209 */ /* 0x000fe20007810000 */
[----:B0-----:R-:W-:Y:S01]  /*42c0*/  FADD.FTZ R92, R3, R6 ;  /* 0x00000006035c7221 */ /* 0x001fe20000010000 */
[----:B------:R-:W-:Y:S01]  /*42d0*/  ISETP.LT.OR P6, PT, R4, 0x9a, P6 ;  /* 0x0000009a0400780c */ /* 0x000fe200037c1670 */
[--C-:B------:R-:W-:Y:S01]  /*42e0*/  FFMA.FTZ R56, R56, UR44, -R88.reuse ;  /* 0x0000002c38387c23 */ /* 0x100fe20008010858 */
[----:B------:R-:W-:Y:S01]  /*42f0*/  FMNMX.FTZ R81, R59, R80, !PT ;  /* 0x000000503b517209 */ /* 0x000fe20007810000 */
[--C-:B------:R-:W-:Y:S01]  /*4300*/  FFMA.FTZ R57, R57, UR44, -R88.reuse ;  /* 0x0000002c39397c23 */ /* 0x100fe20008010858 */
[----:B------:R-:W-:Y:S01]  /*4310*/  FSEL R39, R39, -INF , !P6 ;  /* 0xff80000027277808 */ /* 0x000fe20007000000 */
        /* <DEDUP_REMOVED lines=31> */
[----:B------:R-:W-:Y:S01]  /*4510*/  FFMA.FTZ R36, R36, UR44, -R88 ;  /* 0x0000002c24247c23 */ /* 0x000fe20008010858 */
[----:B------:R-:W-:Y:S01]  /*4520*/  MUFU.EX2 R77, R85 ;  /* 0x00000055004d7308 */ /* 0x000fe20000000800 */
[----:B------:R-:W-:-:S02]  /*4530*/  FMNMX.FTZ R80, R46, R81, !PT ;  /* 0x000000512e507209 */ /* 0x000fc40007810000 */
[----:B-1----:R-:W-:Y:S02]  /*4540*/  F2FP.SATFINITE.E4M3.F32.PACK_AB_MERGE_C R152, R8, R7, RZ ;  /* 0x000000070898723e */ /* 0x002fe400048070ff */
[----:B------:R-:W-:Y:S02]  /*4550*/  FMNMX.FTZ R81, R47, R80, !PT ;  /* 0x000000502f517209 */ /* 0x000fe40007810000 */
[----:B------:R-:W-:Y:S01]  /*4560*/  F2FP.SATFINITE.E4M3.F32.PACK_AB_MERGE_C R152, R6, R3, R152 ;  /* 0x000000030698723e */ /* 0x000fe20004807098 */
[----:B------:R-:W0:Y:S01]  /*4570*/  MUFU.EX2 R14, R14 ;  /* 0x0000000e000e7308 */ /* 0x000e220000000800 */
[----:B------:R-:W-:-:S04]  /*4580*/  FMNMX.FTZ R80, R50, R81, !PT ;  /* 0x0000005132507209 */ /* 0x000fc80007810000 */
[----:B------:R-:W-:-:S03]  /*4590*/  FMNMX.FTZ R81, R51, R80, !PT ;  /* 0x0000005033517209 */ /* 0x000fc60007810000 */
[----:B------:R-:W-:Y:S01]  /*45a0*/  MUFU.EX2 R20, R20 ;  /* 0x0000001400147308 */ /* 0x000fe20000000800 */
[----:B------:R-:W-:-:S04]  /*45b0*/  FMNMX.FTZ R80, R54, R81, !PT ;  /* 0x0000005136507209 */ /* 0x000fc80007810000 */
[----:B------:R-:W-:-:S03]  /*45c0*/  FMNMX.FTZ R81, R55, R80, !PT ;  /* 0x0000005037517209 */ /* 0x000fc60007810000 */
[----:B------:R-:W-:Y:S01]  /*45d0*/  MUFU.EX2 R72, R72 ;  /* 0x0000004800487308 */ /* 0x000fe20000000800 */
[----:B------:R-:W-:Y:S02]  /*45e0*/  FMNMX.FTZ R80, R26, R81, !PT ;  /* 0x000000511a507209 */ /* 0x000fe40007810000 */
[----:B0-----:R-:W-:Y:S02]  /*45f0*/  F2FP.SATFINITE.E4M3.F32.PACK_AB_MERGE_C R154, R14, R13, RZ ;  /* 0x0000000d0e9a723e */ /* 0x001fe400048070ff */
        /* <DEDUP_REMOVED lines=8> */
[----:B------:R-:W1:Y:S01]  /*4680*/  MUFU.EX2 R76, R76 ;  /* 0x0000004c004c7308 */ /* 0x000e620000000800 */
[----:B------:R-:W-:Y:S02]  /*4690*/  FMNMX.FTZ R4, R38, R69, !PT ;  /* 0x0000004526047209 */ /* 0x000fe40007810000 */
[----:B0-----:R-:W-:Y:S02]  /*46a0*/  F2FP.SATFINITE.E4M3.F32.PACK_AB_MERGE_C R148, R73, R72, RZ ;  /* 0x000000484994723e */ /* 0x001fe400048070ff */
[----:B------:R-:W-:Y:S02]  /*46b0*/  FMNMX.FTZ R4, R39, R4, !PT ;  /* 0x0000000427047209 */ /* 0x000fe40007810000 */
[----:B------:R-:W-:Y:S01]  /*46c0*/  F2FP.SATFINITE.E4M3.F32.PACK_AB_MERGE_C R148, R20, R15, R148 ;  /* 0x0000000f1494723e */ /* 0x000fe20004807094 */
[----:B------:R-:W-:Y:S02]  /*46d0*/  MUFU.EX2 R56, R56 ;  /* 0x0000003800387308 */ /* 0x000fe40000000800 */
[----:B------:R-:W0:Y:S06]  /*46e0*/  SHFL.BFLY PT, R69, R4, 0x2, 0x1f ;  /* 0x0c401f0004457f89 */ /* 0x000e2c00000e0000 */
[----:B------:R-:W-:Y:S01]  /*46f0*/  MUFU.EX2 R57, R57 ;  /* 0x0000003900397308 */ /* 0x000fe20000000800 */
[----:B-1----:R-:W-:-:S04]  /*4700*/  F2FP.SATFINITE.E4M3.F32.PACK_AB_MERGE_C R150, R77, R76, RZ ;  /* 0x0000004c4d96723e */ /* 0x002fc800048070ff */
[----:B------:R-:W-:-:S03]  /*4710*/  F2FP.SATFINITE.E4M3.F32.PACK_AB_MERGE_C R150, R22, R21, R150 ;  /* 0x000000151696723e */ /* 0x000fc60004807096 */
[----:B------:R-:W-:Y:S08]  /*4720*/  MUFU.EX2 R60, R60 ;  /* 0x0000003c003c7308 */ /* 0x000ff00000000800 */
[----:B------:R-:W1:Y:S01]  /*4730*/  MUFU.EX2 R61, R61 ;  /* 0x0000003d003d7308 */ /* 0x000e620000000800 */
[----:B0-----:R-:W-:-:S05]  /*4740*/  FMNMX.FTZ R69, R4, R69, !PT ;  /* 0x0000004504457209 */ /* 0x001fca0007810000 */
[----:B------:R-:W0:Y:S02]  /*4750*/  SHFL.BFLY PT, R4, R69, 0x1, 0x1f ;  /* 0x0c201f0045047f89 */ /* 0x000e2400000e0000 */
[----:B------:R-:W-:Y:S08]  /*4760*/  MUFU.EX2 R68, R68 ;  /* 0x0000004400447308 */ /* 0x000ff00000000800 */
[----:B------:R-:W2:Y:S01]  /*4770*/  MUFU.EX2 R23, R23 ;  /* 0x0000001700177308 */ /* 0x000ea20000000800 */
[----:B-1----:R-:W-:-:S04]  /*4780*/  F2FP.SATFINITE.E4M3.F32.PACK_AB_MERGE_C R144, R61, R60, RZ ;  /* 0x0000003c3d90723e */ /* 0x002fc800048070ff */
[----:B------:R-:W-:-:S03]  /*4790*/  F2FP.SATFINITE.E4M3.F32.PACK_AB_MERGE_C R144, R57, R56, R144 ;  /* 0x000000383990723e */ /* 0x000fc60004807090 */
[----:B------:R-:W-:Y:S01]  /*47a0*/  MUFU.EX2 R64, R64 ;  /* 0x0000004000407308 */ /* 0x000fe20000000800 */
[----:B0-----:R-:W-:Y:S01]  /*47b0*/  FMNMX.FTZ R4, R69, R4, !PT ;  /* 0x0000000445047209 */ /* 0x001fe20007810000 */
[----:B------:R-:W-:-:S06]  /*47c0*/  IMAD.U32 R69, RZ, RZ, UR44 ;  /* 0x0000002cff457e24 */ /* 0x000fcc000f8e00ff */
[----:B------:R-:W-:Y:S01]  /*47d0*/  MUFU.EX2 R65, R65 ;  /* 0x0000004100417308 */ /* 0x000fe20000000800 */
[----:B--2---:R-:W-:Y:S01]  /*47e0*/  F2FP.SATFINITE.E4M3.F32.PACK_AB_MERGE_C R146, R23, R68, RZ ;  /* 0x000000441792723e */ /* 0x004fe200048070ff */
[C---:B------:R-:W-:Y:S01]  /*47f0*/  FFMA.FTZ R80, R4.reuse, R69, -8 ;  /* 0xc100000004507423 */ /* 0x040fe20000010045 */
[----:B------:R-:W-:Y:S01]  /*4800*/  FSETP.NEU.FTZ.AND P1, PT, R4, -INF , PT ;  /* 0xff8000000400780b */ /* 0x000fe20003f3d000 */
[----:B------:R-:W-:-:S03]  /*4810*/  FFMA.FTZ R69, R37, UR44, -R88 ;  /* 0x0000002c25457c23 */ /* 0x000fc60008010858 */
[----:B------:R-:W-:Y:S01]  /*4820*/  FSEL R37, R80, RZ, P1 ;  /* 0x000000ff50257208 */ /* 0x000fe20000800000 */
[----:B------:R-:W-:Y:S01]  /*4830*/  MUFU.EX2 R44, R44 ;  /* 0x0000002c002c7308 */ /* 0x000fe20000000800 */
[----:B------:R-:W-:-:S03]  /*4840*/  PLOP3.LUT P1, PT, PT, PT, UP0, 0x40, 0x0 ;  /* 0x000000000000781c */ /* 0x000fc60003f2e808 */
[--C-:B------:R-:W-:Y:S01]  /*4850*/  FFMA.FTZ R80, R90, UR44, -R37.reuse ;  /* 0x0000002c5a507c23 */ /* 0x100fe20008010825 */
[--C-:B------:R-:W-:Y:S01]  /*4860*/  FFMA.FTZ R81, R91, UR44, -R37.reuse ;  /* 0x0000002c5b517c23 */ /* 0x100fe20008010825 */
[--C-:B------:R-:W-:Y:S01]  /*4870*/  FFMA.FTZ R84, R94, UR44, -R37.reuse ;  /* 0x0000002c5e547c23 */ /* 0x100fe20008010825 */
[--C-:B------:R-:W-:Y:S01]  /*4880*/  FFMA.FTZ R93, R79, UR44, -R37.reuse ;  /* 0x0000002c4f5d7c23 */ /* 0x100fe20008010825 */
[--C-:B------:R-:W-:Y:S01]  /*4890*/  FFMA.FTZ R79, R82, UR44, -R37.reuse ;  /* 0x0000002c524f7c23 */ /* 0x100fe20008010825 */
[--C-:B------:R-:W-:Y:S01]  /*48a0*/  FFMA.FTZ R82, R83, UR44, -R37.reuse ;  /* 0x0000002c53527c23 */ /* 0x100fe20008010825 */
[----:B------:R-:W-:Y:S01]  /*48b0*/  MUFU.EX2 R80, R80 ;  /* 0x0000005000507308 */ /* 0x000fe20000000800 */
[--C-:B------:R-:W-:Y:S01]  /*48c0*/  FFMA.FTZ R89, R95, UR44, -R37.reuse ;  /* 0x0000002c5f597c23 */ /* 0x100fe20008010825 */
[--C-:B------:R-:W-:Y:S01]  /*48d0*/  FFMA.FTZ R83, R86, UR44, -R37.reuse ;  /* 0x0000002c56537c23 */ /* 0x100fe20008010825 */
[--C-:B------:R-:W-:Y:S01]  /*48e0*/  FFMA.FTZ R86, R87, UR44, -R37.reuse ;  /* 0x0000002c57567c23 */ /* 0x100fe20008010825 */
[--C-:B------:R-:W-:Y:S01]  /*48f0*/  FFMA.FTZ R87, R63, UR44, -R37.reuse ;  /* 0x0000002c3f577c23 */ /* 0x100fe20008010825 */
[----:B------:R-:W-:Y:S01]  /*4900*/  FADD.FTZ R95, R7, R92 ;  /* 0x0000005c075f7221 */ /* 0x000fe20000010000 */
[--C-:B------:R-:W-:Y:S01]  /*4910*/  FFMA.FTZ R63, R66, UR44, -R37.reuse ;  /* 0x0000002c423f7c23 */ /* 0x100fe20008010825 */
[--C-:B------:R-:W-:Y:S01]  /*4920*/  FFMA.FTZ R85, R98, UR44, -R37.reuse ;  /* 0x0000002c62557c23 */ /* 0x100fe20008010825 */
[----:B------:R-:W0:Y:S01]  /*4930*/  MUFU.EX2 R81, R81 ;  /* 0x0000005100517308 */ /* 0x000e220000000800 */
[--C-:B------:R-:W-:Y:S01]  /*4940*/  FFMA.FTZ R66, R67, UR44, -R37.reuse ;  /* 0x0000002c43427c23 */ /* 0x100fe20008010825 */
[----:B------:R-:W-:Y:S01]  /*4950*/  FFMA.FTZ R67, R70, UR44, -R37 ;  /* 0x0000002c46437c23 */ /* 0x000fe20008010825 */
[----:B------:R-:W-:Y:S01]  /*4960*/  FADD.FTZ R70, R8, R95 ;  /* 0x0000005f08467221 */ /* 0x000fe20000010000 */
[--C-:B------:R-:W-:Y:S01]  /*4970*/  FFMA.FTZ R88, R99, UR44, -R37.reuse ;  /* 0x0000002c63587c23 */ /* 0x100fe20008010825 */
[--C-:B------:R-:W-:Y:S01]  /*4980*/  FFMA.FTZ R90, R102, UR44, -R37.reuse ;  /* 0x0000002c665a7c23 */ /* 0x100fe20008010825 */
[--C-:B------:R-:W-:Y:S01]  /*4990*/  FFMA.FTZ R91, R103, UR44, -R37.reuse ;  /* 0x0000002c675b7c23 */ /* 0x100fe20008010825 */
[----:B------:R-:W-:Y:S01]  /*49a0*/  FADD.FTZ R95, R9, R70 ;  /* 0x00000046095f7221 */ /* 0x000fe20000010000 */
[----:B------:R-:W1:Y:S01]  /*49b0*/  MUFU.EX2 R84, R84 ;  /* 0x0000005400547308 */ /* 0x000e620000000800 */
[--C-:B------:R-:W-:Y:S01]  /*49c0*/  FFMA.FTZ R70, R71, UR44, -R37.reuse ;  /* 0x0000002c47467c23 */ /* 0x100fe20008010825 */
[----:B------:R-:W-:Y:S01]  /*49d0*/  FFMA.FTZ R74, R74, UR44, -R37 ;  /* 0x0000002c4a4a7c23 */ /* 0x000fe20008010825 */
[----:B------:R-:W-:Y:S01]  /*49e0*/  FADD.FTZ R92, R12, R95 ;  /* 0x0000005f0c5c7221 */ /* 0x000fe20000010000 */
[--C-:B------:R-:W-:Y:S01]  /*49f0*/  FFMA.FTZ R75, R75, UR44, -R37.reuse ;  /* 0x0000002c4b4b7c23 */ /* 0x100fe20008010825 */
[--C-:B------:R-:W-:Y:S01]  /*4a00*/  FFMA.FTZ R78, R78, UR44, -R37.reuse ;  /* 0x0000002c4e4e7c23 */ /* 0x100fe20008010825 */
[----:B------:R-:W-:Y:S01]  /*4a10*/  FFMA.FTZ R58, R58, UR44, -R37 ;  /* 0x0000002c3a3a7c23 */ /* 0x000fe20008010825 */
[----:B------:R-:W-:Y:S01]  /*4a20*/  FADD.FTZ R95, R13, R92 ;  /* 0x0000005c0d5f7221 */ /* 0x000fe20000010000 */
[----:B------:R-:W2:Y:S01]  /*4a30*/  MUFU.EX2 R89, R89 ;  /* 0x0000005900597308 */ /* 0x000ea20000000800 */
[----:B0-----:R-:W-:Y:S01]  /*4a40*/  FADD.FTZ R71, R80, R81 ;  /* 0x0000005150477221 */ /* 0x001fe20000010000 */
[----:B------:R-:W-:Y:S01]  /*4a50*/  FFMA.FTZ R59, R59, UR44, -R37 ;  /* 0x0000002c3b3b7c23 */ /* 0x000fe20008010825 */
[----:B------:R-:W-:Y:S01]  /*4a60*/  FADD.FTZ R94, R14, R95 ;  /* 0x0000005f0e5e7221 */ /* 0x000fe20000010000 */
[--C-:B------:R-:W-:Y:S01]  /*4a70*/  FFMA.FTZ R62, R62, UR44, -R37.reuse ;  /* 0x0000002c3e3e7c23 */ /* 0x100fe20008010825 */
[--C-:B------:R-:W-:Y:S01]  /*4a80*/  FFMA.FTZ R42, R42, UR44, -R37.reuse ;  /* 0x0000002c2a2a7c23 */ /* 0x100fe20008010825 */
[----:B------:R-:W-:Y:S01]  /*4a90*/  FFMA.FTZ R43, R43, UR44, -R37 ;  /* 0x0000002c2b2b7c23 */ /* 0x000fe20008010825 */
[----:B------:R-:W-:Y:S01]  /*4aa0*/  F2FP.SATFINITE.E4M3.F32.PACK_AB_MERGE_C R146, R65, R64, R146 ;  /* 0x000000404192723e */ /* 0x000fe20004807092 */
[----:B------:R-:W0:Y:S01]  /*4ab0*/  MUFU.EX2 R85, R85 ;  /* 0x0000005500557308 */ /* 0x000e220000000800 */
[----:B-1----:R-:W-:Y:S01]  /*4ac0*/  FADD.FTZ R92, R84, R71 ;  /* 0x00000047545c7221 */ /* 0x002fe20000010000 */
[----:B------:R-:W-:Y:S01]  /*4ad0*/  FADD.FTZ R71, R15, R94 ;  /* 0x0000005e0f477221 */ /* 0x000fe20000010000 */
[--C-:B------:R-:W-:Y:S01]  /*4ae0*/  FFMA.FTZ R8, R46, UR44, -R37.reuse ;  /* 0x0000002c2e087c23 */ /* 0x100fe20008010825 */
[--C-:B------:R-:W-:Y:S01]  /*4af0*/  FFMA.FTZ R47, R47, UR44, -R37.reuse ;  /* 0x0000002c2f2f7c23 */ /* 0x100fe20008010825 */
[----:B------:R-:W-:Y:S01]  /*4b00*/  FFMA.FTZ R54, R54, UR44, -R37 ;  /* 0x0000002c36367c23 */ /* 0x000fe20008010825 */
[----:B------:R-:W-:Y:S01]  /*4b10*/  FADD.FTZ R71, R20, R71 ;  /* 0x0000004714477221 */ /* 0x000fe20000010000 */
[--C-:B------:R-:W-:Y:S01]  /*4b20*/  FFMA.FTZ R55, R55, UR44, -R37.reuse ;  /* 0x0000002c37377c23 */ /* 0x100fe20008010825 */
[----:B------:R-:W1:Y:S01]  /*4b30*/  MUFU.EX2 R88, R88 ;  /* 0x0000005800587308 */ /* 0x000e620000000800 */
[----:B--2---:R-:W-:Y:S01]  /*4b40*/  FADD.FTZ R92, R89, R92 ;  /* 0x0000005c595c7221 */ /* 0x004fe20000010000 */
[--C-:B------:R-:W-:Y:S01]  /*4b50*/  FFMA.FTZ R26, R26, UR44, -R37.reuse ;  /* 0x0000002c1a1a7c23 */ /* 0x100fe20008010825 */
[--C-:B------:R-:W-:Y:S01]  /*4b60*/  FFMA.FTZ R27, R27, UR44, -R37.reuse ;  /* 0x0000002c1b1b7c23 */ /* 0x100fe20008010825 */
[--C-:B------:R-:W-:Y:S01]  /*4b70*/  FFMA.FTZ R30, R30, UR44, -R37.reuse ;  /* 0x0000002c1e1e7c23 */ /* 0x100fe20008010825 */
[--C-:B------:R-:W-:Y:S01]  /*4b80*/  FFMA.FTZ R31, R31, UR44, -R37.reuse ;  /* 0x0000002c1f1f7c23 */ /* 0x100fe20008010825 */
[--C-:B------:R-:W-:Y:S01]  /*4b90*/  FFMA.FTZ R34, R34, UR44, -R37.reuse ;  /* 0x0000002c22227c23 */ /* 0x100fe20008010825 */
[----:B------:R-:W-:Y:S01]  /*4ba0*/  FFMA.FTZ R35, R35, UR44, -R37 ;  /* 0x0000002c23237c23 */ /* 0x000fe20008010825 */
[----:B------:R-:W2:Y:S01]  /*4bb0*/  MUFU.EX2 R90, R90 ;  /* 0x0000005a005a7308 */ /* 0x000ea20000000800 */
[----:B0-----:R-:W-:Y:S01]  /*4bc0*/  FADD.FTZ R19, R85, R92 ;  /* 0x0000005c55137221 */ /* 0x001fe20000010000 */
[----:B------:R-:W-:Y:S01]  /*4bd0*/  FADD.FTZ R92, R72, R71 ;  /* 0x00000047485c7221 */ /* 0x000fe20000010000 */
[----:B------:R-:W-:Y:S01]  /*4be0*/  FFMA.FTZ R38, R38, UR44, -R37 ;  /* 0x0000002c26267c23 */ /* 0x000fe20008010825 */
[----:B------:R-:W-:-:S02]  /*4bf0*/  F2FP.SATFINITE.E4M3.F32.PACK_AB_MERGE_C R84, R89, R84, RZ ;  /* 0x000000545954723e */ /* 0x000fc400048070ff */
[----:B------:R-:W-:Y:S02]  /*4c00*/  FADD.FTZ R92, R73, R92 ;  /* 0x0000005c495c7221 */ /* 0x000fe40000010000 */
[----:B------:R-:W0:Y:S01]  /*4c10*/  MUFU.EX2 R91, R91 ;  /* 0x0000005b005b7308 */ /* 0x000e220000000800 */
[----:B-1----:R-:W-:Y:S01]  /*4c20*/  FADD.FTZ R19, R88, R19 ;  /* 0x0000001358137221 */ /* 0x002fe20000010000 */
[----:B------:R-:W-:Y:S01]  /*4c30*/  FADD.FTZ R13, R21, R92 ;  /* 0x0000005c150d7221 */ /* 0x000fe20000010000 */
[----:B------:R-:W-:-:S05]  /*4c40*/  F2FP.SATFINITE.E4M3.F32.PACK_AB_MERGE_C R153, R81, R80, R84 ;  /* 0x000000505199723e */ /* 0x000fca0004807054 */
[----:B------:R-:W1:Y:S01]  /*4c50*/  MUFU.EX2 R74, R74 ;  /* 0x0000004a004a7308 */ /* 0x000e620000000800 */
[----:B--2---:R-:W-:-:S07]  /*4c60*/  FADD.FTZ R14, R90, R19 ;  /* 0x000000135a0e7221 */ /* 0x004fce0000010000 */
[----:B------:R-:W2:Y:S01]  /*4c70*/  MUFU.EX2 R75, R75 ;  /* 0x0000004b004b7308 */ /* 0x000ea20000000800 */
[C---:B0-----:R-:W-:Y:S01]  /*4c80*/  FADD.FTZ R3, R91.reuse, R14 ;  /* 0x0000000e5b037221 */ /* 0x041fe20000010000 */
[----:B------:R-:W-:-:S04]  /*4c90*/  F2FP.SATFINITE.E4M3.F32.PACK_AB_MERGE_C R90, R91, R90, RZ ;  /* 0x0000005a5b5a723e */ /* 0x000fc800048070ff */
[----:B------:R-:W-:Y:S02]  /*4ca0*/  F2FP.SATFINITE.E4M3.F32.PACK_AB_MERGE_C R155, R88, R85, R90 ;  /* 0x00000055589b723e */ /* 0x000fe4000480705a */
[----:B------:R-:W0:Y:S01]  /*4cb0*/  MUFU.EX2 R78, R78 ;  /* 0x0000004e004e7308 */ /* 0x000e220000000800 */
[----:B-1----:R-:W-:Y:S01]  /*4cc0*/  FADD.FTZ R6, R74, R3 ;  /* 0x000000034a067221 */ /* 0x002fe20000010000 */
[----:B------:R-:W-:-:S04]  /*4cd0*/  FADD.FTZ R3, R22, R13 ;  /* 0x0000000d16037221 */ /* 0x000fc80000010000 */
[----:B------:R-:W-:Y:S01]  /*4ce0*/  FADD.FTZ R12, R76, R3 ;  /* 0x000000034c0c7221 */ /* 0x000fe20000010000 */
[----:B------:R-:W-:Y:S01]  /*4cf0*/  FFMA.FTZ R3, R50, UR44, -R37 ;  /* 0x0000002c32037c23 */ /* 0x000fe20008010825 */
[----:B------:R-:W1:Y:S01]  /*4d00*/  MUFU.EX2 R93, R93 ;  /* 0x0000005d005d7308 */ /* 0x000e620000000800 */
[----:B--2---:R-:W-:Y:S01]  /*4d10*/  FADD.FTZ R13, R75, R6 ;  /* 0x000000064b0d7221 */ /* 0x004fe20000010000 */
[----:B------:R-:W-:-:S04]  /*4d20*/  FADD.FTZ R77, R77, R12 ;  /* 0x0000000c4d4d7221 */ /* 0x000fc80000010000 */
[----:B------:R-:W-:Y:S02]  /*4d30*/  FADD.FTZ R14, R56, R77 ;  /* 0x0000004d380e7221 */ /* 0x000fe40000010000 */
[----:B------:R-:W2:Y:S01]  /*4d40*/  MUFU.EX2 R79, R79 ;  /* 0x0000004f004f7308 */ /* 0x000ea20000000800 */
[----:B0-----:R-:W-:Y:S01]  /*4d50*/  FADD.FTZ R6, R78, R13 ;  /* 0x0000000d4e067221 */ /* 0x001fe20000010000 */
[----:B------:R-:W-:-:S04]  /*4d60*/  FADD.FTZ R15, R57, R14 ;  /* 0x0000000e390f7221 */ /* 0x000fc80000010000 */
[----:B------:R-:W-:Y:S02]  /*4d70*/  FADD.FTZ R60, R60, R15 ;  /* 0x0000000f3c3c7221 */ /* 0x000fe40000010000 */
[----:B------:R-:W0:Y:S01]  /*4d80*/  MUFU.EX2 R82, R82 ;  /* 0x0000005200527308 */ /* 0x000e220000000800 */
[----:B-1----:R-:W-:Y:S01]  /*4d90*/  FADD.FTZ R12, R93, R6 ;  /* 0x000000065d0c7221 */ /* 0x002fe20000010000 */
[----:B------:R-:W-:Y:S01]  /*4da0*/  FADD.FTZ R61, R61, R60 ;  /* 0x0000003c3d3d7221 */ /* 0x000fe20000010000 */
[--C-:B------:R-:W-:Y:S01]  /*4db0*/  FFMA.FTZ R6, R51, UR44, -R37.reuse ;  /* 0x0000002c33067c23 */ /* 0x100fe20008010825 */
[----:B------:R-:W-:Y:S01]  /*4dc0*/  FFMA.FTZ R37, R39, UR44, -R37 ;  /* 0x0000002c27257c23 */ /* 0x000fe20008010825 */
[----:B------:R-:W-:Y:S01]  /*4dd0*/  F2FP.SATFINITE.E4M3.F32.PACK_AB_MERGE_C R78, R93, R78, RZ ;  /* 0x0000004e5d4e723e */ /* 0x000fe200048070ff */
[----:B------:R-:W-:Y:S02]  /*4de0*/  FADD.FTZ R64, R64, R61 ;  /* 0x0000003d40407221 */ /* 0x000fe40000010000 */
[----:B------:R-:W1:Y:S01]  /*4df0*/  MUFU.EX2 R83, R83 ;  /* 0x0000005300537308 */ /* 0x000e620000000800 */
[----:B--2---:R-:W-:Y:S01]  /*4e00*/  FADD.FTZ R13, R79, R12 ;  /* 0x0000000c4f0d7221 */ /* 0x004fe20000010000 */
[----:B------:R-:W-:Y:S01]  /*4e10*/  FADD.FTZ R65, R65, R64 ;  /* 0x0000004041417221 */ /* 0x000fe20000010000 */
[----:B------:R-:W-:-:S03]  /*4e20*/  F2FP.SATFINITE.E4M3.F32.PACK_AB_MERGE_C R149, R75, R74, R78 ;  /* 0x0000004a4b95723e */ /* 0x000fc6000480704e */
[----:B------:R-:W-:Y:S02]  /*4e30*/  FADD.FTZ R68, R68, R65 ;  /* 0x0000004144447221 */ /* 0x000fe40000010000 */
[----:B------:R-:W2:Y:S01]  /*4e40*/  MUFU.EX2 R86, R86 ;  /* 0x0000005600567308 */ /* 0x000ea20000000800 */
[----:B0-----:R-:W-:Y:S01]  /*4e50*/  FADD.FTZ R12, R82, R13 ;  /* 0x0000000d520c7221 */ /* 0x001fe20000010000 */
[----:B------:R-:W-:-:S06]  /*4e60*/  FADD.FTZ R23, R23, R68 ;  /* 0x0000004417177221 */ /* 0x000fcc0000010000 */
[----:B------:R-:W0:Y:S01]  /*4e70*/  MUFU.EX2 R58, R58 ;  /* 0x0000003a003a7308 */ /* 0x000e220000000800 */
[----:B-1----:R-:W-:-:S07]  /*4e80*/  FADD.FTZ R13, R83, R12 ;  /* 0x0000000c530d7221 */ /* 0x002fce0000010000 */
[----:B------:R-:W1:Y:S01]  /*4e90*/  MUFU.EX2 R59, R59 ;  /* 0x0000003b003b7308 */ /* 0x000e620000000800 */
[C---:B--2---:R-:W-:Y:S01]  /*4ea0*/  FADD.FTZ R13, R86.reuse, R13 ;  /* 0x0000000d560d7221 */ /* 0x044fe20000010000 */
[----:B------:R-:W-:-:S04]  /*4eb0*/  F2FP.SATFINITE.E4M3.F32.PACK_AB_MERGE_C R83, R86, R83, RZ ;  /* 0x000000535653723e */ /* 0x000fc800048070ff */
[----:B------:R-:W-:Y:S02]  /*4ec0*/  F2FP.SATFINITE.E4M3.F32.PACK_AB_MERGE_C R151, R82, R79, R83 ;  /* 0x0000004f5297723e */ /* 0x000fe40004807053 */
[----:B------:R-:W2:Y:S01]  /*4ed0*/  MUFU.EX2 R62, R62 ;  /* 0x0000003e003e7308 */ /* 0x000ea20000000800 */
[----:B0-----:R-:W-:-:S07]  /*4ee0*/  FADD.FTZ R12, R58, R13 ;  /* 0x0000000d3a0c7221 */ /* 0x001fce0000010000 */
[----:B------:R-:W0:Y:S01]  /*4ef0*/  MUFU.EX2 R87, R87 ;  /* 0x0000005700577308 */ /* 0x000e220000000800 */
[----:B-1----:R-:W-:-:S07]  /*4f00*/  FADD.FTZ R13, R59, R12 ;  /* 0x0000000c3b0d7221 */ /* 0x002fce0000010000 */
[----:B------:R-:W1:Y:S01]  /*4f10*/  MUFU.EX2 R63, R63 ;  /* 0x0000003f003f7308 */ /* 0x000e620000000800 */
[----:B--2---:R-:W-:-:S07]  /*4f20*/  FADD.FTZ R12, R62, R13 ;  /* 0x0000000d3e0c7221 */ /* 0x004fce0000010000 */
[----:B------:R-:W2:Y:S01]  /*4f30*/  MUFU.EX2 R66, R66 ;  /* 0x0000004200427308 */ /* 0x000ea20000000800 */
[C---:B0-----:R-:W-:Y:S01]  /*4f40*/  FADD.FTZ R12, R87.reuse, R12 ;  /* 0x0000000c570c7221 */ /* 0x041fe20000010000 */
[----:B------:R-:W-:-:S04]  /*4f50*/  F2FP.SATFINITE.E4M3.F32.PACK_AB_MERGE_C R62, R87, R62, RZ ;  /* 0x0000003e573e723e */ /* 0x000fc800048070ff */
[----:B------:R-:W-:Y:S02]  /*4f60*/  F2FP.SATFINITE.E4M3.F32.PACK_AB_MERGE_C R145, R59, R58, R62 ;  /* 0x0000003a3b91723e */ /* 0x000fe4000480703e */
[----:B------:R-:W0:Y:S01]  /*4f70*/  MUFU.EX2 R67, R67 ;  /* 0x0000004300437308 */ /* 0x000e220000000800 */
[----:B-1----:R-:W-:-:S07]  /*4f80*/  FADD.FTZ R13, R63, R12 ;  /* 0x0000000c3f0d7221 */ /* 0x002fce0000010000 */
[----:B------:R-:W1:Y:S01]  /*4f90*/  MUFU.EX2 R45, R45 ;  /* 0x0000002d002d7308 */ /* 0x000e620000000800 */
[----:B--2---:R-:W-:-:S07]  /*4fa0*/  FADD.FTZ R12, R66, R13 ;  /* 0x0000000d420c7221 */ /* 0x004fce0000010000 */
[----:B------:R-:W2:Y:S01]  /*4fb0*/  MUFU.EX2 R70, R70 ;  /* 0x0000004600467308 */ /* 0x000ea20000000800 */
[----:B0-----:R-:W-:-:S07]  /*4fc0*/  FADD.FTZ R13, R67, R12 ;  /* 0x0000000c430d7221 */ /* 0x001fce0000010000 */
[----:B------:R-:W-:Y:S01]  /*4fd0*/  MUFU.EX2 R40, R40 ;  /* 0x0000002800287308 */ /* 0x000fe20000000800 */
[----:B-1----:R-:W-:-:S07]  /*4fe0*/  F2FP.SATFINITE.E4M3.F32.PACK_AB_MERGE_C R14, R45, R44, RZ ;  /* 0x0000002c2d0e723e */ /* 0x002fce00048070ff */
[----:B------:R-:W0:Y:S01]  /*4ff0*/  MUFU.EX2 R41, R41 ;  /* 0x0000002900297308 */ /* 0x000e220000000800 */
[C---:B--2---:R-:W-:Y:S01]  /*5000*/  FADD.FTZ R13, R70.reuse, R13 ;  /* 0x0000000d460d7221 */ /* 0x044fe20000010000 */
[----:B------:R-:W-:-:S04]  /*5010*/  F2FP.SATFINITE.E4M3.F32.PACK_AB_MERGE_C R67, R70, R67, RZ ;  /* 0x000000434643723e */ /* 0x000fc800048070ff */
[----:B------:R-:W-:Y:S02]  /*5020*/  F2FP.SATFINITE.E4M3.F32.PACK_AB_MERGE_C R147, R66, R63, R67 ;  /* 0x0000003f4293723e */ /* 0x000fe40004807043 */
[----:B------:R-:W1:Y:S08]  /*5030*/  MUFU.EX2 R42, R42 ;  /* 0x0000002a002a7308 */ /* 0x000e700000000800 */
[----:B------:R-:W2:Y:S01]  /*5040*/  MUFU.EX2 R7, R43 ;  /* 0x0000002b00077308 */ /* 0x000ea20000000800 */
[----:B0-----:R-:W-:Y:S01]  /*5050*/  F2FP.SATFINITE.E4M3.F32.PACK_AB_MERGE_C R140, R41, R40, R14 ;  /* 0x00000028298c723e */ /* 0x001fe2000480700e */
[----:B------:R-:W-:-:S04]  /*5060*/  FADD.FTZ R40, R40, R23 ;  /* 0x0000001728287221 */ /* 0x000fc80000010000 */
[----:B------:R-:W-:Y:S02]  /*5070*/  FADD.FTZ R41, R41, R40 ;  /* 0x0000002829297221 */ /* 0x000fe40000010000 */
[----:B------:R-:W0:Y:S01]  /*5080*/  MUFU.EX2 R8, R8 ;  /* 0x0000000800087308 */ /* 0x000e220000000800 */
[----:B-1----:R-:W-:Y:S01]  /*5090*/  FADD.FTZ R12, R42, R13 ;  /* 0x0000000d2a0c7221 */ /* 0x002fe20000010000 */
[----:B------:R-:W-:-:S04]  /*50a0*/  FADD.FTZ R44, R44, R41 ;  /* 0x000000292c2c7221 */ /* 0x000fc80000010000 */
[----:B------:R-:W-:Y:S02]  /*50b0*/  FADD.FTZ R45, R45, R44 ;  /* 0x0000002c2d2d7221 */ /* 0x000fe40000010000 */
[----:B------:R-:W-:Y:S01]  /*50c0*/  MUFU.EX2 R52, R52 ;  /* 0x0000003400347308 */ /* 0x000fe20000000800 */
[----:B--2---:R-:W-:-:S07]  /*50d0*/  FADD.FTZ R13, R7, R12 ;  /* 0x0000000c070d7221 */ /* 0x004fce0000010000 */
[----:B------:R-:W1:Y:S01]  /*50e0*/  MUFU.EX2 R53, R53 ;  /* 0x0000003500357308 */ /* 0x000e620000000800 */
[----:B0-----:R-:W-:-:S07]  /*50f0*/  FADD.FTZ R12, R8, R13 ;  /* 0x0000000d080c7221 */ /* 0x001fce0000010000 */
[----:B------:R-:W0:Y:S08]  /*5100*/  MUFU.EX2 R9, R47 ;  /* 0x0000002f00097308 */ /* 0x000e300000000800 */
[----:B------:R-:W-:Y:S01]  /*5110*/  MUFU.EX2 R48, R48 ;  /* 0x0000003000307308 */ /* 0x000fe20000000800 */
[----:B-1----:R-:W-:-:S07]  /*5120*/  F2FP.SATFINITE.E4M3.F32.PACK_AB_MERGE_C R14, R53, R52, RZ ;  /* 0x00000034350e723e */ /* 0x002fce00048070ff */
[----:B------:R-:W1:Y:S01]  /*5130*/  MUFU.EX2 R49, R49 ;  /* 0x0000003100317308 */ /* 0x000e620000000800 */
[C---:B0-----:R-:W-:Y:S01]  /*5140*/  FADD.FTZ R12, R9.reuse, R12 ;  /* 0x0000000c090c7221 */ /* 0x041fe20000010000 */
[----:B------:R-:W-:-:S04]  /*5150*/  F2FP.SATFINITE.E4M3.F32.PACK_AB_MERGE_C R13, R9, R8, RZ ;  /* 0x00000008090d723e */ /* 0x000fc800048070ff */
[----:B------:R-:W-:Y:S02]  /*5160*/  F2FP.SATFINITE.E4M3.F32.PACK_AB_MERGE_C R141, R7, R42, R13 ;  /* 0x0000002a078d723e */ /* 0x000fe4000480700d */
[----:B------:R-:W0:Y:S08]  /*5170*/  MUFU.EX2 R3, R3 ;  /* 0x0000000300037308 */ /* 0x000e300000000800 */
[----:B------:R-:W-:Y:S01]  /*5180*/  MUFU.EX2 R28, R28 ;  /* 0x0000001c001c7308 */ /* 0x000fe20000000800 */
[----:B-1----:R-:W-:Y:S01]  /*5190*/  F2FP.SATFINITE.E4M3.F32.PACK_AB_MERGE_C R142, R49, R48, R14 ;  /* 0x00000030318e723e */ /* 0x002fe2000480700e */
[----:B------:R-:W-:-:S04]  /*51a0*/  FADD.FTZ R48, R48, R45 ;  /* 0x0000002d30307221 */ /* 0x000fc80000010000 */
[----:B------:R-:W-:Y:S02]  /*51b0*/  FADD.FTZ R49, R49, R48 ;  /* 0x0000003031317221 */ /* 0x000fe40000010000 */
[----:B------:R-:W1:Y:S01]  /*51c0*/  MUFU.EX2 R29, R29 ;  /* 0x0000001d001d7308 */ /* 0x000e620000000800 */
[----:B0-----:R-:W-:Y:S01]  /*51d0*/  FADD.FTZ R9, R3, R12 ;  /* 0x0000000c03097221 */ /* 0x001fe20000010000 */
[----:B------:R-:W-:-:S04]  /*51e0*/  FADD.FTZ R52, R52, R49 ;  /* 0x0000003134347221 */ /* 0x000fc80000010000 */
[----:B------:R-:W-:Y:S02]  /*51f0*/  FADD.FTZ R53, R53, R52 ;  /* 0x0000003435357221 */ /* 0x000fe40000010000 */
[----:B------:R-:W0:Y:S08]  /*5200*/  MUFU.EX2 R6, R6 ;  /* 0x0000000600067308 */ /* 0x000e300000000800 */
[----:B------:R-:W-:Y:S01]  /*5210*/  MUFU.EX2 R24, R24 ;  /* 0x0000001800187308 */ /* 0x000fe20000000800 */
[----:B-1----:R-:W-:-:S07]  /*5220*/  F2FP.SATFINITE.E4M3.F32.PACK_AB_MERGE_C R8, R29, R28, RZ ;  /* 0x0000001c1d08723e */ /* 0x002fce00048070ff */
[----:B------:R-:W1:Y:S01]  /*5230*/  MUFU.EX2 R25, R25 ;  /* 0x0000001900197308 */ /* 0x000e620000000800 */
[----:B0-----:R-:W-:-:S07]  /*5240*/  FADD.FTZ R9, R6, R9 ;  /* 0x0000000906097221 */ /* 0x001fce0000010000 */
[----:B------:R-:W0:Y:S08]  /*5250*/  MUFU.EX2 R54, R54 ;  /* 0x0000003600367308 */ /* 0x000e300000000800 */
[----:B------:R-:W2:Y:S01]  /*5260*/  MUFU.EX2 R55, R55 ;  /* 0x0000003700377308 */ /* 0x000ea20000000800 */
[----:B-1----:R-:W-:Y:S01]  /*5270*/  F2FP.SATFINITE.E4M3.F32.PACK_AB_MERGE_C R136, R25, R24, R8 ;  /* 0x000000181988723e */ /* 0x002fe20004807008 */
[----:B------:R-:W-:-:S04]  /*5280*/  FADD.FTZ R24, R24, R53 ;  /* 0x0000003518187221 */ /* 0x000fc80000010000 */
[----:B------:R-:W-:Y:S02]  /*5290*/  FADD.FTZ R25, R25, R24 ;  /* 0x0000001819197221 */ /* 0x000fe40000010000 */
[----:B------:R-:W1:Y:S01]  /*52a0*/  MUFU.EX2 R26, R26 ;  /* 0x0000001a001a7308 */ /* 0x000e620000000800 */
[----:B0-----:R-:W-:Y:S01]  /*52b0*/  FADD.FTZ R8, R54, R9 ;  /* 0x0000000936087221 */ /* 0x001fe20000010000 */
[----:B------:R-:W-:-:S04]  /*52c0*/  FADD.FTZ R28, R28, R25 ;  /* 0x000000191c1c7221 */ /* 0x000fc80000010000 */
[----:B------:R-:W-:Y:S02]  /*52d0*/  FADD.FTZ R29, R29, R28 ;  /* 0x0000001c1d1d7221 */ /* 0x000fe40000010000 */
[----:B------:R-:W0:Y:S01]  /*52e0*/  MUFU.EX2 R27, R27 ;  /* 0x0000001b001b7308 */ /* 0x000e220000000800 */
[C---:B--2---:R-:W-:Y:S01]  /*52f0*/  F2FP.SATFINITE.E4M3.F32.PACK_AB_MERGE_C R54, R55.reuse, R54, RZ ;  /* 0x000000363736723e */ /* 0x044fe200048070ff */
[----:B------:R-:W-:-:S03]  /*5300*/  FADD.FTZ R55, R55, R8 ;  /* 0x0000000837377221 */ /* 0x000fc60000010000 */
[----:B------:R-:W-:-:S03]  /*5310*/  F2FP.SATFINITE.E4M3.F32.PACK_AB_MERGE_C R143, R6, R3, R54 ;  /* 0x00000003068f723e */ /* 0x000fc60004807036 */
[----:B------:R-:W2:Y:S01]  /*5320*/  MUFU.EX2 R30, R30 ;  /* 0x0000001e001e7308 */ /* 0x000ea20000000800 */
[----:B-1----:R-:W-:-:S07]  /*5330*/  FADD.FTZ R8, R26, R55 ;  /* 0x000000371a087221 */ /* 0x002fce0000010000 */
[----:B------:R-:W-:Y:S01]  /*5340*/  MUFU.EX2 R36, R36 ;  /* 0x0000002400247308 */ /* 0x000fe20000000800 */
[----:B0-----:R-:W-:-:S07]  /*5350*/  FADD.FTZ R7, R27, R8 ;  /* 0x000000081b077221 */ /* 0x001fce0000010000 */
[----:B------:R-:W0:Y:S01]  /*5360*/  MUFU.EX2 R69, R69 ;  /* 0x0000004500457308 */ /* 0x000e220000000800 */
[----:B--2---:R-:W-:-:S07]  /*5370*/  FADD.FTZ R6, R30, R7 ;  /* 0x000000071e067221 */ /* 0x004fce0000010000 */
[----:B------:R-:W1:Y:S08]  /*5380*/  MUFU.EX2 R31, R31 ;  /* 0x0000001f001f7308 */ /* 0x000e700000000800 */
[----:B------:R-:W-:Y:S01]  /*5390*/  MUFU.EX2 R32, R32 ;  /* 0x0000002000207308 */ /* 0x000fe20000000800 */
[----:B0-----:R-:W-:-:S07]  /*53a0*/  F2FP.SATFINITE.E4M3.F32.PACK_AB_MERGE_C R8, R69, R36, RZ ;  /* 0x000000244508723e */ /* 0x001fce00048070ff */
[----:B------:R-:W0:Y:S01]  /*53b0*/  MUFU.EX2 R33, R33 ;  /* 0x0000002100217308 */ /* 0x000e220000000800 */
[C---:B-1----:R-:W-:Y:S01]  /*53c0*/  F2FP.SATFINITE.E4M3.F32.PACK_AB_MERGE_C R30, R31.reuse, R30, RZ ;  /* 0x0000001e1f1e723e */ /* 0x042fe200048070ff */
[----:B------:R-:W-:-:S03]  /*53d0*/  FADD.FTZ R31, R31, R6 ;  /* 0x000000061f1f7221 */ /* 0x000fc60000010000 */
[----:B------:R-:W-:-:S03]  /*53e0*/  F2FP.SATFINITE.E4M3.F32.PACK_AB_MERGE_C R137, R27, R26, R30 ;  /* 0x0000001a1b89723e */ /* 0x000fc6000480701e */
[----:B------:R-:W1:Y:S08]  /*53f0*/  MUFU.EX2 R34, R34 ;  /* 0x0000002200227308 */ /* 0x000e700000000800 */
[----:B------:R-:W2:Y:S01]  /*5400*/  MUFU.EX2 R35, R35 ;  /* 0x0000002300237308 */ /* 0x000ea20000000800 */
[----:B0-----:R-:W-:Y:S01]  /*5410*/  F2FP.SATFINITE.E4M3.F32.PACK_AB_MERGE_C R138, R33, R32, R8 ;  /* 0x00000020218a723e */ /* 0x001fe20004807008 */
[----:B------:R-:W-:-:S04]  /*5420*/  FADD.FTZ R32, R32, R29 ;  /* 0x0000001d20207221 */ /* 0x000fc80000010000 */
[----:B------:R-:W-:Y:S02]  /*5430*/  FADD.FTZ R33, R33, R32 ;  /* 0x0000002021217221 */ /* 0x000fe40000010000 */
[----:B------:R-:W0:Y:S01]  /*5440*/  MUFU.EX2 R38, R38 ;  /* 0x0000002600267308 */ /* 0x000e220000000800 */
[----:B-1----:R-:W-:Y:S01]  /*5450*/  FADD.FTZ R6, R34, R31 ;  /* 0x0000001f22067221 */ /* 0x002fe20000010000 */
[----:B------:R-:W-:-:S06]  /*5460*/  FADD.FTZ R36, R36, R33 ;  /* 0x0000002124247221 */ /* 0x000fcc0000010000 */
[----:B------:R-:W1:Y:S01]  /*5470*/  MUFU.EX2 R37, R37 ;  /* 0x0000002500257308 */ /* 0x000e620000000800 */
[----:B--2---:R-:W-:-:S04]  /*5480*/  FADD.FTZ R3, R35, R6 ;  /* 0x0000000623037221 */ /* 0x004fc80000010000 */
[----:B0-----:R-:W-:Y:S01]  /*5490*/  FADD.FTZ R6, R38, R3 ;  /* 0x0000000326067221 */ /* 0x001fe20000010000 */
[----:B------:R-:W-:Y:S01]  /*54a0*/  VIADD R3, R18, 0xfffffffe ;  /* 0xfffffffe12037836 */ /* 0x000fe20000000000 */
[C---:B-1----:R-:W-:Y:S02]  /*54b0*/  F2FP.SATFINITE.E4M3.F32.PACK_AB_MERGE_C R7, R37.reuse, R38, RZ ;  /* 0x000000262507723e */ /* 0x042fe400048070ff */
[----:B------:R-:W-:Y:S02]  /*54c0*/  FADD.FTZ R6, R37, R6 ;  /* 0x0000000625067221 */ /* 0x000fe40000010000 */
[----:B------:R-:W-:Y:S01]  /*54d0*/  F2FP.SATFINITE.E4M3.F32.PACK_AB_MERGE_C R139, R35, R34, R7 ;  /* 0x00000022238b723e */ /* 0x000fe20004807007 */
[----:B------:R-:W-:Y:S01]  /*54e0*/  FADD.FTZ R7, R69, R36 ;  /* 0x0000002445077221 */ /* 0x000fe20000010000 */
[----:B------:R-:W-:Y:S06]  /*54f0*/  @P1 BRA `(.L_x_843) ;  /* 0x00000000004c1947 */ /* 0x000fec0003800000 */
[----:B------:R-:W-:Y:S01]  /*5500*/  ISETP.LT.AND P1, PT, RZ, UR49, PT ;  /* 0x00000031ff007c0c */ /* 0x000fe2000bf21270 */
[----:B------:R-:W-:-:S12]  /*5510*/  UIADD3 UR7, UR49, -0x1, URZ ;  /* 0xffffffff31077890 */ /* 0x000fd8000fffe03f */
[----:B------:R-:W-:Y:S05]  /*5520*/  @P1 BRA `(.L_x_844) ;  /* 0x0000000000201947 */ /* 0x000fea0003800000 */
[----:B------:R-:W-:Y:S01]  /*5530*/  ULDC UR11, c[0x0][0x9e4] ;  /* 0x00027900000b7ab9 */ /* 0x000fe20000000800 */
[----:B------:R-:W-:Y:S02]  /*5540*/  UIADD3 UR7, -UR49, URZ, URZ ;  /* 0x0000003f31077290 */ /* 0x000fe4000fffe13f */
[----:B------:R-:W-:-:S11]  /*5550*/  UISETP.NE.AND UP0, UPT, UR11, 0x1, UPT ;  /* 0x000000010b00788c */ /* 0x000fd6000bf05270 */
[----:B------:R-:W-:Y:S02]  /*5560*/  @UP0 ULDC.64 UR12, c[0x0][0x9e8] ;  /* 0x00027a00000c0ab9 */ /* 0x000fe40000000a00 */
[----:B------:R-:W-:-:S04]  /*5570*/  UIMAD.WIDE.U32 UR4, UR7, UR12, URZ ;  /* 0x0000000c070472a5 */ /* 0x000fc8000f8e003f */
[----:B------:R-:W-:-:S04]  /*5580*/  @UP0 USHF.R.U32.HI UR7, URZ, UR13, UR5 ;  /* 0x0000000d3f070299 */ /* 0x000fc80008011605 */
[----:B------:R-:W-:Y:S01]  /*5590*/  ULOP3.LUT UR7, URZ, UR7, URZ, 0x33, !UPT ;  /* 0x000000073f077292 */ /* 0x000fe2000f8e333f */
[----:B------:R-:W-:Y:S11]  /*55a0*/  BRA `(.L_x_845) ;  /* 0x0000000000147947 */ /* 0x000ff60003800000 */
.L_x_844:
[----:B------:R-:W-:Y:S02]  /*55b0*/  ULDC UR11, c[0x0][0x9e4] ;  /* 0x00027900000b7ab9 */ /* 0x000fe40000000800 */
[----:B------:R-:W-:-:S11]  /*55c0*/  UISETP.NE.AND UP0, UPT, UR11, 0x1, UPT ;  /* 0x000000010b00788c */ /* 0x000fd6000bf05270 */
[----:B------:R-:W-:Y:S02]  /*55d0*/  @UP0 ULDC.64 UR12, c[0x0][0x9e8] ;  /* 0x00027a00000c0ab9 */ /* 0x000fe40000000a00 */
[----:B------:R-:W-:-:S04]  /*55e0*/  UIMAD.WIDE.U32 UR4, UR7, UR12, URZ ;  /* 0x0000000c070472a5 */ /* 0x000fc8000f8e003f */
[----:B------:R-:W-:-:S12]  /*55f0*/  @UP0 USHF.R.U32.HI UR7, URZ, UR13, UR5 ;  /* 0x0000000d3f070299 */ /* 0x000fd80008011605 */
.L_x_845:
[----:B------:R-:W-:-:S04]  /*5600*/  UIMAD UR7, UR7, UR11, UR11 ;  /* 0x0000000b070772a4 */ /* 0x000fc8000f8e020b */
[----:B------:R-:W-:-:S04]  /*5610*/  UISETP.LT.AND UP0, UPT, UR10, UR7, UPT ;  /* 0x000000070a00728c */ /* 0x000fc8000bf01270 */
[----:B------:R-:W-:-:S12]  /*5620*/  USEL UR10, UR10, UR7, UP0 ;  /* 0x000000070a0a7287 */ /* 0x000fd80008000000 */
.L_x_843:
[----:B------:R-:W-:Y:S01]  /*5630*/  UIMAD.WIDE UR10, UR10, 0x66666667, URZ ;  /* 0x666666670a0a78a5 */ /* 0x000fe2000f8e023f */
[----:B------:R-:W0:Y:S01]  /*5640*/  S2UR UR4, SR_CgaCtaId ;  /* 0x00000000000479c3 */ /* 0x000e220000008800 */
[----:B------:R-:W-:Y:S01]  /*5650*/  UMOV UR7, URZ ;  /* 0x0000003f00077c82 */ /* 0x000fe20008000000 */
[----:B------:R-:W-:Y:S01]  /*5660*/  CS2R R24, SRZ ;  /* 0x0000000000187805 */ /* 0x000fe2000001ff00 */
[----:B------:R-:W-:Y:S01]  /*5670*/  USHF.R.U32.HI UR5, URZ, 0x1f, UR11 ;  /* 0x0000001f3f057899 */ /* 0x000fe2000801160b */
[----:B------:R-:W-:Y:S02]  /*5680*/  CS2R R26, SRZ ;  /* 0x00000000001a7805 */ /* 0x000fe4000001ff00 */
[----:B------:R-:W-:Y:S02]  /*5690*/  CS2R R28, SRZ ;  /* 0x00000000001c7805 */ /* 0x000fe4000001ff00 */
[----:B------:R-:W-:Y:S01]  /*56a0*/  CS2R R30, SRZ ;  /* 0x00000000001e7805 */ /* 0x000fe2000001ff00 */
[----:B------:R-:W-:Y:S01]  /*56b0*/  ULEA.HI.SX32 UR5, UR11, UR5, 0x1a ;  /* 0x000000050b057291 */ /* 0x000fe2000f8fd23f */
[----:B------:R-:W-:-:S02]  /*56c0*/  CS2R R32, SRZ ;  /* 0x0000000000207805 */ /* 0x000fc4000001ff00 */
[----:B------:R-:W-:Y:S02]  /*56d0*/  CS2R R34, SRZ ;  /* 0x0000000000227805 */ /* 0x000fe4000001ff00 */
[----:B------:R-:W-:Y:S01]  /*56e0*/  CS2R R36, SRZ ;  /* 0x0000000000247805 */ /* 0x000fe2000001ff00 */
[----:B------:R-:W-:Y:S01]  /*56f0*/  UISETP.LT.AND UP0, UPT, UR46, UR5, UPT ;  /* 0x000000052e00728c */ /* 0x000fe2000bf01270 */
[----:B------:R-:W-:Y:S02]  /*5700*/  CS2R R38, SRZ ;  /* 0x0000000000267805 */ /* 0x000fe4000001ff00 */
[----:B------:R-:W-:Y:S02]  /*5710*/  CS2R R40, SRZ ;  /* 0x0000000000287805 */ /* 0x000fe4000001ff00 */
[----:B------:R-:W-:Y:S01]  /*5720*/  CS2R R42, SRZ ;  /* 0x00000000002a7805 */ /* 0x000fe2000001ff00 */
[----:B------:R-:W-:Y:S01]  /*5730*/  USEL UR22, UR46, UR5, !UP0 ;  /* 0x000000052e167287 */ /* 0x000fe2000c000000 */
[----:B------:R-:W-:-:S02]  /*5740*/  CS2R R44, SRZ ;  /* 0x00000000002c7805 */ /* 0x000fc4000001ff00 */
[----:B------:R-:W-:Y:S01]  /*5750*/  CS2R R46, SRZ ;  /* 0x00000000002e7805 */ /* 0x000fe2000001ff00 */
[----:B------:R-:W-:Y:S01]  /*5760*/  UMOV UR5, URZ ;  /* 0x0000003f00057c82 */ /* 0x000fe20008000000 */
[----:B------:R-:W-:Y:S02]  /*5770*/  CS2R R48, SRZ ;  /* 0x0000000000307805 */ /* 0x000fe4000001ff00 */
[----:B------:R-:W-:Y:S02]  /*5780*/  CS2R R50, SRZ ;  /* 0x0000000000327805 */ /* 0x000fe4000001ff00 */
[----:B------:R-:W-:Y:S02]  /*5790*/  ISETP.GE.AND P1, PT, R3, UR22, PT ;  /* 0x0000001603007c0c */ /* 0x000fe4000bf26270 */
[----:B------:R-:W-:Y:S02]  /*57a0*/  CS2R R52, SRZ ;  /* 0x0000000000347805 */ /* 0x000fe4000001ff00 */
[----:B------:R-:W-:-:S09]  /*57b0*/  CS2R R54, SRZ ;  /* 0x0000000000367805 */ /* 0x000fd2000001ff00 */
[----:B0-----:R-:W-:Y:S05]  /*57c0*/  @!P1 BRA `(.L_x_846) ;  /* 0x0000004000249947 */ /* 0x001fea0003800000 */
        /* <DEDUP_REMOVED lines=17> */
[----:B------:R-:W-:Y:S01]  /*58e0*/  UMOV UR23, URZ ;  /* 0x0000003f00177c82 */ /* 0x000fe20008000000 */
[----:B------:R-:W-:Y:S01]  /*58f0*/  ULDC UR16, c[0x0][0x9e4] ;  /* 0x0002790000107ab9 */ /* 0x000fe20000000800 */
[----:B------:R-:W-:Y:S01]  /*5900*/  ULDC UR17, c[0x0][0x288] ;  /* 0x0000a20000117ab9 */ /* 0x000fe20000000800 */
[----:B------:R-:W-:Y:S01]  /*5910*/  ULDC UR19, c[0x0][0x2f0] ;  /* 0x0000bc0000137ab9 */ /* 0x000fe20000000800 */
[----:B------:R-:W-:-:S05]  /*5920*/  ULDC UR18, c[0x0][0x9e0] ;  /* 0x0002780000127ab9 */ /* 0x000fca0000000800 */
.L_x_865:
[----:B------:R-:W-:-:S04]  /*5930*/  UIADD3 UR5, UR23, 0x1, URZ ;  /* 0x0000000117057890 */ /* 0x000fc8000fffe03f */
[----:B------:R-:W-:-:S04]  /*5940*/  UISETP.NE.AND UP0, UPT, UR5, 0x2, UPT ;  /* 0x000000020500788c */ /* 0x000fc8000bf05270 */
[----:B------:R-:W-:Y:S02]  /*5950*/  USEL UR10, URZ, 0x1, UP0 ;  /* 0x000000013f0a7887 */ /* 0x000fe40008000000 */
[----:B------:R-:W-:Y:S02]  /*5960*/  USEL UR7, UR5, URZ, UP0 ;  /* 0x0000003f05077287 */ /* 0x000fe40008000000 */
[----:B------:R-:W-:Y:S01]  /*5970*/  ULOP3.LUT UR5, UR24, UR10, URZ, 0x3c, !UPT ;  /* 0x0000000a18057292 */ /* 0x000fe2000f8e3c3f */
[----:B------:R-:W-:Y:S11]  /*5980*/  @!P0 BRA `(.L_x_847) ;  /* 0x0000000000048947 */ /* 0x000ff60003800000 */
[----:B------:R-:W-:Y:S01]  /*5990*/  BPT.TRAP 0x1 ;  /* 0x000000040000795c */ /* 0x000fe20000300000 */
.L_x_847:
[----:B------:R-:W-:Y:S01]  /*59a0*/  ULEA UR21, UR7, UR47, 0x3 ;  /* 0x0000002f07157291 */ /* 0x000fe2000f8e183f */
[----:B------:R-:W-:-:S05]  /*59b0*/  IMAD.U32 R8, RZ, RZ, UR5 ;  /* 0x00000005ff087e24 */ /* 0x000fca000f8e00ff */
[----:B------:R-:W-:-:S04]  /*59c0*/  SHF.L.U32 R8, R8, 0x1f, RZ ;  /* 0x0000001f08087819 */ /* 0x000fc800000006ff */
[----:B------:R0:W1:Y:S01]  /*59d0*/  SYNCS.PHASECHK.TRANS64.TRYWAIT P1, [UR21+0x12430], R8 ;  /* 0x01243008ff0075a7 */ /* 0x0000620008020155 */
[----:B------:R-:W-:Y:S05]  /*59e0*/  @!P0 BRA `(.L_x_848) ;  /* 0x0000000000048947 */ /* 0x000fea0003800000 */
[----:B------:R-:W-:Y:S01]  /*59f0*/  BPT.TRAP 0x1 ;  /* 0x000000040000795c */ /* 0x000fe20000300000 */
.L_x_848:
[----:B-1----:R-:W-:Y:S05]  /*5a00*/  @P1 BRA `(.L_x_849) ;  /* 0x0000000000081947 */ /* 0x002fea0003800000 */
[----:B------:R-:W1:Y:S02]  /*5a10*/  SYNCS.PHASECHK.TRANS64.TRYWAIT P1, [UR21+0x12430], R8 ;  /* 0x01243008ff0075a7 */ /* 0x000e640008020155 */
[----:B-1----:R-:W-:Y:S05]  /*5a20*/  @!P1 BRA `(.L_x_850) ;  /* 0x0000010c00d89947 */ /* 0x002fea0003800000 */
.L_x_849:
[----:B------:R-:W-:Y:S01]  /*5a30*/  UIMAD UR25, UR7, 0x280, UR6 ;  /* 0x00000280071978a4 */ /* 0x000fe2000f8e0206 */
[----:B------:R-:W-:Y:S01]  /*5a40*/  WARPGROUP.ARRIVE ;  /* 0x00000000000079c5 */ /* 0x000fe20000000000 */
[----:B------:R-:W-:Y:S01]  /*5a50*/  UMOV UR39, 0x80000020 ;  /* 0x8000002000277882 */ /* 0x000fe20000000000 */
[----:B------:R-:W-:Y:S01]  /*5a60*/  UMOV UR12, UR36 ;  /* 0x00000024000c7c82 */ /* 0x000fe20008000000 */
[----:B------:R-:W-:Y:S02]  /*5a70*/  UIADD3 UR10, UR25, 0x80, URZ ;  /* 0x00000080190a7890 */ /* 0x000fe4000fffe03f */
[----:B------:R-:W-:Y:S02]  /*5a80*/  UIADD3 UR14, UR25, 0x100, URZ ;  /* 0x00000100190e7890 */ /* 0x000fe4000fffe03f */
[----:B------:R-:W-:Y:S01]  /*5a90*/  UMOV UR38, UR25 ;  /* 0x0000001900267c82 */ /* 0x000fe20008000000 */
[----:B------:R-:W-:Y:S01]  /*5aa0*/  UMOV UR13, UR37 ;  /* 0x00000025000d7c82 */ /* 0x000fe20008000000 */
[----:B------:R-:W-:Y:S01]  /*5ab0*/  QGMMA.64x32x32.F32.E4M3.E4M3 R120, gdesc[UR36], RZ, !UPT, gsb0 ;  /* 0x00600000247879f3 */ /* 0x000fe2000c0008ff */
[----:B------:R-:W-:Y:S01]  /*5ac0*/  UMOV UR38, UR10 ;  /* 0x0000000a00267c82 */ /* 0x000fe20008000000 */
[----:B------:R-:W-:Y:S01]  /*5ad0*/  UMOV UR39, 0x80000020 ;  /* 0x8000002000277882 */ /* 0x000fe20000000000 */
[----:B------:R-:W-:Y:S01]  /*5ae0*/  UMOV UR15, 0x80000020 ;  /* 0x80000020000f7882 */ /* 0x000fe20000000000 */
[----:B------:R-:W-:-:S02]  /*5af0*/  UIADD3 UR11, UR25, 0x180, URZ ;  /* 0x00000180190b7890 */ /* 0x000fc4000fffe03f */
[----:B------:R-:W-:Y:S02]  /*5b00*/  UIADD3 UR10, UR25, 0x200, URZ ;  /* 0x00000200190a7890 */ /* 0x000fe4000fffe03f */
[----:B------:R-:W-:Y:S02]  /*5b10*/  UIADD3 UR26, UR25, 0x102, URZ ;  /* 0x00000102191a7890 */ /* 0x000fe4000fffe03f */
[----:B------:R-:W-:Y:S01]  /*5b20*/  UIADD3 UR27, UR25, 0x182, URZ ;  /* 0x00000182191b7890 */ /* 0x000fe2000fffe03f */
[----:B------:R-:W-:Y:S02]  /*5b30*/  WARPGROUP.DEPBAR.LE gsb0, 0x0 ;  /* 0x00008000000079c5 */ /* 0x000fe40000010000 */
        /* <DEDUP_REMOVED lines=17> */
[----:B------:R-:W-:Y:S02]  /*5c50*/  UIADD3 UR10, UR25, 0x2, URZ ;  /* 0x00000002190a7890 */ /* 0x000fe4000fffe03f */
[----:B------:R-:W-:Y:S01]  /*5c60*/  UIADD3 UR25, UR25, 0x202, URZ ;  /* 0x0000020219197890 */ /* 0x000fe2000fffe03f */
        /* <DEDUP_REMOVED lines=8> */
[----:B------:R-:W-:Y:S01]  /*5cf0*/  UMOV UR14, UR26 ;  /* 0x0000001a000e7c82 */ /* 0x000fe20008000000 */
        /* <DEDUP_REMOVED lines=19> */
.L_x_851:
[----:B------:R-:W-:Y:S01]  /*5e30*/  ULEA UR13, UR23, UR47, 0x3 ;  /* 0x0000002f170d7291 */ /* 0x000fe2000f8e183f */
[----:B01----:R-:W-:-:S05]  /*5e40*/  IMAD.U32 R8, RZ, RZ, UR24 ;  /* 0x00000018ff087e24 */ /* 0x003fca000f8e00ff */
[----:B------:R-:W-:-:S04]  /*5e50*/  SHF.L.U32 R8, R8, 0x1f, RZ ;  /* 0x0000001f08087819 */ /* 0x000fc800000006ff */
[----:B------:R0:W1:Y:S01]  /*5e60*/  SYNCS.PHASECHK.TRANS64.TRYWAIT P1, [UR13+0x12450], R8 ;  /* 0x01245008ff0075a7 */ /* 0x000062000802014d */
[----:B------:R-:W-:Y:S05]  /*5e70*/  @!P0 BRA `(.L_x_852) ;  /* 0x0000000000048947 */ /* 0x000fea0003800000 */
[----:B------:R-:W-:Y:S01]  /*5e80*/  BPT.TRAP 0x1 ;  /* 0x000000040000795c */ /* 0x000fe20000300000 */
.L_x_852:
[----:B-1----:R-:W-:Y:S05]  /*5e90*/  @P1 BRA `(.L_x_853) ;  /* 0x0000000000081947 */ /* 0x002fea0003800000 */
[----:B------:R-:W1:Y:S02]  /*5ea0*/  SYNCS.PHASECHK.TRANS64.TRYWAIT P1, [UR13+0x12450], R8 ;  /* 0x01245008ff0075a7 */ /* 0x000e64000802014d */
[----:B-1----:R-:W-:Y:S05]  /*5eb0*/  @!P1 BRA `(.L_x_854) ;  /* 0x0000010800cc9947 */ /* 0x002fea0003800000 */
.L_x_853:
        /* <DEDUP_REMOVED lines=32> */
.L_x_855:
[----:B------:R-:W-:Y:S01]  /*60c0*/  UISETP.NE.AND UP1, UPT, UR45, URZ, UPT ;  /* 0x0000003f2d00728c */ /* 0x000fe2000bf25270 */
[----:B------:R-:W-:Y:S01]  /*60d0*/  IMAD.MOV.U32 R15, RZ, RZ, R10 ;  /* 0x000000ffff0f7224 */ /* 0x000fe200078e000a */
[----:B------:R-:W-:Y:S01]  /*60e0*/  UISETP.NE.AND UP0, UPT, UR48, URZ, UPT ;  /* 0x0000003f3000728c */ /* 0x000fe2000bf05270 */
[----:B------:R-:W-:Y:S01]  /*60f0*/  IMAD R18, R3, -0xa0, RZ ;  /* 0xffffff6003127824 */ /* 0x000fe200078e02ff */
[----:B------:R-:W-:Y:S02]  /*6100*/  UIADD3 UR21, UR21, 0x12440, URZ ;  /* 0x0001244015157890 */ /* 0x000fe4000fffe03f */
[----:B------:R-:W-:Y:S02]  /*6110*/  PLOP3.LUT P1, PT, PT, PT, UP1, 0x80, 0x0 ;  /* 0x000000000000781c */ /* 0x000fe40003f2f018 */
[----:B------:R-:W-:Y:S01]  /*6120*/  PLOP3.LUT P2, PT, PT, PT, UP1, 0x80, 0x0 ;  /* 0x000000000000781c */ /* 0x000fe20003f4f018 */
[----:B------:R-:W-:Y:S02]  /*6130*/  UPRMT UR21, UR4, 0x654, UR21 ;  /* 0x0000065404157896 */ /* 0x000fe40008000015 */
[----:B------:R-:W-:-:S07]  /*6140*/  @UP1 ULDC UR10, c[0x0][0x44c] ;  /* 0x00011300000a1ab9 */ /* 0x000fce0000000800 */
[----:B------:R-:W-:Y:S01]  /*6150*/  SYNCS.ARRIVE.TRANS64.RED.A1T0 RZ, [UR21], RZ ;  /* 0x000000ffffff79a7 */ /* 0x000fe20008100415 */
[----:B01----:R-:W-:Y:S01]  /*6160*/  @P1 IMAD.HI.U32 R8, R10, UR10, RZ ;  /* 0x0000000a0a081c27 */ /* 0x003fe2000f8e00ff */
[----:B------:R-:W-:Y:S01]  /*6170*/  @UP1 ULDC UR10, c[0x0][0x450] ;  /* 0x00011400000a1ab9 */ /* 0x000fe20000000800 */
[----:B------:R-:W-:-:S03]  /*6180*/  PLOP3.LUT P1, PT, PT, PT, UP0, 0x40, 0x0 ;  /* 0x000000000000781c */ /* 0x000fc60003f2e808 */
[----:B------:R-:W-:Y:S01]  /*6190*/  @P2 SHF.R.U32.HI R15, RZ, UR10, R8 ;  /* 0x0000000aff0f2c19 */ /* 0x000fe20008011608 */
[----:B------:R-:W-:-:S04]  /*61a0*/  VIADD R8, R18, 0x1 ;  /* 0x0000000112087836 */ /* 0x000fc80000000000 */
[----:B------:R-:W0:Y:S01]  /*61b0*/  SHFL.IDX PT, R19, R15, RZ, 0x1c1f ;  /* 0x001c1fff0f137589 */ /* 0x000e2200000e0000 */
[----:B------:R-:W-:-:S04]  /*61c0*/  IMAD R9, R11, -0x2, R8 ;  /* 0xfffffffe0b097824 */ /* 0x000fc800078e0208 */
[----:B------:R-:W-:-:S04]  /*61d0*/  IMAD R8, R16, UR19, R9 ;  /* 0x0000001310087c24 */ /* 0x000fc8000f8e0209 */
[----:B------:R-:W-:-:S04]  /*61e0*/  VIADD R8, R8, -UR17 ;  /* 0x8000001108087c36 */ /* 0x000fc80008000000 */
[C---:B------:R-:W-:Y:S02]  /*61f0*/  VIADD R14, R8.reuse, UR18 ;  /* 0x00000012080e7c36 */ /* 0x040fe40008000000 */
[----:B------:R-:W-:Y:S02]  /*6200*/  VIADD R13, R8, UR20 ;  /* 0x00000014080d7c36 */ /* 0x000fe40008000000 */
[----:B------:R-:W-:Y:S02]  /*6210*/  VIADD R8, R9, 0xffffffff ;  /* 0xffffffff09087836 */ /* 0x000fe40000000000 */
[--C-:B0-----:R-:W-:Y:S02]  /*6220*/  IMAD.IADD R12, R14, 0x1, R19.reuse ;  /* 0x000000010e0c7824 */ /* 0x101fe400078e0213 */
[----:B------:R-:W-:Y:S01]  /*6230*/  IMAD.IADD R9, R13, 0x1, R19 ;  /* 0x000000010d097824 */ /* 0x000fe200078e0213 */
[----:B------:R-:W-:Y:S06]  /*6240*/  @P1 BRA `(.L_x_856) ;  /* 0x0000000000581947 */ /* 0x000fec0003800000 */
[----:B------:R-:W-:Y:S01]  /*6250*/  IMAD R19, R16, UR19, R19 ;  /* 0x0000001310137c24 */ /* 0x000fe2000f8e0213 */
[----:B------:R-:W-:Y:S03]  /*6260*/  BSSY B0, `(.L_x_857) ;  /* 0x0000011000007945 */ /* 0x000fe60003800000 */
[----:B------:R-:W-:-:S05]  /*6270*/  VIADD R19, R19, -UR17 ;  /* 0x8000001113137c36 */ /* 0x000fca0008000000 */
[----:B------:R-:W-:-:S13]  /*6280*/  ISETP.GT.AND P1, PT, R19, -0x1, PT ;  /* 0xffffffff1300780c */ /* 0x000fda0003f24270 */
[----:B------:R-:W-:Y:S05]  /*6290*/  @P1 BRA `(.L_x_858) ;  /* 0x0000000000201947 */ /* 0x000fea0003800000 */
[----:B------:R-:W-:Y:S01]  /*62a0*/  IMAD.U32 R22, RZ, RZ, UR16 ;  /* 0x00000010ff167e24 */ /* 0x000fe2000f8e00ff */
[----:B------:R-:W-:-:S04]  /*62b0*/  LOP3.LUT R19, RZ, R19, RZ, 0x33, !PT ;  /* 0x00000013ff137212 */ /* 0x000fc800078e33ff */
[----:B------:R-:W-:-:S13]  /*62c0*/  ISETP.NE.AND P1, PT, R22, 0x1, PT ;  /* 0x000000011600780c */ /* 0x000fda0003f25270 */
[----:B------:R-:W0:Y:S02]  /*62d0*/  @P1 LDC.64 R20, c[0x0][0x9e8] ;  /* 0x00027a00ff141b82 */ /* 0x000e240000000a00 */
[----:B0-----:R-:W-:-:S05]  /*62e0*/  @P1 IMAD.HI.U32 R20, R19, R20, RZ ;  /* 0x0000001413141227 */ /* 0x001fca00078e00ff */
[----:B------:R-:W-:-:S04]  /*62f0*/  @P1 SHF.R.U32.HI R19, RZ, R21, R20 ;  /* 0x00000015ff131219 */ /* 0x000fc80000011614 */
[----:B------:R-:W-:Y:S01]  /*6300*/  LOP3.LUT R19, RZ, R19, RZ, 0x33, !PT ;  /* 0x00000013ff137212 */ /* 0x000fe200078e33ff */
[----:B------:R-:W-:Y:S06]  /*6310*/  BRA `(.L_x_859) ;  /* 0x0000000000147947 */ /* 0x000fec0003800000 */
.L_x_858:
[----:B------:R-:W-:-:S05]  /*6320*/  IMAD.U32 R22, RZ, RZ, UR16 ;  /* 0x00000010ff167e24 */ /* 0x000fca000f8e00ff */
[----:B------:R-:W-:-:S13]  /*6330*/  ISETP.NE.AND P1, PT, R22, 0x1, PT ;  /* 0x000000011600780c */ /* 0x000fda0003f25270 */
[----:B------:R-:W0:Y:S02]  /*6340*/  @P1 LDC.64 R20, c[0x0][0x9e8] ;  /* 0x00027a00ff141b82 */ /* 0x000e240000000a00 */
[----:B0-----:R-:W-:-:S05]  /*6350*/  @P1 IMAD.HI.U32 R20, R19, R20, RZ ;  /* 0x0000001413141227 */ /* 0x001fca00078e00ff */
[----:B------:R-:W-:-:S07]  /*6360*/  @P1 SHF.R.U32.HI R19, RZ, R21, R20 ;  /* 0x00000015ff131219 */ /* 0x000fce0000011614 */
.L_x_859:
[----:B------:R-:W-:Y:S05]  /*6370*/  BSYNC B0 ;  /* 0x0000000000007941 */ /* 0x000fea0003800000 */
.L_x_857:
[----:B------:R-:W-:-:S05]  /*6380*/  IMAD R19, R19, R22, R8 ;  /* 0x0000001613137224 */ /* 0x000fca00078e0208 */
[----:B------:R-:W-:Y:S02]  /*6390*/  VIADDMNMX R12, R19, R22, R12, PT ;  /* 0x00000016130c7246 */ /* 0x000fe4000380010c */
[----:B------:R-:W-:-:S07]  /*63a0*/  VIMNMX R9, R9, R19, !PT ;  /* 0x0000001309097248 */ /* 0x000fce0007fe0100 */
.L_x_856:
        /* <DEDUP_REMOVED lines=230> */
[----:B------:R-:W-:Y:S01]  /*7210*/  ISETP.GT.AND P6, PT, R9, 0x99, !P6 ;  /* 0x000000990900780c */ /* 0x000fe200077c4270 */
[----:B------:R-:W-:-:S03]  /*7220*/  IMAD.IADD R9, R13, 0x1, R15 ;  /* 0x000000010d097824 */ /* 0x000fc600078e020f */
[----:B------:R-:W-:-:S04]  /*7230*/  ISETP.LT.OR P6, PT, R12, 0x9a, P6 ;  /* 0x0000009a0c00780c */ /* 0x000fc800037c1670 */
[----:B------:R-:W-:Y:S02]  /*7240*/  FSEL R69, R69, -INF , !P6 ;  /* 0xff80000045457808 */ /* 0x000fe40007000000 */
[----:B------:R-:W-:-:S13]  /*7250*/  PLOP3.LUT P6, PT, PT, PT, UP0, 0x40, 0x0 ;  /* 0x000000000000781c */ /* 0x000fda0003fce808 */
[----:B------:R-:W-:Y:S05]  /*7260*/  @P6 BRA `(.L_x_860) ;  /* 0x0000000000586947 */ /* 0x000fea0003800000 */
        /* <DEDUP_REMOVED lines=13> */
.L_x_862:
[----:B------:R-:W-:-:S05]  /*7340*/  IMAD.U32 R19, RZ, RZ, UR16 ;  /* 0x00000010ff137e24 */ /* 0x000fca000f8e00ff */
[----:B------:R-:W-:-:S13]  /*7350*/  ISETP.NE.AND P6, PT, R19, 0x1, PT ;  /* 0x000000011300780c */ /* 0x000fda0003fc5270 */
[----:B------:R-:W0:Y:S02]  /*7360*/  @P6 LDC.64 R12, c[0x0][0x9e8] ;  /* 0x00027a00ff0c6b82 */ /* 0x000e240000000a00 */
[----:B0-----:R-:W-:-:S05]  /*7370*/  @P6 IMAD.HI.U32 R12, R15, R12, RZ ;  /* 0x0000000c0f0c6227 */ /* 0x001fca00078e00ff */
[----:B------:R-:W-:-:S07]  /*7380*/  @P6 SHF.R.U32.HI R15, RZ, R13, R12 ;  /* 0x0000000dff0f6219 */ /* 0x000fce000001160c */
.L_x_863:
[----:B------:R-:W-:Y:S05]  /*7390*/  BSYNC B0 ;  /* 0x0000000000007941 */ /* 0x000fea0003800000 */
.L_x_861:
[----:B------:R-:W-:-:S05]  /*73a0*/  IMAD R8, R15, R19, R8 ;  /* 0x000000130f087224 */ /* 0x000fca00078e0208 */
[----:B------:R-:W-:Y:S02]  /*73b0*/  VIADDMNMX R14, R8, R19, R14, PT ;  /* 0x00000013080e7246 */ /* 0x000fe4000380010e */
[----:B------:R-:W-:-:S07]  /*73c0*/  VIMNMX R9, R9, R8, !PT ;  /* 0x0000000809097248 */ /* 0x000fce0007fe0100 */
.L_x_860:
[----:B------:R-:W-:Y:S01]  /*73d0*/  ISETP.GT.AND P1, PT, R9, 0x20, !P1 ;  /* 0x000000200900780c */ /* 0x000fe20004f24270 */
[----:B------:R-:W-:Y:S01]  /*73e0*/  IMAD.U32 R15, RZ, RZ, UR44 ;  /* 0x0000002cff0f7e24 */ /* 0x000fe2000f8e00ff */
[----:B------:R-:W-:Y:S02]  /*73f0*/  LOP3.LUT P6, RZ, R0, 0x20000, RZ, 0xc0, !PT ;  /* 0x0002000000ff7812 */ /* 0x000fe400078cc0ff */
        /* <DEDUP_REMOVED lines=73> */
[----:B------:R-:W-:Y:S02]  /*7890*/  ISETP.GT.AND P1, PT, R9, 0x49, !P6 ;  /* 0x000000490900780c */ /* 0x000fe40007724270 */
[----:B------:R-:W-:Y:S02]  /*78a0*/  LOP3.LUT P6, RZ, R0, 0x40, RZ, 0xc0, !PT ;  /* 0x0000004000ff7812 */ /* 0x000fe400078cc0ff */
        /* <DEDUP_REMOVED lines=22> */
[----:B------:R-:W-:Y:S01]  /*7a10*/  ISETP.GT.AND P2, PT, R9, 0x89, !P2 ;  /* 0x000000890900780c */ /* 0x000fe20005744270 */
[----:B------:R-:W0:Y:S01]  /*7a20*/  SHFL.BFLY PT, R13, R12, 0x2, 0x1f ;  /* 0x0c401f000c0d7f89 */ /* 0x000e2200000e0000 */
[----:B------:R-:W-:Y:S02]  /*7a30*/  FSEL R102, R102, -INF , !P1 ;  /* 0xff80000066667808 */ /* 0x000fe40004800000 */
[----:B------:R-:W-:-:S02]  /*7a40*/  LOP3.LUT P1, RZ, R0, 0x2000, RZ, 0xc0, !PT ;  /* 0x0000200000ff7812 */ /* 0x000fc4000782c0ff */
[C---:B------:R-:W-:Y:S02]  /*7a50*/  ISETP.GT.AND P3, PT, R9.reuse, 0x90, !P3 ;  /* 0x000000900900780c */ /* 0x040fe40005f64270 */
[C---:B------:R-:W-:Y:S02]  /*7a60*/  ISETP.GT.AND P1, PT, R9.reuse, 0x59, !P1 ;  /* 0x000000590900780c */ /* 0x040fe40004f24270 */
[C---:B------:R-:W-:Y:S02]  /*7a70*/  ISETP.GT.AND P4, PT, R9.reuse, 0x91, !P4 ;  /* 0x000000910900780c */ /* 0x040fe40006784270 */
[----:B------:R-:W-:Y:S02]  /*7a80*/  ISETP.LT.OR P1, PT, R14, 0x5a, P1 ;  /* 0x0000005a0e00780c */ /* 0x000fe40000f21670 */
[----:B------:R-:W-:Y:S02]  /*7a90*/  ISETP.GT.AND P5, PT, R9, 0x98, !P5 ;  /* 0x000000980900780c */ /* 0x000fe40006fa4270 */
[----:B------:R-:W-:-:S02]  /*7aa0*/  FSEL R103, R103, -INF , !P1 ;  /* 0xff80000067677808 */ /* 0x000fc40004800000 */
[----:B------:R-:W-:Y:S02]  /*7ab0*/  LOP3.LUT P1, RZ, R0, 0x1000, RZ, 0xc0, !PT ;  /* 0x0000100000ff7812 */ /* 0x000fe4000782c0ff */
[C---:B------:R-:W-:Y:S02]  /*7ac0*/  ISETP.LT.OR P2, PT, R14.reuse, 0x8a, P2 ;  /* 0x0000008a0e00780c */ /* 0x040fe40001741670 */
[----:B------:R-:W-:Y:S02]  /*7ad0*/  ISETP.GT.AND P1, PT, R9, 0x60, !P1 ;  /* 0x000000600900780c */ /* 0x000fe40004f24270 */
[C---:B------:R-:W-:Y:S02]  /*7ae0*/  ISETP.LT.OR P3, PT, R14.reuse, 0x91, P3 ;  /* 0x000000910e00780c */ /* 0x040fe40001f61670 */
[----:B------:R-:W-:Y:S02]  /*7af0*/  ISETP.LT.OR P1, PT, R14, 0x61, P1 ;  /* 0x000000610e00780c */ /* 0x000fe40000f21670 */
[----:B0-----:R-:W-:-:S02]  /*7b00*/  FMNMX.FTZ R18, R12, R13, !PT ;  /* 0x0000000d0c127209 */ /* 0x001fc40007810000 */
[----:B------:R-:W-:Y:S02]  /*7b10*/  FSEL R74, R74, -INF , !P1 ;  /* 0xff8000004a4a7808 */ /* 0x000fe40004800000 */
[----:B------:R-:W-:Y:S01]  /*7b20*/  LOP3.LUT P1, RZ, R0, 0x800, RZ, 0xc0, !PT ;  /* 0x0000080000ff7812 */ /* 0x000fe2000782c0ff */
[----:B------:R-:W0:Y:S01]  /*7b30*/  SHFL.BFLY PT, R13, R18, 0x1, 0x1f ;  /* 0x0c201f00120d7f89 */ /* 0x000e2200000e0000 */
[----:B------:R-:W-:Y:S02]  /*7b40*/  ISETP.LT.OR P4, PT, R14, 0x92, P4 ;  /* 0x000000920e00780c */ /* 0x000fe40002781670 */
[----:B------:R-:W-:Y:S02]  /*7b50*/  ISETP.GT.AND P1, PT, R9, 0x61, !P1 ;  /* 0x000000610900780c */ /* 0x000fe40004f24270 */
[----:B------:R-:W-:Y:S02]  /*7b60*/  FSEL R66, R66, -INF , !P3 ;  /* 0xff80000042427808 */ /* 0x000fe40005800000 */
[----:B------:R-:W-:-:S02]  /*7b70*/  ISETP.LT.OR P1, PT, R14, 0x62, P1 ;  /* 0x000000620e00780c */ /* 0x000fc40000f21670 */
[----:B------:R-:W-:Y:S02]  /*7b80*/  ISETP.LT.OR P5, PT, R14, 0x99, P5 ;  /* 0x000000990e00780c */ /* 0x000fe40002fa1670 */
[----:B------:R-:W-:Y:S02]  /*7b90*/  FSEL R75, R75, -INF , !P1 ;  /* 0xff8000004b4b7808 */ /* 0x000fe40004800000 */
[----:B------:R-:W-:Y:S02]  /*7ba0*/  LOP3.LUT P1, RZ, R0, 0x400, RZ, 0xc0, !PT ;  /* 0x0000040000ff7812 */ /* 0x000fe4000782c0ff */
[----:B------:R-:W-:Y:S02]  /*7bb0*/  FSEL R70, R70, -INF , !P5 ;  /* 0xff80000046467808 */ /* 0x000fe40006800000 */
[----:B------:R-:W-:-:S04]  /*7bc0*/  ISETP.GT.AND P1, PT, R9, 0x68, !P1 ;  /* 0x000000680900780c */ /* 0x000fc80004f24270 */
[----:B------:R-:W-:Y:S02]  /*7bd0*/  ISETP.LT.OR P1, PT, R14, 0x69, P1 ;  /* 0x000000690e00780c */ /* 0x000fe40000f21670 */
[----:B0-----:R-:W-:Y:S02]  /*7be0*/  FMNMX.FTZ R8, R18, R13, !PT ;  /* 0x0000000d12087209 */ /* 0x001fe40007810000 */
[----:B------:R-:W-:Y:S02]  /*7bf0*/  FSEL R78, R78, -INF , !P1 ;  /* 0xff8000004e4e7808 */ /* 0x000fe40004800000 */
[----:B------:R-:W-:Y:S01]  /*7c00*/  LOP3.LUT P1, RZ, R0, 0x200, RZ, 0xc0, !PT ;  /* 0x0000020000ff7812 */ /* 0x000fe2000782c0ff */
[----:B------:R-:W-:-:S03]  /*7c10*/  FFMA.FTZ R15, R8, R15, -8 ;  /* 0xc1000000080f7423 */ /* 0x000fc6000001000f */
        /* <DEDUP_REMOVED lines=59> */
[C---:B------:R-:W-:Y:S02]  /*7fd0*/  ISETP.GT.AND P1, PT, R9.reuse, RZ, !P6 ;  /* 0x000000ff0900720c */ /* 0x040fe40007724270 */
[----:B------:R-:W-:Y:S02]  /*7fe0*/  LOP3.LUT P6, RZ, R0, 0x8000000, RZ, 0xc0, !PT ;  /* 0x0800000000ff7812 */ /* 0x000fe400078cc0ff */
[----:B------:R-:W-:Y:S02]  /*7ff0*/  ISETP.LT.OR P1, PT, R14, 0x1, P1 ;  /* 0x000000010e00780c */ /* 0x000fe40000f21670 */
[----:B------:R-:W-:Y:S02]  /*8000*/  ISETP.GT.AND P6, PT, R9, 0x99, !P6 ;  /* 0x000000990900780c */ /* 0x000fe400077c4270 */
[----:B------:R-:W-:-:S02]  /*8010*/  FSEL R13, R122, -INF , !P1 ;  /* 0xff8000007a0d7808 */ /* 0x000fc40004800000 */
[----:B------:R-:W-:Y:S02]  /*8020*/  FSETP.NEU.FTZ.AND P1, PT, R8, -INF , PT ;  /* 0xff8000000800780b */ /* 0x000fe40003f3d000 */
[----:B------:R-:W-:Y:S02]  /*8030*/  ISETP.LT.OR P6, PT, R14, 0x9a, P6 ;  /* 0x0000009a0e00780c */ /* 0x000fe400037c1670 */
[----:B------:R-:W-:Y:S02]  /*8040*/  FSEL R15, R15, RZ, P1 ;  /* 0x000000ff0f0f7208 */ /* 0x000fe40000800000 */
[----:B------:R-:W-:-:S03]  /*8050*/  FSEL R71, R71, -INF , !P6 ;  /* 0xff80000047477808 */ /* 0x000fc60007000000 */
[--C-:B------:R-:W-:Y:S01]  /*8060*/  FFMA.FTZ R12, R120, UR44, -R15.reuse ;  /* 0x0000002c780c7c23 */ /* 0x100fe2000801080f */
[----:B------:R-:W-:Y:S01]  /*8070*/  FMNMX.FTZ R120, R13, R4, !PT ;  /* 0x000000040d787209 */ /* 0x000fe20007810000 */
[--C-:B------:R-:W-:Y:S01]  /*8080*/  FFMA.FTZ R21, R125, UR44, -R15.reuse ;  /* 0x0000002c7d157c23 */ /* 0x100fe2000801080f */
[----:B------:R-:W-:-:S01]  /*8090*/  FFMA.FTZ R122, R73, UR44, -R15 ;  /* 0x0000002c497a7c23 */ /* 0x000fc2000801080f */
[----:B------:R-:W-:Y:S01]  /*80a0*/  FSEL R73, R63, -INF , !P2 ;  /* 0xff8000003f497808 */ /* 0x000fe20005000000 */
[----:B------:R-:W-:-:S01]  /*80b0*/  FFMA.FTZ R18, R124, UR44, -R15 ;  /* 0x0000002c7c127c23 */ /* 0x000fc2000801080f */
[----:B------:R-:W-:Y:S01]  /*80c0*/  FMNMX.FTZ R125, R123, R120, !PT ;  /* 0x000000787b7d7209 */ /* 0x000fe20007810000 */
[----:B------:R-:W-:-:S01]  /*80d0*/  FFMA.FTZ R124, R76, UR44, -R15 ;  /* 0x0000002c4c7c7c23 */ /* 0x000fc2000801080f */
[----:B------:R-:W-:Y:S01]  /*80e0*/  FSEL R76, R67, -INF , !P4 ;  /* 0xff800000434c7808 */ /* 0x000fe20006000000 */
        /* <DEDUP_REMOVED lines=46> */
[----:B------:R0:W-:Y:S01]  /*83d0*/  MUFU.EX2 R63, R122 ;  /* 0x0000007a003f7308 */ /* 0x0001e20000000800 */
[----:B------:R-:W-:-:S02]  /*83e0*/  FFMA.FTZ R15, R69, UR44, -R15 ;  /* 0x0000002c450f7c23 */ /* 0x000fc4000801080f */
[----:B------:R-:W-:-:S04]  /*83f0*/  FMNMX.FTZ R120, R118, R125, !PT ;  /* 0x0000007d76787209 */ /* 0x000fc80007810000 */
[----:B------:R-:W-:Y:S01]  /*8400*/  FMNMX.FTZ R125, R119, R120, !PT ;  /* 0x00000078777d7209 */ /* 0x000fe20007810000 */
[----:B------:R-:W-:Y:S01]  /*8410*/  MUFU.EX2 R12, R12 ;  /* 0x0000000c000c7308 */ /* 0x000fe20000000800 */
[----:B0-----:R-:W-:Y:S02]  /*8420*/  FSEL R122, R8, RZ, P1 ;  /* 0x000000ff087a7208 */ /* 0x001fe40000800000 */
[----:B------:R-:W-:-:S03]  /*8430*/  FMNMX.FTZ R120, R90, R125, !PT ;  /* 0x0000007d5a787209 */ /* 0x000fc60007810000 */
[----:B------:R-:W-:Y:S01]  /*8440*/  FADD.FTZ R122, -R122, R5 ;  /* 0x000000057a7a7221 */ /* 0x000fe20000010100 */
[----:B------:R-:W-:Y:S01]  /*8450*/  FMNMX.FTZ R125, R91, R120, !PT ;  /* 0x000000785b7d7209 */ /* 0x000fe20007810000 */
[----:B------:R-:W-:Y:S02]  /*8460*/  MUFU.EX2 R19, R19 ;  /* 0x0000001300137308 */ /* 0x000fe40000000800 */
[----:B------:R-:W-:Y:S01]  /*8470*/  FMUL.FTZ R5, R122, UR44 ;  /* 0x0000002c7a057c20 */ /* 0x000fe20008410000 */
[----:B------:R-:W-:-:S04]  /*8480*/  FMNMX.FTZ R120, R94, R125, !PT ;  /* 0x0000007d5e787209 */ /* 0x000fc80007810000 */
[----:B------:R-:W-:Y:S01]  /*8490*/  FMNMX.FTZ R125, R95, R120, !PT ;  /* 0x000000785f7d7209 */ /* 0x000fe20007810000 */
[----:B------:R-:W0:Y:S03]  /*84a0*/  MUFU.EX2 R5, R5 ;  /* 0x0000000500057308 */ /* 0x000e260000000800 */
        /* <DEDUP_REMOVED lines=8> */
[----:B------:R1:W-:Y:S03]  /*8530*/  MUFU.EX2 R67, R124 ;  /* 0x0000007c00437308 */ /* 0x0003e60000000800 */
        /* <DEDUP_REMOVED lines=20> */
[----:B------:R-:W-:Y:S04]  /*8680*/  MUFU.EX2 R108, R108 ;  /* 0x0000006c006c7308 */ /* 0x000fe80000000800 */
[----:B------:R-:W2:Y:S04]  /*8690*/  SHFL.BFLY PT, R9, R120, 0x2, 0x1f ;  /* 0x0c401f0078097f89 */ /* 0x000ea800000e0000 */
[----:B------:R-:W-:Y:S08]  /*86a0*/  MUFU.EX2 R109, R109 ;  /* 0x0000006d006d7308 */ /* 0x000ff00000000800 */
[----:B------:R-:W-:Y:S08]  /*86b0*/  MUFU.EX2 R112, R112 ;  /* 0x0000007000707308 */ /* 0x000ff00000000800 */
[----:B------:R-:W-:Y:S01]  /*86c0*/  MUFU.EX2 R113, R113 ;  /* 0x0000007100717308 */ /* 0x000fe20000000800 */
[----:B--2---:R-:W-:-:S07]  /*86d0*/  FMNMX.FTZ R9, R120, R9, !PT ;  /* 0x0000000978097209 */ /* 0x004fce0007810000 */
[----:B------:R-:W-:Y:S01]  /*86e0*/  MUFU.EX2 R116, R116 ;  /* 0x0000007400747308 */ /* 0x000fe20000000800 */
[----:B------:R-:W2:Y:S07]  /*86f0*/  SHFL.BFLY PT, R120, R9, 0x1, 0x1f ;  /* 0x0c201f0009787f89 */ /* 0x000eae00000e0000 */
[----:B------:R-:W-:Y:S08]  /*8700*/  MUFU.EX2 R117, R117 ;  /* 0x0000007500757308 */ /* 0x000ff00000000800 */
[----:B------:R-:W-:Y:S08]  /*8710*/  MUFU.EX2 R88, R88 ;  /* 0x0000005800587308 */ /* 0x000ff00000000800 */
[----:B------:R-:W-:Y:S01]  /*8720*/  MUFU.EX2 R89, R89 ;  /* 0x0000005900597308 */ /* 0x000fe20000000800 */
[----:B--2---:R-:W-:Y:S01]  /*8730*/  FMNMX.FTZ R9, R9, R120, !PT ;  /* 0x0000007809097209 */ /* 0x004fe20007810000 */
[----:B------:R-:W-:-:S03]  /*8740*/  IMAD.U32 R120, RZ, RZ, UR44 ;  /* 0x0000002cff787e24 */ /* 0x000fc6000f8e00ff */
[C---:B------:R-:W-:Y:S01]  /*8750*/  FSETP.NEU.FTZ.AND P1, PT, R9.reuse, -INF , PT ;  /* 0xff8000000900780b */ /* 0x040fe20003f3d000 */
[----:B------:R-:W-:-:S02]  /*8760*/  FFMA.FTZ R69, R9, R120, -8 ;  /* 0xc100000009457423 */ /* 0x000fc40000010078 */
[----:B------:R-:W-:Y:S03]  /*8770*/  MUFU.EX2 R92, R92 ;  /* 0x0000005c005c7308 */ /* 0x000fe60000000800 */
[----:B------:R-:W-:-:S05]  /*8780*/  FSEL R69, R69, RZ, P1 ;  /* 0x000000ff45457208 */ /* 0x000fca0000800000 */
[--C-:B------:R-:W-:Y:S01]  /*8790*/  FFMA.FTZ R122, R127, UR44, -R69.reuse ;  /* 0x0000002c7f7a7c23 */ /* 0x100fe20008010845 */
[----:B------:R-:W-:Y:S01]  /*87a0*/  FSEL R127, R9, RZ, P1 ;  /* 0x000000ff097f7208 */ /* 0x000fe20000800000 */
[--C-:B------:R-:W-:Y:S01]  /*87b0*/  FFMA.FTZ R128, R94, UR44, -R69.reuse ;  /* 0x0000002c5e807c23 */ /* 0x100fe20008010845 */
[----:B------:R-:W-:-:S01]  /*87c0*/  FFMA.FTZ R13, R13, UR44, -R69 ;  /* 0x0000002c0d0d7c23 */ /* 0x000fc20008010845 */
[--C-:B------:R-:W-:Y:S01]  /*87d0*/  FFMA.FTZ R120, R123, UR44, -R69.reuse ;  /* 0x0000002c7b787c23 */ /* 0x100fe20008010845 */
[----:B------:R-:W-:-:S01]  /*87e0*/  FFMA.FTZ R85, R126, UR44, -R69 ;  /* 0x0000002c7e557c23 */ /* 0x000fc20008010845 */
[----:B------:R-:W-:Y:S01]  /*87f0*/  FADD.FTZ R127, -R127, R4 ;  /* 0x000000047f7f7221 */ /* 0x000fe20000010100 */
[----:B------:R-:W-:-:S01]  /*8800*/  FFMA.FTZ R123, R130, UR44, -R69 ;  /* 0x0000002c827b7c23 */ /* 0x000fc20008010845 */
[----:B------:R-:W-:Y:S01]  /*8810*/  MUFU.EX2 R122, R122 ;  /* 0x0000007a007a7308 */ /* 0x000fe20000000800 */
[----:B-1----:R-:W-:-:S01]  /*8820*/  FFMA.FTZ R124, R131, UR44, -R69 ;  /* 0x0000002c837c7c23 */ /* 0x002fc20008010845 */
[----:B------:R-:W-:Y:S01]  /*8830*/  FMUL.FTZ R94, R127, UR44 ;  /* 0x0000002c7f5e7c20 */ /* 0x000fe20008410000 */
[----:B0-----:R-:W-:-:S01]  /*8840*/  FFMA.FTZ R130, R5, R7, R12 ;  /* 0x0000000705827223 */ /* 0x001fc2000001000c */
[--C-:B------:R-:W-:Y:S01]  /*8850*/  FFMA.FTZ R125, R134, UR44, -R69.reuse ;  /* 0x0000002c867d7c23 */ /* 0x100fe20008010845 */
[----:B------:R-:W-:-:S01]  /*8860*/  FFMA.FTZ R126, R135, UR44, -R69 ;  /* 0x0000002c877e7c23 */ /* 0x000fc20008010845 */
[----:B------:R-:W-:Y:S01]  /*8870*/  FFMA.FTZ R106, R106, UR44, -R69 ;  /* 0x0000002c6a6a7c23 */ /* 0x000fe20008010845 */
[----:B------:R-:W-:-:S01]  /*8880*/  FADD.FTZ R127, R19, R130 ;  /* 0x00000082137f7221 */ /* 0x000fc20000010000 */
        /* <DEDUP_REMOVED lines=33> */
[----:B-1----:R-:W-:-:S01]  /*8aa0*/  FADD.FTZ R6, R120, R7 ;  /* 0x0000000778067221 */ /* 0x002fc20000010000 */
[----:B------:R-:W-:-:S06]  /*8ab0*/  FFMA.FTZ R70, R70, UR44, -R69 ;  /* 0x0000002c46467c23 */ /* 0x000fcc0008010845 */
[----:B------:R-:W1:Y:S01]  /*8ac0*/  MUFU.EX2 R124, R124 ;  /* 0x0000007c007c7308 */ /* 0x000e620000000800 */
[----:B--2---:R-:W-:-:S04]  /*8ad0*/  FADD.FTZ R7, R85, R6 ;  /* 0x0000000655077221 */ /* 0x004fc80000010000 */
[----:B------:R-:W-:-:S03]  /*8ae0*/  FADD.FTZ R6, R122, R7 ;  /* 0x000000077a067221 */ /* 0x000fc60000010000 */
[----:B------:R2:W-:Y:S01]  /*8af0*/  MUFU.EX2 R4, R128 ;  /* 0x0000008000047308 */ /* 0x0005e20000000800 */
[----:B0-----:R-:W-:-:S07]  /*8b00*/  FADD.FTZ R7, R123, R6 ;  /* 0x000000067b077221 */ /* 0x001fce0000010000 */
[----:B------:R-:W0:Y:S01]  /*8b10*/  MUFU.EX2 R125, R125 ;  /* 0x0000007d007d7308 */ /* 0x000e220000000800 */
[----:B--2---:R-:W-:-:S01]  /*8b20*/  FADD.FTZ R128, R18, R127 ;  /* 0x0000007f12807221 */ /* 0x004fc20000010000 */
[----:B-1----:R-:W-:-:S03]  /*8b30*/  FADD.FTZ R6, R124, R7 ;  /* 0x000000077c067221 */ /* 0x002fc60000010000 */
[----:B------:R-:W-:-:S03]  /*8b40*/  FADD.FTZ R127, R21, R128 ;  /* 0x00000080157f7221 */ /* 0x000fc60000010000 */
[----:B------:R-:W1:Y:S01]  /*8b50*/  MUFU.EX2 R126, R126 ;  /* 0x0000007e007e7308 */ /* 0x000e620000000800 */
[----:B------:R-:W-:-:S04]  /*8b60*/  FADD.FTZ R128, R20, R127 ;  /* 0x0000007f14807221 */ /* 0x000fc80000010000 */
[----:B------:R-:W-:-:S03]  /*8b70*/  FADD.FTZ R127, R23, R128 ;  /* 0x00000080177f7221 */ /* 0x000fc60000010000 */
[----:B------:R-:W2:Y:S01]  /*8b80*/  MUFU.EX2 R106, R106 ;  /* 0x0000006a006a7308 */ /* 0x000ea20000000800 */
[----:B------:R-:W-:-:S01]  /*8b90*/  FADD.FTZ R128, R22, R127 ;  /* 0x0000007f16807221 */ /* 0x000fc20000010000 */
[----:B0-----:R-:W-:-:S03]  /*8ba0*/  FADD.FTZ R7, R125, R6 ;  /* 0x000000067d077221 */ /* 0x001fc60000010000 */
[----:B------:R-:W-:-:S03]  /*8bb0*/  FADD.FTZ R127, R121, R128 ;  /* 0x00000080797f7221 */ /* 0x000fc60000010000 */
[----:B------:R-:W0:Y:S01]  /*8bc0*/  MUFU.EX2 R107, R107 ;  /* 0x0000006b006b7308 */ /* 0x000e220000000800 */
[----:B-1----:R-:W-:-:S01]  /*8bd0*/  FADD.FTZ R7, R126, R7 ;  /* 0x000000077e077221 */ /* 0x002fc20000010000 */
[----:B------:R-:W-:-:S06]  /*8be0*/  FADD.FTZ R6, R104, R127 ;  /* 0x0000007f68067221 */ /* 0x000fcc0000010000 */
[----:B------:R-:W1:Y:S01]  /*8bf0*/  MUFU.EX2 R110, R110 ;  /* 0x0000006e006e7308 */ /* 0x000e620000000800 */
[----:B--2---:R-:W-:-:S01]  /*8c00*/  FADD.FTZ R128, R106, R7 ;  /* 0x000000076a807221 */ /* 0x004fc20000010000 */
[----:B------:R-:W-:-:S04]  /*8c10*/  FADD.FTZ R7, R105, R6 ;  /* 0x0000000669077221 */ /* 0x000fc80000010000 */
[----:B------:R-:W-:Y:S02]  /*8c20*/  FADD.FTZ R6, R108, R7 ;  /* 0x000000076c067221 */ /* 0x000fe40000010000 */
[----:B------:R-:W2:Y:S01]  /*8c30*/  MUFU.EX2 R111, R111 ;  /* 0x0000006f006f7308 */ /* 0x000ea20000000800 */
[----:B0-----:R-:W-:-:S01]  /*8c40*/  FADD.FTZ R127, R107, R128 ;  /* 0x000000806b7f7221 */ /* 0x001fc20000010000 */
[----:B------:R-:W-:-:S04]  /*8c50*/  FADD.FTZ R7, R109, R6 ;  /* 0x000000066d077221 */ /* 0x000fc80000010000 */
[----:B------:R-:W-:Y:S02]  /*8c60*/  FADD.FTZ R6, R112, R7 ;  /* 0x0000000770067221 */ /* 0x000fe40000010000 */
[----:B------:R-:W0:Y:S01]  /*8c70*/  MUFU.EX2 R114, R114 ;  /* 0x0000007200727308 */ /* 0x000e220000000800 */
[----:B-1----:R-:W-:-:S01]  /*8c80*/  FADD.FTZ R128, R110, R127 ;  /* 0x0000007f6e807221 */ /* 0x002fc20000010000 */
[----:B------:R-:W-:-:S04]  /*8c90*/  FADD.FTZ R7, R113, R6 ;  /* 0x0000000671077221 */ /* 0x000fc80000010000 */
[----:B------:R-:W-:Y:S02]  /*8ca0*/  FADD.FTZ R6, R116, R7 ;  /* 0x0000000774067221 */ /* 0x000fe40000010000 */
        /* <DEDUP_REMOVED lines=17> */
[----:B--2---:R-:W-:-:S04]  /*8dc0*/  FADD.FTZ R127, R91, R128 ;  /* 0x000000805b7f7221 */ /* 0x004fc80000010000 */
[----:B------:R-:W-:-:S03]  /*8dd0*/  FADD.FTZ R128, R4, R127 ;  /* 0x0000007f04807221 */ /* 0x000fc60000010000 */
        /* <DEDUP_REMOVED lines=24> */
[----:B--2---:R-:W-:-:S01]  /*8f60*/  FADD.FTZ R128, R74, R127 ;  /* 0x0000007f4a807221 */ /* 0x004fc20000010000 */
[----:B------:R-:W-:-:S06]  /*8f70*/  FADD.FTZ R127, R67, R6 ;  /* 0x00000006437f7221 */ /* 0x000fcc0000010000 */
        /* <DEDUP_REMOVED lines=13> */
[----:B0-----:R-:W-:-:S01]  /*9050*/  FADD.FTZ R128, R80, R127 ;  /* 0x0000007f50807221 */ /* 0x001fc20000010000 */
[--C-:B------:R-:W-:Y:S01]  /*9060*/  FFMA.FTZ R127, R76, UR44, -R69.reuse ;  /* 0x0000002c4c7f7c23 */ /* 0x100fe20008010845 */
[----:B------:R-:W-:-:S05]  /*9070*/  FFMA.FTZ R69, R71, UR44, -R69 ;  /* 0x0000002c47457c23 */ /* 0x000fca0008010845 */
        /* <DEDUP_REMOVED lines=37> */
[----:B-1----:R-:W-:-:S01]  /*92d0*/  FADD.FTZ R71, R70, R71 ;  /* 0x0000004746477221 */ /* 0x002fc20000010000 */
[----:B--2---:R-:W-:-:S03]  /*92e0*/  FADD.FTZ R7, R15, R6 ;  /* 0x000000060f077221 */ /* 0x004fc60000010000 */
[----:B0-----:R-:W-:Y:S01]  /*92f0*/  FADD.FTZ R6, R69, R71 ;  /* 0x0000004745067221 */ /* 0x001fe20000010000 */
[----:B------:R-:W-:Y:S06]  /*9300*/  @!P0 BRA `(.L_x_864) ;  /* 0x0000000000048947 */ /* 0x000fec0003800000 */
[----:B------:R-:W-:Y:S01]  /*9310*/  BPT.TRAP 0x1 ;  /* 0x000000040000795c */ /* 0x000fe20000300000 */
.L_x_864:
[----:B------:R-:W-:Y:S01]  /*9320*/  UIADD3 UR10, UR13, 0x12460, URZ ;  /* 0x000124600d0a7890 */ /* 0x000fe2000fffe03f */
[----:B------:R-:W-:Y:S01]  /*9330*/  ISETP.GT.AND P1, PT, R3, UR22, PT ;  /* 0x0000001603007c0c */ /* 0x000fe2000bf24270 */
[----:B------:R-:W-:Y:S01]  /*9340*/  UMOV UR24, UR5 ;  /* 0x0000000500187c82 */ /* 0x000fe20008000000 */
[----:B------:R-:W-:Y:S01]  /*9350*/  F2FP.SATFINITE.E4M3.F32.PACK_AB_MERGE_C R4, R95, R4, RZ ;  /* 0x000000045f04723e */ /* 0x000fe200048070ff */
[----:B------:R-:W-:Y:S01]  /*9360*/  UPRMT UR10, UR4, 0x654, UR10 ;  /* 0x00000654040a7896 */ /* 0x000fe2000800000a */
[----:B------:R-:W-:Y:S01]  /*9370*/  F2FP.SATFINITE.E4M3.F32.PACK_AB_MERGE_C R18, R21, R18, RZ ;  /* 0x000000121512723e */ /* 0x000fe200048070ff */
[----:B------:R-:W-:Y:S01]  /*9380*/  UMOV UR23, UR7 ;  /* 0x0000000700177c82 */ /* 0x000fe20008000000 */
[----:B------:R-:W-:Y:S01]  /*9390*/  F2FP.SATFINITE.E4M3.F32.PACK_AB_MERGE_C R85, R122, R85, RZ ;  /* 0x000000557a55723e */ /* 0x000fe200048070ff */
[-C--:B------:R-:W-:Y:S01]  /*93a0*/  FMUL.FTZ R24, R24, R5.reuse ;  /* 0x0000000518187220 */ /* 0x080fe20000410000 */
[----:B------:R-:W-:Y:S01]  /*93b0*/  F2FP.SATFINITE.E4M3.F32.PACK_AB_MERGE_C R22, R121, R22, RZ ;  /* 0x000000167916723e */ /* 0x000fe200048070ff */
[----:B------:R-:W-:Y:S01]  /*93c0*/  FMUL.FTZ R25, R25, R5 ;  /* 0x0000000519197220 */ /* 0x000fe20000410000 */
        /* <DEDUP_REMOVED lines=18> */
[----:B------:R-:W-:Y:S01]  /*94f0*/  F2FP.SATFINITE.E4M3.F32.PACK_AB_MERGE_C R78, R79, R78, RZ ;  /* 0x0000004e4f4e723e */ /* 0x000fe200048070ff */
[----:B------:R-:W-:Y:S01]  /*9500*/  FMUL.FTZ R44, R44, R5 ;  /* 0x000000052c2c7220 */ /* 0x000fe20000410000 */
        /* <DEDUP_REMOVED lines=11> */
[----:B------:R-:W-:Y:S01]  /*95c0*/  VIADD R3, R3, 0xffffffff ;  /* 0xffffffff03037836 */ /* 0x000fe20000000000 */
[----:B------:R-:W-:Y:S01]  /*95d0*/  F2FP.SATFINITE.E4M3.F32.PACK_AB_MERGE_C R145, R91, R90, R4 ;  /* 0x0000005a5b91723e */ /* 0x000fe20004807004 */
[----:B------:R-:W-:Y:S01]  /*95e0*/  FMUL.FTZ R26, R26, R94 ;  /* 0x0000005e1a1a7220 */ /* 0x000fe20000410000 */
[----:B------:R-:W-:Y:S01]  /*95f0*/  F2FP.SATFINITE.E4M3.F32.PACK_AB_MERGE_C R152, R19, R12, R18 ;  /* 0x0000000c1398723e */ /* 0x000fe20004807012 */
        /* <DEDUP_REMOVED lines=33> */
[----:B------:R-:W-:-:S02]  /*9810*/  F2FP.SATFINITE.E4M3.F32.PACK_AB_MERGE_C R138, R65, R64, R15 ;  /* 0x00000040418a723e */ /* 0x000fc4000480700f */
[----:B------:R-:W-:Y:S01]  /*9820*/  F2FP.SATFINITE.E4M3.F32.PACK_AB_MERGE_C R139, R127, R66, R70 ;  /* 0x000000427f8b723e */ /* 0x000fe20004807046 */
[----:B------:R-:W-:Y:S06]  /*9830*/  @P1 BRA `(.L_x_865) ;  /* 0xffffffc0003c1947 */ /* 0x000fec000383ffff */
[----:B------:R-:W-:Y:S02]  /*9840*/  IMAD.MOV.U32 R4, RZ, RZ, R9 ;  /* 0x000000ffff047224 */ /* 0x000fe400078e0009 */
[----:B------:R-:W-:-:S07]  /*9850*/  IMAD.MOV.U32 R5, RZ, RZ, R8 ;  /* 0x000000ffff057224 */ /* 0x000fce00078e0008 */
.L_x_846:
[----:B------:R-:W0:Y:S01]  /*9860*/  LDC R9, c[0x0][0x2f0] ;  /* 0x0000bc00ff097b82 */ /* 0x000e220000000800 */
[----:B------:R-:W-:Y:S02]  /*9870*/  UIADD3 UR17, -UR17, 0x1, URZ ;  /* 0x0000000111117890 */ /* 0x000fe4000fffe13f */
[----:B------:R-:W-:Y:S02]  /*9880*/  UISETP.NE.AND UP1, UPT, UR45, URZ, UPT ;  /* 0x0000003f2d00728c */ /* 0x000fe4000bf25270 */
[----:B------:R-:W-:Y:S01]  /*9890*/  UISETP.NE.AND UP0, UPT, UR48, URZ, UPT ;  /* 0x0000003f3000728c */ /* 0x000fe2000bf05270 */
[----:B------:R-:W-:Y:S02]  /*98a0*/  UMOV UR12, 0xc0 ;  /* 0x000000c0000c7882 */ /* 0x000fe40000000000 */
[----:B------:R-:W1:Y:S03]  /*98b0*/  S2UR UR10, SR_CTAID.X ;  /* 0x00000000000a79c3 */ /* 0x000e660000002500 */
[----:B------:R-:W-:-:S03]  /*98c0*/  PLOP3.LUT P1, PT, PT, PT, UP0, 0x40, 0x0 ;  /* 0x000000000000781c */ /* 0x000fc60003f2e808 */
[----:B------:R-:W-:Y:S01]  /*98d0*/  @UP1 ULDC UR14, c[0x0][0x450] ;  /* 0x00011400000e1ab9 */ /* 0x000fe20000000800 */
[----:B0-----:R-:W-:-:S05]  /*98e0*/  IMAD R9, R16, R9, UR17 ;  /* 0x0000001110097e24 */ /* 0x001fca000f8e0209 */
[----:B------:R-:W-:Y:S01]  /*98f0*/  R2UR UR13, R9 ;  /* 0x00000000090d72ca */ /* 0x000fe200000e0000 */
[----:B-1----:R-:W-:-:S03]  /*9900*/  UIMAD UR12, UR10, UR12, 0xbf ;  /* 0x000000bf0a0c74a4 */ /* 0x002fc6000f8e020c */
[----:B------:R-:W-:Y:S02]  /*9910*/  @UP1 ULDC UR10, c[0x0][0x44c] ;  /* 0x00011300000a1ab9 */ /* 0x000fe40000000800 */
[----:B------:R-:W-:-:S04]  /*9920*/  UIMAD.WIDE.U32 UR10, UR12, UR10, URZ ;  /* 0x0000000a0c0a72a5 */ /* 0x000fc8000f8e003f */
[----:B------:R-:W-:-:S04]  /*9930*/  @UP1 USHF.R.U32.HI UR12, URZ, UR14, UR11 ;  /* 0x0000000e3f0c1299 */ /* 0x000fc8000801160b */
[----:B------:R-:W-:-:S03]  /*9940*/  UIADD3 UR12, UR13, UR12, URZ ;  /* 0x0000000c0d0c7290 */ /* 0x000fc6000fffe03f */
[----:B------:R-:W-:Y:S02]  /*9950*/  ULDC UR13, c[0x0][0x9dc] ;  /* 0x00027700000d7ab9 */ /* 0x000fe40000000800 */
[----:B------:R-:W-:Y:S01]  /*9960*/  UIADD3 UR13, UR12, -UR13, URZ ;  /* 0x8000000d0c0d7290 */ /* 0x000fe2000fffe03f */
[----:B------:R-:W-:Y:S11]  /*9970*/  @P1 BRA `(.L_x_866) ;  /* 0x00000000004c1947 */ /* 0x000ff60003800000 */
[----:B------:R-:W-:-:S06]  /*9980*/  UISETP.GT.AND UP0, UPT, UR12, -0x1, UPT ;  /* 0xffffffff0c00788c */ /* 0x000fcc000bf04270 */
[----:B------:R-:W-:-:S13]  /*9990*/  PLOP3.LUT P1, PT, PT, PT, UP0, 0x80, 0x0 ;  /* 0x000000000000781c */ /* 0x000fda0003f2f008 */
[----:B------:R-:W-:Y:S05]  /*99a0*/  @P1 BRA `(.L_x_867) ;  /* 0x0000000000201947 */ /* 0x000fea0003800000 */
[----:B------:R-:W-:Y:S01]  /*99b0*/  ULDC UR14, c[0x0][0x9e4] ;  /* 0x00027900000e7ab9 */ /* 0x000fe20000000800 */
[----:B------:R-:W-:Y:S02]  /*99c0*/  ULOP3.LUT UR12, URZ, UR12, URZ, 0x33, !UPT ;  /* 0x0000000c3f0c7292 */ /* 0x000fe4000f8e333f */
[----:B------:R-:W-:-:S11]  /*99d0*/  UISETP.NE.AND UP0, UPT, UR14, 0x1, UPT ;  /* 0x000000010e00788c */ /* 0x000fd6000bf05270 */
[----:B------:R-:W-:Y:S02]  /*99e0*/  @UP0 ULDC.64 UR16, c[0x0][0x9e8] ;  /* 0x00027a0000100ab9 */ /* 0x000fe40000000a00 */
[----:B------:R-:W-:-:S04]  /*99f0*/  UIMAD.WIDE.U32 UR10, UR12, UR16, URZ ;  /* 0x000000100c0a72a5 */ /* 0x000fc8000f8e003f */
[----:B------:R-:W-:-:S04]  /*9a00*/  @UP0 USHF.R.U32.HI UR12, URZ, UR17, UR11 ;  /* 0x000000113f0c0299 */ /* 0x000fc8000801160b */
[----:B------:R-:W-:Y:S01]  /*9a10*/  ULOP3.LUT UR12, URZ, UR12, URZ, 0x33, !UPT ;  /* 0x0000000c3f0c7292 */ /* 0x000fe2000f8e333f */
[----:B------:R-:W-:Y:S11]  /*9a20*/  BRA `(.L_x_868) ;  /* 0x0000000000147947 */ /* 0x000ff60003800000 */
.L_x_867:
[----:B------:R-:W-:Y:S02]  /*9a30*/  ULDC UR14, c[0x0][0x9e4] ;  /* 0x00027900000e7ab9 */ /* 0x000fe40000000800 */
[----:B------:R-:W-:-:S11]  /*9a40*/  UISETP.NE.AND UP0, UPT, UR14, 0x1, UPT ;  /* 0x000000010e00788c */ /* 0x000fd6000bf05270 */
[----:B------:R-:W-:Y:S02]  /*9a50*/  @UP0 ULDC.64 UR16, c[0x0][0x9e8] ;  /* 0x00027a0000100ab9 */ /* 0x000fe40000000a00 */
[----:B------:R-:W-:-:S04]  /*9a60*/  UIMAD.WIDE.U32 UR10, UR12, UR16, URZ ;  /* 0x000000100c0a72a5 */ /* 0x000fc8000f8e003f */
[----:B------:R-:W-:-:S12]  /*9a70*/  @UP0 USHF.R.U32.HI UR12, URZ, UR17, UR11 ;  /* 0x000000113f0c0299 */ /* 0x000fd8000801160b */
.L_x_868:
[----:B------:R-:W-:-:S04]  /*9a80*/  UIMAD UR12, UR12, UR14, URZ ;  /* 0x0000000e0c0c72a4 */ /* 0x000fc8000f8e023f */
[----:B------:R-:W-:-:S04]  /*9a90*/  UISETP.LT.AND UP0, UPT, UR13, UR12, UPT ;  /* 0x0000000c0d00728c */ /* 0x000fc8000bf01270 */
[----:B------:R-:W-:-:S12]  /*9aa0*/  USEL UR13, UR13, UR12, !UP0 ;  /* 0x0000000c0d0d7287 */ /* 0x000fd8000c000000 */
.L_x_866:
[----:B------:R-:W-:-:S04]  /*9ab0*/  UIADD3 UR10, UR13, 0x9f, URZ ;  /* 0x0000009f0d0a7890 */ /* 0x000fc8000fffe03f */
[----:B------:R-:W-:-:S04]  /*9ac0*/  UIMAD.WIDE UR10, UR10, 0x66666667, URZ ;  /* 0x666666670a0a78a5 */ /* 0x000fc8000f8e023f */
[----:B------:R-:W-:-:S04]  /*9ad0*/  USHF.R.U32.HI UR10, URZ, 0x1f, UR11 ;  /* 0x0000001f3f0a7899 */ /* 0x000fc8000801160b */
[----:B------:R-:W-:-:S04]  /*9ae0*/  ULEA.HI.SX32 UR10, UR11, UR10, 0x1a ;  /* 0x0000000a0b0a7291 */ /* 0x000fc8000f8fd23f */
[----:B------:R-:W-:-:S04]  /*9af0*/  UISETP.LT.AND UP0, UPT, UR46, UR10, UPT ;  /* 0x0000000a2e00728c */ /* 0x000fc8000bf01270 */
[----:B------:R-:W-:-:S06]  /*9b00*/  USEL UR21, UR46, UR10, !UP0 ;  /* 0x0000000a2e157287 */ /* 0x000fcc000c000000 */
[----:B------:R-:W-:-:S13]  /*9b10*/  ISETP.GE.AND P1, PT, R3, UR21, PT ;  /* 0x0000001503007c0c */ /* 0x000fda000bf26270 */
[----:B------:R-:W-:Y:S05]  /*9b20*/  @!P1 BRA `(.L_x_869) ;  /* 0x0000002000989947 */ /* 0x000fea0003800000 */
[----:B------:R-:W-:Y:S01]  /*9b30*/  IMAD.MOV.U32 R9, RZ, RZ, R4 ;  /* 0x000000ffff097224 */ /* 0x000fe200078e0004 */
[----:B------:R-:W-:Y:S01]  /*9b40*/  UMOV UR23, UR5 ;  /* 0x0000000500177c82 */ /* 0x000fe20008000000 */
[----:B------:R-:W-:Y:S01]  /*9b50*/  IMAD.MOV.U32 R8, RZ, RZ, R5 ;  /* 0x000000ffff087224 */ /* 0x000fe200078e0005 */
[----:B------:R-:W-:-:S06]  /*9b60*/  UMOV UR22, UR7 ;  /* 0x0000000700167c82 */ /* 0x000fcc0008000000 */
.L_x_880:
[----:B------:R-:W-:-:S04]  /*9b70*/  UIADD3 UR7, UR22, 0x1, URZ ;  /* 0x0000000116077890 */ /* 0x000fc8000fffe03f */
[----:B------:R-:W-:-:S04]  /*9b80*/  UISETP.NE.AND UP0, UPT, UR7, 0x2, UPT ;  /* 0x000000020700788c */ /* 0x000fc8000bf05270 */
[----:B------:R-:W-:Y:S02]  /*9b90*/  USEL UR5, URZ, 0x1, UP0 ;  /* 0x000000013f057887 */ /* 0x000fe40008000000 */
[----:B------:R-:W-:Y:S02]  /*9ba0*/  USEL UR7, UR7, URZ, UP0 ;  /* 0x0000003f07077287 */ /* 0x000fe40008000000 */
[----:B------:R-:W-:Y:S01]  /*9bb0*/  ULOP3.LUT UR5, UR23, UR5, URZ, 0x3c, !UPT ;  /* 0x0000000517057292 */ /* 0x000fe2000f8e3c3f */
[----:B------:R-:W-:Y:S11]  /*9bc0*/  @!P0 BRA `(.L_x_870) ;  /* 0x0000000000048947 */ /* 0x000ff60003800000 */
[----:B------:R-:W-:Y:S01]  /*9bd0*/  BPT.TRAP 0x1 ;  /* 0x000000040000795c */ /* 0x000fe20000300000 */
.L_x_870:
[----:B------:R-:W-:Y:S01]  /*9be0*/  ULEA UR10, UR7, UR47, 0x3 ;  /* 0x0000002f070a7291 */ /* 0x000fe2000f8e183f */
[----:B------:R-:W-:-:S05]  /*9bf0*/  IMAD.U32 R4, RZ, RZ, UR5 ;  /* 0x00000005ff047e24 */ /* 0x000fca000f8e00ff */
[----:B------:R-:W-:-:S04]  /*9c00*/  SHF.L.U32 R4, R4, 0x1f, RZ ;  /* 0x0000001f04047819 */ /* 0x000fc800000006ff */
[----:B------:R0:W1:Y:S01]  /*9c10*/  SYNCS.PHASECHK.TRANS64.TRYWAIT P1, [UR10+0x12430], R4 ;  /* 0x01243004ff0075a7 */ /* 0x000062000802014a */
[----:B------:R-:W-:Y:S05]  /*9c20*/  @!P0 BRA `(.L_x_871) ;  /* 0x0000000000048947 */ /* 0x000fea0003800000 */
[----:B------:R-:W-:Y:S01]  /*9c30*/  BPT.TRAP 0x1 ;  /* 0x000000040000795c */ /* 0x000fe20000300000 */
.L_x_871:
[----:B-1----:R-:W-:Y:S05]  /*9c40*/  @P1 BRA `(.L_x_872) ;  /* 0x0000000000081947 */ /* 0x002fea0003800000 */
[----:B------:R-:W1:Y:S02]  /*9c50*/  SYNCS.PHASECHK.TRANS64.TRYWAIT P1, [UR10+0x12430], R4 ;  /* 0x01243004ff0075a7 */ /* 0x000e64000802014a */
[----:B-1----:R-:W-:Y:S05]  /*9c60*/  @!P1 BRA `(.L_x_873) ;  /* 0x000000cc00789947 */ /* 0x002fea0003800000 */
.L_x_872:
[----:B------:R-:W-:Y:S01]  /*9c70*/  UIMAD UR24, UR7, 0x280, UR6 ;  /* 0x00000280071878a4 */ /* 0x000fe2000f8e0206 */
[----:B------:R-:W-:Y:S01]  /*9c80*/  WARPGROUP.ARRIVE ;  /* 0x00000000000079c5 */ /* 0x000fe20000000000 */
[----:B------:R-:W-:Y:S01]  /*9c90*/  UMOV UR39, 0x80000020 ;  /* 0x8000002000277882 */ /* 0x000fe20000000000 */
[----:B------:R-:W-:Y:S01]  /*9ca0*/  UMOV UR12, UR36 ;  /* 0x00000024000c7c82 */ /* 0x000fe20008000000 */
[----:B------:R-:W-:Y:S01]  /*9cb0*/  UIADD3 UR14, UR24, 0x80, URZ ;  /* 0x00000080180e7890 */ /* 0x000fe2000fffe03f */
[----:B------:R-:W-:Y:S02]  /*9cc0*/  UMOV UR13, UR37 ;  /* 0x00000025000d7c82 */ /* 0x000fe40008000000 */
[----:B------:R-:W-:Y:S01]  /*9cd0*/  UMOV UR38, UR24 ;  /* 0x0000001800267c82 */ /* 0x000fe20008000000 */
[----:B------:R-:W-:Y:S01]  /*9ce0*/  UMOV UR15, 0x80000020 ;  /* 0x80000020000f7882 */ /* 0x000fe20000000000 */
[----:B------:R-:W-:Y:S01]  /*9cf0*/  QGMMA.64x32x32.F32.E4M3.E4M3 R120, gdesc[UR36], RZ, !UPT, gsb0 ;  /* 0x00600000247879f3 */ /* 0x000fe2000c0008ff */
[----:B------:R-:W-:Y:S01]  /*9d00*/  UIADD3 UR18, UR24, 0x100, URZ ;  /* 0x0000010018127890 */ /* 0x000fe2000fffe03f */
[----:B------:R-:W-:Y:S01]  /*9d10*/  UMOV UR16, UR36 ;  /* 0x0000002400107c82 */ /* 0x000fe20008000000 */
[----:B------:R-:W-:Y:S01]  /*9d20*/  UMOV UR17, UR37 ;  /* 0x0000002500117c82 */ /* 0x000fe20008000000 */
[----:B------:R-:W-:Y:S01]  /*9d30*/  UMOV UR19, 0x80000020 ;  /* 0x8000002000137882 */ /* 0x000fe20000000000 */
[----:B------:R-:W-:Y:S01]  /*9d40*/  UIADD3 UR38, UR24, 0x180, URZ ;  /* 0x0000018018267890 */ /* 0x000fe2000fffe03f */
[----:B------:R-:W-:Y:S01]  /*9d50*/  UMOV UR39, 0x80000020 ;  /* 0x8000002000277882 */ /* 0x000fe20000000000 */
[----:B------:R-:W-:Y:S01]  /*9d60*/  UIADD3 UR10, UR24, 0x200, URZ ;  /* 0x00000200180a7890 */ /* 0x000fe2000fffe03f */
[----:B------:R-:W-:Y:S01]  /*9d70*/  UMOV UR11, 0x80000020 ;  /* 0x80000020000b7882 */ /* 0x000fe20000000000 */
[----:B------:R-:W-:-:S02]  /*9d80*/  WARPGROUP.DEPBAR.LE gsb0, 0x0 ;  /* 0x00008000000079c5 */ /* 0x000fc40000010000 */
        /* <DEDUP_REMOVED lines=45> */
.L_x_874:
[----:B------:R-:W-:Y:S01]  /*a060*/  ULEA UR13, UR22, UR47, 0x3 ;  /* 0x0000002f160d7291 */ /* 0x000fe2000f8e183f */
[----:B01----:R-:W-:-:S05]  /*a070*/  IMAD.U32 R4, RZ, RZ, UR23 ;  /* 0x00000017ff047e24 */ /* 0x003fca000f8e00ff */
[----:B------:R-:W-:-:S04]  /*a080*/  SHF.L.U32 R4, R4, 0x1f, RZ ;  /* 0x0000001f04047819 */ /* 0x000fc800000006ff */
[----:B------:R0:W1:Y:S01]  /*a090*/  SYNCS.PHASECHK.TRANS64.TRYWAIT P1, [UR13+0x12450], R4 ;  /* 0x01245004ff0075a7 */ /* 0x000062000802014d */
[----:B------:R-:W-:Y:S05]  /*a0a0*/  @!P0 BRA `(.L_x_875) ;  /* 0x0000000000048947 */ /* 0x000fea0003800000 */
[----:B------:R-:W-:Y:S01]  /*a0b0*/  BPT.TRAP 0x1 ;  /* 0x000000040000795c */ /* 0x000fe20000300000 */
.L_x_875:
[----:B-1----:R-:W-:Y:S05]  /*a0c0*/  @P1 BRA `(.L_x_876) ;  /* 0x0000000000081947 */ /* 0x002fea0003800000 */
[----:B------:R-:W1:Y:S02]  /*a0d0*/  SYNCS.PHASECHK.TRANS64.TRYWAIT P1, [UR13+0x12450], R4 ;  /* 0x01245004ff0075a7 */ /* 0x000e64000802014d */
[----:B-1----:R-:W-:Y:S05]  /*a0e0*/  @!P1 BRA `(.L_x_877) ;  /* 0x000000c800709947 */ /* 0x002fea0003800000 */
.L_x_876:
        /* <DEDUP_REMOVED lines=32> */
.L_x_878:
[----:B01----:R-:W-:Y:S01]  /*a2f0*/  FMNMX.FTZ R4, R120, R8, !PT ;  /* 0x0000000878047209 */ /* 0x003fe20007810000 */
[----:B------:R-:W-:Y:S01]  /*a300*/  IMAD.U32 R136, RZ, RZ, UR44 ;  /* 0x0000002cff887e24 */ /* 0x000fe2000f8e00ff */
[----:B------:R-:W-:Y:S01]  /*a310*/  FMNMX.FTZ R12, R122, R9, !PT ;  /* 0x000000097a0c7209 */ /* 0x000fe20007810000 */
[----:B------:R-:W-:Y:S01]  /*a320*/  ULEA UR10, UR7, UR47, 0x3 ;  /* 0x0000002f070a7291 */ /* 0x000fe2000f8e183f */
[----:B------:R-:W-:Y:S02]  /*a330*/  FMNMX.FTZ R5, R121, R4, !PT ;  /* 0x0000000479057209 */ /* 0x000fe40007810000 */
[----:B------:R-:W-:Y:S01]  /*a340*/  FMNMX.FTZ R13, R123, R12, !PT ;  /* 0x0000000c7b0d7209 */ /* 0x000fe20007810000 */
[----:B------:R-:W-:Y:S01]  /*a350*/  UIADD3 UR10, UR10, 0x12440, URZ ;  /* 0x000124400a0a7890 */ /* 0x000fe2000fffe03f */
[----:B------:R-:W-:Y:S02]  /*a360*/  FMNMX.FTZ R4, R124, R5, !PT ;  /* 0x000000057c047209 */ /* 0x000fe40007810000 */
[----:B------:R-:W-:Y:S01]  /*a370*/  FMNMX.FTZ R12, R126, R13, !PT ;  /* 0x0000000d7e0c7209 */ /* 0x000fe20007810000 */
[----:B------:R-:W-:Y:S01]  /*a380*/  UPRMT UR10, UR4, 0x654, UR10 ;  /* 0x00000654040a7896 */ /* 0x000fe2000800000a */
[----:B------:R-:W-:-:S02]  /*a390*/  FMNMX.FTZ R5, R125, R4, !PT ;  /* 0x000000047d057209 */ /* 0x000fc40007810000 */
[----:B------:R-:W-:Y:S02]  /*a3a0*/  FMNMX.FTZ R13, R127, R12, !PT ;  /* 0x0000000c7f0d7209 */ /* 0x000fe40007810000 */
[----:B------:R-:W-:Y:S02]  /*a3b0*/  FMNMX.FTZ R4, R128, R5, !PT ;  /* 0x0000000580047209 */ /* 0x000fe40007810000 */
[----:B------:R-:W-:Y:S02]  /*a3c0*/  FMNMX.FTZ R12, R130, R13, !PT ;  /* 0x0000000d820c7209 */ /* 0x000fe40007810000 */
[----:B------:R-:W-:Y:S01]  /*a3d0*/  FMNMX.FTZ R5, R129, R4, !PT ;  /* 0x0000000481057209 */ /* 0x000fe20007810000 */
[----:B------:R-:W-:Y:S01]  /*a3e0*/  SYNCS.ARRIVE.TRANS64.RED.A1T0 RZ, [UR10], RZ ;  /* 0x000000ffffff79a7 */ /* 0x000fe2000810040a */
        /* <DEDUP_REMOVED lines=77> */
[C---:B------:R-:W-:Y:S01]  /*a8c0*/  FFMA.FTZ R136, R5.reuse, R136, -8 ;  /* 0xc100000005887423 */ /* 0x040fe20000010088 */
[----:B------:R-:W-:-:S03]  /*a8d0*/  FADD.FTZ R8, -R5, R8 ;  /* 0x0000000805087221 */ /* 0x000fc60000010100 */
[--C-:B------:R-:W-:Y:S01]  /*a8e0*/  FFMA.FTZ R15, R129, UR44, -R136.reuse ;  /* 0x0000002c810f7c23 */ /* 0x100fe20008010888 */
[----:B------:R-:W-:-:S01]  /*a8f0*/  FFMA.FTZ R129, R61, UR44, -R136 ;  /* 0x0000002c3d817c23 */ /* 0x000fc20008010888 */
[----:B------:R-:W-:Y:S01]  /*a900*/  FFMA.FTZ R61, R65, UR44, -R136 ;  /* 0x0000002c413d7c23 */ /* 0x000fe20008010888 */
[----:B------:R-:W-:Y:S02]  /*a910*/  IMAD.U32 R65, RZ, RZ, UR44 ;  /* 0x0000002cff417e24 */ /* 0x000fe4000f8e00ff */
[----:B------:R-:W-:Y:S01]  /*a920*/  FMUL.FTZ R23, R8, UR44 ;  /* 0x0000002c08177c20 */ /* 0x000fe20008410000 */
[----:B------:R-:W-:-:S01]  /*a930*/  FADD.FTZ R8, -R4, R9 ;  /* 0x0000000904087221 */ /* 0x000fc20000010100 */
[----:B------:R-:W-:Y:S01]  /*a940*/  FFMA.FTZ R12, R128, UR44, -R136 ;  /* 0x0000002c800c7c23 */ /* 0x000fe20008010888 */
[----:B------:R-:W-:-:S01]  /*a950*/  FFMA.FTZ R128, R4, R65, -8 ;  /* 0xc100000004807423 */ /* 0x000fc20000010041 */
[--C-:B------:R-:W-:Y:S01]  /*a960*/  FFMA.FTZ R18, R112, UR44, -R136.reuse ;  /* 0x0000002c70127c23 */ /* 0x100fe20008010888 */
[----:B------:R-:W-:Y:S01]  /*a970*/  FMUL.FTZ R9, R8, UR44 ;  /* 0x0000002c08097c20 */ /* 0x000fe20008410000 */
[--C-:B------:R-:W-:Y:S01]  /*a980*/  FFMA.FTZ R112, R60, UR44, -R136.reuse ;  /* 0x0000002c3c707c23 */ /* 0x100fe20008010888 */
[----:B------:R-:W-:-:S01]  /*a990*/  FFMA.FTZ R8, R120, UR44, -R136 ;  /* 0x0000002c78087c23 */ /* 0x000fc20008010888 */
[----:B------:R-:W-:Y:S01]  /*a9a0*/  FFMA.FTZ R60, R64, UR44, -R136 ;  /* 0x0000002c403c7c23 */ /* 0x000fe20008010888 */
[----:B------:R-:W-:-:S01]  /*a9b0*/  FFMA.FTZ R64, R122, UR44, -R128 ;  /* 0x0000002c7a407c23 */ /* 0x000fc20008010880 */
[----:B------:R-:W-:Y:S01]  /*a9c0*/  FFMA.FTZ R13, R121, UR44, -R136 ;  /* 0x0000002c790d7c23 */ /* 0x000fe20008010888 */
[----:B------:R-:W-:-:S01]  /*a9d0*/  FFMA.FTZ R65, R123, UR44, -R128 ;  /* 0x0000002c7b417c23 */ /* 0x000fc20008010880 */
[----:B------:R-:W-:Y:S01]  /*a9e0*/  MUFU.EX2 R23, R23 ;  /* 0x0000001700177308 */ /* 0x000fe20000000800 */
[----:B------:R-:W-:-:S01]  /*a9f0*/  FFMA.FTZ R120, R124, UR44, -R136 ;  /* 0x0000002c7c787c23 */ /* 0x000fc20008010888 */
[----:B------:R-:W-:Y:S01]  /*aa00*/  FFMA.FTZ R122, R126, UR44, -R128 ;  /* 0x0000002c7e7a7c23 */ /* 0x000fe20008010880 */
[----:B------:R-:W-:-:S01]  /*aa10*/  FFMA.FTZ R121, R125, UR44, -R136 ;  /* 0x0000002c7d797c23 */ /* 0x000fc20008010888 */
[----:B------:R-:W-:Y:S01]  /*aa20*/  FFMA.FTZ R14, R104, UR44, -R136 ;  /* 0x0000002c680e7c23 */ /* 0x000fe20008010888 */
[----:B------:R-:W-:-:S01]  /*aa30*/  FFMA.FTZ R123, R127, UR44, -R128 ;  /* 0x0000002c7f7b7c23 */ /* 0x000fc20008010880 */
[--C-:B------:R-:W-:Y:S01]  /*aa40*/  FFMA.FTZ R104, R108, UR44, -R136.reuse ;  /* 0x0000002c6c687c23 */ /* 0x100fe20008010888 */
[----:B------:R-:W-:-:S01]  /*aa50*/  FFMA.FTZ R108, R116, UR44, -R136 ;  /* 0x0000002c746c7c23 */ /* 0x000fc20008010888 */
[----:B------:R-:W0:Y:S01]  /*aa60*/  MUFU.EX2 R8, R8 ;  /* 0x0000000800087308 */ /* 0x000e220000000800 */
[----:B------:R-:W-:-:S01]  /*aa70*/  FFMA.FTZ R20, R88, UR44, -R136 ;  /* 0x0000002c58147c23 */ /* 0x000fc20008010888 */
[--C-:B------:R-:W-:Y:S01]  /*aa80*/  FFMA.FTZ R88, R92, UR44, -R136.reuse ;  /* 0x0000002c5c587c23 */ /* 0x100fe20008010888 */
[----:B------:R-:W-:-:S01]  /*aa90*/  FFMA.FTZ R116, R68, UR44, -R136 ;  /* 0x0000002c44747c23 */ /* 0x000fc20008010888 */
[----:B------:R-:W-:Y:S01]  /*aaa0*/  FFMA.FTZ R92, R100, UR44, -R136 ;  /* 0x0000002c645c7c23 */ /* 0x000fe20008010888 */
[----:B------:R-:W-:-:S01]  /*aab0*/  FFMA.FTZ R68, R130, UR44, -R128 ;  /* 0x0000002c82447c23 */ /* 0x000fc20008010880 */
[--C-:B------:R-:W-:Y:S01]  /*aac0*/  FFMA.FTZ R100, R84, UR44, -R136.reuse ;  /* 0x0000002c54647c23 */ /* 0x100fe20008010888 */
[----:B------:R-:W-:-:S01]  /*aad0*/  FFMA.FTZ R125, R133, UR44, -R136 ;  /* 0x0000002c857d7c23 */ /* 0x000fc20008010888 */
[----:B------:R-:W-:Y:S01]  /*aae0*/  MUFU.EX2 R9, R9 ;  /* 0x0000000900097308 */ /* 0x000fe20000000800 */
[----:B------:R-:W-:-:S01]  /*aaf0*/  FFMA.FTZ R21, R113, UR44, -R136 ;  /* 0x0000002c71157c23 */ /* 0x000fc20008010888 */
[----:B------:R-:W-:Y:S01]  /*ab00*/  FFMA.FTZ R84, R114, UR44, -R128 ;  /* 0x0000002c72547c23 */ /* 0x000fe20008010880 */
[----:B------:R-:W-:-:S01]  /*ab10*/  FFMA.FTZ R113, R93, UR44, -R136 ;  /* 0x0000002c5d717c23 */ /* 0x000fc20008010888 */
[----:B------:R-:W-:Y:S01]  /*ab20*/  FFMA.FTZ R133, R69, UR44, -R136 ;  /* 0x0000002c45857c23 */ /* 0x000fe20008010888 */
[----:B------:R-:W-:-:S01]  /*ab30*/  FFMA.FTZ R114, R94, UR44, -R128 ;  /* 0x0000002c5e727c23 */ /* 0x000fc20008010880 */
[----:B------:R-:W-:Y:S01]  /*ab40*/  FFMA.FTZ R93, R97, UR44, -R136 ;  /* 0x0000002c615d7c23 */ /* 0x000fe20008010888 */
[----:B------:R-:W-:-:S01]  /*ab50*/  FFMA.FTZ R69, R131, UR44, -R128 ;  /* 0x0000002c83457c23 */ /* 0x000fc20008010880 */
[----:B------:R-:W1:Y:S01]  /*ab60*/  MUFU.EX2 R64, R64 ;  /* 0x0000004000407308 */ /* 0x000e620000000800 */
[----:B------:R-:W-:-:S01]  /*ab70*/  FFMA.FTZ R94, R98, UR44, -R128 ;  /* 0x0000002c625e7c23 */ /* 0x000fc20008010880 */
[----:B------:R-:W-:Y:S01]  /*ab80*/  FFMA.FTZ R97, R101, UR44, -R136 ;  /* 0x0000002c65617c23 */ /* 0x000fe20008010888 */
[----:B------:R-:W-:-:S01]  /*ab90*/  FFMA.FTZ R98, R102, UR44, -R128 ;  /* 0x0000002c66627c23 */ /* 0x000fc20008010880 */
[----:B------:R-:W-:Y:S01]  /*aba0*/  FFMA.FTZ R101, R77, UR44, -R136 ;  /* 0x0000002c4d657c23 */ /* 0x000fe20008010888 */
[----:B0-----:R-:W-:-:S01]  /*abb0*/  FFMA.FTZ R102, R23, R7, R8 ;  /* 0x0000000717667223 */ /* 0x001fc20000010008 */
        /* <DEDUP_REMOVED lines=8> */
[----:B------:R-:W-:Y:S01]  /*ac40*/  FFMA.FTZ R105, R109, UR44, -R136 ;  /* 0x0000002c6d697c23 */ /* 0x000fe20008010888 */
[----:B------:R-:W-:-:S01]  /*ac50*/  FFMA.FTZ R127, R135, UR44, -R128 ;  /* 0x0000002c877f7c23 */ /* 0x000fc20008010880 */
[----:B------:R-:W2:Y:S01]  /*ac60*/  MUFU.EX2 R65, R65 ;  /* 0x0000004100417308 */ /* 0x000ea20000000800 */
[----:B-1----:R-:W-:-:S01]  /*ac70*/  FFMA.FTZ R6, R9, R6, R64 ;  /* 0x0000000609067223 */ /* 0x002fc20000010040 */
[--C-:B------:R-:W-:Y:S01]  /*ac80*/  FFMA.FTZ R109, R117, UR44, -R136.reuse ;  /* 0x0000002c756d7c23 */ /* 0x100fe20008010888 */
[----:B------:R-:W-:-:S01]  /*ac90*/  FFMA.FTZ R22, R96, UR44, -R136 ;  /* 0x0000002c60167c23 */ /* 0x000fc20008010888 */
[--C-:B------:R-:W-:Y:S01]  /*aca0*/  FFMA.FTZ R96, R76, UR44, -R136.reuse ;  /* 0x0000002c4c607c23 */ /* 0x100fe20008010888 */
[----:B------:R-:W-:-:S01]  /*acb0*/  FFMA.FTZ R117, R85, UR44, -R136 ;  /* 0x0000002c55757c23 */ /* 0x000fc20008010888 */
[----:B------:R-:W-:Y:S01]  /*acc0*/  FFMA.FTZ R76, R80, UR44, -R136 ;  /* 0x0000002c504c7c23 */ /* 0x000fe20008010888 */
[----:B------:R-:W-:-:S01]  /*acd0*/  FFMA.FTZ R85, R115, UR44, -R128 ;  /* 0x0000002c73557c23 */ /* 0x000fc20008010880 */
[----:B------:R-:W1:Y:S01]  /*ace0*/  MUFU.EX2 R120, R120 ;  /* 0x0000007800787308 */ /* 0x000e620000000800 */
[----:B0-----:R-:W-:-:S01]  /*acf0*/  FADD.FTZ R7, R13, R102 ;  /* 0x000000660d077221 */ /* 0x001fc20000010000 */
[--C-:B------:R-:W-:Y:S01]  /*ad00*/  FFMA.FTZ R80, R106, UR44, -R128.reuse ;  /* 0x0000002c6a507c23 */ /* 0x100fe20008010880 */
[----:B------:R-:W-:-:S01]  /*ad10*/  FFMA.FTZ R115, R95, UR44, -R128 ;  /* 0x0000002c5f737c23 */ /* 0x000fc20008010880 */
[--C-:B------:R-:W-:Y:S01]  /*ad20*/  FFMA.FTZ R95, R99, UR44, -R128.reuse ;  /* 0x0000002c635f7c23 */ /* 0x100fe20008010880 */
[----:B------:R-:W-:-:S01]  /*ad30*/  FFMA.FTZ R99, R103, UR44, -R128 ;  /* 0x0000002c67637c23 */ /* 0x000fc20008010880 */
[--C-:B------:R-:W-:Y:S01]  /*ad40*/  FFMA.FTZ R106, R110, UR44, -R128.reuse ;  /* 0x0000002c6e6a7c23 */ /* 0x100fe20008010880 */
[----:B------:R-:W-:-:S01]  /*ad50*/  FFMA.FTZ R110, R118, UR44, -R128 ;  /* 0x0000002c766e7c23 */ /* 0x000fc20008010880 */
[----:B------:R-:W0:Y:S01]  /*ad60*/  MUFU.EX2 R122, R122 ;  /* 0x0000007a007a7308 */ /* 0x000e220000000800 */
[----:B--2---:R-:W-:-:S01]  /*ad70*/  FADD.FTZ R119, R65, R6 ;  /* 0x0000000641777221 */ /* 0x004fc20000010000 */
[----:B------:R-:W-:Y:S01]  /*ad80*/  FFMA.FTZ R90, R90, UR44, -R128 ;  /* 0x0000002c5a5a7c23 */ /* 0x000fe20008010880 */
[----:B------:R-:W-:-:S01]  /*ad90*/  FFMA.FTZ R89, R89, UR44, -R136 ;  /* 0x0000002c59597c23 */ /* 0x000fc20008010888 */
[----:B------:R-:W-:Y:S01]  /*ada0*/  FFMA.FTZ R91, R91, UR44, -R128 ;  /* 0x0000002c5b5b7c23 */ /* 0x000fe20008010880 */
[----:B------:R-:W-:-:S01]  /*adb0*/  FFMA.FTZ R72, R72, UR44, -R136 ;  /* 0x0000002c48487c23 */ /* 0x000fc20008010888 */
[----:B------:R-:W-:Y:S01]  /*adc0*/  FFMA.FTZ R74, R74, UR44, -R128 ;  /* 0x0000002c4a4a7c23 */ /* 0x000fe20008010880 */
[----:B------:R-:W-:-:S01]  /*add0*/  FFMA.FTZ R73, R73, UR44, -R136 ;  /* 0x0000002c49497c23 */ /* 0x000fc20008010888 */
[----:B------:R-:W2:Y:S01]  /*ade0*/  MUFU.EX2 R121, R121 ;  /* 0x0000007900797308 */ /* 0x000ea20000000800 */
[----:B-1----:R-:W-:-:S01]  /*adf0*/  FADD.FTZ R6, R120, R7 ;  /* 0x0000000778067221 */ /* 0x002fc20000010000 */
[----:B------:R-:W-:Y:S01]  /*ae00*/  FFMA.FTZ R75, R75, UR44, -R128 ;  /* 0x0000002c4b4b7c23 */ /* 0x000fe20008010880 */
[----:B------:R-:W-:-:S01]  /*ae10*/  FFMA.FTZ R56, R56, UR44, -R136 ;  /* 0x0000002c38387c23 */ /* 0x000fc20008010888 */
[----:B------:R-:W-:Y:S01]  /*ae20*/  FFMA.FTZ R58, R58, UR44, -R128 ;  /* 0x0000002c3a3a7c23 */ /* 0x000fe20008010880 */
[----:B------:R-:W-:-:S01]  /*ae30*/  FFMA.FTZ R57, R57, UR44, -R136 ;  /* 0x0000002c39397c23 */ /* 0x000fc20008010888 */
[--C-:B------:R-:W-:Y:S01]  /*ae40*/  FFMA.FTZ R59, R59, UR44, -R128.reuse ;  /* 0x0000002c3b3b7c23 */ /* 0x100fe20008010880 */
[----:B------:R-:W-:-:S01]  /*ae50*/  FFMA.FTZ R71, R71, UR44, -R128 ;  /* 0x0000002c47477c23 */ /* 0x000fc20008010880 */
        /* <DEDUP_REMOVED lines=21> */
[----:B--2---:R-:W-:-:S01]  /*afb0*/  FADD.FTZ R103, R127, R102 ;  /* 0x000000667f677221 */ /* 0x004fc20000010000 */
[----:B------:R-:W-:-:S06]  /*afc0*/  FFMA.FTZ R102, R78, UR44, -R128 ;  /* 0x0000002c4e667c23 */ /* 0x000fcc0008010880 */
[----:B------:R-:W2:Y:S01]  /*afd0*/  MUFU.EX2 R19, R19 ;  /* 0x0000001300137308 */ /* 0x000ea20000000800 */
[----:B-1----:R-:W-:-:S07]  /*afe0*/  FADD.FTZ R6, R14, R7 ;  /* 0x000000070e067221 */ /* 0x002fce0000010000 */
[----:B------:R-:W1:Y:S01]  /*aff0*/  MUFU.EX2 R81, R81 ;  /* 0x0000005100517308 */ /* 0x000e620000000800 */
[----:B0-----:R-:W-:-:S01]  /*b000*/  FADD.FTZ R78, R80, R103 ;  /* 0x00000067504e7221 */ /* 0x001fc20000010000 */
[----:B------:R-:W-:-:S06]  /*b010*/  FFMA.FTZ R103, R79, UR44, -R128 ;  /* 0x0000002c4f677c23 */ /* 0x000fcc0008010880 */
        /* <DEDUP_REMOVED lines=16> */
[----:B-1----:R-:W-:-:S01]  /*b120*/  FADD.FTZ R82, R84, R79 ;  /* 0x0000004f54527221 */ /* 0x002fc20000010000 */
[----:B------:R-:W-:-:S06]  /*b130*/  FFMA.FTZ R79, R83, UR44, -R128 ;  /* 0x0000002c534f7c23 */ /* 0x000fcc0008010880 */
        /* <DEDUP_REMOVED lines=69> */
[--C-:B------:R-:W-:Y:S01]  /*b590*/  FFMA.FTZ R63, R67, UR44, -R128.reuse ;  /* 0x0000002c433f7c23 */ /* 0x100fe20008010880 */
[----:B------:R-:W-:-:S05]  /*b5a0*/  FFMA.FTZ R67, R70, UR44, -R128 ;  /* 0x0000002c46437c23 */ /* 0x000fca0008010880 */
        /* <DEDUP_REMOVED lines=44> */
.L_x_879:
        /* <DEDUP_REMOVED lines=60> */
[----:B------:R-:W-:Y:S01]  /*bc30*/  VIADD R3, R3, 0xffffffff ;  /* 0xffffffff03037836 */ /* 0x000fe20000000000 */
        /* <DEDUP_REMOVED lines=19> */
[----:B------:R-:W-:Y:S01]  /*bd70*/  F2FP.SATFINITE.E4M3.F32.PACK_AB_MERGE_C R139, R63, R62, R67 ;  /* 0x0000003e3f8b723e */ /* 0x000fe20004807043 */
[----:B------:R-:W-:Y:S06]  /*bd80*/  @P1 BRA `(.L_x_880) ;  /* 0xffffffdc00781947 */ /* 0x000fec000383ffff */
.L_x_869:
[----:B------:R-:W-:-:S13]  /*bd90*/  ISETP.GE.AND P1, PT, R3, UR46, PT ;  /* 0x0000002e03007c0c */ /* 0x000fda000bf26270 */
[----:B------:R-:W-:Y:S05]  /*bda0*/  @!P1 BRA `(.L_x_881) ;  /* 0x0000003c00dc9947 */ /* 0x000fea0003800000 */
[----:B------:R-:W-:Y:S01]  /*bdb0*/  ULDC UR21, c[0x0][0x9e4] ;  /* 0x0002790000157ab9 */ /* 0x000fe20000000800 */
[----:B------:R-:W-:Y:S01]  /*bdc0*/  ULDC UR24, c[0x0][0x288] ;  /* 0x0000a20000187ab9 */ /* 0x000fe20000000800 */
[----:B------:R-:W-:Y:S01]  /*bdd0*/  ULDC UR22, c[0x0][0x2f0] ;  /* 0x0000bc0000167ab9 */ /* 0x000fe20000000800 */
[----:B------:R-:W-:-:S05]  /*bde0*/  ULDC UR23, c[0x0][0x9e0] ;  /* 0x0002780000177ab9 */ /* 0x000fca0000000800 */
.L_x_900:
[----:B------:R-:W-:-:S04]  /*bdf0*/  UIADD3 UR27, UR7, 0x1, URZ ;  /* 0x00000001071b7890 */ /* 0x000fc8000fffe03f */
[----:B------:R-:W-:-:S04]  /*be00*/  UISETP.NE.AND UP0, UPT, UR27, 0x2, UPT ;  /* 0x000000021b00788c */ /* 0x000fc8000bf05270 */
[----:B------:R-:W-:Y:S02]  /*be10*/  USEL UR26, URZ, 0x1, UP0 ;  /* 0x000000013f1a7887 */ /* 0x000fe40008000000 */
[----:B------:R-:W-:Y:S02]  /*be20*/  USEL UR27, UR27, URZ, UP0 ;  /* 0x0000003f1b1b7287 */ /* 0x000fe40008000000 */
[----:B------:R-:W-:Y:S01]  /*be30*/  ULOP3.LUT UR26, UR5, UR26, URZ, 0x3c, !UPT ;  /* 0x0000001a051a7292 */ /* 0x000fe2000f8e3c3f */
[----:B------:R-:W-:Y:S11]  /*be40*/  @!P0 BRA `(.L_x_882) ;  /* 0x0000000000048947 */ /* 0x000ff60003800000 */
[----:B------:R-:W-:Y:S01]  /*be50*/  BPT.TRAP 0x1 ;  /* 0x000000040000795c */ /* 0x000fe20000300000 */
.L_x_882:
[----:B------:R-:W-:Y:S01]  /*be60*/  ULEA UR25, UR27, UR47, 0x3 ;  /* 0x0000002f1b197291 */ /* 0x000fe2000f8e183f */
[----:B------:R-:W-:-:S05]  /*be70*/  IMAD.U32 R8, RZ, RZ, UR26 ;  /* 0x0000001aff087e24 */ /* 0x000fca000f8e00ff */
[----:B------:R-:W-:-:S04]  /*be80*/  SHF.L.U32 R8, R8, 0x1f, RZ ;  /* 0x0000001f08087819 */ /* 0x000fc800000006ff */
[----:B------:R0:W1:Y:S01]  /*be90*/  SYNCS.PHASECHK.TRANS64.TRYWAIT P1, [UR25+0x12430], R8 ;  /* 0x01243008ff0075a7 */ /* 0x0000620008020159 */
[----:B------:R-:W-:Y:S05]  /*bea0*/  @!P0 BRA `(.L_x_883) ;  /* 0x0000000000048947 */ /* 0x000fea0003800000 */
[----:B------:R-:W-:Y:S01]  /*beb0*/  BPT.TRAP 0x1 ;  /* 0x000000040000795c */ /* 0x000fe20000300000 */
.L_x_883:
[----:B-1----:R-:W-:Y:S05]  /*bec0*/  @P1 BRA `(.L_x_884) ;  /* 0x0000000000081947 */ /* 0x002fea0003800000 */
[----:B------:R-:W1:Y:S02]  /*bed0*/  SYNCS.PHASECHK.TRANS64.TRYWAIT P1, [UR25+0x12430], R8 ;  /* 0x01243008ff0075a7 */ /* 0x000e640008020159 */
[----:B-1----:R-:W-:Y:S05]  /*bee0*/  @!P1 BRA `(.L_x_885) ;  /* 0x000000ac00089947 */ /* 0x002fea0003800000 */
.L_x_884:
        /* <DEDUP_REMOVED lines=63> */
.L_x_886:
[----:B------:R-:W-:Y:S01]  /*c2e0*/  ULEA UR12, UR7, UR47, 0x3 ;  /* 0x0000002f070c7291 */ /* 0x000fe2000f8e183f */
[----:B01----:R-:W-:-:S05]  /*c2f0*/  IMAD.U32 R8, RZ, RZ, UR5 ;  /* 0x00000005ff087e24 */ /* 0x003fca000f8e00ff */
[----:B------:R-:W-:-:S04]  /*c300*/  SHF.L.U32 R8, R8, 0x1f, RZ ;  /* 0x0000001f08087819 */ /* 0x000fc800000006ff */
[----:B------:R0:W1:Y:S01]  /*c310*/  SYNCS.PHASECHK.TRANS64.TRYWAIT P1, [UR12+0x12450], R8 ;  /* 0x01245008ff0075a7 */ /* 0x000062000802014c */
[----:B------:R-:W-:Y:S05]  /*c320*/  @!P0 BRA `(.L_x_887) ;  /* 0x0000000000048947 */ /* 0x000fea0003800000 */
[----:B------:R-:W-:Y:S01]  /*c330*/  BPT.TRAP 0x1 ;  /* 0x000000040000795c */ /* 0x000fe20000300000 */
.L_x_887:
[----:B-1----:R-:W-:Y:S05]  /*c340*/  @P1 BRA `(.L_x_888) ;  /* 0x0000000000081947 */ /* 0x002fea0003800000 */
[----:B------:R-:W1:Y:S02]  /*c350*/  SYNCS.PHASECHK.TRANS64.TRYWAIT P1, [UR12+0x12450], R8 ;  /* 0x01245008ff0075a7 */ /* 0x000e64000802014c */
[----:B-1----:R-:W-:Y:S05]  /*c360*/  @!P1 BRA `(.L_x_889) ;  /* 0x000000a800009947 */ /* 0x002fea0003800000 */
.L_x_888:
        /* <DEDUP_REMOVED lines=32> */
.L_x_890:
        /* <DEDUP_REMOVED lines=16> */
[----:B------:R-:W-:-:S05]  /*c670*/  IMAD R8, R11, -0x2, R8 ;  /* 0xfffffffe0b087824 */ /* 0x000fca00078e0208 */
[C---:B------:R-:W-:Y:S01]  /*c680*/  IADD3 R13, R8.reuse, -UR24, R17 ;  /* 0x80000018080d7c10 */ /* 0x040fe2000fffe011 */
[----:B------:R-:W-:-:S04]  /*c690*/  VIADD R8, R8, 0xffffffff ;  /* 0xffffffff08087836 */ /* 0x000fc80000000000 */
[C---:B------:R-:W-:Y:S02]  /*c6a0*/  VIADD R14, R13.reuse, UR23 ;  /* 0x000000170d0e7c36 */ /* 0x040fe40008000000 */
[----:B------:R-:W-:Y:S02]  /*c6b0*/  VIADD R13, R13, UR20 ;  /* 0x000000140d0d7c36 */ /* 0x000fe40008000000 */
        /* <DEDUP_REMOVED lines=16> */
.L_x_893:
[----:B------:R-:W-:-:S05]  /*c7c0*/  IMAD.U32 R22, RZ, RZ, UR21 ;  /* 0x00000015ff167e24 */ /* 0x000fca000f8e00ff */
[----:B------:R-:W-:-:S13]  /*c7d0*/  ISETP.NE.AND P1, PT, R22, 0x1, PT ;  /* 0x000000011600780c */ /* 0x000fda0003f25270 */
[----:B------:R-:W0:Y:S02]  /*c7e0*/  @P1 LDC.64 R20, c[0x0][0x9e8] ;  /* 0x00027a00ff141b82 */ /* 0x000e240000000a00 */
[----:B0-----:R-:W-:-:S05]  /*c7f0*/  @P1 IMAD.HI.U32 R20, R19, R20, RZ ;  /* 0x0000001413141227 */ /* 0x001fca00078e00ff */
[----:B------:R-:W-:-:S07]  /*c800*/  @P1 SHF.R.U32.HI R19, RZ, R21, R20 ;  /* 0x00000015ff131219 */ /* 0x000fce0000011614 */
.L_x_894:
[----:B------:R-:W-:Y:S05]  /*c810*/  BSYNC B0 ;  /* 0x0000000000007941 */ /* 0x000fea0003800000 */
.L_x_892:
[----:B------:R-:W-:-:S05]  /*c820*/  IMAD R19, R19, R22, R8 ;  /* 0x0000001613137224 */ /* 0x000fca00078e0208 */
[----:B------:R-:W-:Y:S02]  /*c830*/  VIADDMNMX R12, R19, R22, R12, PT ;  /* 0x00000016130c7246 */ /* 0x000fe4000380010c */
[----:B------:R-:W-:-:S07]  /*c840*/  VIMNMX R9, R9, R19, !PT ;  /* 0x0000001309097248 */ /* 0x000fce0007fe0100 */
.L_x_891:
[C---:B------:R-:W-:Y:S01]  /*c850*/  ISETP.GE.AND P2, PT, R15.reuse, 0x2, PT ;  /* 0x000000020f00780c */ /* 0x040fe20003f46270 */
[----:B------:R-:W-:Y:S01]  /*c860*/  UISETP.NE.AND UP0, UPT, UR48, URZ, UPT ;  /* 0x0000003f3000728c */ /* 0x000fe2000bf05270 */
[C---:B------:R-:W-:Y:S02]  /*c870*/  ISETP.GE.AND P1, PT, R15.reuse, 0x9, PT ;  /* 0x000000090f00780c */ /* 0x040fe40003f26270 */
        /* <DEDUP_REMOVED lines=10> */
[----:B------:R-:W-:Y:S02]  /*c920*/  LOP3.LUT R0, R0, 0xbfffffff, RZ, 0xc0, !PT ;  /* 0xbfffffff00007812 */ /* 0x000fe400078ec0ff */
        /* <DEDUP_REMOVED lines=212> */
[----:B------:R-:W-:Y:S02]  /*d670*/  ISETP.GE.AND P6, PT, R15, 0x9a, PT ;  /* 0x0000009a0f00780c */ /* 0x000fe40003fc6270 */
[----:B------:R-:W0:Y:S11]  /*d680*/  SHFL.IDX PT, R15, R18, 0x1, 0x1c1f ;  /* 0x003c1f00120f7f89 */ /* 0x000e3600000e0000 */
[----:B------:R-:W-:-:S02]  /*d690*/  @P6 LOP3.LUT R0, R0, 0x8000000, RZ, 0xfc, !PT ;  /* 0x0800000000006812 */ /* 0x000fc400078efcff */
[----:B------:R-:W-:-:S04]  /*d6a0*/  ISETP.GT.AND P6, PT, R9, 0x99, !P6 ;  /* 0x000000990900780c */ /* 0x000fc800077c4270 */
[----:B------:R-:W-:-:S04]  /*d6b0*/  ISETP.LT.OR P6, PT, R12, 0x9a, P6 ;  /* 0x0000009a0c00780c */ /* 0x000fc800037c1670 */
[----:B------:R-:W-:Y:S02]  /*d6c0*/  FSEL R69, R69, -INF , !P6 ;  /* 0xff80000045457808 */ /* 0x000fe40007000000 */
[----:B------:R-:W-:Y:S01]  /*d6d0*/  PLOP3.LUT P6, PT, PT, PT, UP0, 0x40, 0x0 ;  /* 0x000000000000781c */ /* 0x000fe20003fce808 */
[--C-:B0-----:R-:W-:Y:S02]  /*d6e0*/  IMAD.IADD R14, R14, 0x1, R15.reuse ;  /* 0x000000010e0e7824 */ /* 0x101fe400078e020f */
[----:B------:R-:W-:-:S10]  /*d6f0*/  IMAD.IADD R9, R13, 0x1, R15 ;  /* 0x000000010d097824 */ /* 0x000fd400078e020f */
        /* <DEDUP_REMOVED lines=14> */
.L_x_897:
[----:B------:R-:W-:-:S05]  /*d7e0*/  IMAD.U32 R19, RZ, RZ, UR21 ;  /* 0x00000015ff137e24 */ /* 0x000fca000f8e00ff */
[----:B------:R-:W-:-:S13]  /*d7f0*/  ISETP.NE.AND P6, PT, R19, 0x1, PT ;  /* 0x000000011300780c */ /* 0x000fda0003fc5270 */
[----:B------:R-:W0:Y:S02]  /*d800*/  @P6 LDC.64 R12, c[0x0][0x9e8] ;  /* 0x00027a00ff0c6b82 */ /* 0x000e240000000a00 */
[----:B0-----:R-:W-:-:S05]  /*d810*/  @P6 IMAD.HI.U32 R12, R15, R12, RZ ;  /* 0x0000000c0f0c6227 */ /* 0x001fca00078e00ff */
[----:B------:R-:W-:-:S07]  /*d820*/  @P6 SHF.R.U32.HI R15, RZ, R13, R12 ;  /* 0x0000000dff0f6219 */ /* 0x000fce000001160c */
.L_x_898:
[----:B------:R-:W-:Y:S05]  /*d830*/  BSYNC B0 ;  /* 0x0000000000007941 */ /* 0x000fea0003800000 */
.L_x_896:
[----:B------:R-:W-:-:S05]  /*d840*/  IMAD R8, R15, R19, R8 ;  /* 0x000000130f087224 */ /* 0x000fca00078e0208 */
[----:B------:R-:W-:Y:S02]  /*d850*/  VIADDMNMX R14, R8, R19, R14, PT ;  /* 0x00000013080e7246 */ /* 0x000fe4000380010e */
[----:B------:R-:W-:-:S07]  /*d860*/  VIMNMX R9, R9, R8, !PT ;  /* 0x0000000809097248 */ /* 0x000fce0007fe0100 */
.L_x_895:
        /* <DEDUP_REMOVED lines=501> */
.L_x_899:
[----:B------:R-:W-:Y:S01]  /*f7c0*/  UIADD3 UR5, UR12, 0x12460, URZ ;  /* 0x000124600c057890 */ /* 0x000fe2000fffe03f */
[----:B------:R-:W-:Y:S01]  /*f7d0*/  ISETP.GT.AND P1, PT, R3, UR46, PT ;  /* 0x0000002e03007c0c */ /* 0x000fe2000bf24270 */
[----:B------:R-:W-:Y:S01]  /*f7e0*/  UMOV UR7, UR27 ;  /* 0x0000001b00077c82 */ /* 0x000fe20008000000 */
[----:B------:R-:W-:Y:S01]  /*f7f0*/  F2FP.SATFINITE.E4M3.F32.PACK_AB_MERGE_C R4, R95, R4, RZ ;  /* 0x000000045f04723e */ /* 0x000fe200048070ff */
[----:B------:R-:W-:Y:S01]  /*f800*/  UPRMT UR5, UR4, 0x654, UR5 ;  /* 0x0000065404057896 */ /* 0x000fe20008000005 */
        /* <DEDUP_REMOVED lines=77> */
[----:B------:R-:W-:Y:S01]  /*fce0*/  IMAD.MOV.U32 R4, RZ, RZ, R9 ;  /* 0x000000ffff047224 */ /* 0x000fe200078e0009 */
[----:B------:R-:W-:Y:S01]  /*fcf0*/  UMOV UR7, UR27 ;  /* 0x0000001b00077c82 */ /* 0x000fe20008000000 */
[----:B------:R-:W-:Y:S01]  /*fd00*/  IMAD.MOV.U32 R5, RZ, RZ, R8 ;  /* 0x000000ffff057224 */ /* 0x000fe200078e0008 */
[----:B------:R-:W-:-:S06]  /*fd10*/  UMOV UR5, UR26 ;  /* 0x0000001a00057c82 */ /* 0x000fcc0008000000 */
.L_x_881:
[----:B------:R-:W-:Y:S06]  /*fd20*/  BAR.ARV 0x8, 0x200 ;  /* 0x0208000000007b1d */ /* 0x000fec0000002000 */
[----:B------:R-:W-:Y:S05]  /*fd30*/  @!P0 BRA `(.L_x_901) ;  /* 0x0000000000048947 */ /* 0x000fea0003800000 */
[----:B------:R-:W-:Y:S01]  /*fd40*/  BPT.TRAP 0x1 ;  /* 0x000000040000795c */ /* 0x000fe20000300000 */
.L_x_901:
[----:B------:R-:W-:Y:S01]  /*fd50*/  ULEA UR16, UR7, UR47, 0x3 ;  /* 0x0000002f07107291 */ /* 0x000fe2000f8e183f */
[----:B------:R-:W-:-:S05]  /*fd60*/  IMAD.U32 R0, RZ, RZ, UR5 ;  /* 0x00000005ff007e24 */ /* 0x000fca000f8e00ff */
[----:B------:R-:W-:-:S04]  /*fd70*/  SHF.L.U32 R0, R0, 0x1f, RZ ;  /* 0x0000001f00007819 */ /* 0x000fc800000006ff */
[----:B------:R0:W1:Y:S01]  /*fd80*/  SYNCS.PHASECHK.TRANS64.TRYWAIT P1, [UR16+0x12450], R0 ;  /* 0x01245000ff0075a7 */ /* 0x0000620008020150 */
[----:B------:R-:W-:Y:S05]  /*fd90*/  @!P0 BRA `(.L_x_902) ;  /* 0x0000000000048947 */ /* 0x000fea0003800000 */
[----:B------:R-:W-:Y:S01]  /*fda0*/  BPT.TRAP 0x1 ;  /* 0x000000040000795c */ /* 0x000fe20000300000 */
.L_x_902:
[----:B-1----:R-:W-:Y:S05]  /*fdb0*/  @P1 BRA `(.L_x_903) ;  /* 0x0000000000081947 */ /* 0x002fea0003800000 */
[----:B------:R-:W1:Y:S02]  /*fdc0*/  SYNCS.PHASECHK.TRANS64.TRYWAIT P1, [UR16+0x12450], R0 ;  /* 0x01245000ff0075a7 */ /* 0x000e640008020150 */
[----:B-1----:R-:W-:Y:S05]  /*fdd0*/  @!P1 BRA `(.L_x_904) ;  /* 0x0000006c007c9947 */ /* 0x002fea0003800000 */
.L_x_903:
[----:B------:R-:W-:Y:S01]  /*fde0*/  ULDC.64 UR12, c[0x0][0x9a0] ;  /* 0x00026800000c7ab9 */ /* 0x000fe20000000a00 */
[----:B------:R-:W-:Y:S01]  /*fdf0*/  UIADD3 UR47, UR47, 0x200, URZ ;  /* 0x000002002f2f7890 */ /* 0x000fe2000fffe03f */
[----:B------:R-:W-:Y:S01]  /*fe00*/  WARPGROUP.ARRIVE ;  /* 0x00000000000079c5 */ /* 0x000fe20000000000 */
[----:B------:R-:W-:Y:S01]  /*fe10*/  UISETP.NE.U32.AND UP0, UPT, UR12, URZ, UPT ;  /* 0x0000003f0c00728c */ /* 0x000fe2000bf05070 */
[----:B------:R-:W-:Y:S01]  /*fe20*/  IMAD.MOV.U32 R8, RZ, RZ, 0x3f800000 ;  /* 0x3f800000ff087424 */ /* 0x000fe200078e00ff */
[----:B------:R-:W-:Y:S02]  /*fe30*/  USHF.R.U32.HI UR47, URZ, 0x4, UR47 ;  /* 0x000000043f2f7899 */ /* 0x000fe4000801162f */
[----:B------:R-:W-:Y:S02]  /*fe40*/  UISETP.NE.AND.EX UP0, UPT, UR13, URZ, UPT, UP0 ;  /* 0x0000003f0d00728c */ /* 0x000fe4000bf05300 */
[----:B------:R-:W-:-:S04]  /*fe50*/  ULOP3.LUT UR47, UR47, 0x3fff, URZ, 0xc0, !UPT ;  /* 0x00003fff2f2f7892 */ /* 0x000fc8000f8ec03f */
[----:B------:R-:W-:-:S05]  /*fe60*/  PLOP3.LUT P1, PT, PT, PT, UP0, 0x80, 0x0 ;  /* 0x000000000000781c */ /* 0x000fca0003f2f008 */
[----:B------:R-:W-:Y:S01]  /*fe70*/  @UP0 ULDC.64 UR10, c[0x0][0x9c8] ;  /* 0x00027200000a0ab9 */ /* 0x000fe20000000a00 */
[----:B------:R-:W-:Y:S02]  /*fe80*/  @UP0 USHF.R.S32.HI UR6, URZ, 0x1f, UR42 ;  /* 0x0000001f3f060899 */ /* 0x000fe4000801142a */
[----:B------:R-:W-:Y:S02]  /*fe90*/  @UP0 UIMAD UR5, UR43, UR10, URZ ;  /* 0x0000000a2b0502a4 */ /* 0x000fe4000f8e023f */
[----:B------:R-:W-:Y:S02]  /*fea0*/  @UP0 UIMAD.WIDE.U32 UR8, UR41, UR10, URZ ;  /* 0x0000000a290802a5 */ /* 0x000fe4000f8e003f */
[----:B------:R-:W-:Y:S02]  /*feb0*/  ULOP3.LUT UR10, UR47, 0x10000, URZ, 0xfc, !UPT ;  /* 0x000100002f0a7892 */ /* 0x000fe4000f8efc3f */
[----:B------:R-:W-:Y:S02]  /*fec0*/  @UP0 UIMAD UR5, UR41, UR11, UR5 ;  /* 0x0000000b290502a4 */ /* 0x000fe4000f8e0205 */
[----:B------:R-:W-:Y:S01]  /*fed0*/  UIMAD UR10, UR7, 0x280, UR10 ;  /* 0x00000280070a78a4 */ /* 0x000fe2000f8e020a */
[----:B------:R-:W-:Y:S01]  /*fee0*/  UMOV UR11, 0xc0000010 ;  /* 0xc0000010000b7882 */ /* 0x000fe20000000000 */
[----:B------:R-:W-:Y:S01]  /*fef0*/  @UP0 ULDC.64 UR14, c[0x0][0x9d0] ;  /* 0x00027400000e0ab9 */ /* 0x000fe20000000a00 */
[----:B------:R-:W-:-:S02]  /*ff00*/  @UP0 UIADD3 UR7, UR9, UR5, URZ ;  /* 0x0000000509070290 */ /* 0x000fc4000fffe03f */
[----:B------:R-:W-:-:S04]  /*ff10*/  @UP0 UIMAD UR6, UR6, UR14, URZ ;  /* 0x0000000e060602a4 */ /* 0x000fc8000f8e023f */
[----:B------:R-:W-:Y:S01]  /*ff20*/  QGMMA.64x64x32.F32.E4M3.E4M3 R24, R152, gdesc[UR8], R24, gsb0 ;  /* 0x00e0000898187df3 */ /* 0x000fe20008000818 */
[----:B------:R-:W-:-:S03]  /*ff30*/  @UP0 UIMAD UR5, UR42, UR15, UR6 ;  /* 0x0000000f2a0502a4 */ /* 0x000fc6000f8e0206 */
[----:B------:R-:W-:Y:S02]  /*ff40*/  @UP0 UMOV UR6, UR8 ;  /* 0x0000000800060c82 */ /* 0x000fe40008000000 */
[----:B------:R-:W-:-:S04]  /*ff50*/  @UP0 UIMAD.WIDE.U32 UR6, UR42, UR14, UR6 ;  /* 0x0000000e2a0602a5 */ /* 0x000fc8000f8e0006 */
[----:B------:R-:W-:Y:S02]  /*ff60*/  @UP0 UIADD3 UR5, UR7, UR5, URZ ;  /* 0x0000000507050290 */ /* 0x000fe4000fffe03f */
[----:B------:R-:W-:-:S04]  /*ff70*/  @UP0 ULEA UR8, UP1, UR6, UR12, 0x2 ;  /* 0x0000000c06080291 */ /* 0x000fc8000f82103f */
[----:B------:R-:W-:Y:S02]  /*ff80*/  @UP0 ULEA.HI.X UR9, UR6, UR13, UR5, 0x2, UP1 ;  /* 0x0000000d06090291 */ /* 0x000fe400088f1405 */
[----:B------:R-:W-:-:S04]  /*ff90*/  IMAD.U32 R2, RZ, RZ, UR8 ;  /* 0x00000008ff027e24 */ /* 0x000fc8000f8e00ff */
[----:B-1----:R-:W-:Y:S01]  /*ffa0*/  IMAD.U32 R3, RZ, RZ, UR9 ;  /* 0x00000009ff037e24 */ /* 0x002fe2000f8e00ff */
        /* <DEDUP_REMOVED lines=13> */
[----:B0-----:R-:W0:Y:S04]  /*10080*/  SHFL.BFLY PT, R0, R7, 0x2, 0x1f ;  /* 0x0c401f0007007f89 */ /* 0x001e2800000e0000 */
[----:B------:R-:W3:Y:S01]  /*10090*/  SHFL.BFLY PT, R9, R6, 0x2, 0x1f ;  /* 0x0c401f0006097f89 */ /* 0x000ee200000e0000 */
[----:B------:R-:W-:Y:S02]  /*100a0*/  WARPGROUP.DEPBAR.LE gsb0, 0x0 ;  /* 0x00008000000079c5 */ /* 0x000fe40000010000 */
[----:B------:R-:W-:-:S06]  /*100b0*/  WARPGROUP.ARRIVE ;  /* 0x00000000000079c5 */ /* 0x000fcc0000000000 */
[----:B------:R-:W-:Y:S01]  /*100c0*/  QGMMA.64x64x32.F32.E4M3.E4M3 R24, R140, gdesc[UR4], R24, gsb0 ;  /* 0x00e000048c187df3 */ /* 0x000fe20008000818 */
[----:B0-----:R-:W-:Y:S01]  /*100d0*/  FADD.FTZ R0, R0, R7 ;  /* 0x0000000700007221 */ /* 0x001fe20000010000 */
[----:B------:R-:W-:Y:S01]  /*100e0*/  UIADD3 UR10, UR10, 0x200, URZ ;  /* 0x000002000a0a7890 */ /* 0x000fe2000fffe03f */
[----:B---3--:R-:W-:Y:S01]  /*100f0*/  FADD.FTZ R9, R9, R6 ;  /* 0x0000000609097221 */ /* 0x008fe20000010000 */
[----:B------:R-:W-:Y:S02]  /*10100*/  UMOV UR11, 0xc0000010 ;  /* 0xc0000010000b7882 */ /* 0x000fe40000000000 */
[----:B-1----:R-:W0:Y:S04]  /*10110*/  SHFL.BFLY PT, R3, R0, 0x1, 0x1f ;  /* 0x0c201f0000037f89 */ /* 0x002e2800000e0000 */
[----:B------:R-:W1:Y:S01]  /*10120*/  SHFL.BFLY PT, R2, R9, 0x1, 0x1f ;  /* 0x0c201f0009027f89 */ /* 0x000e6200000e0000 */
[----:B0-----:R-:W-:Y:S01]  /*10130*/  FADD.FTZ R11, R0, R3 ;  /* 0x00000003000b7221 */ /* 0x001fe20000010000 */
[----:B-1----:R-:W-:-:S04]  /*10140*/  FADD.FTZ R12, R9, R2 ;  /* 0x00000002090c7221 */ /* 0x002fc80000010000 */
[C---:B------:R-:W-:Y:S01]  /*10150*/  FSETP.NE.FTZ.AND P1, PT, R11.reuse, RZ, PT ;  /* 0x000000ff0b00720b */ /* 0x040fe20003f35000 */
[----:B------:R-:W-:Y:S01]  /*10160*/  FMUL.FTZ R7, R11, 0.00390625 ;  /* 0x3b8000000b077820 */ /* 0x000fe20000410000 */
[----:B------:R-:W-:Y:S01]  /*10170*/  FMUL.FTZ R10, R12, 0.00390625 ;  /* 0x3b8000000c0a7820 */ /* 0x000fe20000410000 */
[----:B------:R-:W-:Y:S01]  /*10180*/  IMAD.MOV.U32 R3, RZ, RZ, RZ ;  /* 0x000000ffff037224 */ /* 0x000fe200078e00ff */
        /* <DEDUP_REMOVED lines=26> */
.L_x_905:
        /* <DEDUP_REMOVED lines=36> */
.L_x_827:
[----:B------:R-:W-:Y:S05]  /*10570*/  @P0 BRA `(.L_x_906) ;  /* 0x00000014006c0947 */ /* 0x000fea0003800000 */
[----:B------:R-:W0:Y:S01]  /*10580*/  S2R R7, SR_TID.X ;  /* 0x0000000000077919 */ /* 0x000e220000002100 */
[----:B------:R-:W-:Y:S01]  /*10590*/  ULDC.64 UR4, c[0x4][0x38] ;  /* 0x01000e0000047ab9 */ /* 0x000fe20000000a00 */
[----:B------:R-:W-:Y:S01]  /*105a0*/  ULDC.64 UR8, c[0x0][0xbd0] ;  /* 0x0002f40000087ab9 */ /* 0x000fe20000000a00 */
[----:B------:R-:W-:Y:S01]  /*105b0*/  USHF.R.S32.HI UR7, URZ, 0x1f, UR42 ;  /* 0x0000001f3f077899 */ /* 0x000fe2000801142a */
[----:B------:R-:W-:Y:S01]  /*105c0*/  ULDC.64 UR10, c[0x0][0xb38] ;  /* 0x0002ce00000a7ab9 */ /* 0x000fe20000000a00 */
[----:B0-----:R-:W-:-:S05]  /*105d0*/  IMAD.SHL.U32 R3, R7, 0x4, RZ ;  /* 0x0000000407037824 */ /* 0x001fca00078e00ff */
[----:B------:R-:W-:Y:S01]  /*105e0*/  LOP3.LUT R3, R3, 0xc, RZ, 0xc0, !PT ;  /* 0x0000000c03037812 */ /* 0x000fe200078ec0ff */
[----:B------:R-:W-:Y:S03]  /*105f0*/  BAR.SYNC.DEFER_BLOCKING 0x1, 0x180 ;  /* 0x0046000000007b1d */ /* 0x000fe60000010000 */
[----:B------:R-:W-:-:S05]  /*10600*/  IADD3 R4, P0, R3, UR4, RZ ;  /* 0x0000000403047c10 */ /* 0x000fca000ff1e0ff */
[----:B------:R-:W-:-:S05]  /*10610*/  IMAD.X R5, RZ, RZ, UR5, P0 ;  /* 0x00000005ff057e24 */ /* 0x000fca00080e06ff */
[----:B------:R0:W2:Y:S01]  /*10620*/  LDG.E.CONSTANT R6, desc[UR50][R4.64] ;  /* 0x0000003204067981 */ /* 0x0000a2000c1e9900 */
[C---:B------:R-:W-:Y:S01]  /*10630*/  LOP3.LUT P0, R3, R7.reuse, 0x3, RZ, 0xc0, !PT ;  /* 0x0000000307037812 */ /* 0x040fe2000780c0ff */
[----:B------:R-:W-:Y:S01]  /*10640*/  VIADD R7, R7, 0xffffff80 ;  /* 0xffffff8007077836 */ /* 0x000fe20000000000 */
[----:B------:R-:W-:Y:S01]  /*10650*/  UIMAD.WIDE.U32 UR4, UR42, UR8, URZ ;  /* 0x000000082a0472a5 */ /* 0x000fe2000f8e003f */
[----:B------:R-:W-:Y:S01]  /*10660*/  BSSY B0, `(.L_x_907) ;  /* 0x0000108000007945 */ /* 0x000fe20003800000 */
[----:B------:R-:W-:Y:S01]  /*10670*/  ISETP.EQ.OR P0, PT, R3, 0x3, !P0 ;  /* 0x000000030300780c */ /* 0x000fe20004702670 */
[----:B------:R-:W-:Y:S01]  /*10680*/  UIMAD UR6, UR7, UR8, URZ ;  /* 0x00000008070672a4 */ /* 0x000fe2000f8e023f */
[----:B------:R-:W-:Y:S01]  /*10690*/  SHF.R.S32.HI R8, RZ, 0x1f, R7 ;  /* 0x0000001fff087819 */ /* 0x000fe20000011407 */
[----:B------:R-:W-:Y:S01]  /*106a0*/  UIMAD UR8, UR7, UR10, URZ ;  /* 0x0000000a070872a4 */ /* 0x000fe2000f8e023f */
[----:B------:R-:W-:Y:S01]  /*106b0*/  SEL R91, R28, R29, P0 ;  /* 0x0000001d1c5b7207 */ /* 0x000fe20000000000 */
[----:B------:R-:W-:Y:S01]  /*106c0*/  IMAD.U32 R22, RZ, RZ, UR4 ;  /* 0x00000004ff167e24 */ /* 0x000fe2000f8e00ff */
[----:B------:R-:W-:Y:S01]  /*106d0*/  LEA.HI R3, R8, R7, RZ, 0x7 ;  /* 0x0000000708037211 */ /* 0x000fe200078f38ff */
[----:B------:R-:W-:Y:S01]  /*106e0*/  UIMAD UR9, UR42, UR9, UR6 ;  /* 0x000000092a0972a4 */ /* 0x000fe2000f8e0206 */
[----:B------:R-:W-:Y:S01]  /*106f0*/  SEL R87, R29, R28, P0 ;  /* 0x0000001c1d577207 */ /* 0x000fe20000000000 */
[----:B------:R-:W1:Y:S01]  /*10700*/  S2UR UR4, SR_CTAID.Y ;  /* 0x00000000000479c3 */ /* 0x000e620000002600 */
[----:B0-----:R-:W-:Y:S01]  /*10710*/  LOP3.LUT R4, R3, 0xffffff80, RZ, 0xc0, !PT ;  /* 0xffffff8003047812 */ /* 0x001fe200078ec0ff */
[----:B------:R-:W-:Y:S01]  /*10720*/  UIADD3 UR9, UR5, UR9, URZ ;  /* 0x0000000905097290 */ /* 0x000fe2000fffe03f */
[----:B------:R-:W-:Y:S01]  /*10730*/  SEL R75, R44, R45, P0 ;  /* 0x0000002d2c4b7207 */ /* 0x000fe20000000000 */
[----:B------:R-:W-:Y:S01]  /*10740*/  IMAD.U32 R23, RZ, RZ, UR5 ;  /* 0x00000005ff177e24 */ /* 0x000fe2000f8e00ff */
[----:B------:R-:W-:Y:S01]  /*10750*/  SEL R71, R45, R44, P0 ;  /* 0x0000002c2d477207 */ /* 0x000fe20000000000 */
[----:B------:R-:W-:Y:S01]  /*10760*/  IMAD.IADD R10, R7, 0x1, -R4 ;  /* 0x00000001070a7824 */ /* 0x000fe200078e0a04 */
[----:B------:R-:W0:Y:S01]  /*10770*/  S2R R44, SR_CTAID.X ;  /* 0x00000000002c7919 */ /* 0x000e220000002500 */
[----:B------:R-:W3:Y:S01]  /*10780*/  LDC R29, c[0x0][0xbe8] ;  /* 0x0002fa00ff1d7b82 */ /* 0x000ee20000000800 */
[----:B------:R-:W-:Y:S01]  /*10790*/  LEA.HI R8, R8, R7, RZ, 0x2 ;  /* 0x0000000708087211 */ /* 0x000fe200078f10ff */
[----:B------:R-:W-:Y:S01]  /*107a0*/  IMAD.U32 R23, RZ, RZ, UR9 ;  /* 0x00000009ff177e24 */ /* 0x000fe2000f8e00ff */
[----:B------:R-:W-:Y:S01]  /*107b0*/  SHF.R.S32.HI R9, RZ, 0x1f, R10 ;  /* 0x0000001fff097819 */ /* 0x000fe2000001140a */
[----:B------:R-:W-:Y:S01]  /*107c0*/  UIMAD.WIDE.U32 UR6, UR42, UR10, URZ ;  /* 0x0000000a2a0672a5 */ /* 0x000fe2000f8e003f */
[----:B------:R-:W-:Y:S01]  /*107d0*/  SHF.R.S32.HI R4, RZ, 0x7, R3 ;  /* 0x00000007ff047819 */ /* 0x000fe20000011403 */
[----:B------:R-:W-:Y:S01]  /*107e0*/  UIMAD UR8, UR42, UR11, UR8 ;  /* 0x0000000b2a0872a4 */ /* 0x000fe2000f8e0208 */
[----:B------:R-:W-:-:S02]  /*107f0*/  LEA.HI R12, R9, R10, RZ, 0x2 ;  /* 0x0000000a090c7211 */ /* 0x000fc400078f10ff */
[----:B------:R-:W-:Y:S01]  /*10800*/  LOP3.LUT R8, R8, 0xfffffffc, RZ, 0xc0, !PT ;  /* 0xfffffffc08087812 */ /* 0x000fe200078ec0ff */
[----:B------:R-:W-:Y:S01]  /*10810*/  UIADD3 UR8, UR7, UR8, URZ ;  /* 0x0000000807087290 */ /* 0x000fe2000fffe03f */
[--C-:B------:R-:W-:Y:S02]  /*10820*/  SHF.R.S32.HI R14, RZ, 0x2, R12.reuse ;  /* 0x00000002ff0e7819 */ /* 0x100fe4000001140c */
[----:B------:R-:W-:Y:S01]  /*10830*/  SHF.R.S32.HI R5, RZ, 0x1f, R12 ;  /* 0x0000001fff057819 */ /* 0x000fe2000001140c */
[----:B------:R-:W-:Y:S01]  /*10840*/  IMAD.IADD R7, R7, 0x1, -R8 ;  /* 0x0000000107077824 */ /* 0x000fe200078e0a08 */
[----:B------:R-:W-:Y:S02]  /*10850*/  LEA.HI R9, R9, R10, RZ, 0x5 ;  /* 0x0000000a09097211 */ /* 0x000fe400078f28ff */
[----:B------:R-:W-:Y:S02]  /*10860*/  LEA.HI R5, R5, R14, RZ, 0x3 ;  /* 0x0000000e05057211 */ /* 0x000fe400078f18ff */
[----:B------:R-:W-:-:S02]  /*10870*/  SEL R73, R40, R41, P0 ;  /* 0x0000002928497207 */ /* 0x000fc40000000000 */
[----:B------:R-:W-:Y:S01]  /*10880*/  LOP3.LUT R3, R5, 0xfffffff8, RZ, 0xc0, !PT ;  /* 0xfffffff805037812 */ /* 0x000fe200078ec0ff */
[----:B------:R-:W-:Y:S01]  /*10890*/  IMAD.HI R5, R4, 0x55555556, RZ ;  /* 0x5555555604057827 */ /* 0x000fe200078e02ff */
[----:B------:R-:W-:Y:S02]  /*108a0*/  SEL R69, R41, R40, P0 ;  /* 0x0000002829457207 */ /* 0x000fe40000000000 */
[----:B---3--:R-:W-:Y:S01]  /*108b0*/  ISETP.NE.AND P2, PT, R29, 0x1, PT ;  /* 0x000000011d00780c */ /* 0x008fe20003f45270 */
[----:B------:R-:W-:Y:S01]  /*108c0*/  IMAD.IADD R3, R14, 0x1, -R3 ;  /* 0x000000010e037824 */ /* 0x000fe200078e0a03 */
[----:B------:R-:W-:Y:S02]  /*108d0*/  SHF.R.S32.HI R14, RZ, 0x5, R9 ;  /* 0x00000005ff0e7819 */ /* 0x000fe40000011409 */
[----:B------:R-:W-:Y:S02]  /*108e0*/  LEA.HI R5, R5, R5, RZ, 0x1 ;  /* 0x0000000505057211 */ /* 0x000fe400078f08ff */
[----:B------:R-:W-:Y:S01]  /*108f0*/  LEA.HI R9, R7, R7, RZ, 0x1 ;  /* 0x0000000707097211 */ /* 0x000fe200078f08ff */
[----:B------:R-:W-:Y:S01]  /*10900*/  IMAD R3, R14, 0x10, R3 ;  /* 0x000000100e037824 */ /* 0x000fe200078e0203 */
[----:B------:R-:W-:Y:S01]  /*10910*/  SEL R41, R34, R35, P0 ;  /* 0x0000002322297207 */ /* 0x000fe20000000000 */
[----:B------:R-:W-:Y:S01]  /*10920*/  IMAD R8, R5, -0x3, R4 ;  /* 0xfffffffd05087824 */ /* 0x000fe200078e0204 */
[----:B------:R-:W-:Y:S01]  /*10930*/  LOP3.LUT R14, R9, 0x1ffffffe, RZ, 0xc0, !PT ;  /* 0x1ffffffe090e7812 */ /* 0x000fe200078ec0ff */
[----:B------:R-:W3:Y:S01]  /*10940*/  LDC.64 R4, c[0x0][0xbd8] ;  /* 0x0002f600ff047b82 */ /* 0x000ee20000000a00 */
[----:B------:R-:W-:Y:S01]  /*10950*/  SEL R45, R35, R34, P0 ;  /* 0x00000022232d7207 */ /* 0x000fe20000000000 */
[----:B------:R-:W-:Y:S01]  /*10960*/  IMAD R3, R8, 0x40, R3 ;  /* 0x0000004008037824 */ /* 0x000fe200078e0203 */
[----:B------:R-:W-:Y:S01]  /*10970*/  SEL R89, R24, R25, P0 ;  /* 0x0000001918597207 */ /* 0x000fe20000000000 */
[----:B------:R-:W-:Y:S01]  /*10980*/  IMAD.IADD R14, R7, 0x1, -R14 ;  /* 0x00000001070e7824 */ /* 0x000fe200078e0a0e */
[----:B------:R-:W-:Y:S01]  /*10990*/  SEL R85, R25, R24, P0 ;  /* 0x0000001819557207 */ /* 0x000fe20000000000 */
[--C-:B0-----:R-:W-:Y:S01]  /*109a0*/  IMAD R28, R44, 0xc0, R3.reuse ;  /* 0x000000c02c1c7824 */ /* 0x101fe200078e0203 */
[----:B------:R-:W-:Y:S01]  /*109b0*/  SEL R67, R52, R53, P0 ;  /* 0x0000003534437207 */ /* 0x000fe20000000000 */
[----:B------:R-:W-:Y:S01]  /*109c0*/  IMAD R7, R14, 0x8, R3 ;  /* 0x000000080e077824 */ /* 0x000fe200078e0203 */
[----:B------:R-:W-:Y:S01]  /*109d0*/  SEL R63, R53, R52, P0 ;  /* 0x00000034353f7207 */ /* 0x000fe20000000000 */
[----:B------:R-:W0:Y:S01]  /*109e0*/  @P2 LDC R35, c[0x0][0xbec] ;  /* 0x0002fb00ff232b82 */ /* 0x000e220000000800 */
[----:B------:R-:W-:Y:S01]  /*109f0*/  SEL R81, R32, R33, P0 ;  /* 0x0000002120517207 */ /* 0x000fe20000000000 */
[----:B------:R-:W-:Y:S01]  /*10a00*/  IMAD R44, R44, 0xc0, R7 ;  /* 0x000000c02c2c7824 */ /* 0x000fe200078e0207 */
[----:B------:R-:W-:Y:S01]  /*10a10*/  SEL R77, R33, R32, P0 ;  /* 0x00000020214d7207 */ /* 0x000fe20000000000 */
[----:B------:R-:W-:Y:S01]  /*10a20*/  IMAD.U32 R9, RZ, RZ, UR7 ;  /* 0x00000007ff097e24 */ /* 0x000fe2000f8e00ff */
[----:B------:R-:W-:Y:S01]  /*10a30*/  SEL R13, R38, R39, P0 ;  /* 0x00000027260d7207 */ /* 0x000fe20000000000 */
[----:B------:R-:W-:Y:S01]  /*10a40*/  IMAD.U32 R8, RZ, RZ, UR6 ;  /* 0x00000006ff087e24 */ /* 0x000fe2000f8e00ff */
[----:B------:R-:W-:Y:S01]  /*10a50*/  SEL R53, R39, R38, P0 ;  /* 0x0000002627357207 */ /* 0x000fe20000000000 */
[----:B------:R-:W4:Y:S01]  /*10a60*/  @P2 LDC R52, c[0x0][0xbf0] ;  /* 0x0002fc00ff342b82 */ /* 0x000f220000000800 */
[----:B------:R-:W-:Y:S01]  /*10a70*/  SEL R65, R48, R49, P0 ;  /* 0x0000003130417207 */ /* 0x000fe20000000000 */
[----:B------:R-:W-:Y:S01]  /*10a80*/  IMAD.U32 R9, RZ, RZ, UR8 ;  /* 0x00000008ff097e24 */ /* 0x000fe2000f8e00ff */
[----:B------:R-:W-:Y:S01]  /*10a90*/  SEL R83, R36, R37, P0 ;  /* 0x0000002524537207 */ /* 0x000fe20000000000 */
[----:B------:R-:W-:Y:S01]  /*10aa0*/  ULDC.64 UR6, c[0x0][0xb48] ;  /* 0x0002d20000067ab9 */ /* 0x000fe20000000a00 */
[----:B------:R-:W-:Y:S01]  /*10ab0*/  SEL R79, R37, R36, P0 ;  /* 0x00000024254f7207 */ /* 0x000fe20000000000 */
[----:B---3--:R-:W-:Y:S01]  /*10ac0*/  IMAD R18, R4, UR43, RZ ;  /* 0x0000002b04127c24 */ /* 0x008fe2000f8e02ff */
[----:B------:R-:W-:Y:S01]  /*10ad0*/  SEL R15, R30, R31, P0 ;  /* 0x0000001f1e0f7207 */ /* 0x000fe20000000000 */
[----:B------:R-:W-:Y:S01]  /*10ae0*/  IMAD.WIDE.U32 R22, R4, UR41, R22 ;  /* 0x0000002904167c25 */ /* 0x000fe2000f8e0016 */
[----:B------:R-:W-:Y:S01]  /*10af0*/  SEL R59, R31, R30, P0 ;  /* 0x0000001e1f3b7207 */ /* 0x000fe20000000000 */
[----:B------:R-:W-:Y:S01]  /*10b00*/  ULDC.64 UR8, c[0x0][0xb28] ;  /* 0x0002ca0000087ab9 */ /* 0x000fe20000000a00 */
[----:B------:R-:W-:Y:S01]  /*10b10*/  SEL R11, R46, R47, P0 ;  /* 0x0000002f2e0b7207 */ /* 0x000fe20000000000 */
[----:B------:R-:W-:Y:S01]  /*10b20*/  IMAD R5, R5, UR41, R18 ;  /* 0x0000002905057c24 */ /* 0x000fe2000f8e0212 */
[----:B------:R-:W-:-:S02]  /*10b30*/  SEL R47, R47, R46, P0 ;  /* 0x0000002e2f2f7207 */ /* 0x000fc40000000000 */
[----:B------:R-:W3:Y:S01]  /*10b40*/  @P2 LDC R46, c[0x0][0xbf0] ;  /* 0x0002fc00ff2e2b82 */ /* 0x000ee20000000800 */
[----:B------:R-:W-:Y:S01]  /*10b50*/  SEL R61, R49, R48, P0 ;  /* 0x00000030313d7207 */ /* 0x000fe20000000000 */
[----:B------:R-:W-:Y:S01]  /*10b60*/  IMAD.IADD R23, R23, 0x1, R5 ;  /* 0x0000000117177824 */ /* 0x000fe200078e0205 */
[----:B------:R-:W-:Y:S01]  /*10b70*/  SEL R25, R42, R43, P0 ;  /* 0x0000002b2a197207 */ /* 0x000fe20000000000 */
[----:B0-----:R-:W-:Y:S01]  /*10b80*/  @P2 IMAD.HI.U32 R35, R44, R35, RZ ;  /* 0x000000232c232227 */ /* 0x001fe200078e00ff */
[----:B------:R-:W-:Y:S02]  /*10b90*/  SEL R37, R43, R42, P0 ;  /* 0x0000002a2b257207 */ /* 0x000fe40000000000 */
[----:B------:R-:W-:Y:S02]  /*10ba0*/  SEL R49, R26, R27, P0 ;  /* 0x0000001b1a317207 */ /* 0x000fe40000000000 */
[----:B------:R-:W-:Y:S02]  /*10bb0*/  SEL R57, R27, R26, P0 ;  /* 0x0000001a1b397207 */ /* 0x000fe40000000000 */
[----:B------:R-:W-:-:S02]  /*10bc0*/  LOP3.LUT R27, R12, 0x7ffffffc, RZ, 0xc0, !PT ;  /* 0x7ffffffc0c1b7812 */ /* 0x000fc400078ec0ff */
[----:B------:R-:W-:Y:S02]  /*10bd0*/  SEL R19, R50, R51, P0 ;  /* 0x0000003332137207 */ /* 0x000fe40000000000 */
[----:B------:R-:W-:Y:S01]  /*10be0*/  SEL R21, R54, R55, P0 ;  /* 0x0000003736157207 */ /* 0x000fe20000000000 */
[C---:B------:R-:W-:Y:S01]  /*10bf0*/  IMAD.IADD R27, R10.reuse, 0x1, -R27 ;  /* 0x000000010a1b7824 */ /* 0x040fe200078e0a1b */
[----:B------:R-:W-:Y:S02]  /*10c00*/  LOP3.LUT P1, RZ, R10, 0x3, RZ, 0xc0, !PT ;  /* 0x000000030aff7812 */ /* 0x000fe4000782c0ff */
[----:B------:R-:W-:Y:S02]  /*10c10*/  SEL R17, R51, R50, P0 ;  /* 0x0000003233117207 */ /* 0x000fe40000000000 */
[----:B------:R-:W-:Y:S02]  /*10c20*/  SEL R55, R55, R54, P0 ;  /* 0x0000003637377207 */ /* 0x000fe40000000000 */
[----:B--2---:R-:W-:Y:S01]  /*10c30*/  LOP3.LUT R34, R6, 0x2, RZ, 0x3c, !PT ;  /* 0x0000000206227812 */ /* 0x004fe200078e3cff */
[----:B------:R-:W-:Y:S04]  /*10c40*/  SHFL.IDX PT, R33, R89, R6, 0x1c1f ;  /* 0x001c1f0659217589 */ /* 0x000fe800000e0000 */
[----:B------:R-:W0:Y:S04]  /*10c50*/  SHFL.IDX PT, R38, R85, R34, 0x1c1f ;  /* 0x001c1f2255267589 */ /* 0x000e2800000e0000 */
[----:B------:R-:W-:Y:S04]  /*10c60*/  SHFL.IDX PT, R7, R91, R6, 0x1c1f ;  /* 0x001c1f065b077589 */ /* 0x000fe800000e0000 */
[----:B------:R2:W-:Y:S04]  /*10c70*/  SHFL.IDX PT, R30, R67, R6, 0x1c1f ;  /* 0x001c1f06431e7589 */ /* 0x0005e800000e0000 */
[----:B------:R-:W5:Y:S04]  /*10c80*/  SHFL.IDX PT, R36, R87, R34, 0x1c1f ;  /* 0x001c1f2257247589 */ /* 0x000f6800000e0000 */
[----:B------:R1:W-:Y:S01]  /*10c90*/  SHFL.IDX PT, R31, R65, R6, 0x1c1f ;  /* 0x001c1f06411f7589 */ /* 0x0003e200000e0000 */
[----:B--2---:R-:W2:Y:S03]  /*10ca0*/  LDC R67, c[0x0][0xc50] ;  /* 0x00031400ff437b82 */ /* 0x004ea60000000800 */
[----:B------:R4:W-:Y:S04]  /*10cb0*/  SHFL.IDX PT, R43, R73, R6, 0x1c1f ;  /* 0x001c1f06492b7589 */ /* 0x0009e800000e0000 */
[----:B------:R-:W-:Y:S01]  /*10cc0*/  SHFL.IDX PT, R40, R81, R6, 0x1c1f ;  /* 0x001c1f0651287589 */ /* 0x000fe200000e0000 */
[----:B0-----:R-:W-:Y:S01]  /*10cd0*/  SEL R4, R33, R38, P0 ;  /* 0x0000002621047207 */ /* 0x001fe20000000000 */
[----:B-1----:R-:W0:Y:S02]  /*10ce0*/  LDC.64 R64, c[0x0][0xb40] ;  /* 0x0002d000ff407b82 */ /* 0x002e240000000a00 */
[----:B------:R-:W-:Y:S04]  /*10cf0*/  SHFL.IDX PT, R39, R83, R6, 0x1c1f ;  /* 0x001c1f0653277589 */ /* 0x000fe800000e0000 */
[----:B------:R-:W-:Y:S02]  /*10d00*/  SHFL.IDX PT, R32, R75, R6, 0x1c1f ;  /* 0x001c1f064b207589 */ /* 0x000fe400000e0000 */
[----:B----4-:R-:W1:Y:S02]  /*10d10*/  @P2 LDC R73, c[0x0][0xbec] ;  /* 0x0002fb00ff492b82 */ /* 0x010e640000000800 */
[----:B------:R-:W-:Y:S01]  /*10d20*/  SHFL.IDX PT, R16, R49, R6, 0x1c1f ;  /* 0x001c1f0631107589 */ /* 0x000fe200000e0000 */
[----:B-----5:R-:W-:-:S02]  /*10d30*/  SEL R5, R7, R36, P0 ;  /* 0x0000002407057207 */ /* 0x020fc40000000000 */
[----:B------:R-:W-:Y:S01]  /*10d40*/  SEL R7, R36, R7, P0 ;  /* 0x0000000724077207 */ /* 0x000fe20000000000 */
[----:B------:R-:W-:Y:S04]  /*10d50*/  SHFL.IDX PT, R15, R15, R6, 0x1c1f ;  /* 0x001c1f060f0f7589 */ /* 0x000fe800000e0000 */
[----:B------:R-:W-:Y:S04]  /*10d60*/  SHFL.IDX PT, R14, R41, R6, 0x1c1f ;  /* 0x001c1f06290e7589 */ /* 0x000fe800000e0000 */
[----:B------:R-:W-:Y:S01]  /*10d70*/  SHFL.IDX PT, R13, R13, R6, 0x1c1f ;  /* 0x001c1f060d0d7589 */ /* 0x000fe200000e0000 */
[----:B0-----:R-:W-:-:S03]  /*10d80*/  IMAD R36, R64, UR43, RZ ;  /* 0x0000002b40247c24 */ /* 0x001fc6000f8e02ff */
[----:B------:R-:W-:Y:S01]  /*10d90*/  SHFL.IDX PT, R12, R25, R6, 0x1c1f ;  /* 0x001c1f06190c7589 */ /* 0x000fe200000e0000 */
[----:B------:R-:W-:-:S03]  /*10da0*/  IMAD.WIDE.U32 R8, R64, UR41, R8 ;  /* 0x0000002940087c25 */ /* 0x000fc6000f8e0008 */
[----:B------:R-:W-:Y:S01]  /*10db0*/  SHFL.IDX PT, R11, R11, R6, 0x1c1f ;  /* 0x001c1f060b0b7589 */ /* 0x000fe200000e0000 */
[----:B-1----:R-:W-:-:S03]  /*10dc0*/  @P2 IMAD.HI.U32 R73, R44, R73, RZ ;  /* 0x000000492c492227 */ /* 0x002fc600078e00ff */
[----:B------:R-:W-:Y:S04]  /*10dd0*/  SHFL.IDX PT, R3, R21, R6, 0x1c1f ;  /* 0x001c1f0615037589 */ /* 0x000fe800000e0000 */
[----:B------:R0:W-:Y:S04]  /*10de0*/  SHFL.IDX PT, R10, R19, R6, 0x1c1f ;  /* 0x001c1f06130a7589 */ /* 0x0001e800000e0000 */
[----:B------:R-:W-:Y:S04]  /*10df0*/  SHFL.IDX PT, R42, R79, R34, 0x1c1f ;  /* 0x001c1f224f2a7589 */ /* 0x000fe800000e0000 */
[----:B------:R-:W-:Y:S01]  /*10e00*/  SHFL.IDX PT, R41, R77, R34, 0x1c1f ;  /* 0x001c1f224d297589 */ /* 0x000fe200000e0000 */
[----:B0-----:R-:W-:Y:S01]  /*10e10*/  SEL R6, R38, R33, P0 ;  /* 0x0000002126067207 */ /* 0x001fe20000000000 */
[----:B------:R-:W-:-:S02]  /*10e20*/  IMAD R38, RZ, RZ, -UR42 ;  /* 0x8000002aff267e24 */ /* 0x000fc4000f8e02ff */
[----:B------:R-:W-:Y:S01]  /*10e30*/  SHFL.IDX PT, R49, R71, R34, 0x1c1f ;  /* 0x001c1f2247317589 */ /* 0x000fe200000e0000 */
[----:B------:R-:W-:Y:S01]  /*10e40*/  IMAD.MOV.U32 R33, RZ, RZ, R44 ;  /* 0x000000ffff217224 */ /* 0x000fe200078e002c */
[----:B---3--:R-:W-:Y:S01]  /*10e50*/  @P2 SHF.R.U32.HI R33, RZ, R46, R35 ;  /* 0x0000002eff212219 */ /* 0x008fe20000011623 */
[----:B--2---:R-:W-:Y:S01]  /*10e60*/  IMAD R67, R67, R38, UR4 ;  /* 0x0000000443437e24 */ /* 0x004fe2000f8e0226 */
[----:B------:R-:W-:Y:S01]  /*10e70*/  ULDC.64 UR4, c[0x0][0xbe0] ;  /* 0x0002f80000047ab9 */ /* 0x000fe20000000a00 */
[----:B------:R-:W-:Y:S01]  /*10e80*/  IMAD R35, R65, UR41, R36 ;  /* 0x0000002941237c24 */ /* 0x000fe2000f8e0224 */
[----:B------:R-:W0:Y:S02]  /*10e90*/  SHFL.IDX PT, R48, R69, R34, 0x1c1f ;  /* 0x001c1f2245307589 */ /* 0x000e2400000e0000 */
[----:B------:R-:W-:Y:S01]  /*10ea0*/  SHF.R.S32.HI R38, RZ, 0x1f, R67 ;  /* 0x0000001fff267819 */ /* 0x000fe20000011443 */
[----:B------:R-:W-:Y:S01]  /*10eb0*/  IMAD.IADD R35, R9, 0x1, R35 ;  /* 0x0000000109237824 */ /* 0x000fe200078e0223 */
[----:B------:R-:W-:Y:S03]  /*10ec0*/  SHFL.IDX PT, R51, R63, R34, 0x1c1f ;  /* 0x001c1f223f337589 */ /* 0x000fe600000e0000 */
[C---:B------:R-:W-:Y:S01]  /*10ed0*/  IMAD R9, R38.reuse, UR4, RZ ;  /* 0x0000000426097c24 */ /* 0x040fe2000f8e02ff */
[----:B------:R-:W1:Y:S01]  /*10ee0*/  SHFL.IDX PT, R50, R61, R34, 0x1c1f ;  /* 0x001c1f223d327589 */ /* 0x000e6200000e0000 */
[----:B------:R-:W-:-:S02]  /*10ef0*/  IMAD R38, R38, UR6, RZ ;  /* 0x0000000626267c24 */ /* 0x000fc4000f8e02ff */
[C---:B------:R-:W-:Y:S01]  /*10f00*/  IMAD R36, R67.reuse, UR5, R9 ;  /* 0x0000000543247c24 */ /* 0x040fe2000f8e0209 */
[----:B------:R-:W-:Y:S04]  /*10f10*/  SHFL.IDX PT, R26, R59, R34, 0x1c1f ;  /* 0x001c1f223b1a7589 */ /* 0x000fe800000e0000 */
[----:B------:R-:W-:Y:S04]  /*10f20*/  SHFL.IDX PT, R25, R57, R34, 0x1c1f ;  /* 0x001c1f2239197589 */ /* 0x000fe800000e0000 */
[----:B------:R-:W-:Y:S04]  /*10f30*/  SHFL.IDX PT, R24, R53, R34, 0x1c1f ;  /* 0x001c1f2235187589 */ /* 0x000fe800000e0000 */
[----:B------:R2:W-:Y:S04]  /*10f40*/  SHFL.IDX PT, R21, R45, R34, 0x1c1f ;  /* 0x001c1f222d157589 */ /* 0x0005e800000e0000 */
[----:B------:R-:W-:Y:S04]  /*10f50*/  SHFL.IDX PT, R20, R47, R34, 0x1c1f ;  /* 0x001c1f222f147589 */ /* 0x000fe800000e0000 */
[----:B------:R3:W-:Y:S01]  /*10f60*/  SHFL.IDX PT, R19, R37, R34, 0x1c1f ;  /* 0x001c1f2225137589 */ /* 0x0007e200000e0000 */
[----:B--2---:R-:W-:-:S03]  /*10f70*/  IMAD R45, R67, UR7, R38 ;  /* 0x00000007432d7c24 */ /* 0x004fc6000f8e0226 */
[----:B------:R-:W-:Y:S04]  /*10f80*/  SHFL.IDX PT, R18, R55, R34, 0x1c1f ;  /* 0x001c1f2237127589 */ /* 0x000fe800000e0000 */
[----:B------:R2:W-:Y:S01]  /*10f90*/  SHFL.IDX PT, R17, R17, R34, 0x1c1f ;  /* 0x001c1f2211117589 */ /* 0x0005e200000e0000 */
[----:B---3--:R-:W-:Y:S01]  /*10fa0*/  IMAD.MOV.U32 R37, RZ, RZ, R44 ;  /* 0x000000ffff257224 */ /* 0x008fe200078e002c */
[----:B------:R-:W-:Y:S01]  /*10fb0*/  @P2 SHF.R.U32.HI R37, RZ, R52, R73 ;  /* 0x00000034ff252219 */ /* 0x000fe20000011649 */
[----:B------:R-:W-:-:S04]  /*10fc0*/  VIADD R52, R28, 0x8 ;  /* 0x000000081c347836 */ /* 0x000fc80000000000 */
[----:B------:R-:W-:Y:S02]  /*10fd0*/  IMAD.MOV R38, RZ, RZ, -R37 ;  /* 0x000000ffff267224 */ /* 0x000fe400078e0a25 */
[----:B--2---:R-:W-:Y:S02]  /*10fe0*/  IMAD.MOV.U32 R34, RZ, RZ, R8 ;  /* 0x000000ffff227224 */ /* 0x004fe400078e0008 */
[----:B------:R-:W-:Y:S01]  /*10ff0*/  IMAD.WIDE.U32 R8, R67, UR4, R22 ;  /* 0x0000000443087c25 */ /* 0x000fe2000f8e0016 */
[----:B------:R-:W-:-:S03]  /*11000*/  ULDC.64 UR4, c[0x0][0xb30] ;  /* 0x0002cc0000047ab9 */ /* 0x000fc60000000a00 */
[----:B------:R-:W-:Y:S01]  /*11010*/  IMAD.WIDE.U32 R22, R67, UR6, R34 ;  /* 0x0000000643167c25 */ /* 0x000fe2000f8e0022 */
[----:B------:R-:W-:Y:S01]  /*11020*/  IADD3 R34, P2, R33, R8, RZ ;  /* 0x0000000821227210 */ /* 0x000fe20007f5e0ff */
[----:B------:R-:W-:Y:S01]  /*11030*/  ULDC.64 UR6, c[0x0][0xbc8] ;  /* 0x0002f20000067ab9 */ /* 0x000fe20000000a00 */
[----:B------:R-:W-:Y:S01]  /*11040*/  SHF.R.S32.HI R8, RZ, 0x1f, R37 ;  /* 0x0000001fff087819 */ /* 0x000fe20000011425 */
[----:B------:R-:W-:Y:S01]  /*11050*/  IMAD.IADD R23, R23, 0x1, R45 ;  /* 0x0000000117177824 */ /* 0x000fe200078e022d */
[--C-:B------:R-:W-:Y:S01]  /*11060*/  SHF.R.S32.HI R35, RZ, 0x1f, R33.reuse ;  /* 0x0000001fff237819 */ /* 0x100fe20000011421 */
[----:B------:R-:W-:Y:S02]  /*11070*/  IMAD.MOV R33, RZ, RZ, -R33 ;  /* 0x000000ffff217224 */ /* 0x000fe400078e0a21 */
[----:B------:R-:W-:Y:S01]  /*11080*/  IMAD R8, R8, UR4, RZ ;  /* 0x0000000408087c24 */ /* 0x000fe2000f8e02ff */
[----:B------:R-:W-:Y:S01]  /*11090*/  IADD3.X R35, R35, R9, R36, P2, !PT ;  /* 0x0000000923237210 */ /* 0x000fe200017fe424 */
[----:B------:R-:W-:-:S02]  /*110a0*/  IMAD R33, R29, R33, R44 ;  /* 0x000000211d217224 */ /* 0x000fc400078e022c */
[----:B------:R-:W-:Y:S01]  /*110b0*/  IMAD R45, R29, R38, R44 ;  /* 0x000000261d2d7224 */ /* 0x000fe200078e022c */
[----:B0-----:R-:W-:Y:S01]  /*110c0*/  SEL R38, R48, R43, P0 ;  /* 0x0000002b30267207 */ /* 0x001fe20000000000 */
[C---:B------:R-:W-:Y:S01]  /*110d0*/  IMAD R47, R37.reuse, UR5, R8 ;  /* 0x00000005252f7c24 */ /* 0x040fe2000f8e0208 */
[----:B------:R-:W0:Y:S01]  /*110e0*/  S2UR UR5, SR_CgaCtaId ;  /* 0x00000000000579c3 */ /* 0x000e220000008800 */
[----:B------:R-:W-:Y:S01]  /*110f0*/  IMAD.WIDE.U32 R8, R37, UR4, R22 ;  /* 0x0000000425087c25 */ /* 0x000fe2000f8e0016 */
[----:B------:R-:W-:Y:S01]  /*11100*/  SHF.R.S32.HI R22, RZ, 0x1f, R33 ;  /* 0x0000001fff167819 */ /* 0x000fe20000011421 */
[----:B------:R-:W-:Y:S01]  /*11110*/  UMOV UR4, 0x400 ;  /* 0x0000040000047882 */ /* 0x000fe20000000000 */
[----:B------:R-:W-:Y:S01]  /*11120*/  SHF.R.S32.HI R23, RZ, 0x1f, R45 ;  /* 0x0000001fff177819 */ /* 0x000fe2000001142d */
[----:B------:R-:W-:Y:S02]  /*11130*/  IMAD.IADD R9, R9, 0x1, R47 ;  /* 0x0000000109097824 */ /* 0x000fe400078e022f */
[----:B------:R-:W-:-:S02]  /*11140*/  IMAD R22, R22, UR6, RZ ;  /* 0x0000000616167c24 */ /* 0x000fc4000f8e02ff */
[----:B------:R-:W-:Y:S02]  /*11150*/  IMAD R36, R23, UR8, RZ ;  /* 0x0000000817247c24 */ /* 0x000fe4000f8e02ff */
[----:B------:R-:W-:Y:S01]  /*11160*/  IMAD R23, R33, UR7, R22 ;  /* 0x0000000721177c24 */ /* 0x000fe2000f8e0216 */
[----:B------:R-:W-:Y:S01]  /*11170*/  SEL R22, R41, R40, P0 ;  /* 0x0000002829167207 */ /* 0x000fe20000000000 */
[----:B------:R-:W-:Y:S01]  /*11180*/  IMAD.WIDE.U32 R34, R33, UR6, R34 ;  /* 0x0000000621227c25 */ /* 0x000fe2000f8e0022 */
[----:B------:R-:W-:-:S03]  /*11190*/  ULDC.64 UR6, c[0x0][0xba8] ;  /* 0x0002ea0000067ab9 */ /* 0x000fc60000000a00 */
[C---:B------:R-:W-:Y:S02]  /*111a0*/  IMAD R33, R45.reuse, UR9, R36 ;  /* 0x000000092d217c24 */ /* 0x040fe4000f8e0224 */
[----:B------:R-:W-:Y:S01]  /*111b0*/  IMAD.WIDE.U32 R36, R45, UR8, R8 ;  /* 0x000000082d247c25 */ /* 0x000fe2000f8e0008 */
[----:B------:R-:W-:Y:S01]  /*111c0*/  SEL R8, R40, R41, P0 ;  /* 0x0000002928087207 */ /* 0x000fe20000000000 */
[----:B------:R-:W-:Y:S01]  /*111d0*/  ULDC.64 UR8, c[0x0][0xb00] ;  /* 0x0002c00000087ab9 */ /* 0x000fe20000000a00 */
[C---:B------:R-:W-:Y:S01]  /*111e0*/  LEA R40, P2, R34.reuse, UR6, 0x2 ;  /* 0x0000000622287c11 */ /* 0x040fe2000f8410ff */
[----:B------:R-:W-:Y:S01]  /*111f0*/  IMAD.IADD R23, R35, 0x1, R23 ;  /* 0x0000000123177824 */ /* 0x000fe200078e0217 */
[----:B------:R-:W-:Y:S01]  /*11200*/  ULDC UR6, c[0x0][0xa88] ;  /* 0x0002a20000067ab9 */ /* 0x000fe20000000800 */
[----:B------:R-:W-:Y:S01]  /*11210*/  IMAD.IADD R9, R37, 0x1, R33 ;  /* 0x0000000125097824 */ /* 0x000fe200078e0221 */
[----:B0-----:R-:W-:Y:S01]  /*11220*/  ULEA UR4, UR5, UR4, 0x18 ;  /* 0x0000000405047291 */ /* 0x001fe2000f8ec03f */
[----:B------:R-:W-:Y:S01]  /*11230*/  SHFL.IDX PT, R44, R40, 0x1, 0x1c1f ;  /* 0x003c1f00282c7f89 */ /* 0x000fe200000e0000 */
[----:B------:R-:W-:Y:S01]  /*11240*/  LEA.HI.X R33, R34, UR7, R23, 0x2, P2 ;  /* 0x0000000722217c11 */ /* 0x000fe200090f1417 */
[----:B------:R-:W-:Y:S01]  /*11250*/  IMAD R53, R29, UR6, RZ ;  /* 0x000000061d357c24 */ /* 0x000fe2000f8e02ff */
[----:B------:R-:W-:Y:S01]  /*11260*/  UIADD3 UR4, UR4, 0x12420, URZ ;  /* 0x0001242004047890 */ /* 0x000fe2000fffe03f */
[----:B------:R1:W-:Y:S01]  /*11270*/  SHFL.IDX PT, R34, R40, RZ, 0x1c1f ;  /* 0x001c1fff28227589 */ /* 0x0003e200000e0000 */
[----:B------:R-:W-:-:S02]  /*11280*/  LEA R54, P3, R36, UR8, 0x2 ;  /* 0x0000000824367c11 */ /* 0x000fc4000f8610ff */
[-C--:B------:R-:W-:Y:S01]  /*11290*/  ISETP.GE.OR P2, PT, R28, R53.reuse, P1 ;  /* 0x000000351c00720c */ /* 0x080fe20000f46670 */
[----:B------:R-:W0:Y:S01]  /*112a0*/  SHFL.IDX PT, R35, R33, RZ, 0x1c1f ;  /* 0x001c1fff21237589 */ /* 0x000e2200000e0000 */
[-C--:B------:R-:W-:Y:S01]  /*112b0*/  ISETP.GE.OR P1, PT, R52, R53.reuse, P1 ;  /* 0x000000353400720c */ /* 0x080fe20000f26670 */
[----:B------:R-:W-:Y:S01]  /*112c0*/  UPRMT UR4, URZ, 0x654, UR4 ;  /* 0x000006543f047896 */ /* 0x000fe20008000004 */
[----:B------:R-:W-:Y:S01]  /*112d0*/  LEA.HI.X R55, R36, UR9, R9, 0x2, P3 ;  /* 0x0000000924377c11 */ /* 0x000fe200098f1409 */
[----:B------:R-:W2:Y:S01]  /*112e0*/  SHFL.IDX PT, R45, R33, 0x1, 0x1c1f ;  /* 0x003c1f00212d7f89 */ /* 0x000ea200000e0000 */
[----:B------:R-:W-:Y:S02]  /*112f0*/  ISETP.GE.AND P3, PT, R28, R53, PT ;  /* 0x000000351c00720c */ /* 0x000fe40003f66270 */
[----:B------:R-:W-:Y:S01]  /*11300*/  SEL R9, R39, R42, P0 ;  /* 0x0000002a27097207 */ /* 0x000fe20000000000 */
[----:B------:R3:W4:Y:S01]  /*11310*/  SHFL.IDX PT, R46, R54, RZ, 0x1c1f ;  /* 0x001c1fff362e7589 */ /* 0x00072200000e0000 */
[----:B------:R-:W-:-:S02]  /*11320*/  SEL R23, R42, R39, P0 ;  /* 0x000000272a177207 */ /* 0x000fc40000000000 */
[----:B------:R-:W-:Y:S01]  /*11330*/  SYNCS.ARRIVE.TRANS64.RED.A1T0 RZ, [UR4], RZ ;  /* 0x000000ffffff79a7 */ /* 0x000fe20008100404 */
[----:B------:R3:W3:Y:S01]  /*11340*/  SHFL.IDX PT, R47, R55, RZ, 0x1c1f ;  /* 0x001c1fff372f7589 */ /* 0x0006e200000e0000 */
[----:B------:R-:W-:Y:S02]  /*11350*/  SEL R36, R43, R48, P0 ;  /* 0x000000302b247207 */ /* 0x000fe40000000000 */
[----:B------:R-:W-:Y:S02]  /*11360*/  SEL R37, R32, R49, P0 ;  /* 0x0000003120257207 */ /* 0x000fe40000000000 */
[----:B------:R-:W-:Y:S01]  /*11370*/  SEL R39, R49, R32, P0 ;  /* 0x0000002031277207 */ /* 0x000fe20000000000 */
[----:B------:R-:W-:Y:S01]  /*11380*/  IMAD.SHL.U32 R49, R27, 0x2, RZ ;  /* 0x000000021b317824 */ /* 0x000fe200078e00ff */
[----:B-1----:R-:W-:Y:S02]  /*11390*/  SEL R40, R31, R50, P0 ;  /* 0x000000321f287207 */ /* 0x002fe40000000000 */
[----:B------:R-:W-:-:S02]  /*113a0*/  SEL R42, R50, R31, P0 ;  /* 0x0000001f322a7207 */ /* 0x000fc40000000000 */
[----:B------:R-:W-:Y:S01]  /*113b0*/  SEL R41, R30, R51, P0 ;  /* 0x000000331e297207 */ /* 0x000fe20000000000 */
[----:B0-----:R0:W-:Y:S01]  /*113c0*/  @!P2 ST.E desc[UR50][R34.64], R2 ;  /* 0x000000022200a985 */ /* 0x0011e2000c101932 */
[----:B------:R-:W-:-:S03]  /*113d0*/  SEL R43, R51, R30, P0 ;  /* 0x0000001e332b7207 */ /* 0x000fc60000000000 */
[----:B--2---:R0:W-:Y:S01]  /*113e0*/  @!P1 ST.E desc[UR50][R44.64], R0 ;  /* 0x000000002c009985 */ /* 0x0041e2000c101932 */
[----:B------:R-:W-:Y:S05]  /*113f0*/  @P3 BRA `(.L_x_908) ;  /* 0x0000000000b83947 */ /* 0x000fea0003800000 */
[C---:B0-----:R-:W-:Y:S01]  /*11400*/  VIADD R0, R49.reuse, 0x8 ;  /* 0x0000000831007836 */ /* 0x041fe20000000000 */
[----:B------:R-:W-:Y:S01]  /*11410*/  ULDC UR4, c[0x0][0xac8] ;  /* 0x0002b20000047ab9 */ /* 0x000fe20000000800 */
[C---:B------:R-:W-:Y:S01]  /*11420*/  VIADD R2, R49.reuse, 0x18 ;  /* 0x0000001831027836 */ /* 0x040fe20000000000 */
[C---:B------:R-:W-:Y:S01]  /*11430*/  ISETP.GE.AND P1, PT, R49.reuse, UR4, PT ;  /* 0x0000000431007c0c */ /* 0x040fe2000bf26270 */
[C---:B------:R-:W-:Y:S01]  /*11440*/  VIADD R27, R49.reuse, 0x20 ;  /* 0x00000020311b7836 */ /* 0x040fe20000000000 */
[----:B------:R-:W-:Y:S01]  /*11450*/  ISETP.GE.AND P2, PT, R0, UR4, PT ;  /* 0x0000000400007c0c */ /* 0x000fe2000bf46270 */
[C---:B------:R-:W-:Y:S02]  /*11460*/  VIADD R32, R49.reuse, 0x28 ;  /* 0x0000002831207836 */ /* 0x040fe40000000000 */
[----:B------:R-:W-:Y:S01]  /*11470*/  VIADD R33, R49, 0x30 ;  /* 0x0000003031217836 */ /* 0x000fe20000000000 */
[----:B------:R-:W-:Y:S01]  /*11480*/  ISETP.GE.AND P3, PT, R27, UR4, PT ;  /* 0x000000041b007c0c */ /* 0x000fe2000bf66270 */
[----:B------:R-:W-:Y:S01]  /*11490*/  VIADD R34, R49, 0x38 ;  /* 0x0000003831227836 */ /* 0x000fe20000000000 */
[----:B------:R-:W-:-:S02]  /*114a0*/  ISETP.GE.AND P4, PT, R32, UR4, PT ;  /* 0x0000000420007c0c */ /* 0x000fc4000bf86270 */
[----:B------:R-:W-:Y:S02]  /*114b0*/  ISETP.GE.AND P5, PT, R33, UR4, PT ;  /* 0x0000000421007c0c */ /* 0x000fe4000bfa6270 */
[----:B------:R-:W-:Y:S01]  /*114c0*/  ISETP.GE.AND P6, PT, R34, UR4, PT ;  /* 0x0000000422007c0c */ /* 0x000fe2000bfc6270 */
[----:B---34-:R-:W-:Y:S02]  /*114d0*/  @!P1 IMAD.WIDE R28, R49, 0x4, R46 ;  /* 0x00000004311c9825 */ /* 0x018fe400078e022e */
[----:B------:R-:W-:-:S03]  /*114e0*/  @!P2 LEA.HI R0, R0, R0, RZ, 0x1 ;  /* 0x000000000000a211 */ /* 0x000fc600078f08ff */
[----:B------:R0:W-:Y:S01]  /*114f0*/  @!P1 ST.E.64 desc[UR50][R28.64], R4 ;  /* 0x000000041c009985 */ /* 0x0001e2000c101b32 */
[----:B------:R-:W-:Y:S01]  /*11500*/  @!P2 LOP3.LUT R31, R0, 0xfffffffe, RZ, 0xc0, !PT ;  /* 0xfffffffe001fa812 */ /* 0x000fe200078ec0ff */
[----:B------:R-:W-:Y:S01]  /*11510*/  VIADD R0, R49, 0x10 ;  /* 0x0000001031007836 */ /* 0x000fe20000000000 */
[----:B------:R-:W-:Y:S02]  /*11520*/  @!P3 LEA.HI R27, R27, R27, RZ, 0x1 ;  /* 0x0000001b1b1bb211 */ /* 0x000fe400078f08ff */
[----:B------:R-:W-:Y:S01]  /*11530*/  @!P4 LEA.HI R32, R32, R32, RZ, 0x1 ;  /* 0x000000202020c211 */ /* 0x000fe200078f08ff */
[----:B------:R-:W-:Y:S01]  /*11540*/  @!P2 IMAD.WIDE R30, R31, 0x4, R46 ;  /* 0x000000041f1ea825 */ /* 0x000fe200078e022e */
[----:B------:R-:W-:Y:S02]  /*11550*/  ISETP.GE.AND P1, PT, R0, UR4, PT ;  /* 0x0000000400007c0c */ /* 0x000fe4000bf26270 */
[----:B------:R-:W-:Y:S02]  /*11560*/  @!P5 LEA.HI R33, R33, R33, RZ, 0x1 ;  /* 0x000000212121d211 */ /* 0x000fe400078f08ff */
[----:B------:R1:W-:Y:S01]  /*11570*/  @!P2 ST.E.64 desc[UR50][R30.64], R6 ;  /* 0x000000061e00a985 */ /* 0x0003e2000c101b32 */
[----:B------:R-:W-:-:S02]  /*11580*/  ISETP.GE.AND P2, PT, R2, UR4, PT ;  /* 0x0000000402007c0c */ /* 0x000fc4000bf46270 */
[----:B------:R-:W-:Y:S02]  /*11590*/  @!P6 LEA.HI R34, R34, R34, RZ, 0x1 ;  /* 0x000000222222e211 */ /* 0x000fe400078f08ff */
[----:B------:R-:W-:Y:S02]  /*115a0*/  @!P3 LOP3.LUT R27, R27, 0xfffffffe, RZ, 0xc0, !PT ;  /* 0xfffffffe1b1bb812 */ /* 0x000fe400078ec0ff */
[----:B------:R-:W-:Y:S02]  /*115b0*/  @!P5 LOP3.LUT R33, R33, 0xfffffffe, RZ, 0xc0, !PT ;  /* 0xfffffffe2121d812 */ /* 0x000fe400078ec0ff */
[----:B------:R-:W-:Y:S01]  /*115c0*/  @!P1 LEA.HI R0, R0, R0, RZ, 0x1 ;  /* 0x0000000000009211 */ /* 0x000fe200078f08ff */
[----:B0-----:R-:W-:Y:S01]  /*115d0*/  @!P3 IMAD.WIDE R28, R27, 0x4, R46 ;  /* 0x000000041b1cb825 */ /* 0x001fe200078e022e */
[----:B------:R-:W-:Y:S02]  /*115e0*/  @!P6 LOP3.LUT R35, R34, 0xfffffffe, RZ, 0xc0, !PT ;  /* 0xfffffffe2223e812 */ /* 0x000fe400078ec0ff */
[----:B------:R-:W-:-:S02]  /*115f0*/  @!P1 LOP3.LUT R5, R0, 0xfffffffe, RZ, 0xc0, !PT ;  /* 0xfffffffe00059812 */ /* 0x000fc400078ec0ff */
[----:B------:R-:W-:Y:S01]  /*11600*/  @!P2 LEA.HI R2, R2, R2, RZ, 0x1 ;  /* 0x000000020202a211 */ /* 0x000fe200078f08ff */
[--C-:B------:R-:W-:Y:S01]  /*11610*/  @!P6 IMAD.WIDE R34, R35, 0x4, R46.reuse ;  /* 0x000000042322e825 */ /* 0x100fe200078e022e */
[----:B-1----:R-:W-:Y:S02]  /*11620*/  @!P4 LOP3.LUT R31, R32, 0xfffffffe, RZ, 0xc0, !PT ;  /* 0xfffffffe201fc812 */ /* 0x002fe400078ec0ff */
[----:B------:R-:W-:Y:S01]  /*11630*/  @!P2 LOP3.LUT R7, R2, 0xfffffffe, RZ, 0xc0, !PT ;  /* 0xfffffffe0207a812 */ /* 0x000fe200078ec0ff */
[----:B------:R-:W-:-:S04]  /*11640*/  @!P1 IMAD.WIDE R4, R5, 0x4, R46 ;  /* 0x0000000405049825 */ /* 0x000fc800078e022e */
[--C-:B------:R-:W-:Y:S01]  /*11650*/  @!P2 IMAD.WIDE R6, R7, 0x4, R46.reuse ;  /* 0x000000040706a825 */ /* 0x100fe200078e022e */
[----:B------:R1:W-:Y:S03]  /*11660*/  @!P1 ST.E.64 desc[UR50][R4.64], R8 ;  /* 0x0000000804009985 */ /* 0x0003e6000c101b32 */
[--C-:B------:R-:W-:Y:S01]  /*11670*/  @!P4 IMAD.WIDE R30, R31, 0x4, R46.reuse ;  /* 0x000000041f1ec825 */ /* 0x100fe200078e022e */
[----:B------:R1:W-:Y:S03]  /*11680*/  @!P2 ST.E.64 desc[UR50][R6.64], R22 ;  /* 0x000000160600a985 */ /* 0x0003e6000c101b32 */
[----:B------:R-:W-:Y:S01]  /*11690*/  @!P5 IMAD.WIDE R32, R33, 0x4, R46 ;  /* 0x000000042120d825 */ /* 0x000fe200078e022e */
[----:B------:R1:W-:Y:S04]  /*116a0*/  @!P3 ST.E.64 desc[UR50][R28.64], R36 ;  /* 0x000000241c00b985 */ /* 0x0003e8000c101b32 */
[----:B------:R1:W-:Y:S04]  /*116b0*/  @!P4 ST.E.64 desc[UR50][R30.64], R38 ;  /* 0x000000261e00c985 */ /* 0x0003e8000c101b32 */
[----:B------:R1:W-:Y:S04]  /*116c0*/  @!P5 ST.E.64 desc[UR50][R32.64], R40 ;  /* 0x000000282000d985 */ /* 0x0003e8000c101b32 */
[----:B------:R1:W-:Y:S02]  /*116d0*/  @!P6 ST.E.64 desc[UR50][R34.64], R42 ;  /* 0x0000002a2200e985 */ /* 0x0003e4000c101b32 */
.L_x_908:
[----:B------:R-:W-:Y:S05]  /*116e0*/  BSYNC B0 ;  /* 0x0000000000007941 */ /* 0x000fea0003800000 */
.L_x_907:
[----:B------:R-:W-:Y:S01]  /*116f0*/  ISETP.GE.AND P1, PT, R52, R53, PT ;  /* 0x000000353400720c */ /* 0x000fe20003f26270 */
[----:B-1----:R1:W2:Y:S01]  /*11700*/  SHFL.IDX PT, R31, R55, 0x1, 0x1c1f ;  /* 0x003c1f00371f7f89 */ /* 0x0022a200000e0000 */
[----:B------:R-:W-:Y:S02]  /*11710*/  SEL R23, R15, R26, P0 ;  /* 0x0000001a0f177207 */ /* 0x000fe40000000000 */
[----:B------:R-:W-:Y:S01]  /*11720*/  SEL R29, R26, R15, P0 ;  /* 0x0000000f1a1d7207 */ /* 0x000fe20000000000 */
[----:B------:R1:W0:Y:S01]  /*11730*/  SHFL.IDX PT, R30, R54, 0x1, 0x1c1f ;  /* 0x003c1f00361e7f89 */ /* 0x00022200000e0000 */
        /* <DEDUP_REMOVED lines=14> */
[----:B012---:R-:W-:Y:S06]  /*11820*/  @P1 BRA `(.L_x_819) ;  /* 0x0000005000201947 */ /* 0x007fec0003800000 */
[C---:B------:R-:W-:Y:S01]  /*11830*/  VIADD R0, R49.reuse, 0x8 ;  /* 0x0000000831007836 */ /* 0x040fe20000000000 */
[----:B------:R-:W-:Y:S01]  /*11840*/  ULDC UR4, c[0x0][0xac8] ;  /* 0x0002b20000047ab9 */ /* 0x000fe20000000800 */
[C---:B------:R-:W-:Y:S01]  /*11850*/  VIADD R6, R49.reuse, 0x18 ;  /* 0x0000001831067836 */ /* 0x040fe20000000000 */
[C---:B------:R-:W-:Y:S01]  /*11860*/  ISETP.GE.AND P0, PT, R49.reuse, UR4, PT ;  /* 0x0000000431007c0c */ /* 0x040fe2000bf06270 */
[C---:B------:R-:W-:Y:S01]  /*11870*/  VIADD R2, R49.reuse, 0x10 ;  /* 0x0000001031027836 */ /* 0x040fe20000000000 */
[----:B------:R-:W-:Y:S01]  /*11880*/  ISETP.GE.AND P1, PT, R0, UR4, PT ;  /* 0x0000000400007c0c */ /* 0x000fe2000bf26270 */
[C---:B------:R-:W-:Y:S01]  /*11890*/  VIADD R8, R49.reuse, 0x20 ;  /* 0x0000002031087836 */ /* 0x040fe20000000000 */
[----:B------:R-:W-:Y:S01]  /*118a0*/  ISETP.GE.AND P3, PT, R6, UR4, PT ;  /* 0x0000000406007c0c */ /* 0x000fe2000bf66270 */
[C---:B------:R-:W-:Y:S01]  /*118b0*/  VIADD R10, R49.reuse, 0x28 ;  /* 0x00000028310a7836 */ /* 0x040fe20000000000 */
[----:B------:R-:W-:Y:S01]  /*118c0*/  ISETP.GE.AND P2, PT, R2, UR4, PT ;  /* 0x0000000402007c0c */ /* 0x000fe2000bf46270 */
[----:B------:R-:W-:Y:S01]  /*118d0*/  VIADD R11, R49, 0x30 ;  /* 0x00000030310b7836 */ /* 0x000fe20000000000 */
[----:B------:R-:W-:-:S02]  /*118e0*/  ISETP.GE.AND P4, PT, R8, UR4, PT ;  /* 0x0000000408007c0c */ /* 0x000fc4000bf86270 */
[----:B------:R-:W-:Y:S02]  /*118f0*/  ISETP.GE.AND P5, PT, R10, UR4, PT ;  /* 0x000000040a007c0c */ /* 0x000fe4000bfa6270 */
[----:B------:R-:W-:-:S03]  /*11900*/  ISETP.GE.AND P6, PT, R11, UR4, PT ;  /* 0x000000040b007c0c */ /* 0x000fc6000bfc6270 */
[----:B------:R-:W-:-:S04]  /*11910*/  @!P1 LEA.HI R0, R0, R0, RZ, 0x1 ;  /* 0x0000000000009211 */ /* 0x000fc800078f08ff */
[----:B------:R-:W-:Y:S02]  /*11920*/  @!P1 LOP3.LUT R5, R0, 0xfffffffe, RZ, 0xc0, !PT ;  /* 0xfffffffe00059812 */ /* 0x000fe400078ec0ff */
[----:B------:R-:W-:Y:S02]  /*11930*/  @!P3 LEA.HI R0, R6, R6, RZ, 0x1 ;  /* 0x000000060600b211 */ /* 0x000fe400078f08ff */
[----:B------:R-:W-:Y:S01]  /*11940*/  @!P2 LEA.HI R4, R2, R2, RZ, 0x1 ;  /* 0x000000020204a211 */ /* 0x000fe200078f08ff */
[C-C-:B------:R-:W-:Y:S01]  /*11950*/  @!P0 IMAD.WIDE R2, R49.reuse, 0x4, R30.reuse ;  /* 0x0000000431028825 */ /* 0x140fe200078e021e */
[----:B------:R-:W-:Y:S02]  /*11960*/  @!P4 LEA.HI R8, R8, R8, RZ, 0x1 ;  /* 0x000000080808c211 */ /* 0x000fe400078f08ff */
[----:B------:R-:W-:Y:S01]  /*11970*/  @!P3 LOP3.LUT R9, R0, 0xfffffffe, RZ, 0xc0, !PT ;  /* 0xfffffffe0009b812 */ /* 0x000fe200078ec0ff */
[----:B------:R-:W-:Y:S01]  /*11980*/  VIADD R49, R49, 0x38 ;  /* 0x0000003831317836 */ /* 0x000fe20000000000 */
[----:B------:R-:W-:Y:S01]  /*11990*/  @!P5 LEA.HI R10, R10, R10, RZ, 0x1 ;  /* 0x0000000a0a0ad211 */ /* 0x000fe200078f08ff */
[----:B------:R0:W-:Y:S01]  /*119a0*/  @!P0 ST.E.64 desc[UR50][R2.64], R22 ;  /* 0x0000001602008985 */ /* 0x0001e2000c101b32 */
[----:B------:R-:W-:Y:S01]  /*119b0*/  @!P2 LOP3.LUT R7, R4, 0xfffffffe, RZ, 0xc0, !PT ;  /* 0xfffffffe0407a812 */ /* 0x000fe200078ec0ff */
[----:B------:R-:W-:Y:S01]  /*119c0*/  @!P1 IMAD.WIDE R4, R5, 0x4, R30 ;  /* 0x0000000405049825 */ /* 0x000fe200078e021e */
[----:B------:R-:W-:-:S02]  /*119d0*/  @!P6 LEA.HI R0, R11, R11, RZ, 0x1 ;  /* 0x0000000b0b00e211 */ /* 0x000fc400078f08ff */
[----:B------:R-:W-:Y:S01]  /*119e0*/  @!P4 LOP3.LUT R11, R8, 0xfffffffe, RZ, 0xc0, !PT ;  /* 0xfffffffe080bc812 */ /* 0x000fe200078ec0ff */
[--C-:B------:R-:W-:Y:S01]  /*119f0*/  @!P2 IMAD.WIDE R6, R7, 0x4, R30.reuse ;  /* 0x000000040706a825 */ /* 0x100fe200078e021e */
[----:B------:R-:W-:Y:S01]  /*11a00*/  @!P5 LOP3.LUT R19, R10, 0xfffffffe, RZ, 0xc0, !PT ;  /* 0xfffffffe0a13d812 */ /* 0x000fe200078ec0ff */
[----:B------:R1:W-:Y:S01]  /*11a10*/  @!P1 ST.E.64 desc[UR50][R4.64], R28 ;  /* 0x0000001c04009985 */ /* 0x0003e2000c101b32 */
[----:B------:R-:W-:Y:S01]  /*11a20*/  ISETP.GE.AND P0, PT, R49, UR4, PT ;  /* 0x0000000431007c0c */ /* 0x000fe2000bf06270 */
[--C-:B------:R-:W-:Y:S02]  /*11a30*/  @!P3 IMAD.WIDE R8, R9, 0x4, R30.reuse ;  /* 0x000000040908b825 */ /* 0x100fe400078e021e */
[----:B------:R2:W-:Y:S01]  /*11a40*/  @!P2 ST.E.64 desc[UR50][R6.64], R26 ;  /* 0x0000001a0600a985 */ /* 0x0005e2000c101b32 */
[----:B0-----:R-:W-:Y:S01]  /*11a50*/  @!P6 LOP3.LUT R23, R0, 0xfffffffe, RZ, 0xc0, !PT ;  /* 0xfffffffe0017e812 */ /* 0x001fe200078ec0ff */
[--C-:B------:R-:W-:Y:S02]  /*11a60*/  @!P4 IMAD.WIDE R2, R11, 0x4, R30.reuse ;  /* 0x000000040b02c825 */ /* 0x100fe400078e021e */
[----:B------:R2:W-:Y:S02]  /*11a70*/  @!P3 ST.E.64 desc[UR50][R8.64], R14 ;  /* 0x0000000e0800b985 */ /* 0x0005e4000c101b32 */
[----:B------:R-:W-:-:S02]  /*11a80*/  @!P6 IMAD.WIDE R10, R23, 0x4, R30 ;  /* 0x00000004170ae825 */ /* 0x000fc400078e021e */
[----:B------:R2:W-:Y:S02]  /*11a90*/  @!P4 ST.E.64 desc[UR50][R2.64], R24 ;  /* 0x000000180200c985 */ /* 0x0005e4000c101b32 */
[----:B-1----:R-:W-:-:S05]  /*11aa0*/  @!P5 IMAD.WIDE R4, R19, 0x4, R30 ;  /* 0x000000041304d825 */ /* 0x002fca00078e021e */
[----:B------:R2:W-:Y:S04]  /*11ab0*/  @!P5 ST.E.64 desc[UR50][R4.64], R12 ;  /* 0x0000000c0400d985 */ /* 0x0005e8000c101b32 */
[----:B------:R2:W-:Y:S01]  /*11ac0*/  @!P6 ST.E.64 desc[UR50][R10.64], R16 ;  /* 0x000000100a00e985 */ /* 0x0005e2000c101b32 */
[----:B------:R-:W-:Y:S05]  /*11ad0*/  @P0 BRA `(.L_x_819) ;  /* 0x0000004c00740947 */ /* 0x000fea0003800000 */
[----:B------:R-:W-:-:S04]  /*11ae0*/  LEA.HI R49, R49, R49, RZ, 0x1 ;  /* 0x0000003131317211 */ /* 0x000fc800078f08ff */
[----:B--2---:R-:W-:-:S05]  /*11af0*/  LOP3.LUT R3, R49, 0xfffffffe, RZ, 0xc0, !PT ;  /* 0xfffffffe31037812 */ /* 0x004fca00078ec0ff */
[----:B------:R-:W-:-:S05]  /*11b00*/  IMAD.WIDE R2, R3, 0x4, R30 ;  /* 0x0000000403027825 */ /* 0x000fca00078e021e */
[----:B------:R0:W-:Y:S01]  /*11b10*/  ST.E.64 desc[UR50][R2.64], R20 ;  /* 0x0000001402007985 */ /* 0x0001e2000c101b32 */
[----:B------:R-:W-:Y:S05]  /*11b20*/  BRA `(.L_x_819) ;  /* 0x0000004c00607947 */ /* 0x000fea0003800000 */
.L_x_906:
        /* <DEDUP_REMOVED lines=15> */
[----:B------:R-:W-:Y:S01]  /*11c20*/  IMAD.MOV.U32 R5, RZ, RZ, R0 ;  /* 0x000000ffff057224 */ /* 0x000fe200078e0000 */
        /* <DEDUP_REMOVED lines=35> */
[----:B------:R-:W-:-:S03]  /*11e60*/  ULDC.64 UR4, c[0x0][0xba8] ;  /* 0x0002ea0000047ab9 */ /* 0x000fc60000000a00 */
[----:B------:R-:W-:Y:S01]  /*11e70*/  IMAD.IADD R3, R3, 0x1, R5 ;  /* 0x0000000103037824 */ /* 0x000fe200078e0205 */
[----:B------:R-:W-:-:S04]  /*11e80*/  LEA R4, P0, R2, UR4, 0x2 ;  /* 0x0000000402047c11 */ /* 0x000fc8000f8010ff */
[----:B------:R-:W-:Y:S01]  /*11e90*/  LEA.HI.X R5, R2, UR5, R3, 0x2, P0 ;  /* 0x0000000502057c11 */ /* 0x000fe200080f1403 */
[----:B------:R-:W-:-:S05]  /*11ea0*/  IMAD.MOV.U32 R3, RZ, RZ, -0x800000 ;  /* 0xff800000ff037424 */ /* 0x000fca00078e00ff */
[----:B------:R0:W-:Y:S01]  /*11eb0*/  STG.E desc[UR50][R4.64], R3 ;  /* 0x0000000304007986 */ /* 0x0001e2000c101932 */
[----:B------:R-:W-:Y:S05]  /*11ec0*/  BRA `(.L_x_819) ;  /* 0x0000004800787947 */ /* 0x000fea0003800000 */
.L_x_817:
        /* <DEDUP_REMOVED lines=18> */
.L_x_909:
[----:B------:R-:W-:Y:S01]  /*11ff0*/  ULDC UR7, c[0x0][0xc50] ;  /* 0x0003140000077ab9 */ /* 0x000fe20000000800 */
[----:B------:R-:W-:Y:S01]  /*12000*/  UMOV UR39, UR6 ;  /* 0x0000000600277c82 */ /* 0x000fe20008000000 */
[----:B------:R-:W-:-:S11]  /*12010*/  UISETP.NE.AND UP0, UPT, UR7, 0x1, UPT ;  /* 0x000000010700788c */ /* 0x000fd6000bf05270 */
[----:B------:R-:W-:Y:S01]  /*12020*/  @UP0 ULDC UR4, c[0x0][0xc54] ;  /* 0x0003150000040ab9 */ /* 0x000fe20000000800 */
[----:B------:R-:W-:Y:S01]  /*12030*/  @UP0 ULDC UR8, c[0x0][0xc58] ;  /* 0x0003160000080ab9 */ /* 0x000fe20000000800 */
[----:B------:R-:W-:-:S04]  /*12040*/  UIMAD.WIDE.U32 UR4, UR6, UR4, URZ ;  /* 0x00000004060472a5 */ /* 0x000fc8000f8e003f */
[----:B------:R-:W-:-:S12]  /*12050*/  @UP0 USHF.R.U32.HI UR39, URZ, UR8, UR5 ;  /* 0x000000083f270299 */ /* 0x000fd80008011605 */
.L_x_910:
        /* <DEDUP_REMOVED lines=8> */
[----:B------:R-:W-:Y:S01]  /*120e0*/  IMAD.MOV.U32 R16, RZ, RZ, RZ ;  /* 0x000000ffff107224 */ /* 0x000fe200078e00ff */
[----:B------:R-:W-:Y:S01]  /*120f0*/  ULDC UR4, c[0x0][0x448] ;  /* 0x0001120000047ab9 */ /* 0x000fe20000000800 */
[----:B------:R-:W-:Y:S01]  /*12100*/  ULDC UR6, c[0x0][0x2f0] ;  /* 0x0000bc0000067ab9 */ /* 0x000fe20000000800 */
[----:B------:R-:W-:Y:S01]  /*12110*/  ULDC UR10, c[0x0][0x288] ;  /* 0x0000a200000a7ab9 */ /* 0x000fe20000000800 */
[----:B0-----:R-:W-:-:S04]  /*12120*/  ISETP.NE.U32.AND P0, PT, R2, RZ, PT ;  /* 0x000000ff0200720c */ /* 0x001fc80003f05070 */
[----:B------:R-:W-:-:S13]  /*12130*/  ISETP.NE.AND.EX P0, PT, R3, RZ, PT, P0 ;  /* 0x000000ff0300720c */ /* 0x000fda0003f05300 */
[----:B------:R-:W0:Y:S02]  /*12140*/  @P0 LDC.64 R2, c[0x0][0xa28] ;  /* 0x00028a00ff020b82 */ /* 0x000e240000000a00 */
[----:B0-----:R-:W-:-:S05]  /*12150*/  @P0 IMAD.WIDE R2, R25, 0x4, R2 ;  /* 0x0000000419020825 */ /* 0x001fca00078e0202 */
[----:B------:R0:W5:Y:S01]  /*12160*/  @P0 LDG.E R16, desc[UR50][R2.64] ;  /* 0x0000003202100981 */ /* 0x000162000c1e1900 */
[----:B------:R-:W1:Y:S01]  /*12170*/  S2UR UR41, SR_CTAID.X ;  /* 0x00000000002979c3 */ /* 0x000e620000002500 */
[----:B------:R-:W-:-:S03]  /*12180*/  UISETP.NE.AND UP1, UPT, UR4, 0x1, UPT ;  /* 0x000000010400788c */ /* 0x000fc6000bf25270 */
[----:B------:R-:W-:Y:S01]  /*12190*/  ULDC.64 UR4, c[0x0][0x418] ;  /* 0x0001060000047ab9 */ /* 0x000fe20000000a00 */
[----:B------:R-:W-:Y:S02]  /*121a0*/  UP2UR UR48, UPR, URZ, 0x2 ;  /* 0x000000023f307883 */ /* 0x000fe40008000000 */
[----:B------:R-:W-:-:S03]  /*121b0*/  UISETP.NE.U32.AND UP0, UPT, UR4, URZ, UPT ;  /* 0x0000003f0400728c */ /* 0x000fc6000bf05070 */
[----:B------:R-:W-:Y:S01]  /*121c0*/  ULDC UR4, c[0x0][0x424] ;  /* 0x0001090000047ab9 */ /* 0x000fe20000000800 */
[----:B------:R-:W-:Y:S01]  /*121d0*/  UISETP.NE.AND.EX UP0, UPT, UR5, URZ, UPT, UP0 ;  /* 0x0000003f0500728c */ /* 0x000fe2000bf05300 */
[----:B------:R-:W-:Y:S02]  /*121e0*/  @UP1 ULDC UR9, c[0x0][0x450] ;  /* 0x0001140000091ab9 */ /* 0x000fe40000000800 */
[----:B------:R-:W-:Y:S01]  /*121f0*/  @UP1 ULDC UR5, c[0x0][0x44c] ;  /* 0x0001130000051ab9 */ /* 0x000fe20000000800 */
[----:B------:R-:W-:-:S04]  /*12200*/  USEL UR36, UR4, 0x1, UP0 ;  /* 0x0000000104247887 */ /* 0x000fc80008000000 */
[----:B------:R-:W-:Y:S02]  /*12210*/  UIMAD UR7, UR36, UR6, 0x9f ;  /* 0x0000009f240774a4 */ /* 0x000fe4000f8e0206 */
[----:B------:R-:W-:Y:S02]  /*12220*/  UIMAD UR36, UR36, UR6, URZ ;  /* 0x00000006242472a4 */ /* 0x000fe4000f8e023f */
[----:B------:R-:W-:Y:S02]  /*12230*/  UIMAD.WIDE UR6, UR7, 0x66666667, URZ ;  /* 0x66666667070678a5 */ /* 0x000fe4000f8e023f */
[----:B-1----:R-:W-:Y:S02]  /*12240*/  UIMAD UR41, UR41, 0xc0, URZ ;  /* 0x000000c0292978a4 */ /* 0x002fe4000f8e023f */
[----:B------:R-:W-:Y:S02]  /*12250*/  USHF.R.U32.HI UR42, URZ, 0x1f, UR7 ;  /* 0x0000001f3f2a7899 */ /* 0x000fe40008011607 */
[----:B------:R-:W-:-:S02]  /*12260*/  UIADD3 UR8, UR41, 0xbf, URZ ;  /* 0x000000bf29087890 */ /* 0x000fc4000fffe03f */
[----:B------:R-:W-:Y:S02]  /*12270*/  ULEA.HI.SX32 UR42, UR7, UR42, 0x1a ;  /* 0x0000002a072a7291 */ /* 0x000fe4000f8fd23f */
[----:B------:R-:W-:-:S04]  /*12280*/  UIMAD.WIDE.U32 UR4, UR8, UR5, URZ ;  /* 0x00000005080472a5 */ /* 0x000fc8000f8e003f */
[----:B------:R-:W-:Y:S02]  /*12290*/  @UP1 USHF.R.U32.HI UR8, URZ, UR9, UR5 ;  /* 0x000000093f081299 */ /* 0x000fe40008011605 */
[----:B------:R-:W-:Y:S01]  /*122a0*/  UIADD3 UR9, UR36, 0x1, -UR10 ;  /* 0x0000000124097890 */ /* 0x000fe2000fffe80a */
[----:B------:R-:W-:Y:S02]  /*122b0*/  ULDC.64 UR4, c[0x0][0x9e0] ;  /* 0x0002780000047ab9 */ /* 0x000fe40000000a00 */
[----:B------:R-:W-:Y:S02]  /*122c0*/  UISETP.GE.AND UP0, UPT, UR5, 0x1, UPT ;  /* 0x000000010500788c */ /* 0x000fe4000bf06270 */
[----:B------:R-:W-:-:S04]  /*122d0*/  UIADD3 UR9, UR9, UR8, URZ ;  /* 0x0000000809097290 */ /* 0x000fc8000fffe03f */
[----:B------:R-:W-:Y:S01]  /*122e0*/  PLOP3.LUT P1, PT, PT, PT, UP0, 0x80, 0x0 ;  /* 0x000000000000781c */ /* 0x000fe20003f2f008 */
[----:B------:R-:W-:-:S12]  /*122f0*/  UIADD3 UR4, UR9, UR4, URZ ;  /* 0x0000000409047290 */ /* 0x000fd8000fffe03f */
[----:B0-----:R-:W-:Y:S05]  /*12300*/  @!P1 BRA `(.L_x_912) ;  /* 0x0000000000449947 */ /* 0x001fea0003800000 */
        /* <DEDUP_REMOVED lines=10> */
.L_x_913:
[----:B------:R-:W-:-:S11]  /*123b0*/  UISETP.NE.AND UP0, UPT, UR5, 0x1, UPT ;  /* 0x000000010500788c */ /* 0x000fd6000bf05270 */
[----:B------:R-:W-:Y:S02]  /*123c0*/  @UP0 ULDC.64 UR12, c[0x0][0x9e8] ;  /* 0x00027a00000c0ab9 */ /* 0x000fe40000000a00 */
[----:B------:R-:W-:-:S04]  /*123d0*/  UIMAD.WIDE.U32 UR6, UR8, UR12, URZ ;  /* 0x0000000c080672a5 */ /* 0x000fc8000f8e003f */
[----:B------:R-:W-:-:S12]  /*123e0*/  @UP0 USHF.R.U32.HI UR8, URZ, UR13, UR7 ;  /* 0x0000000d3f080299 */ /* 0x000fd80008011607 */
.L_x_914:
[----:B------:R-:W-:-:S04]  /*123f0*/  UIMAD UR8, UR8, UR5, UR5 ;  /* 0x00000005080872a4 */ /* 0x000fc8000f8e0205 */
[----:B------:R-:W-:-:S04]  /*12400*/  UISETP.LT.AND UP0, UPT, UR4, UR8, UPT ;  /* 0x000000080400728c */ /* 0x000fc8000bf01270 */
[----:B------:R-:W-:-:S12]  /*12410*/  USEL UR4, UR4, UR8, UP0 ;  /* 0x0000000804047287 */ /* 0x000fd80008000000 */
.L_x_912:
[----:B------:R-:W-:Y:S02]  /*12420*/  UISETP.NE.AND UP0, UPT, UR48, URZ, UPT ;  /* 0x0000003f3000728c */ /* 0x000fe4000bf05270 */
[----:B------:R-:W-:-:S03]  /*12430*/  UIADD3 UR6, UR4, 0x9f, URZ ;  /* 0x0000009f04067890 */ /* 0x000fc6000fffe03f */
[----:B------:R-:W-:Y:S01]  /*12440*/  UMOV UR4, UR41 ;  /* 0x0000002900047c82 */ /* 0x000fe20008000000 */
[----:B------:R-:W-:-:S04]  /*12450*/  UIMAD.WIDE UR6, UR6, 0x66666667, URZ ;  /* 0x66666667060678a5 */ /* 0x000fc8000f8e023f */
[----:B------:R-:W-:Y:S01]  /*12460*/  USHF.R.U32.HI UR43, URZ, 0x1f, UR7 ;  /* 0x0000001f3f2b7899 */ /* 0x000fe20008011607 */
[----:B------:R-:W-:Y:S02]  /*12470*/  @UP0 ULDC UR8, c[0x0][0x44c] ;  /* 0x0001130000080ab9 */ /* 0x000fe40000000800 */
[----:B------:R-:W-:Y:S01]  /*12480*/  @UP0 ULDC UR6, c[0x0][0x450] ;  /* 0x0001140000060ab9 */ /* 0x000fe20000000800 */
[----:B------:R-:W-:Y:S02]  /*12490*/  UIMAD.WIDE.U32 UR8, UR41, UR8, URZ ;  /* 0x00000008290872a5 */ /* 0x000fe4000f8e003f */
[----:B------:R-:W-:Y:S02]  /*124a0*/  ULEA.HI.SX32 UR43, UR7, UR43, 0x1a ;  /* 0x0000002b072b7291 */ /* 0x000fe4000f8fd23f */
[----:B------:R-:W-:Y:S02]  /*124b0*/  @UP0 USHF.R.U32.HI UR4, URZ, UR6, UR9 ;  /* 0x000000063f040299 */ /* 0x000fe40008011609 */
[----:B------:R-:W-:-:S02]  /*124c0*/  UISETP.LT.AND UP0, UPT, UR42, UR43, UPT ;  /* 0x0000002b2a00728c */ /* 0x000fc4000bf01270 */
[----:B------:R-:W-:Y:S01]  /*124d0*/  UIADD3 UR4, UR4, -UR10, UR36 ;  /* 0x8000000a04047290 */ /* 0x000fe2000fffe024 */
[----:B------:R-:W-:Y:S01]  /*124e0*/  ULDC UR8, c[0x0][0x9dc] ;  /* 0x0002770000087ab9 */ /* 0x000fe20000000800 */
[----:B------:R-:W-:Y:S02]  /*124f0*/  USEL UR12, UR42, UR43, UP0 ;  /* 0x0000002b2a0c7287 */ /* 0x000fe40008000000 */
[----:B------:R-:W-:Y:S01]  /*12500*/  UIADD3 UR8, UR4, -UR8, URZ ;  /* 0x8000000804087290 */ /* 0x000fe2000fffe03f */
[----:B------:R-:W-:Y:S11]  /*12510*/  @!P1 BRA `(.L_x_915) ;  /* 0x0000000000449947 */ /* 0x000ff60003800000 */
        /* <DEDUP_REMOVED lines=10> */
.L_x_916:
[----:B------:R-:W-:-:S11]  /*125c0*/  UISETP.NE.AND UP0, UPT, UR5, 0x1, UPT ;  /* 0x000000010500788c */ /* 0x000fd6000bf05270 */
[----:B------:R-:W-:Y:S02]  /*125d0*/  @UP0 ULDC.64 UR10, c[0x0][0x9e8] ;  /* 0x00027a00000a0ab9 */ /* 0x000fe40000000a00 */
[----:B------:R-:W-:-:S04]  /*125e0*/  UIMAD.WIDE.U32 UR6, UR4, UR10, URZ ;  /* 0x0000000a040672a5 */ /* 0x000fc8000f8e003f */
[----:B------:R-:W-:-:S12]  /*125f0*/  @UP0 USHF.R.U32.HI UR4, URZ, UR11, UR7 ;  /* 0x0000000b3f040299 */ /* 0x000fd80008011607 */
.L_x_917:
[----:B------:R-:W-:-:S04]  /*12600*/  UIMAD UR4, UR4, UR5, URZ ;  /* 0x00000005040472a4 */ /* 0x000fc8000f8e023f */
[----:B------:R-:W-:-:S04]  /*12610*/  UISETP.LT.AND UP0, UPT, UR8, UR4, UPT ;  /* 0x000000040800728c */ /* 0x000fc8000bf01270 */
[----:B------:R-:W-:-:S12]  /*12620*/  USEL UR8, UR8, UR4, !UP0 ;  /* 0x0000000408087287 */ /* 0x000fd8000c000000 */
.L_x_915:
        /* <DEDUP_REMOVED lines=8> */
[----:B------:R-:W-:Y:S02]  /*126b0*/  UISETP.NE.AND UP0, UPT, UR9, URZ, UPT ;  /* 0x0000003f0900728c */ /* 0x000fe4000bf05270 */
[----:B------:R-:W-:-:S06]  /*126c0*/  UISETP.GT.AND UP1, UPT, UR12, UR44, UPT ;  /* 0x0000002c0c00728c */ /* 0x000fcc000bf24270 */
[----:B------:R-:W-:-:S03]  /*126d0*/  PLOP3.LUT P0, PT, PT, PT, UP1, 0x80, 0x0 ;  /* 0x000000000000781c */ /* 0x000fc60003f0f018 */
[----:B------:R-:W-:-:S10]  /*126e0*/  @!UP0 ULDC UR9, c[0x0][0x9f0] ;  /* 0x00027c0000098ab9 */ /* 0x000fd40000000800 */
[----:B------:R-:W-:Y:S05]  /*126f0*/  @!P0 BRA `(.L_x_918) ;  /* 0x00000000007c8947 */ /* 0x000fea0003800000 */
[----:B------:R-:W-:Y:S01]  /*12700*/  IABS R0, UR9 ;  /* 0x0000000900007c13 */ /* 0x000fe20008000000 */
[----:B------:R-:W-:Y:S02]  /*12710*/  UIADD3 UR4, UR9, -0x1, UR12 ;  /* 0xffffffff09047890 */ /* 0x000fe4000fffe00c */
[----:B------:R-:W-:Y:S02]  /*12720*/  IABS R4, UR9 ;  /* 0x0000000900047c13 */ /* 0x000fe40008000000 */
[----:B------:R-:W-:Y:S01]  /*12730*/  R2UR UR10, R0 ;  /* 0x00000000000a72ca */ /* 0x000fe200000e0000 */
[----:B------:R-:W-:-:S03]  /*12740*/  UIADD3 UR6, -UR44, UR4, URZ ;  /* 0x000000042c067290 */ /* 0x000fc6000fffe13f */
[----:B------:R-:W-:-:S03]  /*12750*/  UMOV UR4, URZ ;  /* 0x0000003f00047c82 */ /* 0x000fc60008000000 */
[----:B------:R-:W-:Y:S01]  /*12760*/  IABS R3, UR6 ;  /* 0x0000000600037c13 */ /* 0x000fe20008000000 */
[----:B------:R-:W-:-:S03]  /*12770*/  ULOP3.LUT UR6, UR6, UR9, URZ, 0x3c, !UPT ;  /* 0x0000000906067292 */ /* 0x000fc6000f8e3c3f */
[----:B------:R-:W-:Y:S02]  /*12780*/  R2UR UR8, R3 ;  /* 0x00000000030872ca */ /* 0x000fe400000e0000 */
[----:B------:R-:W0:Y:S08]  /*12790*/  I2F.RP R0, UR10 ;  /* 0x0000000a00007d06 */ /* 0x000e300008209400 */
[----:B0-----:R-:W0:Y:S02]  /*127a0*/  MUFU.RCP R0, R0 ;  /* 0x0000000000007308 */ /* 0x001e240000001000 */
[----:B0-----:R-:W-:-:S02]  /*127b0*/  VIADD R2, R0, 0xffffffe ;  /* 0x0ffffffe00027836 */ /* 0x001fc40000000000 */
        /* <DEDUP_REMOVED lines=19> */
.L_x_918:
[----:B------:R-:W-:Y:S02]  /*128f0*/  UIMAD UR49, UR45, UR38, UR44 ;  /* 0x000000262d3172a4 */ /* 0x000fe4000f8e022c */
[----:B------:R-:W-:Y:S02]  /*12900*/  IMAD.U32 R3, RZ, RZ, UR38 ;  /* 0x00000026ff037e24 */ /* 0x000fe4000f8e00ff */
[----:B------:R-:W-:Y:S02]  /*12910*/  IMAD.MOV.U32 R28, RZ, RZ, 0x1 ;  /* 0x00000001ff1c7424 */ /* 0x000fe400078e00ff */
        /* <DEDUP_REMOVED lines=31> */
[----:B0----5:R-:W-:Y:S05]  /*12b10*/  CALL.ABS.NOINC R2 ;  /* 0x0000000002007343 */ /* 0x021fea0003c00000 */
.L_x_919:
[----:B------:R-:W-:-:S06]  /*12b20*/  UIADD3 UR4, UR46, 0x5200, URZ ;  /* 0x000052002e047890 */ /* 0x000fcc000fffe03f */
[----:B------:R-:W-:-:S05]  /*12b30*/  IMAD.U32 R18, RZ, RZ, UR4 ;  /* 0x00000004ff127e24 */ /* 0x000fca000f8e00ff */
[----:B------:R-:W-:-:S13]  /*12b40*/  LOP3.LUT P0, RZ, R18, 0x1bf, RZ, 0xc0, !PT ;  /* 0x000001bf12ff7812 */ /* 0x000fda000780c0ff */
        /* <DEDUP_REMOVED lines=17> */
.L_x_920:
        /* <DEDUP_REMOVED lines=20> */
.L_x_921:
        /* <DEDUP_REMOVED lines=18> */
.L_x_922:
[----:B------:R-:W0:Y:S01]  /*12ec0*/  LDC.64 R2, c[0x0][0x9f8] ;  /* 0x00027e00ff027b82 */ /* 0x000e220000000a00 */
[----:B------:R-:W-:-:S07]  /*12ed0*/  IMAD.MOV.U32 R29, RZ, RZ, R25 ;  /* 0x000000ffff1d7224 */ /* 0x000fce00078e0019 */
[----:B------:R-:W1:Y:S01]  /*12ee0*/  LDC R21, c[0x0][0x430] ;  /* 0x00010c00ff157b82 */ /* 0x000e620000000800 */
[----:B0-----:R-:W-:-:S04]  /*12ef0*/  ISETP.NE.U32.AND P0, PT, R2, RZ, PT ;  /* 0x000000ff0200720c */ /* 0x001fc80003f05070 */
[----:B------:R-:W-:-:S13]  /*12f00*/  ISETP.NE.AND.EX P0, PT, R3, RZ, PT, P0 ;  /* 0x000000ff0300720c */ /* 0x000fda0003f05300 */
[----:B------:R-:W0:Y:S02]  /*12f10*/  @P0 LDC.64 R2, c[0x0][0x9f8] ;  /* 0x00027e00ff020b82 */ /* 0x000e240000000a00 */
[----:B0-----:R-:W-:-:S05]  /*12f20*/  @P0 IMAD.WIDE R2, R25, 0x4, R2 ;  /* 0x0000000419020825 */ /* 0x001fca00078e0202 */
[----:B------:R0:W5:Y:S01]  /*12f30*/  @P0 LDG.E R29, desc[UR50][R2.64] ;  /* 0x00000032021d0981 */ /* 0x000162000c1e1900 */
[----:B------:R-:W-:Y:S01]  /*12f40*/  UMOV UR4, 0xffffffff ;  /* 0xffffffff00047882 */ /* 0x000fe20000000000 */
[C---:B------:R-:W-:Y:S01]  /*12f50*/  LOP3.LUT R18, R17.reuse, 0x7f, RZ, 0xc0, !PT ;  /* 0x0000007f11127812 */ /* 0x040fe200078ec0ff */
[----:B------:R-:W-:-:S03]  /*12f60*/  IMAD.SHL.U32 R10, R17, 0x20, RZ ;  /* 0x00000020110a7824 */ /* 0x000fc600078e00ff */
[----:B------:R-:W-:Y:S01]  /*12f70*/  SHF.R.U32.HI R24, RZ, 0x2, R18 ;  /* 0x00000002ff187819 */ /* 0x000fe20000011612 */
[----:B-1----:R-:W-:Y:S06]  /*12f80*/  BRA.DIV UR4, `(.L_x_923) ;  /* 0x0000003e04287947 */ /* 0x002fec000b800000 */
.L_x_975:
[----:B------:R-:W-:Y:S01]  /*12f90*/  UMOV UR4, 0xa0 ;  /* 0x000000a000047882 */ /* 0x000fe20000000000 */
[----:B------:R-:W-:Y:S01]  /*12fa0*/  LOP3.LUT R23, R24, 0x60, R10, 0xf8, !PT ;  /* 0x0000006018177812 */ /* 0x000fe200078ef80a */
[----:B------:R-:W-:Y:S01]  /*12fb0*/  UIMAD UR4, UR52, UR4, -0xa0 ;  /* 0xffffff60340474a4 */ /* 0x000fe2000f8e0204 */
[----:B------:R-:W-:Y:S02]  /*12fc0*/  ISETP.NE.AND P3, PT, R21, 0x1, PT ;  /* 0x000000011500780c */ /* 0x000fe40003f65270 */
[C---:B------:R-:W-:Y:S02]  /*12fd0*/  LOP3.LUT R19, R23.reuse, 0x80, RZ, 0xfc, !PT ;  /* 0x0000008017137812 */ /* 0x040fe400078efcff */
[----:B-----5:R-:W-:Y:S01]  /*12fe0*/  SHF.R.S32.HI R8, RZ, 0x1f, R29 ;  /* 0x0000001fff087819 */ /* 0x020fe2000001141d */
[----:B------:R-:W-:Y:S01]  /*12ff0*/  VIADD R9, R23, UR4 ;  /* 0x0000000417097c36 */ /* 0x000fe20008000000 */
[----:B------:R-:W-:Y:S01]  /*13000*/  LOP3.LUT R0, R0, 0xfffffff7, RZ, 0xc0, !PT ;  /* 0xfffffff700007812 */ /* 0x000fe200078ec0ff */
[----:B------:R-:W-:-:S02]  /*13010*/  VIADD R15, R19, UR4 ;  /* 0x00000004130f7c36 */ /* 0x000fc40008000000 */
[----:B------:R1:W-:Y:S01]  /*13020*/  STL [R1+0xc], R8 ;  /* 0x00000c0801007387 */ /* 0x0003e20000100800 */
[C---:B------:R-:W-:Y:S01]  /*13030*/  ISETP.GE.AND P1, PT, R9.reuse, UR36, PT ;  /* 0x0000002409007c0c */ /* 0x040fe2000bf26270 */
[--C-:B------:R-:W-:Y:S01]  /*13040*/  IMAD.IADD R9, R9, 0x1, R16.reuse ;  /* 0x0000000109097824 */ /* 0x100fe200078e0210 */
[C---:B------:R-:W-:Y:S01]  /*13050*/  ISETP.GE.AND P0, PT, R15.reuse, UR36, PT ;  /* 0x000000240f007c0c */ /* 0x040fe2000bf06270 */
[----:B0-----:R-:W0:Y:S01]  /*13060*/  @P3 LDC R2, c[0x0][0x434] ;  /* 0x00010d00ff023b82 */ /* 0x001e220000000800 */
[----:B------:R-:W-:-:S07]  /*13070*/  IMAD.IADD R14, R15, 0x1, R16 ;  /* 0x000000010f0e7824 */ /* 0x000fce00078e0210 */
[----:B------:R-:W2:Y:S01]  /*13080*/  @P3 LDC R3, c[0x0][0x438] ;  /* 0x00010e00ff033b82 */ /* 0x000ea20000000800 */
[----:B------:R-:W-:Y:S01]  /*13090*/  IMAD.MOV.U32 R11, RZ, RZ, R9 ;  /* 0x000000ffff0b7224 */ /* 0x000fe200078e0009 */
[----:B------:R-:W-:Y:S01]  /*130a0*/  ISETP.GT.U32.OR P0, PT, R19, 0x9f, P0 ;  /* 0x0000009f1300780c */ /* 0x000fe20000704470 */
[----:B------:R-:W-:-:S05]  /*130b0*/  IMAD.MOV.U32 R15, RZ, RZ, R14 ;  /* 0x000000ffff0f7224 */ /* 0x000fca00078e000e */
[----:B------:R-:W3:Y:S08]  /*130c0*/  @P3 LDC R7, c[0x0][0x434] ;  /* 0x00010d00ff073b82 */ /* 0x000ef00000000800 */
[----:B------:R-:W4:Y:S01]  /*130d0*/  @P3 LDC R6, c[0x0][0x438] ;  /* 0x00010e00ff063b82 */ /* 0x000f220000000800 */
[----:B0-----:R-:W-:Y:S01]  /*130e0*/  @P3 IMAD.HI.U32 R2, R9, R2, RZ ;  /* 0x0000000209023227 */ /* 0x001fe200078e00ff */
[----:B------:R-:W-:Y:S01]  /*130f0*/  ULOP3.LUT UR4, UR40, 0x2, URZ, 0xfc, !UPT ;  /* 0x0000000228047892 */ /* 0x000fe2000f8efc3f */
[----:B------:R-:W-:Y:S01]  /*13100*/  @P3 LOP3.LUT R0, R0, 0x8, RZ, 0xfc, !PT ;  /* 0x0000000800003812 */ /* 0x000fe200078efcff */
[----:B------:R-:W-:Y:S04]  /*13110*/  STL [R1+0x10], R19 ;  /* 0x0000101301007387 */ /* 0x000fe80000100800 */
[----:B------:R-:W0:Y:S01]  /*13120*/  @!P1 LDC.64 R4, c[0x0][0x428] ;  /* 0x00010a00ff049b82 */ /* 0x000e220000000a00 */
[----:B--2---:R-:W-:-:S04]  /*13130*/  @P3 SHF.R.U32.HI R11, RZ, R3, R2 ;  /* 0x00000003ff0b3219 */ /* 0x004fc80000011602 */
[----:B------:R-:W-:Y:S01]  /*13140*/  @!P1 SHF.R.S32.HI R3, RZ, 0x1f, R11 ;  /* 0x0000001fff039819 */ /* 0x000fe2000001140b */
[----:B---3--:R-:W-:-:S05]  /*13150*/  @P3 IMAD.HI.U32 R7, R14, R7, RZ ;  /* 0x000000070e073227 */ /* 0x008fca00078e00ff */
[----:B----4-:R-:W-:Y:S02]  /*13160*/  @P3 SHF.R.U32.HI R15, RZ, R6, R7 ;  /* 0x00000006ff0f3219 */ /* 0x010fe40000011607 */
[----:B------:R-:W2:Y:S01]  /*13170*/  @!P0 LDC.64 R6, c[0x0][0x418] ;  /* 0x00010600ff068b82 */ /* 0x000ea20000000a00 */
[----:B0-----:R-:W-:-:S04]  /*13180*/  @!P1 IMAD R2, R8, R4, RZ ;  /* 0x0000000408029224 */ /* 0x001fc800078e02ff */
[----:B------:R-:W-:Y:S02]  /*13190*/  @!P1 IMAD R13, R29, R5, R2 ;  /* 0x000000051d0d9224 */ /* 0x000fe400078e0202 */
[----:B------:R-:W-:-:S04]  /*131a0*/  @!P1 IMAD.MOV.U32 R2, RZ, RZ, R11 ;  /* 0x000000ffff029224 */ /* 0x000fc800078e000b */
[----:B------:R-:W-:Y:S02]  /*131b0*/  @!P1 IMAD.WIDE.U32 R2, R29, R4, R2 ;  /* 0x000000041d029225 */ /* 0x000fe400078e0002 */
[----:B------:R-:W0:Y:S02]  /*131c0*/  @!P1 LDC.64 R4, c[0x0][0x418] ;  /* 0x00010600ff049b82 */ /* 0x000e240000000a00 */
[----:B------:R-:W-:-:S06]  /*131d0*/  @!P1 IMAD.IADD R3, R3, 0x1, R13 ;  /* 0x0000000103039824 */ /* 0x000fcc00078e020d */
[----:B------:R-:W3:Y:S01]  /*131e0*/  @!P0 LDC.64 R12, c[0x0][0x428] ;  /* 0x00010a00ff0c8b82 */ /* 0x000ee20000000a00 */
[----:B0-----:R-:W-:-:S04]  /*131f0*/  @!P1 LEA R4, P2, R2, R4, 0x2 ;  /* 0x0000000402049211 */ /* 0x001fc800078410ff */
[----:B------:R-:W-:Y:S02]  /*13200*/  @!P1 LEA.HI.X R5, R2, R5, R3, 0x2, P2 ;  /* 0x0000000502059211 */ /* 0x000fe400010f1403 */
[--C-:B------:R-:W-:Y:S01]  /*13210*/  @!P0 SHF.R.S32.HI R3, RZ, 0x1f, R15.reuse ;  /* 0x0000001fff038819 */ /* 0x100fe2000001140f */
[-C--:B---3--:R-:W-:Y:S02]  /*13220*/  @!P0 IMAD R2, R8, R12.reuse, RZ ;  /* 0x0000000c08028224 */ /* 0x088fe400078e02ff */
[----:B-1----:R-:W-:Y:S02]  /*13230*/  IMAD.MOV.U32 R8, RZ, RZ, RZ ;  /* 0x000000ffff087224 */ /* 0x002fe400078e00ff */
[C---:B------:R-:W-:Y:S02]  /*13240*/  @!P0 IMAD R13, R29.reuse, R13, R2 ;  /* 0x0000000d1d0d8224 */ /* 0x040fe400078e0202 */
[----:B------:R-:W-:Y:S02]  /*13250*/  @!P0 IMAD.MOV.U32 R2, RZ, RZ, R15 ;  /* 0x000000ffff028224 */ /* 0x000fe400078e000f */
[----:B------:R0:W5:Y:S02]  /*13260*/  @!P1 LDG.E R8, desc[UR50][R4.64] ;  /* 0x0000003204089981 */ /* 0x000164000c1e1900 */
[----:B------:R-:W-:-:S04]  /*13270*/  @!P0 IMAD.WIDE.U32 R2, R29, R12, R2 ;  /* 0x0000000c1d028225 */ /* 0x000fc800078e0002 */
[----:B------:R-:W-:Y:S01]  /*13280*/  @!P0 IMAD.IADD R3, R13, 0x1, R3 ;  /* 0x000000010d038824 */ /* 0x000fe200078e0203 */
[----:B--2---:R-:W-:-:S04]  /*13290*/  @!P0 LEA R6, P2, R2, R6, 0x2 ;  /* 0x0000000602068211 */ /* 0x004fc800078410ff */
[----:B------:R-:W-:Y:S01]  /*132a0*/  @!P0 LEA.HI.X R7, R2, R7, R3, 0x2, P2 ;  /* 0x0000000702078211 */ /* 0x000fe200010f1403 */
[----:B------:R-:W-:Y:S01]  /*132b0*/  IMAD.SHL.U32 R2, R17, 0x40, RZ ;  /* 0x0000004011027824 */ /* 0x000fe200078e00ff */
[----:B------:R-:W-:-:S04]  /*132c0*/  SHF.R.U32.HI R12, RZ, 0x1, R17 ;  /* 0x00000001ff0c7819 */ /* 0x000fc80000011611 */
[----:B------:R-:W-:Y:S01]  /*132d0*/  LOP3.LUT R3, R2, 0x180, RZ, 0xc0, !PT ;  /* 0x0000018002037812 */ /* 0x000fe200078ec0ff */
[----:B0-----:R-:W-:-:S03]  /*132e0*/  IMAD.MOV.U32 R4, RZ, RZ, RZ ;  /* 0x000000ffff047224 */ /* 0x001fc600078e00ff */
[----:B------:R-:W-:Y:S01]  /*132f0*/  LOP3.LUT R3, R3, 0x30, R12, 0xf8, !PT ;  /* 0x0000003003037812 */ /* 0x000fe200078ef80c */
[----:B------:R-:W-:Y:S02]  /*13300*/  IMAD.SHL.U32 R12, R17, 0x8, RZ ;  /* 0x00000008110c7824 */ /* 0x000fe400078e00ff */
[----:B------:R0:W5:Y:S03]  /*13310*/  @!P0 LDG.E R4, desc[UR50][R6.64] ;  /* 0x0000003206048981 */ /* 0x000166000c1e1900 */
[----:B------:R-:W-:Y:S02]  /*13320*/  LOP3.LUT R3, R3, 0x30, R12, 0x78, !PT ;  /* 0x0000003003037812 */ /* 0x000fe400078e780c */
[----:B------:R-:W-:Y:S02]  /*13330*/  ISETP.GT.U32.AND P0, PT, R19, 0x9f, PT ;  /* 0x0000009f1300780c */ /* 0x000fe40003f04070 */
[----:B0-----:R-:W-:Y:S01]  /*13340*/  LOP3.LUT R6, R3, 0x640, R2, 0xf8, !PT ;  /* 0x0000064003067812 */ /* 0x001fe200078ef802 */
[----:B------:R-:W-:Y:S01]  /*13350*/  IMAD.SHL.U32 R3, R18, 0x10, RZ ;  /* 0x0000001012037824 */ /* 0x000fe200078e00ff */
[----:B------:R-:W-:Y:S01]  /*13360*/  LOP3.LUT R2, R10, 0x80, RZ, 0xc0, !PT ;  /* 0x000000800a027812 */ /* 0x000fe200078ec0ff */
[----:B------:R-:W-:-:S03]  /*13370*/  IMAD.SHL.U32 R7, R17, 0x4, RZ ;  /* 0x0000000411077824 */ /* 0x000fc600078e00ff */
[----:B------:R-:W-:Y:S01]  /*13380*/  LOP3.LUT R2, R2, 0x10, R17, 0xf8, !PT ;  /* 0x0000001002027812 */ /* 0x000fe200078ef811 */
[----:B------:R0:W-:Y:S01]  /*13390*/  STL [R1+0x18], R6 ;  /* 0x0000180601007387 */ /* 0x0001e20000100800 */
[----:B------:R-:W-:Y:S02]  /*133a0*/  LOP3.LUT R3, R3, 0x600, RZ, 0xc0, !PT ;  /* 0x0000060003037812 */ /* 0x000fe400078ec0ff */
[----:B------:R-:W-:Y:S02]  /*133b0*/  LOP3.LUT R0, R0, 0xfffffffd, RZ, 0xc0, !PT ;  /* 0xfffffffd00007812 */ /* 0x000fe400078ec0ff */
[----:B------:R-:W-:Y:S02]  /*133c0*/  LOP3.LUT R2, R2, 0x10, R7, 0x78, !PT ;  /* 0x0000001002027812 */ /* 0x000fe400078e7807 */
[----:B------:R-:W-:Y:S01]  /*133d0*/  LOP3.LUT R7, R3, 0x60, R10, 0xf8, !PT ;  /* 0x0000006003077812 */ /* 0x000fe200078ef80a */
[----:B0-----:R-:W-:Y:S01]  /*133e0*/  IMAD.U32 R6, RZ, RZ, UR4 ;  /* 0x00000004ff067e24 */ /* 0x001fe2000f8e00ff */
[----:B------:R-:W-:-:S02]  /*133f0*/  @P0 LOP3.LUT R0, R0, 0x2, RZ, 0xfc, !PT ;  /* 0x0000000200000812 */ /* 0x000fc400078efcff */
[----:B------:R-:W-:Y:S02]  /*13400*/  LOP3.LUT R7, R7, 0x100, R10, 0xf8, !PT ;  /* 0x0000010007077812 */ /* 0x000fe400078ef80a */
[----:B------:R-:W-:Y:S01]  /*13410*/  ISETP.NE.AND P0, PT, R6, 0x3, PT ;  /* 0x000000030600780c */ /* 0x000fe20003f05270 */
[----:B------:R-:W-:Y:S01]  /*13420*/  IMAD.U32 R6, RZ, RZ, UR39 ;  /* 0x00000027ff067e24 */ /* 0x000fe2000f8e00ff */
[----:B------:R-:W-:-:S04]  /*13430*/  LOP3.LUT R2, R7, R2, RZ, 0xfc, !PT ;  /* 0x0000000207027212 */ /* 0x000fc800078efcff */
[----:B------:R-:W-:Y:S01]  /*13440*/  SHF.R.S32.HI R6, RZ, 0x1f, R6 ;  /* 0x0000001fff067819 */ /* 0x000fe20000011406 */
[----:B------:R0:W-:Y:S04]  /*13450*/  STL [R1+0x14], R2 ;  /* 0x0000140201007387 */ /* 0x0001e80000100800 */
[----:B------:R1:W-:Y:S01]  /*13460*/  STL [R1+0x4], R6 ;  /* 0x0000040601007387 */ /* 0x0003e20000100800 */
[----:B------:R-:W-:Y:S02]  /*13470*/  IMAD.MOV R20, RZ, RZ, -R11 ;  /* 0x000000ffff147224 */ /* 0x000fe400078e0a0b */
[----:B------:R-:W-:Y:S01]  /*13480*/  IMAD.MOV R11, RZ, RZ, -R15 ;  /* 0x000000ffff0b7224 */ /* 0x000fe200078e0a0f */
[----:B------:R-:W-:-:S03]  /*13490*/  LOP3.LUT R0, R0, 0xfffffffb, RZ, 0xc0, !PT ;  /* 0xfffffffb00007812 */ /* 0x000fc600078ec0ff */
[----:B------:R-:W-:Y:S02]  /*134a0*/  IMAD R5, R21, R11, R14 ;  /* 0x0000000b15057224 */ /* 0x000fe400078e020e */
[----:B------:R-:W-:Y:S01]  /*134b0*/  IMAD.U32 R11, RZ, RZ, UR52 ;  /* 0x00000034ff0b7e24 */ /* 0x000fe2000f8e00ff */
[----:B------:R-:W-:Y:S01]  /*134c0*/  @P0 LOP3.LUT R0, R0, 0x4, RZ, 0xfc, !PT ;  /* 0x0000000400000812 */ /* 0x000fe200078efcff */
[----:B0-----:R-:W-:Y:S01]  /*134d0*/  IMAD.SHL.U32 R2, R17, 0x10, RZ ;  /* 0x0000001011027824 */ /* 0x001fe200078e00ff */
[----:B------:R-:W-:Y:S01]  /*134e0*/  SHF.R.U32.HI R17, RZ, 0x3, R17 ;  /* 0x00000003ff117819 */ /* 0x000fe20000011611 */
[----:B------:R-:W-:Y:S01]  /*134f0*/  IMAD R9, R21, R20, R9 ;  /* 0x0000001415097224 */ /* 0x000fe200078e0209 */
[----:B------:R-:W-:Y:S01]  /*13500*/  LOP3.LUT R28, R10, 0x60, RZ, 0xc0, !PT ;  /* 0x000000600a1c7812 */ /* 0x000fe200078ec0ff */
[----:B------:R-:W-:Y:S01]  /*13510*/  VIADD R11, R11, 0xffffffff ;  /* 0xffffffff0b0b7836 */ /* 0x000fe20000000000 */
[----:B-1----:R-:W-:Y:S06]  /*13520*/  @!P0 BRA `(.L_x_924) ;  /* 0x0000000000048947 */ /* 0x002fec0003800000 */
[----:B------:R-:W-:Y:S01]  /*13530*/  BPT.TRAP 0x1 ;  /* 0x000000040000795c */ /* 0x000fe20000300000 */
.L_x_924:
        /* <DEDUP_REMOVED lines=13> */
.L_x_976:
        /* <DEDUP_REMOVED lines=10> */
[----:B------:R-:W-:Y:S02]  /*136b0*/  IMAD.IADD R3, R3, 0x1, R7 ;  /* 0x0000000103037824 */ /* 0x000fe400078e0207 */
[----:B------:R-:W-:Y:S02]  /*136c0*/  IMAD R7, R20, UR6, RZ ;  /* 0x0000000614077c24 */ /* 0x000fe4000f8e02ff */
[----:B------:R-:W-:-:S04]  /*136d0*/  IMAD.WIDE.U32 R2, R8, UR6, R2 ;  /* 0x0000000608027c25 */ /* 0x000fc8000f8e0002 */
[----:B------:R-:W-:Y:S02]  /*136e0*/  IMAD R6, R8, UR7, R7 ;  /* 0x0000000708067c24 */ /* 0x000fe4000f8e0207 */
        /* <DEDUP_REMOVED lines=20> */
[----:B------:R-:W-:Y:S01]  /*13830*/  IADD3 R10, P0, R6, UR6, RZ ;  /* 0x00000006060a7c10 */ /* 0x000fe2000ff1e0ff */
[----:B------:R-:W-:-:S03]  /*13840*/  IMAD.MOV.U32 R6, RZ, RZ, -0xa0 ;  /* 0xffffff60ff067424 */ /* 0x000fc600078e00ff */
[----:B------:R-:W-:Y:S01]  /*13850*/  IADD3.X R7, R17, UR4, R7, P0, !PT ;  /* 0x0000000411077c10 */ /* 0x000fe200087fe407 */
[----:B------:R-:W-:Y:S01]  /*13860*/  IMAD R6, R11, R6, UR36 ;  /* 0x000000240b067e24 */ /* 0x000fe2000f8e0206 */
[----:B------:R-:W-:-:S03]  /*13870*/  IADD3 R18, P0, R2, UR6, RZ ;  /* 0x0000000602127c10 */ /* 0x000fc6000ff1e0ff */
[----:B------:R-:W-:Y:S01]  /*13880*/  IMAD.IADD R6, R6, 0x1, -R24 ;  /* 0x0000000106067824 */ /* 0x000fe200078e0a18 */
[----:B------:R-:W-:Y:S01]  /*13890*/  IADD3.X R17, R17, UR4, R3, P0, !PT ;  /* 0x0000000411117c10 */ /* 0x000fe200087fe403 */
[----:B------:R-:W-:-:S03]  /*138a0*/  UMOV UR4, 0xffffffff ;  /* 0xffffffff00047882 */ /* 0x000fc60000000000 */
[----:B------:R-:W-:Y:S01]  /*138b0*/  ISETP.GE.AND P4, PT, R6, 0x1, PT ;  /* 0x000000010600780c */ /* 0x000fe20003f86270 */
[----:B0-----:R-:W-:-:S05]  /*138c0*/  IMAD.SHL.U32 R12, R12, 0x10, RZ ;  /* 0x000000100c0c7824 */ /* 0x001fca00078e00ff */
        /* <DEDUP_REMOVED lines=29> */
[----:B0-----:R-:W-:-:S05]  /*13aa0*/  IADD3 R2, P1, R11, R2, RZ ;  /* 0x000000020b027210 */ /* 0x001fca0007f3e0ff */
[----:B-1----:R-:W-:-:S05]  /*13ab0*/  IMAD.X R3, RZ, RZ, R3, P1 ;  /* 0x000000ffff037224 */ /* 0x002fca00008e0603 */
        /* <DEDUP_REMOVED lines=9> */
.L_x_988:
        /* <DEDUP_REMOVED lines=19> */
.L_x_927:
[----:B------:R-:W-:Y:S01]  /*13c80*/  SYNCS.ARRIVE.TRANS64.A1T0 RZ, [UR46+0x12470], RZ ;  /* 0x012470ffffff79a7 */ /* 0x000fe2000810002e */
[----:B------:R-:W-:Y:S05]  /*13c90*/  @!P6 BRA `(.L_x_928) ;  /* 0x000000000004e947 */ /* 0x000fea0003800000 */
[----:B------:R-:W-:Y:S01]  /*13ca0*/  BPT.TRAP 0x1 ;  /* 0x000000040000795c */ /* 0x000fe20000300000 */
.L_x_928:
[----:B------:R-:W1:Y:S02]  /*13cb0*/  SYNCS.PHASECHK.TRANS64.TRYWAIT P2, [UR46+0x12440], R26 ;  /* 0x0124401aff0075a7 */ /* 0x000e64000804016e */
[----:B-1----:R-:W-:Y:S05]  /*13cc0*/  @!P2 BRA `(.L_x_929) ;  /* 0x0000003400d8a947 */ /* 0x002fea0003800000 */
.L_x_989:
        /* <DEDUP_REMOVED lines=8> */
[----:B------:R-:W-:Y:S01]  /*13d50*/  LOP3.LUT R0, R0, 0xfffffffe, RZ, 0xc0, !PT ;  /* 0xfffffffe00007812 */ /* 0x000fe200078ec0ff */
[----:B------:R-:W-:Y:S02]  /*13d60*/  IMAD R6, R9, UR9, R6 ;  /* 0x0000000909067c24 */ /* 0x000fe4000f8e0206 */
[----:B------:R-:W-:-:S02]  /*13d70*/  IMAD R20, R20, UR10, RZ ;  /* 0x0000000a14147c24 */ /* 0x000fc4000f8e02ff */
[----:B------:R-:W-:Y:S02]  /*13d80*/  IMAD.IADD R3, R3, 0x1, R6 ;  /* 0x0000000103037824 */ /* 0x000fe400078e0206 */
[C---:B------:R-:W-:Y:S02]  /*13d90*/  IMAD R20, R8.reuse, UR11, R20 ;  /* 0x0000000b08147c24 */ /* 0x040fe4000f8e0214 */
[----:B------:R-:W-:-:S04]  /*13da0*/  IMAD.WIDE.U32 R2, R8, UR10, R2 ;  /* 0x0000000a08027c25 */ /* 0x000fc8000f8e0002 */
[----:B------:R-:W-:Y:S02]  /*13db0*/  IMAD.IADD R3, R3, 0x1, R20 ;  /* 0x0000000103037824 */ /* 0x000fe400078e0214 */
[----:B------:R-:W-:Y:S02]  /*13dc0*/  IMAD.U32 R9, RZ, RZ, UR4 ;  /* 0x00000004ff097e24 */ /* 0x000fe4000f8e00ff */
[----:B------:R-:W-:Y:S02]  /*13dd0*/  IMAD R10, R21, UR8, RZ ;  /* 0x00000008150a7c24 */ /* 0x000fe4000f8e02ff */
[----:B------:R-:W-:-:S04]  /*13de0*/  IMAD.WIDE.U32 R2, R9, UR39, R2 ;  /* 0x0000002709027c25 */ /* 0x000fc8000f8e0002 */
[----:B------:R-:W-:Y:S02]  /*13df0*/  IMAD R10, R5, UR9, R10 ;  /* 0x00000009050a7c24 */ /* 0x000fe4000f8e020a */
[----:B------:R-:W-:Y:S02]  /*13e00*/  IMAD R22, R22, UR10, RZ ;  /* 0x0000000a16167c24 */ /* 0x000fe4000f8e02ff */
[----:B0-----:R-:W-:Y:S02]  /*13e10*/  IMAD.SHL.U32 R18, R18, 0x10, RZ ;  /* 0x0000001012127824 */ /* 0x001fe400078e00ff */
[----:B------:R-:W-:-:S03]  /*13e20*/  IMAD R22, R4, UR11, R22 ;  /* 0x0000000b04167c24 */ /* 0x000fc6000f8e0216 */
        /* <DEDUP_REMOVED lines=28> */
[----:B0-----:R-:W-:-:S05]  /*13ff0*/  @P3 IADD3 R14, P2, R18, R14, RZ ;  /* 0x0000000e120e3210 */ /* 0x001fca0007f5e0ff */
[----:B-1----:R-:W-:Y:S02]  /*14000*/  @P3 IMAD.X R3, RZ, RZ, R2, P2 ;  /* 0x000000ffff033224 */ /* 0x002fe400010e0602 */
        /* <DEDUP_REMOVED lines=13> */
[----:B-1----:R-:W-:Y:S02]  /*140e0*/  @P1 IMAD.MOV.U32 R2, RZ, RZ, R14 ;  /* 0x000000ffff021224 */ /* 0x002fe400078e000e */
[----:B------:R-:W-:Y:S01]  /*140f0*/  @P1 IMAD.MOV.U32 R3, RZ, RZ, R5 ;  /* 0x000000ffff031224 */ /* 0x000fe200078e0005 */
[----:B------:R0:W1:Y:S04]  /*14100*/  SHFL.IDX PT, R14, R4, RZ, 0x1c1f ;  /* 0x001c1fff040e7589 */ /* 0x00006800000e0000 */
[----:B------:R0:W-:Y:S02]  /*14110*/  @P1 LDGSTS.E.BYPASS.LTC128B.128 [R27+0xea00], desc[UR50][R2.64], !P5 ;  /* 0x0ea00000021b1fae */ /* 0x0001e4000e901d72 */
.L_x_1001:
        /* <DEDUP_REMOVED lines=9> */
.L_x_932:
[----:B------:R-:W-:Y:S05]  /*141b0*/  BSYNC B0 ;  /* 0x0000000000007941 */ /* 0x000fea0003800000 */
.L_x_931:
        /* <DEDUP_REMOVED lines=9> */
.L_x_933:
        /* <DEDUP_REMOVED lines=29> */
[----:B01----:R-:W-:Y:S05]  /*14420*/  CALL.ABS.NOINC R2 ;  /* 0x0000000002007343 */ /* 0x003fea0003c00000 */
.L_x_934:
[----:B------:R-:W-:Y:S01]  /*14430*/  UISETP.NE.AND UP0, UPT, UR48, URZ, UPT ;  /* 0x0000003f3000728c */ /* 0x000fe2000bf05270 */
[----:B------:R-:W-:Y:S01]  /*14440*/  VIADD R23, R23, UR41 ;  /* 0x0000002917177c36 */ /* 0x000fe20008000000 */
[----:B------:R-:W0:Y:S01]  /*14450*/  LDC R7, c[0x0][0x448] ;  /* 0x00011200ff077b82 */ /* 0x000e220000000800 */
[----:B------:R-:W-:Y:S01]  /*14460*/  IMAD.U32 R5, RZ, RZ, UR37 ;  /* 0x00000025ff057e24 */ /* 0x000fe2000f8e00ff */
[----:B------:R-:W-:Y:S01]  /*14470*/  ULDC.64 UR6, c[0x0][0x2c8] ;  /* 0x0000b20000067ab9 */ /* 0x000fe20000000a00 */
[----:B------:R-:W-:Y:S01]  /*14480*/  IMAD.MOV.U32 R5, RZ, RZ, R23 ;  /* 0x000000ffff057224 */ /* 0x000fe200078e0017 */
[----:B------:R-:W-:Y:S01]  /*14490*/  PLOP3.LUT P0, PT, PT, PT, UP0, 0x80, 0x0 ;  /* 0x000000000000781c */ /* 0x000fe20003f0f008 */
[----:B------:R-:W-:Y:S01]  /*144a0*/  IMAD.U32 R4, RZ, RZ, UR36 ;  /* 0x00000024ff047e24 */ /* 0x000fe2000f8e00ff */
[----:B------:R-:W-:Y:S01]  /*144b0*/  PLOP3.LUT P1, PT, PT, PT, UP0, 0x80, 0x0 ;  /* 0x000000000000781c */ /* 0x000fe20003f2f008 */
[----:B------:R-:W-:Y:S02]  /*144c0*/  IMAD.U32 R3, RZ, RZ, UR47 ;  /* 0x0000002fff037e24 */ /* 0x000fe4000f8e00ff */
[----:B------:R-:W-:Y:S01]  /*144d0*/  @UP0 ULDC UR4, c[0x0][0x44c] ;  /* 0x0001130000040ab9 */ /* 0x000fe20000000800 */
[----:B------:R-:W-:Y:S01]  /*144e0*/  IMAD.MOV.U32 R2, RZ, RZ, R4 ;  /* 0x000000ffff027224 */ /* 0x000fe200078e0004 */
[----:B------:R-:W-:Y:S01]  /*144f0*/  @UP0 ULDC UR8, c[0x0][0x44c] ;  /* 0x0001130000080ab9 */ /* 0x000fe20000000800 */
[----:B------:R-:W-:-:S05]  /*14500*/  VIADD R6, R23, 0x80 ;  /* 0x0000008017067836 */ /* 0x000fca0000000000 */
[----:B------:R-:W-:Y:S01]  /*14510*/  @P0 IMAD.HI.U32 R0, R23, UR4, RZ ;  /* 0x0000000417000c27 */ /* 0x000fe2000f8e00ff */
[----:B------:R-:W-:Y:S01]  /*14520*/  @UP0 ULDC UR4, c[0x0][0x450] ;  /* 0x0001140000040ab9 */ /* 0x000fe20000000800 */
[----:B------:R-:W-:-:S03]  /*14530*/  PLOP3.LUT P0, PT, PT, PT, UP0, 0x80, 0x0 ;  /* 0x000000000000781c */ /* 0x000fc60003f0f008 */
[----:B------:R-:W-:Y:S01]  /*14540*/  @P1 SHF.R.U32.HI R5, RZ, UR4, R0 ;  /* 0x00000004ff051c19 */ /* 0x000fe20008011600 */
[----:B------:R-:W-:Y:S01]  /*14550*/  ULDC.64 UR4, c[0x0][0x2e0] ;  /* 0x0000b80000047ab9 */ /* 0x000fe20000000a00 */
[----:B------:R-:W-:Y:S01]  /*14560*/  PLOP3.LUT P1, PT, PT, PT, UP0, 0x80, 0x0 ;  /* 0x000000000000781c */ /* 0x000fe20003f2f008 */
[----:B------:R-:W-:Y:S02]  /*14570*/  IMAD R0, R17, UR4, RZ ;  /* 0x0000000411007c24 */ /* 0x000fe4000f8e02ff */
[----:B------:R-:W-:-:S04]  /*14580*/  IMAD.WIDE.U32 R2, R25, UR4, R2 ;  /* 0x0000000419027c25 */ /* 0x000fc8000f8e0002 */
[----:B------:R-:W-:Y:S01]  /*14590*/  IMAD R9, R25, UR5, R0 ;  /* 0x0000000519097c24 */ /* 0x000fe2000f8e0200 */
[----:B------:R-:W-:Y:S01]  /*145a0*/  SHF.R.S32.HI R0, RZ, 0x1f, R5 ;  /* 0x0000001fff007819 */ /* 0x000fe20000011405 */
[----:B------:R-:W-:Y:S02]  /*145b0*/  ULDC.64 UR4, c[0x0][0x2d0] ;  /* 0x0000b40000047ab9 */ /* 0x000fe40000000a00 */
[----:B------:R-:W-:Y:S02]  /*145c0*/  IMAD.IADD R3, R3, 0x1, R9 ;  /* 0x0000000103037824 */ /* 0x000fe400078e0209 */
[----:B------:R-:W-:-:S04]  /*145d0*/  IMAD R0, R0, UR4, RZ ;  /* 0x0000000400007c24 */ /* 0x000fc8000f8e02ff */
[C---:B------:R-:W-:Y:S02]  /*145e0*/  IMAD R9, R5.reuse, UR5, R0 ;  /* 0x0000000505097c24 */ /* 0x040fe4000f8e0200 */
[----:B------:R-:W-:Y:S02]  /*145f0*/  IMAD.MOV R0, RZ, RZ, -R5 ;  /* 0x000000ffff007224 */ /* 0x000fe400078e0a05 */
[----:B------:R-:W-:-:S04]  /*14600*/  IMAD.WIDE.U32 R4, R5, UR4, R2 ;  /* 0x0000000405047c25 */ /* 0x000fc8000f8e0002 */
[----:B0-----:R-:W-:Y:S02]  /*14610*/  IMAD R11, R7, R0, R23 ;  /* 0x00000000070b7224 */ /* 0x001fe400078e0217 */
[----:B------:R-:W-:-:S03]  /*14620*/  IMAD.IADD R5, R5, 0x1, R9 ;  /* 0x0000000105057824 */ /* 0x000fc600078e0209 */
[----:B------:R-:W-:Y:S01]  /*14630*/  SHF.R.S32.HI R0, RZ, 0x1f, R11 ;  /* 0x0000001fff007819 */ /* 0x000fe2000001140b */
[----:B------:R-:W-:-:S04]  /*14640*/  IMAD.WIDE.U32 R4, R11, UR6, R4 ;  /* 0x000000060b047c25 */ /* 0x000fc8000f8e0004 */
[----:B------:R-:W-:-:S04]  /*14650*/  IMAD R0, R0, UR6, RZ ;  /* 0x0000000600007c24 */ /* 0x000fc8000f8e02ff */
[----:B------:R-:W-:Y:S02]  /*14660*/  IMAD R9, R11, UR7, R0 ;  /* 0x000000070b097c24 */ /* 0x000fe4000f8e0200 */
[----:B------:R-:W-:Y:S01]  /*14670*/  @P0 IMAD.HI.U32 R0, R6, UR8, RZ ;  /* 0x0000000806000c27 */ /* 0x000fe2000f8e00ff */
[----:B------:R-:W-:-:S03]  /*14680*/  @UP0 ULDC UR8, c[0x0][0x450] ;  /* 0x0001140000080ab9 */ /* 0x000fc60000000800 */
[----:B------:R-:W-:Y:S01]  /*14690*/  IMAD.MOV.U32 R11, RZ, RZ, R6 ;  /* 0x000000ffff0b7224 */ /* 0x000fe200078e0006 */
[----:B------:R-:W-:Y:S01]  /*146a0*/  @P1 SHF.R.U32.HI R11, RZ, UR8, R0 ;  /* 0x00000008ff0b1c19 */ /* 0x000fe20008011600 */
[----:B------:R-:W-:Y:S02]  /*146b0*/  ULDC.64 UR8, c[0x0][0x280] ;  /* 0x0000a00000087ab9 */ /* 0x000fe40000000a00 */
[----:B------:R-:W-:Y:S02]  /*146c0*/  IADD3 R0, P0, R4, UR8, RZ ;  /* 0x0000000804007c10 */ /* 0x000fe4000ff1e0ff */
[----:B------:R-:W-:Y:S02]  /*146d0*/  IMAD.WIDE.U32 R2, R11, UR4, R2 ;  /* 0x000000040b027c25 */ /* 0x000fe4000f8e0002 */
[----:B------:R-:W-:Y:S02]  /*146e0*/  IADD3.X R4, R5, UR9, R9, P0, !PT ;  /* 0x0000000905047c10 */ /* 0x000fe400087fe409 */
[----:B------:R-:W-:-:S05]  /*146f0*/  SHF.R.S32.HI R5, RZ, 0x1f, R11 ;  /* 0x0000001fff057819 */ /* 0x000fca000001140b */
[----:B------:R-:W-:Y:S01]  /*14700*/  IMAD R8, R5, UR4, RZ ;  /* 0x0000000405087c24 */ /* 0x000fe2000f8e02ff */
[----:B------:R-:W-:Y:S01]  /*14710*/  ULDC UR4, c[0x0][0x2b8] ;  /* 0x0000ae0000047ab9 */ /* 0x000fe20000000800 */
[----:B------:R-:W-:Y:S02]  /*14720*/  IMAD.MOV R5, RZ, RZ, -R11 ;  /* 0x000000ffff057224 */ /* 0x000fe400078e0a0b */
[----:B------:R-:W-:Y:S02]  /*14730*/  IMAD R9, R11, UR5, R8 ;  /* 0x000000050b097c24 */ /* 0x000fe4000f8e0208 */
        /* <DEDUP_REMOVED lines=8> */
[----:B------:R-:W-:Y:S01]  /*147c0*/  ISETP.GE.AND P0, PT, R18, UR4, PT ;  /* 0x0000000412007c0c */ /* 0x000fe2000bf06270 */
[----:B------:R-:W-:-:S03]  /*147d0*/  UMOV UR4, 0xffffffff ;  /* 0xffffffff00047882 */ /* 0x000fc60000000000 */
[----:B------:R-:W-:Y:S09]  /*147e0*/  BRA.DIV UR4, `(.L_x_935) ;  /* 0x0000003204887947 */ /* 0x000ff2000b800000 */
[----:B-1----:R-:W0:Y:S01]  /*147f0*/  SHFL.IDX PT, R14, R0, RZ, 0x1c1f ;  /* 0x001c1fff000e7589 */ /* 0x002e2200000e0000 */
[----:B------:R-:W-:Y:S01]  /*14800*/  ULDC UR4, c[0x0][0x288] ;  /* 0x0000a20000047ab9 */ /* 0x000fe20000000800 */
[----:B------:R-:W-:Y:S02]  /*14810*/  VIADD R6, R24, UR41 ;  /* 0x0000002918067c36 */ /* 0x000fe40008000000 */
[----:B------:R-:W1:Y:S01]  /*14820*/  SHFL.IDX PT, R2, R4, RZ, 0x1c1f ;  /* 0x001c1fff04027589 */ /* 0x000e6200000e0000 */
[----:B------:R-:W-:Y:S02]  /*14830*/  IMAD R7, R7, UR4, RZ ;  /* 0x0000000407077c24 */ /* 0x000fe4000f8e02ff */
[C---:B------:R-:W-:Y:S01]  /*14840*/  VIADD R10, R6.reuse, 0x20 ;  /* 0x00000020060a7836 */ /* 0x040fe20000000000 */
[----:B------:R-:W2:Y:S02]  /*14850*/  SHFL.IDX PT, R11, R0, 0x1, 0x1c1f ;  /* 0x003c1f00000b7f89 */ /* 0x000ea400000e0000 */
[----:B------:R-:W-:-:S02]  /*14860*/  ISETP.GE.AND P2, PT, R6, R7, PT ;  /* 0x000000070600720c */ /* 0x000fc40003f46270 */
[----:B------:R-:W3:Y:S04]  /*14870*/  SHFL.IDX PT, R9, R4, 0x1, 0x1c1f ;  /* 0x003c1f0004097f89 */ /* 0x000ee800000e0000 */
[----:B------:R-:W4:Y:S07]  /*14880*/  SHFL.IDX PT, R12, R0, 0x2, 0x1c1f ;  /* 0x005c1f00000c7f89 */ /* 0x000f2e00000e0000 */
[----:B0-----:R-:W-:-:S05]  /*14890*/  @!P2 IADD3 R14, P1, R18, R14, RZ ;  /* 0x0000000e120ea210 */ /* 0x001fca0007f3e0ff */
[----:B-1----:R-:W-:Y:S01]  /*148a0*/  @!P2 IMAD.X R3, RZ, RZ, R2, P1 ;  /* 0x000000ffff03a224 */ /* 0x002fe200008e0602 */
[----:B------:R-:W-:Y:S01]  /*148b0*/  ISETP.GE.AND P1, PT, R10, R7, PT ;  /* 0x000000070a00720c */ /* 0x000fe20003f26270 */
[----:B------:R-:W-:Y:S01]  /*148c0*/  @!P2 IMAD.MOV.U32 R2, RZ, RZ, R14 ;  /* 0x000000ffff02a224 */ /* 0x000fe200078e000e */
[----:B------:R-:W0:Y:S01]  /*148d0*/  SHFL.IDX PT, R10, R4, 0x2, 0x1c1f ;  /* 0x005c1f00040a7f89 */ /* 0x000e2200000e0000 */
[----:B------:R-:W-:-:S03]  /*148e0*/  VIADD R14, R6, 0x40 ;  /* 0x00000040060e7836 */ /* 0x000fc60000000000 */
[----:B------:R2:W-:Y:S04]  /*148f0*/  @!P2 LDGSTS.E.BYPASS.LTC128B.128 [R27+0xa200], desc[UR50][R2.64], !P0 ;  /* 0x0a200000021bafae */ /* 0x0005e8000c101d72 */
[----:B------:R-:W-:Y:S03]  /*14900*/  SHFL.IDX PT, R4, R4, 0x3, 0x1c1f ;  /* 0x007c1f0004047f89 */ /* 0x000fe600000e0000 */
[----:B--2---:R-:W-:-:S05]  /*14910*/  @!P1 IADD3 R2, P2, R18, R11, RZ ;  /* 0x0000000b12029210 */ /* 0x004fca0007f5e0ff */
[----:B---3--:R-:W-:Y:S01]  /*14920*/  @!P1 IMAD.X R3, RZ, RZ, R9, P2 ;  /* 0x000000ffff039224 */ /* 0x008fe200010e0609 */
[----:B------:R-:W-:Y:S01]  /*14930*/  ISETP.GE.AND P2, PT, R14, R7, PT ;  /* 0x000000070e00720c */ /* 0x000fe20003f46270 */
[----:B------:R-:W-:Y:S04]  /*14940*/  SHFL.IDX PT, R9, R8, RZ, 0x1c1f ;  /* 0x001c1fff08097589 */ /* 0x000fe800000e0000 */
[----:B------:R1:W2:Y:S04]  /*14950*/  SHFL.IDX PT, R14, R0, 0x3, 0x1c1f ;  /* 0x007c1f00000e7f89 */ /* 0x0002a800000e0000 */
[----:B------:R4:W-:Y:S01]  /*14960*/  @!P1 LDGSTS.E.BYPASS.LTC128B.128 [R27+0xaa00], desc[UR50][R2.64], !P0 ;  /* 0x0aa00000021b9fae */ /* 0x0009e2000c101d72 */
[----:B-1----:R-:W-:-:S03]  /*14970*/  VIADD R0, R6, 0x80 ;  /* 0x0000008006007836 */ /* 0x002fc60000000000 */
[----:B------:R-:W-:Y:S01]  /*14980*/  SHFL.IDX PT, R8, R8, 0x1, 0x1c1f ;  /* 0x003c1f0008087f89 */ /* 0x000fe200000e0000 */
[----:B----4-:R-:W-:Y:S01]  /*14990*/  @!P2 IADD3 R2, P1, R18, R12, RZ ;  /* 0x0000000c1202a210 */ /* 0x010fe20007f3e0ff */
[----:B------:R-:W-:-:S04]  /*149a0*/  VIADD R12, R6, 0x60 ;  /* 0x00000060060c7836 */ /* 0x000fc80000000000 */
[----:B0-----:R-:W-:Y:S01]  /*149b0*/  @!P2 IMAD.X R3, RZ, RZ, R10, P1 ;  /* 0x000000ffff03a224 */ /* 0x001fe200008e060a */
[----:B------:R-:W-:Y:S01]  /*149c0*/  ISETP.GE.AND P1, PT, R12, R7, PT ;  /* 0x000000070c00720c */ /* 0x000fe20003f26270 */
[----:B------:R-:W0:Y:S04]  /*149d0*/  SHFL.IDX PT, R10, R5, RZ, 0x1c1f ;  /* 0x001c1fff050a7589 */ /* 0x000e2800000e0000 */
[----:B------:R2:W-:Y:S08]  /*149e0*/  @!P2 LDGSTS.E.BYPASS.LTC128B.128 [R27+0xb200], desc[UR50][R2.64], !P0 ;  /* 0x0b200000021bafae */ /* 0x0005f0000c101d72 */
[----:B--2---:R-:W-:-:S02]  /*149f0*/  @!P1 IADD3 R2, P2, R18, R14, RZ ;  /* 0x0000000e12029210 */ /* 0x004fc40007f5e0ff */
[----:B------:R1:W2:Y:S03]  /*14a00*/  SHFL.IDX PT, R14, R5, 0x1, 0x1c1f ;  /* 0x003c1f00050e7f89 */ /* 0x0002a600000e0000 */
[----:B------:R-:W-:Y:S01]  /*14a10*/  @!P1 IMAD.X R3, RZ, RZ, R4, P2 ;  /* 0x000000ffff039224 */ /* 0x000fe200010e0604 */
[----:B------:R-:W-:-:S04]  /*14a20*/  ISETP.GE.AND P2, PT, R0, R7, PT ;  /* 0x000000070000720c */ /* 0x000fc80003f46270 */
[----:B------:R3:W-:Y:S09]  /*14a30*/  @!P1 LDGSTS.E.BYPASS.LTC128B.128 [R27+0xba00], desc[UR50][R2.64], !P0 ;  /* 0x0ba00000021b9fae */ /* 0x0007f2000c101d72 */
[----:B0-----:R-:W-:-:S05]  /*14a40*/  @!P2 IADD3 R10, P3, R18, R10, RZ ;  /* 0x0000000a120aa210 */ /* 0x001fca0007f7e0ff */
[----:B------:R-:W-:Y:S02]  /*14a50*/  @!P2 IMAD.X R9, RZ, RZ, R9, P3 ;  /* 0x000000ffff09a224 */ /* 0x000fe400018e0609 */
[----:B---3--:R-:W-:Y:S02]  /*14a60*/  @!P2 IMAD.MOV.U32 R2, RZ, RZ, R10 ;  /* 0x000000ffff02a224 */ /* 0x008fe400078e000a */
[----:B------:R-:W-:-:S05]  /*14a70*/  @!P2 IMAD.MOV.U32 R3, RZ, RZ, R9 ;  /* 0x000000ffff03a224 */ /* 0x000fca00078e0009 */
[----:B--2---:R1:W-:Y:S02]  /*14a80*/  @!P2 LDGSTS.E.BYPASS.LTC128B.128 [R27+0xc200], desc[UR50][R2.64], !P0 ;  /* 0x0c200000021bafae */ /* 0x0043e4000c101d72 */
.L_x_1014:
[----:B------:R-:W-:Y:S02]  /*14a90*/  VIADD R6, R6, 0xa0 ;  /* 0x000000a006067836 */ /* 0x000fe40000000000 */
[----:B------:R-:W-:-:S03]  /*14aa0*/  IMAD.MOV.U32 R0, RZ, RZ, 0x1 ;  /* 0x00000001ff007424 */ /* 0x000fc600078e00ff */
[----:B------:R-:W-:Y:S02]  /*14ab0*/  ISETP.GE.AND P1, PT, R6, R7, PT ;  /* 0x000000070600720c */ /* 0x000fe40003f26270 */
[----:B------:R-:W-:-:S11]  /*14ac0*/  SHF.L.U32 R0, R0, 0x1f, RZ ;  /* 0x0000001f00007819 */ /* 0x000fd600000006ff */
[----:B-1----:R-:W-:-:S05]  /*14ad0*/  @!P1 IADD3 R2, P2, R18, R14, RZ ;  /* 0x0000000e12029210 */ /* 0x002fca0007f5e0ff */
        /* <DEDUP_REMOVED lines=12> */
.L_x_1015:
[----:B------:R-:W-:-:S04]  /*14ba0*/  UIADD3 UR4, UR52, -0x2, URZ ;  /* 0xfffffffe34047890 */ /* 0x000fc8000fffe03f */
[----:B------:R-:W-:-:S06]  /*14bb0*/  UISETP.GE.AND UP0, UPT, UR4, UR49, UPT ;  /* 0x000000310400728c */ /* 0x000fcc000bf06270 */
[----:B------:R-:W-:-:S13]  /*14bc0*/  PLOP3.LUT P0, PT, PT, PT, UP0, 0x80, 0x0 ;  /* 0x000000000000781c */ /* 0x000fda0003f0f008 */
[----:B------:R-:W-:Y:S05]  /*14bd0*/  @!P0 BRA `(.L_x_937) ;  /* 0x0000001400148947 */ /* 0x000fea0003800000 */
[----:B------:R-:W-:Y:S01]  /*14be0*/  UIADD3 UR4, UR45, 0x1, URZ ;  /* 0x000000012d047890 */ /* 0x000fe2000fffe03f */
[----:B0-----:R-:W-:Y:S01]  /*14bf0*/  LOP3.LUT R3, RZ, UR43, RZ, 0x33, !PT ;  /* 0x0000002bff037c12 */ /* 0x001fe2000f8e33ff */
[----:B------:R-:W-:Y:S01]  /*14c00*/  IMAD.MOV.U32 R21, RZ, RZ, 0x1 ;  /* 0x00000001ff157424 */ /* 0x000fe200078e00ff */
[----:B------:R-:W-:Y:S01]  /*14c10*/  LOP3.LUT R5, RZ, UR42, RZ, 0x33, !PT ;  /* 0x0000002aff057c12 */ /* 0x000fe2000f8e33ff */
[----:B------:R-:W-:Y:S01]  /*14c20*/  UIMAD UR4, UR4, UR38, URZ ;  /* 0x00000026040472a4 */ /* 0x000fe2000f8e023f */
[----:B------:R-:W-:Y:S01]  /*14c30*/  IADD3 R28, R28, R16, R24 ;  /* 0x000000101c1c7210 */ /* 0x000fe20007ffe018 */
[----:B------:R-:W-:-:S04]  /*14c40*/  IMAD.MOV.U32 R20, RZ, RZ, RZ ;  /* 0x000000ffff147224 */ /* 0x000fc800078e00ff */
[----:B------:R-:W-:Y:S01]  /*14c50*/  LOP3.LUT R0, RZ, UR4, RZ, 0x33, !PT ;  /* 0x00000004ff007c12 */ /* 0x000fe2000f8e33ff */
[----:B------:R-:W-:-:S03]  /*14c60*/  VIADD R28, R28, 0xfffffe20 ;  /* 0xfffffe201c1c7836 */ /* 0x000fc60000000000 */
[----:B------:R-:W-:-:S04]  /*14c70*/  VIADDMNMX R0, R0, -UR44, R3, !PT ;  /* 0x8000002c00007c46 */ /* 0x000fc8000f800103 */
[----:B------:R-:W-:-:S04]  /*14c80*/  VIMNMX R5, R0, R5, !PT ;  /* 0x0000000500057248 */ /* 0x000fc80007fe0100 */
[C---:B------:R-:W-:Y:S01]  /*14c90*/  IADD3 R2, -R5.reuse, -0x2, RZ ;  /* 0xfffffffe05027810 */ /* 0x040fe20007ffe1ff */
[----:B------:R-:W-:-:S04]  /*14ca0*/  IMAD R0, R5, -0xa0, R28 ;  /* 0xffffff6005007824 */ /* 0x000fc800078e021c */
[----:B------:R0:W-:Y:S03]  /*14cb0*/  STL [R1], R2 ;  /* 0x0000000201007387 */ /* 0x0001e60000100800 */
.L_x_952:
        /* <DEDUP_REMOVED lines=36> */
[----:B------:R-:W-:Y:S01]  /*14f00*/  IMAD.MOV.U32 R8, RZ, RZ, RZ ;  /* 0x000000ffff087224 */ /* 0x000fe200078e00ff */
        /* <DEDUP_REMOVED lines=12> */
.L_x_938:
[----:B------:R-:W-:Y:S02]  /*14fd0*/  LEA R5, R4, UR46, 0x3 ;  /* 0x0000002e04057c11 */ /* 0x000fe4000f8e18ff */
[----:B------:R-:W-:-:S04]  /*14fe0*/  SHF.L.U32 R26, R28, 0x1f, RZ ;  /* 0x0000001f1c1a7819 */ /* 0x000fc800000006ff */
[----:B------:R-:W0:Y:S02]  /*14ff0*/  SYNCS.PHASECHK.TRANS64.TRYWAIT P1, [R5+URZ+0x12480], R26 ;  /* 0x0124801a050075a7 */ /* 0x000e24000802017f */
[----:B0-----:R-:W-:Y:S05]  /*15000*/  @!P1 BRA `(.L_x_939) ;  /* 0x0000003000589947 */ /* 0x001fea0003800000 */
.L_x_1016:
        /* <DEDUP_REMOVED lines=55> */
[----:B--2---:R-:W-:-:S05]  /*15380*/  IADD3 R2, P1, R11, R2, RZ ;  /* 0x000000020b027210 */ /* 0x004fca0007f3e0ff */
[----:B---3--:R-:W-:-:S05]  /*15390*/  IMAD.X R3, RZ, RZ, R3, P1 ;  /* 0x000000ffff037224 */ /* 0x008fca00008e0603 */
        /* <DEDUP_REMOVED lines=17> */
.L_x_1028:
        /* <DEDUP_REMOVED lines=19> */
.L_x_941:
[----:B------:R2:W-:Y:S01]  /*155e0*/  SYNCS.ARRIVE.TRANS64.A1T0 RZ, [R5+URZ+0x12470], RZ ;  /* 0x012470ff05ff79a7 */ /* 0x0005e2000810003f */
[----:B------:R-:W-:Y:S05]  /*155f0*/  @!P2 BRA `(.L_x_942) ;  /* 0x000000000004a947 */ /* 0x000fea0003800000 */
[----:B------:R-:W-:Y:S01]  /*15600*/  BPT.TRAP 0x1 ;  /* 0x000000040000795c */ /* 0x000fe20000300000 */
.L_x_942:
[----:B------:R-:W3:Y:S02]  /*15610*/  SYNCS.PHASECHK.TRANS64.TRYWAIT P1, [R5+URZ+0x12440], R26 ;  /* 0x0124401a050075a7 */ /* 0x000ee4000802017f */
[----:B---3--:R-:W-:Y:S05]  /*15620*/  @!P1 BRA `(.L_x_943) ;  /* 0x0000003000709947 */ /* 0x008fea0003800000 */
.L_x_1029:
        /* <DEDUP_REMOVED lines=8> */
[----:B------:R-:W-:Y:S02]  /*156b0*/  IMAD.IADD R3, R3, 0x1, R6 ;  /* 0x0000000103037824 */ /* 0x000fe400078e0206 */
[----:B------:R-:W-:Y:S02]  /*156c0*/  IMAD R22, R16, UR5, R22 ;  /* 0x0000000510167c24 */ /* 0x000fe4000f8e0216 */
[----:B------:R-:W-:-:S04]  /*156d0*/  IMAD.WIDE.U32 R6, R9, UR6, R2 ;  /* 0x0000000609067c25 */ /* 0x000fc8000f8e0002 */
[----:B------:R-:W-:Y:S01]  /*156e0*/  IMAD.WIDE.U32 R2, R16, UR4, RZ ;  /* 0x0000000410027c25 */ /* 0x000fe2000f8e00ff */
[----:B------:R-:W-:-:S03]  /*156f0*/  ULDC.64 UR4, c[0x0][0x308] ;  /* 0x0000c20000047ab9 */ /* 0x000fc60000000a00 */
[----:B------:R-:W-:Y:S02]  /*15700*/  IMAD R10, R25, UR6, RZ ;  /* 0x00000006190a7c24 */ /* 0x000fe4000f8e02ff */
[----:B------:R-:W-:Y:S02]  /*15710*/  IMAD.IADD R3, R3, 0x1, R22 ;  /* 0x0000000103037824 */ /* 0x000fe400078e0216 */
[----:B------:R-:W-:Y:S02]  /*15720*/  IMAD R10, R9, UR7, R10 ;  /* 0x00000007090a7c24 */ /* 0x000fe4000f8e020a */
        /* <DEDUP_REMOVED lines=28> */
[----:B------:R-:W5:Y:S02]  /*158f0*/  SHFL.IDX PT, R14, R9, 0x1, 0x1c1f ;  /* 0x003c1f00090e7f89 */ /* 0x000f6400000e0000 */
[----:B0-----:R-:W-:Y:S02]  /*15900*/  IMAD.X R3, RZ, RZ, R3, P1 ;  /* 0x000000ffff037224 */ /* 0x001fe400008e0603 */
        /* <DEDUP_REMOVED lines=18> */
.L_x_1041:
        /* <DEDUP_REMOVED lines=16> */
.L_x_945:
[----:B------:R-:W-:Y:S01]  /*15b30*/  IMAD.U32 R2, RZ, RZ, UR40 ;  /* 0x00000028ff027e24 */ /* 0x000fe2000f8e00ff */
[----:B------:R0:W-:Y:S04]  /*15b40*/  SYNCS.ARRIVE.TRANS64.A1T0 RZ, [R5+URZ+0x12430], RZ ;  /* 0x012430ff05ff79a7 */ /* 0x0001e8000810003f */
[----:B------:R-:W-:-:S04]  /*15b50*/  LOP3.LUT R2, R2, 0x1, RZ, 0xfc, !PT ;  /* 0x0000000102027812 */ /* 0x000fc800078efcff */
[----:B------:R-:W-:-:S13]  /*15b60*/  ISETP.NE.AND P1, PT, R2, 0x3, PT ;  /* 0x000000030200780c */ /* 0x000fda0003f25270 */
[----:B0-----:R-:W-:Y:S05]  /*15b70*/  @!P1 BRA `(.L_x_946) ;  /* 0x0000000000049947 */ /* 0x001fea0003800000 */
[----:B------:R-:W-:Y:S01]  /*15b80*/  BPT.TRAP 0x1 ;  /* 0x000000040000795c */ /* 0x000fe20000300000 */
.L_x_946:
[----:B------:R-:W-:Y:S02]  /*15b90*/  LOP3.LUT R2, R21, 0x1, RZ, 0x3c, !PT ;  /* 0x0000000115027812 */ /* 0x000fe400078e3cff */
[----:B------:R-:W-:Y:S02]  /*15ba0*/  LEA R3, R20, UR46, 0x3 ;  /* 0x0000002e14037c11 */ /* 0x000fe4000f8e18ff */
[----:B------:R-:W-:-:S04]  /*15bb0*/  SHF.L.U32 R2, R2, 0x1f, RZ ;  /* 0x0000001f02027819 */ /* 0x000fc800000006ff */
[----:B------:R-:W0:Y:S02]  /*15bc0*/  SYNCS.PHASECHK.TRANS64.TRYWAIT P2, [R3+URZ+0x12470], R2 ;  /* 0x01247002030075a7 */ /* 0x000e24000804017f */
[----:B0-----:R-:W-:Y:S05]  /*15bd0*/  @!P2 BRA `(.L_x_947) ;  /* 0x000000300074a947 */ /* 0x001fea0003800000 */
.L_x_1042:
[----:B------:R-:W-:-:S06]  /*15be0*/  ULOP3.LUT UR4, UR40, 0x2, URZ, 0xfc, !UPT ;  /* 0x0000000228047892 */ /* 0x000fcc000f8efc3f */
[----:B--23--:R-:W-:-:S05]  /*15bf0*/  IMAD.U32 R5, RZ, RZ, UR4 ;  /* 0x00000004ff057e24 */ /* 0x00cfca000f8e00ff */
[----:B------:R-:W-:-:S13]  /*15c00*/  ISETP.NE.AND P2, PT, R5, 0x3, PT ;  /* 0x000000030500780c */ /* 0x000fda0003f45270 */
[----:B------:R-:W-:Y:S05]  /*15c10*/  @!P2 BRA `(.L_x_948) ;  /* 0x000000000004a947 */ /* 0x000fea0003800000 */
[----:B------:R-:W-:Y:S01]  /*15c20*/  BPT.TRAP 0x1 ;  /* 0x000000040000795c */ /* 0x000fe20000300000 */
.L_x_948:
[----:B0-----:R-:W-:Y:S01]  /*15c30*/  SHF.L.U32 R2, R21, 0x1f, RZ ;  /* 0x0000001f15027819 */ /* 0x001fe200000006ff */
[----:B------:R-:W-:-:S03]  /*15c40*/  IMAD R5, R20, 0x2800, RZ ;  /* 0x0000280014057824 */ /* 0x000fc600078e02ff */
[----:B------:R-:W0:Y:S02]  /*15c50*/  SYNCS.PHASECHK.TRANS64.TRYWAIT P2, [R3+URZ+0x12460], R2 ;  /* 0x01246002030075a7 */ /* 0x000e24000804017f */
[----:B0-----:R-:W-:Y:S05]  /*15c60*/  @!P2 BRA `(.L_x_949) ;  /* 0x000000300064a947 */ /* 0x001fea0003800000 */
.L_x_1043:
        /* <DEDUP_REMOVED lines=47> */
.L_x_950:
[----:B-1----:R1:W-:Y:S01]  /*15f60*/  SYNCS.ARRIVE.TRANS64.A1T0 RZ, [R3+URZ+0x12450], RZ ;  /* 0x012450ff03ff79a7 */ /* 0x0023e2000810003f */
[----:B------:R-:W-:Y:S06]  /*15f70*/  BAR.SYNC.DEFER_BLOCKING 0x2, 0x80 ;  /* 0x0082000000007b1d */ /* 0x000fec0000010000 */
[----:B------:R-:W-:Y:S05]  /*15f80*/  @!P1 BRA `(.L_x_951) ;  /* 0x0000000000049947 */ /* 0x000fea0003800000 */
[----:B------:R-:W-:Y:S01]  /*15f90*/  BPT.TRAP 0x1 ;  /* 0x000000040000795c */ /* 0x000fe20000300000 */
.L_x_951:
[----:B------:R-:W2:Y:S01]  /*15fa0*/  S2R R2, SR_CgaCtaId ;  /* 0x0000000000027919 */ /* 0x000ea20000008800 */
[----:B-1----:R-:W-:Y:S02]  /*15fb0*/  VIADD R3, R3, 0x12480 ;  /* 0x0001248003037836 */ /* 0x002fe40000000000 */
[----:B------:R-:W-:Y:S02]  /*15fc0*/  VIADD R0, R0, 0xffffff60 ;  /* 0xffffff6000007836 */ /* 0x000fe40000000000 */
[----:B------:R-:W-:Y:S02]  /*15fd0*/  IMAD.MOV.U32 R20, RZ, RZ, R4 ;  /* 0x000000ffff147224 */ /* 0x000fe400078e0004 */
[----:B------:R-:W-:Y:S01]  /*15fe0*/  IMAD.MOV.U32 R21, RZ, RZ, R28 ;  /* 0x000000ffff157224 */ /* 0x000fe200078e001c */
[----:B--2---:R-:W-:-:S04]  /*15ff0*/  PRMT R3, R2, 0x654, R3 ;  /* 0x0000065402037816 */ /* 0x004fc80000000003 */
[----:B------:R1:W-:Y:S01]  /*16000*/  SYNCS.ARRIVE.TRANS64.RED.A1T0 RZ, [R3+URZ], RZ ;  /* 0x000000ff03ff79a7 */ /* 0x0003e2000810043f */
[----:B------:R-:W-:Y:S05]  /*16010*/  @P0 BRA `(.L_x_952) ;  /* 0xffffffec00280947 */ /* 0x000fea000383ffff */
[----:B------:R-:W-:Y:S05]  /*16020*/  BRA `(.L_x_953) ;  /* 0x0000000000087947 */ /* 0x000fea0003800000 */
.L_x_937:
[----:B------:R-:W-:Y:S02]  /*16030*/  IMAD.MOV.U32 R4, RZ, RZ, RZ ;  /* 0x000000ffff047224 */ /* 0x000fe400078e00ff */
[----:B------:R-:W-:-:S07]  /*16040*/  IMAD.MOV.U32 R28, RZ, RZ, 0x1 ;  /* 0x00000001ff1c7424 */ /* 0x000fce00078e00ff */
.L_x_953:
[----:B------:R-:W-:-:S06]  /*16050*/  ULOP3.LUT UR4, UR40, 0x1, URZ, 0xfc, !UPT ;  /* 0x0000000128047892 */ /* 0x000fcc000f8efc3f */
[----:B0-----:R-:W-:-:S05]  /*16060*/  IMAD.U32 R0, RZ, RZ, UR4 ;  /* 0x00000004ff007e24 */ /* 0x001fca000f8e00ff */
[----:B------:R-:W-:-:S13]  /*16070*/  ISETP.NE.AND P1, PT, R0, 0x3, PT ;  /* 0x000000030000780c */ /* 0x000fda0003f25270 */
[----:B------:R-:W-:Y:S05]  /*16080*/  @!P1 BRA `(.L_x_954) ;  /* 0x0000000000049947 */ /* 0x000fea0003800000 */
[----:B------:R-:W-:Y:S01]  /*16090*/  BPT.TRAP 0x1 ;  /* 0x000000040000795c */ /* 0x000fe20000300000 */
.L_x_954:
[----:B-1----:R-:W-:Y:S01]  /*160a0*/  LOP3.LUT R3, R28, 0x1, RZ, 0x3c, !PT ;  /* 0x000000011c037812 */ /* 0x002fe200078e3cff */
[----:B------:R-:W-:Y:S01]  /*160b0*/  BSSY B0, `(.L_x_955) ;  /* 0x0000005000007945 */ /* 0x000fe20003800000 */
[----:B------:R-:W-:Y:S02]  /*160c0*/  LEA R2, R4, UR46, 0x3 ;  /* 0x0000002e04027c11 */ /* 0x000fe4000f8e18ff */
[----:B------:R-:W-:-:S04]  /*160d0*/  SHF.L.U32 R3, R3, 0x1f, RZ ;  /* 0x0000001f03037819 */ /* 0x000fc800000006ff */
[----:B------:R-:W0:Y:S02]  /*160e0*/  SYNCS.PHASECHK.TRANS64.TRYWAIT P0, [R2+URZ+0x12470], R3 ;  /* 0x01247003020075a7 */ /* 0x000e24000800017f */
[----:B0-----:R-:W-:Y:S05]  /*160f0*/  @!P0 BRA `(.L_x_956) ;  /* 0x0000002c00548947 */ /* 0x001fea0003800000 */
.L_x_1044:
[----:B------:R-:W-:Y:S05]  /*16100*/  BSYNC B0 ;  /* 0x0000000000007941 */ /* 0x000fea0003800000 */
.L_x_955:
[----:B------:R-:W-:-:S06]  /*16110*/  ULOP3.LUT UR4, UR40, 0x2, URZ, 0xfc, !UPT ;  /* 0x0000000228047892 */ /* 0x000fcc000f8efc3f */
[----:B------:R-:W-:-:S05]  /*16120*/  IMAD.U32 R0, RZ, RZ, UR4 ;  /* 0x00000004ff007e24 */ /* 0x000fca000f8e00ff */
[----:B------:R-:W-:-:S13]  /*16130*/  ISETP.NE.AND P0, PT, R0, 0x3, PT ;  /* 0x000000030000780c */ /* 0x000fda0003f05270 */
[----:B------:R-:W-:Y:S05]  /*16140*/  @!P0 BRA `(.L_x_957) ;  /* 0x0000000000048947 */ /* 0x000fea0003800000 */
[----:B------:R-:W-:Y:S01]  /*16150*/  BPT.TRAP 0x1 ;  /* 0x000000040000795c */ /* 0x000fe20000300000 */
.L_x_957:
[----:B------:R-:W2:Y:S01]  /*16160*/  LDL.LU R0, [R1+0x18] ;  /* 0x0000180001007983 */ /* 0x000ea20000300800 */
[----:B------:R-:W-:Y:S01]  /*16170*/  SHF.L.U32 R5, R28, 0x1f, RZ ;  /* 0x0000001f1c057819 */ /* 0x000fe200000006ff */
[----:B0-----:R-:W-:-:S03]  /*16180*/  IMAD R3, R4, 0x2800, RZ ;  /* 0x0000280004037824 */ /* 0x001fc600078e02ff */
[----:B------:R-:W0:Y:S02]  /*16190*/  SYNCS.PHASECHK.TRANS64.TRYWAIT P0, [R2+URZ+0x12460], R5 ;  /* 0x01246005020075a7 */ /* 0x000e24000800017f */
[----:B--2---:R-:W-:Y:S01]  /*161a0*/  LOP3.LUT R0, R3, R0, RZ, 0xfc, !PT ;  /* 0x0000000003007212 */ /* 0x004fe200078efcff */
[----:B0-----:R-:W-:Y:S06]  /*161b0*/  @!P0 BRA `(.L_x_958) ;  /* 0x0000002c00388947 */ /* 0x001fec0003800000 */
.L_x_1045:
        /* <DEDUP_REMOVED lines=45> */
.L_x_959:
[----:B-1----:R1:W-:Y:S01]  /*16490*/  SYNCS.ARRIVE.TRANS64.A1T0 RZ, [R2+URZ+0x12450], RZ ;  /* 0x012450ff02ff79a7 */ /* 0x0023e2000810003f */
[----:B------:R-:W-:Y:S06]  /*164a0*/  BAR.SYNC.DEFER_BLOCKING 0x2, 0x80 ;  /* 0x0082000000007b1d */ /* 0x000fec0000010000 */
[----:B------:R-:W-:Y:S05]  /*164b0*/  @!P1 BRA `(.L_x_960) ;  /* 0x0000000000049947 */ /* 0x000fea0003800000 */
[----:B------:R-:W-:Y:S01]  /*164c0*/  BPT.TRAP 0x1 ;  /* 0x000000040000795c */ /* 0x000fe20000300000 */
.L_x_960:
[----:B------:R-:W2:Y:S01]  /*164d0*/  S2R R0, SR_CgaCtaId ;  /* 0x0000000000007919 */ /* 0x000ea20000008800 */
[----:B-1----:R-:W-:-:S05]  /*164e0*/  VIADD R2, R2, 0x12480 ;  /* 0x0001248002027836 */ /* 0x002fca0000000000 */
        /* <DEDUP_REMOVED lines=8> */
.L_x_911:
[----:B------:R-:W0:Y:S01]  /*16570*/  S2R R4, SR_CgaCtaId ;  /* 0x0000000000047919 */ /* 0x000e220000008800 */
[----:B------:R-:W-:Y:S02]  /*16580*/  MOV R3, 0x400 ;  /* 0x0000040000037802 */ /* 0x000fe40000000f00 */
[----:B------:R-:W-:Y:S02]  /*16590*/  SHF.L.U32 R2, R2, 0x1f, RZ ;  /* 0x0000001f02027819 */ /* 0x000fe400000006ff */
[----:B0-----:R-:W-:-:S04]  /*165a0*/  LEA R7, R4, R3, 0x18 ;  /* 0x0000000304077211 */ /* 0x001fc800078ec0ff */
[----:B------:R-:W0:Y:S02]  /*165b0*/  SYNCS.PHASECHK.TRANS64.TRYWAIT P0, [R7+URZ+0x12420], R2 ;  /* 0x01242002070075a7 */ /* 0x000e24000800017f */
[----:B0-----:R-:W-:Y:S05]  /*165c0*/  @!P0 BRA `(.L_x_961) ;  /* 0x0000002800488947 */ /* 0x001fea0003800000 */
.L_x_1046:
        /* <DEDUP_REMOVED lines=13> */
.L_x_962:
[----:B------:R-:W-:Y:S01]  /*166a0*/  IMAD R5, R0, 0x8, R7 ;  /* 0x0000000800057824 */ /* 0x000fe200078e0207 */
[----:B------:R-:W-:Y:S01]  /*166b0*/  SHF.L.U32 R2, R28, 0x1f, RZ ;  /* 0x0000001f1c027819 */ /* 0x000fe200000006ff */
[----:B------:R-:W-:-:S03]  /*166c0*/  VIADD R0, R0, 0x1 ;  /* 0x0000000100007836 */ /* 0x000fc60000000000 */
[----:B------:R-:W0:Y:S02]  /*166d0*/  SYNCS.PHASECHK.TRANS64.TRYWAIT P1, [R5+URZ+0x12440], R2 ;  /* 0x01244002050075a7 */ /* 0x000e24000802017f */
[----:B------:R-:W-:-:S04]  /*166e0*/  ISETP.NE.AND P2, PT, R0, 0x2, PT ;  /* 0x000000020000780c */ /* 0x000fc80003f45270 */
[----:B------:R-:W-:Y:S01]  /*166f0*/  SEL R3, RZ, 0x1, P2 ;  /* 0x00000001ff037807 */ /* 0x000fe20001000000 */
[----:B0-----:R-:W-:Y:S08]  /*16700*/  @!P1 BRA `(.L_x_963) ;  /* 0x00000028000c9947 */ /* 0x001ff00003800000 */
.L_x_1047:
[----:B------:R-:W-:Y:S02]  /*16710*/  SEL R0, R0, RZ, P2 ;  /* 0x000000ff00007207 */ /* 0x000fe40001000000 */
[----:B------:R-:W-:Y:S01]  /*16720*/  LOP3.LUT R3, R28, R3, RZ, 0x3c, !PT ;  /* 0x000000031c037212 */ /* 0x000fe200078e3cff */
[----:B------:R-:W-:Y:S06]  /*16730*/  @!P0 BRA `(.L_x_964) ;  /* 0x0000000000048947 */ /* 0x000fec0003800000 */
[----:B------:R-:W-:Y:S01]  /*16740*/  BPT.TRAP 0x1 ;  /* 0x000000040000795c */ /* 0x000fe20000300000 */
.L_x_964:
[----:B------:R-:W-:Y:S01]  /*16750*/  IMAD R7, R0, 0x8, R7 ;  /* 0x0000000800077824 */ /* 0x000fe200078e0207 */
[----:B------:R-:W-:-:S04]  /*16760*/  SHF.L.U32 R0, R3, 0x1f, RZ ;  /* 0x0000001f03007819 */ /* 0x000fc800000006ff */
[----:B------:R-:W1:Y:S02]  /*16770*/  SYNCS.PHASECHK.TRANS64.TRYWAIT P1, [R7+URZ+0x12440], R0 ;  /* 0x01244000070075a7 */ /* 0x000e64000802017f */
[----:B-1----:R-:W-:Y:S05]  /*16780*/  @!P1 BRA `(.L_x_965) ;  /* 0x0000002800009947 */ /* 0x002fea0003800000 */
.L_x_1048:
[----:B------:R-:W-:Y:S05]  /*16790*/  @!P0 BRA `(.L_x_966) ;  /* 0x0000000000048947 */ /* 0x000fea0003800000 */
[----:B------:R-:W-:Y:S01]  /*167a0*/  BPT.TRAP 0x1 ;  /* 0x000000040000795c */ /* 0x000fe20000300000 */
.L_x_966:
[----:B------:R-:W2:Y:S02]  /*167b0*/  SYNCS.PHASECHK.TRANS64.TRYWAIT P1, [R5+URZ+0x12460], R2 ;  /* 0x01246002050075a7 */ /* 0x000ea4000802017f */
[----:B--2---:R-:W-:Y:S05]  /*167c0*/  @!P1 BRA `(.L_x_967) ;  /* 0x0000002800049947 */ /* 0x004fea0003800000 */
.L_x_1049:
[----:B------:R-:W-:Y:S05]  /*167d0*/  @!P0 BRA `(.L_x_968) ;  /* 0x0000000000048947 */ /* 0x000fea0003800000 */
[----:B------:R-:W-:Y:S01]  /*167e0*/  BPT.TRAP 0x1 ;  /* 0x000000040000795c */ /* 0x000fe20000300000 */
.L_x_968:
[----:B------:R-:W3:Y:S02]  /*167f0*/  SYNCS.PHASECHK.TRANS64.TRYWAIT P1, [R7+URZ+0x12460], R0 ;  /* 0x01246000070075a7 */ /* 0x000ee4000802017f */
[----:B---3--:R-:W-:Y:S05]  /*16800*/  @!P1 BRA `(.L_x_969) ;  /* 0x0000002800089947 */ /* 0x008fea0003800000 */
.L_x_1050:
[----:B------:R-:W-:Y:S05]  /*16810*/  @!P0 BRA `(.L_x_970) ;  /* 0x0000000000048947 */ /* 0x000fea0003800000 */
[----:B------:R-:W-:Y:S01]  /*16820*/  BPT.TRAP 0x1 ;  /* 0x000000040000795c */ /* 0x000fe20000300000 */
.L_x_970:
[----:B------:R-:W4:Y:S02]  /*16830*/  SYNCS.PHASECHK.TRANS64.TRYWAIT P1, [R5+URZ+0x12480], R2 ;  /* 0x01248002050075a7 */ /* 0x000f24000802017f */
[----:B----4-:R-:W-:Y:S05]  /*16840*/  @!P1 BRA `(.L_x_971) ;  /* 0x00000028000c9947 */ /* 0x010fea0003800000 */
.L_x_1051:
[----:B------:R-:W-:Y:S05]  /*16850*/  @!P0 BRA `(.L_x_972) ;  /* 0x0000000000048947 */ /* 0x000fea0003800000 */
[----:B------:R-:W-:Y:S01]  /*16860*/  BPT.TRAP 0x1 ;  /* 0x000000040000795c */ /* 0x000fe20000300000 */
.L_x_972:
[----:B------:R0:W0:Y:S02]  /*16870*/  SYNCS.PHASECHK.TRANS64.TRYWAIT P0, [R7+URZ+0x12480], R0 ;  /* 0x01248000070075a7 */ /* 0x000024000800017f */
[----:B0-----:R-:W-:Y:S05]  /*16880*/  @!P0 NANOSLEEP.SYNCS 0x989680 ;  /* 0x009896800000895d */ /* 0x001fea0003900000 */
[----:B------:R-:W0:Y:S02]  /*16890*/  @!P0 SYNCS.PHASECHK.TRANS64 P0, [R7+URZ+0x12480], R0 ;  /* 0x01248000070085a7 */ /* 0x000e24000800007f */
[----:B0-----:R-:W-:Y:S05]  /*168a0*/  @!P0 BRA `(.L_x_972) ;  /* 0xfffffffc00f08947 */ /* 0x001fea000383ffff */
.L_x_819:
[----:B------:R-:W-:Y:S05]  /*168b0*/  BSYNC B6 ;  /* 0x0000000000067941 */ /* 0x000fea0003800000 */
.L_x_816:
[----:B------:R-:W-:Y:S05]  /*168c0*/  EXIT ;  /* 0x000000000000794d */ /* 0x000fea0003800000 */
.L_x_829:
[----:B0-----:R-:W-:-:S04]  /*168d0*/  IMAD.U32 R3, RZ, RZ, UR47 ;  /* 0x0000002fff037e24 */ /* 0x001fc8000f8e00ff */
[----:B------:R0:W1:Y:S03]  /*168e0*/  SYNCS.PHASECHK.TRANS64.TRYWAIT P0, [R3+URZ+0x12400], R0 ;  /* 0x01240000030075a7 */ /* 0x000066000800017f */
[----:B-1----:R-:W-:Y:S05]  /*168f0*/  @!P0 NANOSLEEP.SYNCS 0x989680 ;  /* 0x009896800000895d */ /* 0x002fea0003900000 */
[----:B------:R-:W1:Y:S02]  /*16900*/  @!P0 SYNCS.PHASECHK.TRANS64 P0, [R3+URZ+0x12400], R0 ;  /* 0x01240000030085a7 */ /* 0x000e64000800007f */
[----:B-1----:R-:W-:Y:S05]  /*16910*/  @!P0 BRA `(.L_x_829) ;  /* 0xfffffffc00ec8947 */ /* 0x002fea000383ffff */
[----:B------:R-:W-:Y:S05]  /*16920*/  BRA `(.L_x_973) ;  /* 0xfffffeac00fc7947 */ /* 0x000fea000383ffff */
.L_x_833:
[----:B0-----:R-:W-:-:S04]  /*16930*/  IMAD.U32 R3, RZ, RZ, UR47 ;  /* 0x0000002fff037e24 */ /* 0x001fc8000f8e00ff */
[----:B------:R0:W2:Y:S03]  /*16940*/  SYNCS.PHASECHK.TRANS64.TRYWAIT P1, [R3+URZ+0x12430], R0 ;  /* 0x01243000030075a7 */ /* 0x0000a6000802017f */
[----:B--2---:R-:W-:Y:S05]  /*16950*/  @!P1 NANOSLEEP.SYNCS 0x989680 ;  /* 0x009896800000995d */ /* 0x004fea0003900000 */
[----:B------:R-:W2:Y:S02]  /*16960*/  @!P1 SYNCS.PHASECHK.TRANS64 P1, [R3+URZ+0x12430], R0 ;  /* 0x01243000030095a7 */ /* 0x000ea4000802007f */
[----:B--2---:R-:W-:Y:S05]  /*16970*/  @!P1 BRA `(.L_x_833) ;  /* 0xfffffffc00ec9947 */ /* 0x004fea000383ffff */
[----:B------:R-:W-:Y:S05]  /*16980*/  BRA `(.L_x_832) ;  /* 0xfffffeb000107947 */ /* 0x000fea000383ffff */
.L_x_850:
[----:B-1----:R-:W-:-:S04]  /*16990*/  IMAD.U32 R9, RZ, RZ, UR21 ;  /* 0x00000015ff097e24 */ /* 0x002fc8000f8e00ff */
[----:B------:R1:W2:Y:S03]  /*169a0*/  SYNCS.PHASECHK.TRANS64.TRYWAIT P1, [R9+URZ+0x12430], R8 ;  /* 0x01243008090075a7 */ /* 0x0002a6000802017f */
[----:B--2---:R-:W-:Y:S05]  /*169b0*/  @!P1 NANOSLEEP.SYNCS 0x989680 ;  /* 0x009896800000995d */ /* 0x004fea0003900000 */
[----:B------:R-:W2:Y:S02]  /*169c0*/  @!P1 SYNCS.PHASECHK.TRANS64 P1, [R9+URZ+0x12430], R8 ;  /* 0x01243008090095a7 */ /* 0x000ea4000802007f */
[----:B--2---:R-:W-:Y:S05]  /*169d0*/  @!P1 BRA `(.L_x_850) ;  /* 0xfffffffc00ec9947 */ /* 0x004fea000383ffff */
[----:B------:R-:W-:Y:S05]  /*169e0*/  BRA `(.L_x_849) ;  /* 0xfffffef000107947 */ /* 0x000fea000383ffff */
.L_x_854:
[----:B-1----:R-:W-:-:S04]  /*169f0*/  IMAD.U32 R9, RZ, RZ, UR13 ;  /* 0x0000000dff097e24 */ /* 0x002fc8000f8e00ff */
[----:B------:R1:W2:Y:S03]  /*16a00*/  SYNCS.PHASECHK.TRANS64.TRYWAIT P1, [R9+URZ+0x12450], R8 ;  /* 0x01245008090075a7 */ /* 0x0002a6000802017f */
[----:B--2---:R-:W-:Y:S05]  /*16a10*/  @!P1 NANOSLEEP.SYNCS 0x989680 ;  /* 0x009896800000995d */ /* 0x004fea0003900000 */
[----:B------:R-:W2:Y:S02]  /*16a20*/  @!P1 SYNCS.PHASECHK.TRANS64 P1, [R9+URZ+0x12450], R8 ;  /* 0x01245008090095a7 */ /* 0x000ea4000802007f */
[----:B--2---:R-:W-:Y:S05]  /*16a30*/  @!P1 BRA `(.L_x_854) ;  /* 0xfffffffc00ec9947 */ /* 0x004fea000383ffff */
[----:B------:R-:W-:Y:S05]  /*16a40*/  BRA `(.L_x_853) ;  /* 0xfffffef4001c7947 */ /* 0x000fea000383ffff */
.L_x_873:
[----:B-1----:R-:W-:-:S04]  /*16a50*/  IMAD.U32 R5, RZ, RZ, UR10 ;  /* 0x0000000aff057e24 */ /* 0x002fc8000f8e00ff */
[----:B------:R1:W2:Y:S03]  /*16a60*/  SYNCS.PHASECHK.TRANS64.TRYWAIT P1, [R5+URZ+0x12430], R4 ;  /* 0x01243004050075a7 */ /* 0x0002a6000802017f */
[----:B--2---:R-:W-:Y:S05]  /*16a70*/  @!P1 NANOSLEEP.SYNCS 0x989680 ;  /* 0x009896800000995d */ /* 0x004fea0003900000 */
[----:B------:R-:W2:Y:S02]  /*16a80*/  @!P1 SYNCS.PHASECHK.TRANS64 P1, [R5+URZ+0x12430], R4 ;  /* 0x01243004050095a7 */ /* 0x000ea4000802007f */
[----:B--2---:R-:W-:Y:S05]  /*16a90*/  @!P1 BRA `(.L_x_873) ;  /* 0xfffffffc00ec9947 */ /* 0x004fea000383ffff */
[----:B------:R-:W-:Y:S05]  /*16aa0*/  BRA `(.L_x_872) ;  /* 0xffffff3000707947 */ /* 0x000fea000383ffff */
.L_x_877:
[----:B-1----:R-:W-:-:S04]  /*16ab0*/  IMAD.U32 R5, RZ, RZ, UR13 ;  /* 0x0000000dff057e24 */ /* 0x002fc8000f8e00ff */
[----:B------:R1:W2:Y:S03]  /*16ac0*/  SYNCS.PHASECHK.TRANS64.TRYWAIT P1, [R5+URZ+0x12450], R4 ;  /* 0x01245004050075a7 */ /* 0x0002a6000802017f */
[----:B--2---:R-:W-:Y:S05]  /*16ad0*/  @!P1 NANOSLEEP.SYNCS 0x989680 ;  /* 0x009896800000995d */ /* 0x004fea0003900000 */
[----:B------:R-:W2:Y:S02]  /*16ae0*/  @!P1 SYNCS.PHASECHK.TRANS64 P1, [R5+URZ+0x12450], R4 ;  /* 0x01245004050095a7 */ /* 0x000ea4000802007f */
[----:B--2---:R-:W-:Y:S05]  /*16af0*/  @!P1 BRA `(.L_x_877) ;  /* 0xfffffffc00ec9947 */ /* 0x004fea000383ffff */
[----:B------:R-:W-:Y:S05]  /*16b00*/  BRA `(.L_x_876) ;  /* 0xffffff3400787947 */ /* 0x000fea000383ffff */
.L_x_885:
[----:B-1----:R-:W-:-:S04]  /*16b10*/  IMAD.U32 R9, RZ, RZ, UR25 ;  /* 0x00000019ff097e24 */ /* 0x002fc8000f8e00ff */
[----:B------:R1:W2:Y:S03]  /*16b20*/  SYNCS.PHASECHK.TRANS64.TRYWAIT P1, [R9+URZ+0x12430], R8 ;  /* 0x01243008090075a7 */ /* 0x0002a6000802017f */
[----:B--2---:R-:W-:Y:S05]  /*16b30*/  @!P1 NANOSLEEP.SYNCS 0x989680 ;  /* 0x009896800000995d */ /* 0x004fea0003900000 */
[----:B------:R-:W2:Y:S02]  /*16b40*/  @!P1 SYNCS.PHASECHK.TRANS64 P1, [R9+URZ+0x12430], R8 ;  /* 0x01243008090095a7 */ /* 0x000ea4000802007f */
[----:B--2---:R-:W-:Y:S05]  /*16b50*/  @!P1 BRA `(.L_x_885) ;  /* 0xfffffffc00ec9947 */ /* 0x004fea000383ffff */
[----:B------:R-:W-:Y:S05]  /*16b60*/  BRA `(.L_x_884) ;  /* 0xffffff5000e07947 */ /* 0x000fea000383ffff */
.L_x_889:
[----:B-1----:R-:W-:-:S04]  /*16b70*/  IMAD.U32 R9, RZ, RZ, UR12 ;  /* 0x0000000cff097e24 */ /* 0x002fc8000f8e00ff */
[----:B------:R1:W2:Y:S03]  /*16b80*/  SYNCS.PHASECHK.TRANS64.TRYWAIT P1, [R9+URZ+0x12450], R8 ;  /* 0x01245008090075a7 */ /* 0x0002a6000802017f */
[----:B--2---:R-:W-:Y:S05]  /*16b90*/  @!P1 NANOSLEEP.SYNCS 0x989680 ;  /* 0x009896800000995d */ /* 0x004fea0003900000 */
[----:B------:R-:W2:Y:S02]  /*16ba0*/  @!P1 SYNCS.PHASECHK.TRANS64 P1, [R9+URZ+0x12450], R8 ;  /* 0x01245008090095a7 */ /* 0x000ea4000802007f */
[----:B--2---:R-:W-:Y:S05]  /*16bb0*/  @!P1 BRA `(.L_x_889) ;  /* 0xfffffffc00ec9947 */ /* 0x004fea000383ffff */
[----:B------:R-:W-:Y:S05]  /*16bc0*/  BRA `(.L_x_888) ;  /* 0xffffff5400e87947 */ /* 0x000fea000383ffff */
.L_x_904:
[----:B-1----:R-:W-:-:S04]  /*16bd0*/  IMAD.U32 R3, RZ, RZ, UR16 ;  /* 0x00000010ff037e24 */ /* 0x002fc8000f8e00ff */
[----:B------:R1:W2:Y:S03]  /*16be0*/  SYNCS.PHASECHK.TRANS64.TRYWAIT P1, [R3+URZ+0x12450], R0 ;  /* 0x01245000030075a7 */ /* 0x0002a6000802017f */
[----:B--2---:R-:W-:Y:S05]  /*16bf0*/  @!P1 NANOSLEEP.SYNCS 0x989680 ;  /* 0x009896800000995d */ /* 0x004fea0003900000 */
[----:B------:R-:W2:Y:S02]  /*16c00*/  @!P1 SYNCS.PHASECHK.TRANS64 P1, [R3+URZ+0x12450], R0 ;  /* 0x01245000030095a7 */ /* 0x000ea4000802007f */
[----:B--2---:R-:W-:Y:S05]  /*16c10*/  @!P1 BRA `(.L_x_904) ;  /* 0xfffffffc00ec9947 */ /* 0x004fea000383ffff */
[----:B------:R-:W-:Y:S05]  /*16c20*/  BRA `(.L_x_903) ;  /* 0xffffff90006c7947 */ /* 0x000fea000383ffff */
.L_x_923:
[----:B------:R-:W-:Y:S02]  /*16c30*/  IMAD.MOV.U32 R13, RZ, RZ, R19 ;  /* 0x000000ffff0d7224 */ /* 0x000fe400078e0013 */
[----:B------:R-:W-:Y:S02]  /*16c40*/  IMAD.MOV.U32 R12, RZ, RZ, RZ ;  /* 0x000000ffff0c7224 */ /* 0x000fe400078e00ff */
[----:B------:R-:W-:Y:S02]  /*16c50*/  IMAD.MOV.U32 R11, RZ, RZ, 0x1f ;  /* 0x0000001fff0b7424 */ /* 0x000fe400078e00ff */
[----:B------:R-:W-:-:S07]  /*16c60*/  IMAD.MOV.U32 R15, RZ, RZ, -0x1 ;  /* 0xffffffffff0f7424 */ /* 0x000fce00078e00ff */
[----:B0----5:R-:W-:Y:S05]  /*16c70*/  WARPSYNC.COLLECTIVE R15, `(.L_x_974) ;  /* 0x000000000f087348 */ /* 0x021fea0003c00000 */
[----:B------:R1:W2:Y:S02]  /*16c80*/  SHFL.IDX P6, R14, R13, R12, R11 ;  /* 0x0000000c0d0e7389 */ /* 0x0002a400000c000b */
[----:B012--5:R-:W-:Y:S01]  /*16c90*/  ENDCOLLECTIVE ;  /* 0x000000000000791b */ /* 0x027fe20003800000 */
.L_x_974:
[----:B------:R-:W-:Y:S05]  /*16ca0*/  BRA `(.L_x_975) ;  /* 0xffffffc000b87947 */ /* 0x000fea000383ffff */
.L_x_925:
[----:B0-----:R-:W-:-:S04]  /*16cb0*/  IMAD.U32 R3, RZ, RZ, UR46 ;  /* 0x0000002eff037e24 */ /* 0x001fc8000f8e00ff */
[----:B------:R0:W1:Y:S03]  /*16cc0*/  SYNCS.PHASECHK.TRANS64.TRYWAIT P0, [R3+URZ+0x12480], R26 ;  /* 0x0124801a030075a7 */ /* 0x000066000800017f */
[----:B-1----:R-:W-:Y:S05]  /*16cd0*/  @!P0 NANOSLEEP.SYNCS 0x989680 ;  /* 0x009896800000895d */ /* 0x002fea0003900000 */
[----:B------:R-:W1:Y:S02]  /*16ce0*/  @!P0 SYNCS.PHASECHK.TRANS64 P0, [R3+URZ+0x12480], R26 ;  /* 0x0124801a030085a7 */ /* 0x000e64000800007f */
[----:B-1----:R-:W-:Y:S05]  /*16cf0*/  @!P0 BRA `(.L_x_925) ;  /* 0xfffffffc00ec8947 */ /* 0x002fea000383ffff */
[----:B------:R-:W-:Y:S05]  /*16d00*/  BRA `(.L_x_976) ;  /* 0xffffffc800407947 */ /* 0x000fea000383ffff */
.L_x_926:
        /* <DEDUP_REMOVED lines=8> */
.L_x_978:
[----:B------:R-:W-:Y:S05]  /*16d90*/  BSYNC B0 ;  /* 0x0000000000007941 */ /* 0x000fea0003800000 */
.L_x_977:
[----:B------:R0:W5:Y:S01]  /*16da0*/  LDL R27, [R1+0x8] ;  /* 0x00000800011b7983 */ /* 0x0001620000100800 */
[----:B------:R-:W-:Y:S01]  /*16db0*/  IMAD.MOV.U32 R13, RZ, RZ, R10 ;  /* 0x000000ffff0d7224 */ /* 0x000fe200078e000a */
[C---:B------:R-:W-:Y:S01]  /*16dc0*/  ISETP.LT.OR P1, PT, R6.reuse, 0x1, P2 ;  /* 0x000000010600780c */ /* 0x040fe20001721670 */
[----:B------:R-:W-:Y:S01]  /*16dd0*/  IMAD.MOV.U32 R12, RZ, RZ, RZ ;  /* 0x000000ffff0c7224 */ /* 0x000fe200078e00ff */
[----:B------:R-:W-:Y:S01]  /*16de0*/  ISETP.GE.AND P5, PT, R6, 0x81, PT ;  /* 0x000000810600780c */ /* 0x000fe20003fa6270 */
[----:B------:R-:W-:Y:S01]  /*16df0*/  IMAD.MOV.U32 R11, RZ, RZ, 0x1c1f ;  /* 0x00001c1fff0b7424 */ /* 0x000fe200078e00ff */
[----:B------:R-:W-:Y:S01]  /*16e00*/  LOP3.LUT R0, R0, 0xffffffef, RZ, 0xc0, !PT ;  /* 0xffffffef00007812 */ /* 0x000fe200078ec0ff */
[----:B------:R-:W-:Y:S01]  /*16e10*/  IMAD.MOV.U32 R15, RZ, RZ, -0x1 ;  /* 0xffffffffff0f7424 */ /* 0x000fe200078e00ff */
[----:B------:R-:W-:Y:S01]  /*16e20*/  ISETP.GE.AND P3, PT, R6, 0x21, PT ;  /* 0x000000210600780c */ /* 0x000fe20003f66270 */
[----:B0-----:R-:W-:-:S12]  /*16e30*/  IMAD.MOV.U32 R3, RZ, RZ, R14 ;  /* 0x000000ffff037224 */ /* 0x001fd800078e000e */
[----:B-----5:R-:W-:Y:S05]  /*16e40*/  WARPSYNC.COLLECTIVE R15, `(.L_x_979) ;  /* 0x000000000f087348 */ /* 0x020fea0003c00000 */
[----:B------:R0:W1:Y:S02]  /*16e50*/  SHFL.IDX P6, R14, R13, R12, R11 ;  /* 0x0000000c0d0e7389 */ /* 0x00006400000c000b */
[----:B01---5:R-:W-:Y:S01]  /*16e60*/  ENDCOLLECTIVE ;  /* 0x000000000000791b */ /* 0x023fe20003800000 */
.L_x_979:
        /* <DEDUP_REMOVED lines=13> */
.L_x_980:
        /* <DEDUP_REMOVED lines=11> */
.L_x_981:
        /* <DEDUP_REMOVED lines=12> */
.L_x_982:
[----:B------:R-:W-:Y:S01]  /*170b0*/  @!PT LDS RZ, [RZ] ;  /* 0x00000000fffff984 */ /* 0x000fe20000000800 */
[----:B------:R-:W-:Y:S01]  /*170c0*/  @!PT LDS RZ, [RZ] ;  /* 0x00000000fffff984 */ /* 0x000fe20000000800 */
[----:B------:R-:W-:Y:S01]  /*170d0*/  @!PT LDS RZ, [RZ] ;  /* 0x00000000fffff984 */ /* 0x000fe20000000800 */
[----:B------:R0:W-:Y:S01]  /*170e0*/  LDGSTS.E.BYPASS.LTC128B.128 [R27+0x5a00], desc[UR50][R2.64], !P1 ;  /* 0x05a00000021b7fae */ /* 0x0001e2000c901d72 */
[----:B------:R-:W-:Y:S01]  /*170f0*/  ISETP.LT.OR P1, PT, R6, 0x41, P2 ;  /* 0x000000410600780c */ /* 0x000fe20001721670 */
[----:B------:R-:W-:Y:S02]  /*17100*/  IMAD.MOV.U32 R13, RZ, RZ, R10 ;  /* 0x000000ffff0d7224 */ /* 0x000fe400078e000a */
[----:B0-----:R-:W-:-:S10]  /*17110*/  IMAD.MOV.U32 R3, RZ, RZ, R14 ;  /* 0x000000ffff037224 */ /* 0x001fd400078e000e */
[----:B------:R-:W-:Y:S05]  /*17120*/  WARPSYNC.COLLECTIVE R15, `(.L_x_983) ;  /* 0x000000000f087348 */ /* 0x000fea0003c00000 */
[----:B------:R0:W1:Y:S02]  /*17130*/  SHFL.IDX P6, R14, R13, R12, R11 ;  /* 0x0000000c0d0e7389 */ /* 0x00006400000c000b */
[----:B01----:R-:W-:Y:S01]  /*17140*/  ENDCOLLECTIVE ;  /* 0x000000000000791b */ /* 0x003fe20003800000 */
.L_x_983:
        /* <DEDUP_REMOVED lines=12> */
.L_x_984:
[----:B------:R-:W-:Y:S01]  /*17210*/  @!PT LDS RZ, [RZ] ;  /* 0x00000000fffff984 */ /* 0x000fe20000000800 */
[----:B------:R-:W-:Y:S01]  /*17220*/  @!PT LDS RZ, [RZ] ;  /* 0x00000000fffff984 */ /* 0x000fe20000000800 */
[----:B------:R-:W-:Y:S01]  /*17230*/  @!PT LDS RZ, [RZ] ;  /* 0x00000000fffff984 */ /* 0x000fe20000000800 */
[----:B------:R0:W-:Y:S01]  /*17240*/  LDGSTS.E.BYPASS.LTC128B.128 [R27+0x6200], desc[UR50][R2.64], !P1 ;  /* 0x06200000021b7fae */ /* 0x0001e2000c901d72 */
[----:B------:R-:W-:Y:S01]  /*17250*/  ISETP.LT.OR P1, PT, R6, 0x61, P2 ;  /* 0x000000610600780c */ /* 0x000fe20001721670 */
[----:B------:R-:W-:Y:S01]  /*17260*/  IMAD.MOV.U32 R13, RZ, RZ, R10 ;  /* 0x000000ffff0d7224 */ /* 0x000fe200078e000a */
[----:B0-----:R-:W0:Y:S01]  /*17270*/  S2R R3, SR_TID.X ;  /* 0x0000000000037919 */ /* 0x001e220000002100 */
[----:B------:R-:W-:-:S10]  /*17280*/  IMAD.MOV.U32 R7, RZ, RZ, R14 ;  /* 0x000000ffff077224 */ /* 0x000fd400078e000e */
[----:B0-----:R-:W-:Y:S05]  /*17290*/  WARPSYNC.COLLECTIVE R15, `(.L_x_985) ;  /* 0x000000000f087348 */ /* 0x001fea0003c00000 */
[----:B------:R1:W2:Y:S02]  /*172a0*/  SHFL.IDX P6, R14, R13, R12, R11 ;  /* 0x0000000c0d0e7389 */ /* 0x0002a400000c000b */
[----:B012---:R-:W-:Y:S01]  /*172b0*/  ENDCOLLECTIVE ;  /* 0x000000000000791b */ /* 0x007fe20003800000 */
.L_x_985:
[----:B------:R-:W-:Y:S02]  /*172c0*/  IMAD.MOV.U32 R13, RZ, RZ, R17 ;  /* 0x000000ffff0d7224 */ /* 0x000fe400078e0011 */
[----:B------:R-:W-:Y:S02]  /*172d0*/  IMAD.MOV.U32 R12, RZ, RZ, RZ ;  /* 0x000000ffff0c7224 */ /* 0x000fe400078e00ff */
[----:B------:R-:W-:Y:S02]  /*172e0*/  IMAD.SHL.U32 R3, R3, 0x10, RZ ;  /* 0x0000001003037824 */ /* 0x000fe400078e00ff */
[----:B------:R-:W-:-:S07]  /*172f0*/  IMAD.MOV.U32 R2, RZ, RZ, R14 ;  /* 0x000000ffff027224 */ /* 0x000fce00078e000e */
[----:B------:R-:W-:Y:S05]  /*17300*/  WARPSYNC.COLLECTIVE R15, `(.L_x_986) ;  /* 0x000000000f087348 */ /* 0x000fea0003c00000 */
[----:B------:R0:W1:Y:S02]  /*17310*/  SHFL.IDX P6, R14, R13, R12, R11 ;  /* 0x0000000c0d0e7389 */ /* 0x00006400000c000b */
[----:B01----:R-:W-:Y:S01]  /*17320*/  ENDCOLLECTIVE ;  /* 0x000000000000791b */ /* 0x003fe20003800000 */
.L_x_986:
        /* <DEDUP_REMOVED lines=14> */
.L_x_987:
[----:B------:R-:W-:Y:S01]  /*17410*/  IMAD.MOV.U32 R2, RZ, RZ, R14 ;  /* 0x000000ffff027224 */ /* 0x000fe200078e000e */
[----:B------:R-:W-:Y:S06]  /*17420*/  BRA `(.L_x_988) ;  /* 0xffffffc400c87947 */ /* 0x000fec000383ffff */
.L_x_929:
[----:B-1----:R-:W-:-:S04]  /*17430*/  IMAD.U32 R3, RZ, RZ, UR46 ;  /* 0x0000002eff037e24 */ /* 0x002fc8000f8e00ff */
[----:B------:R1:W2:Y:S03]  /*17440*/  SYNCS.PHASECHK.TRANS64.TRYWAIT P2, [R3+URZ+0x12440], R26 ;  /* 0x0124401a030075a7 */ /* 0x0002a6000804017f */
[----:B--2---:R-:W-:Y:S05]  /*17450*/  @!P2 NANOSLEEP.SYNCS 0x989680 ;  /* 0x009896800000a95d */ /* 0x004fea0003900000 */
[----:B------:R-:W2:Y:S02]  /*17460*/  @!P2 SYNCS.PHASECHK.TRANS64 P2, [R3+URZ+0x12440], R26 ;  /* 0x0124401a0300a5a7 */ /* 0x000ea4000804007f */
[----:B--2---:R-:W-:Y:S05]  /*17470*/  @!P2 BRA `(.L_x_929) ;  /* 0xfffffffc00eca947 */ /* 0x004fea000383ffff */
[----:B------:R-:W-:Y:S05]  /*17480*/  BRA `(.L_x_989) ;  /* 0xffffffc800107947 */ /* 0x000fea000383ffff */
.L_x_930:
        /* <DEDUP_REMOVED lines=8> */
.L_x_991:
[----:B------:R-:W-:Y:S05]  /*17510*/  BSYNC B0 ;  /* 0x0000000000007941 */ /* 0x000fea0003800000 */
.L_x_990:
        /* <DEDUP_REMOVED lines=8> */
.L_x_992:
[----:B------:R-:W-:Y:S02]  /*175a0*/  IMAD.MOV.U32 R13, RZ, RZ, R7 ;  /* 0x000000ffff0d7224 */ /* 0x000fe400078e0007 */
[----:B------:R-:W-:Y:S01]  /*175b0*/  IMAD.MOV.U32 R12, RZ, RZ, 0x1 ;  /* 0x00000001ff0c7424 */ /* 0x000fe200078e00ff */
[----:B------:R-:W-:-:S05]  /*175c0*/  @P4 IADD3 R14, P2, R18, R14, RZ ;  /* 0x0000000e120e4210 */ /* 0x000fca0007f5e0ff */
[----:B------:R-:W-:Y:S02]  /*175d0*/  @P4 IMAD.X R3, RZ, RZ, R2, P2 ;  /* 0x000000ffff034224 */ /* 0x000fe400010e0602 */
[----:B------:R-:W-:-:S07]  /*175e0*/  @P4 IMAD.MOV.U32 R2, RZ, RZ, R14 ;  /* 0x000000ffff024224 */ /* 0x000fce00078e000e */
[----:B------:R-:W-:Y:S05]  /*175f0*/  WARPSYNC.COLLECTIVE R15, `(.L_x_993) ;  /* 0x000000000f087348 */ /* 0x000fea0003c00000 */
[----:B------:R0:W1:Y:S02]  /*17600*/  SHFL.IDX P6, R14, R13, R12, R11 ;  /* 0x0000000c0d0e7389 */ /* 0x00006400000c000b */
[----:B01----:R-:W-:Y:S01]  /*17610*/  ENDCOLLECTIVE ;  /* 0x000000000000791b */ /* 0x003fe20003800000 */
.L_x_993:
        /* <DEDUP_REMOVED lines=9> */
.L_x_994:
        /* <DEDUP_REMOVED lines=8> */
.L_x_995:
        /* <DEDUP_REMOVED lines=9> */
.L_x_996:
[----:B------:R-:W-:Y:S02]  /*177c0*/  IMAD.MOV.U32 R13, RZ, RZ, R7 ;  /* 0x000000ffff0d7224 */ /* 0x000fe400078e0007 */
[----:B------:R-:W-:Y:S01]  /*177d0*/  IMAD.MOV.U32 R12, RZ, RZ, 0x3 ;  /* 0x00000003ff0c7424 */ /* 0x000fe200078e00ff */
[----:B------:R-:W-:-:S13]  /*177e0*/  @P0 IADD3 R5, P2, R18, R14, RZ ;  /* 0x0000000e12050210 */ /* 0x000fda0007f5e0ff */
[----:B------:R-:W-:Y:S05]  /*177f0*/  WARPSYNC.COLLECTIVE R15, `(.L_x_997) ;  /* 0x000000000f087348 */ /* 0x000fea0003c00000 */
[----:B------:R0:W1:Y:S02]  /*17800*/  SHFL.IDX P6, R14, R13, R12, R11 ;  /* 0x0000000c0d0e7389 */ /* 0x00006400000c000b */
[----:B01----:R-:W-:Y:S01]  /*17810*/  ENDCOLLECTIVE ;  /* 0x000000000000791b */ /* 0x003fe20003800000 */
.L_x_997:
        /* <DEDUP_REMOVED lines=12> */
.L_x_998:
[----:B------:R-:W-:Y:S02]  /*178e0*/  IMAD.MOV.U32 R13, RZ, RZ, R8 ;  /* 0x000000ffff0d7224 */ /* 0x000fe400078e0008 */
[----:B------:R-:W-:Y:S01]  /*178f0*/  IMAD.MOV.U32 R12, RZ, RZ, RZ ;  /* 0x000000ffff0c7224 */ /* 0x000fe200078e00ff */
[----:B------:R-:W-:-:S05]  /*17900*/  @P1 IADD3 R14, P0, R18, R14, RZ ;  /* 0x0000000e120e1210 */ /* 0x000fca0007f1e0ff */
[----:B------:R-:W-:-:S08]  /*17910*/  @P1 IMAD.MOV.U32 R2, RZ, RZ, R14 ;  /* 0x000000ffff021224 */ /* 0x000fd000078e000e */
[----:B------:R-:W-:Y:S05]  /*17920*/  WARPSYNC.COLLECTIVE R15, `(.L_x_999) ;  /* 0x000000000f087348 */ /* 0x000fea0003c00000 */
[----:B------:R0:W1:Y:S02]  /*17930*/  SHFL.IDX P6, R14, R13, R12, R11 ;  /* 0x0000000c0d0e7389 */ /* 0x00006400000c000b */
[----:B01----:R-:W-:Y:S01]  /*17940*/  ENDCOLLECTIVE ;  /* 0x000000000000791b */ /* 0x003fe20003800000 */
.L_x_999:
        /* <DEDUP_REMOVED lines=11> */
.L_x_1000:
[----:B------:R-:W-:Y:S05]  /*17a00*/  BRA `(.L_x_1001) ;  /* 0xffffffc400c47947 */ /* 0x000fea000383ffff */
.L_x_935:
[----:B------:R-:W-:Y:S02]  /*17a10*/  IMAD.MOV.U32 R13, RZ, RZ, R4 ;  /* 0x000000ffff0d7224 */ /* 0x000fe400078e0004 */
[----:B------:R-:W-:Y:S02]  /*17a20*/  IMAD.MOV.U32 R12, RZ, RZ, RZ ;  /* 0x000000ffff0c7224 */ /* 0x000fe400078e00ff */
[----:B------:R-:W-:Y:S02]  /*17a30*/  IMAD.MOV.U32 R11, RZ, RZ, 0x1c1f ;  /* 0x00001c1fff0b7424 */ /* 0x000fe400078e00ff */
[----:B------:R-:W-:Y:S02]  /*17a40*/  IMAD.MOV.U32 R15, RZ, RZ, -0x1 ;  /* 0xffffffffff0f7424 */ /* 0x000fe400078e00ff */
[----:B------:R-:W-:-:S07]  /*17a50*/  VIADD R6, R24, UR41 ;  /* 0x0000002918067c36 */ /* 0x000fce0008000000 */
[----:B-1----:R-:W-:Y:S05]  /*17a60*/  WARPSYNC.COLLECTIVE R15, `(.L_x_1002) ;  /* 0x000000000f087348 */ /* 0x002fea0003c00000 */
[----:B-1----:R0:W1:Y:S02]  /*17a70*/  SHFL.IDX P6, R14, R13, R12, R11 ;  /* 0x0000000c0d0e7389 */ /* 0x00206400000c000b */
[----:B01----:R-:W-:Y:S01]  /*17a80*/  ENDCOLLECTIVE ;  /* 0x000000000000791b */ /* 0x003fe20003800000 */
.L_x_1002:
[----:B------:R-:W-:Y:S02]  /*17a90*/  VIADD R10, R6, 0x20 ;  /* 0x00000020060a7836 */ /* 0x000fe40000000000 */
[----:B------:R-:W-:Y:S02]  /*17aa0*/  IMAD.MOV.U32 R13, RZ, RZ, R0 ;  /* 0x000000ffff0d7224 */ /* 0x000fe400078e0000 */
[----:B------:R-:W-:-:S07]  /*17ab0*/  IMAD.MOV.U32 R2, RZ, RZ, R14 ;  /* 0x000000ffff027224 */ /* 0x000fce00078e000e */
[----:B------:R-:W-:Y:S05]  /*17ac0*/  WARPSYNC.COLLECTIVE R15, `(.L_x_1003) ;  /* 0x000000000f087348 */ /* 0x000fea0003c00000 */
[----:B------:R0:W1:Y:S02]  /*17ad0*/  SHFL.IDX P6, R14, R13, R12, R11 ;  /* 0x0000000c0d0e7389 */ /* 0x00006400000c000b */
[----:B01----:R-:W-:Y:S01]  /*17ae0*/  ENDCOLLECTIVE ;  /* 0x000000000000791b */ /* 0x003fe20003800000 */
.L_x_1003:
[----:B------:R-:W-:Y:S02]  /*17af0*/  ULDC UR4, c[0x0][0x288] ;  /* 0x0000a20000047ab9 */ /* 0x000fe40000000800 */
[----:B------:R-:W-:-:S05]  /*17b00*/  IMAD R7, R7, UR4, RZ ;  /* 0x0000000407077c24 */ /* 0x000fca000f8e02ff */
[----:B------:R-:W-:Y:S01]  /*17b10*/  ISETP.GE.AND P2, PT, R6, R7, PT ;  /* 0x000000070600720c */ /* 0x000fe20003f46270 */
[----:B------:R-:W-:Y:S02]  /*17b20*/  IMAD.MOV.U32 R13, RZ, RZ, R4 ;  /* 0x000000ffff0d7224 */ /* 0x000fe400078e0004 */
[----:B------:R-:W-:-:S10]  /*17b30*/  IMAD.MOV.U32 R12, RZ, RZ, 0x1 ;  /* 0x00000001ff0c7424 */ /* 0x000fd400078e00ff */
[----:B------:R-:W-:-:S05]  /*17b40*/  @!P2 IADD3 R14, P1, R18, R14, RZ ;  /* 0x0000000e120ea210 */ /* 0x000fca0007f3e0ff */
[----:B------:R-:W-:Y:S01]  /*17b50*/  @!P2 IMAD.X R3, RZ, RZ, R2, P1 ;  /* 0x000000ffff03a224 */ /* 0x000fe200008e0602 */
[----:B------:R-:W-:Y:S01]  /*17b60*/  ISETP.GE.AND P1, PT, R10, R7, PT ;  /* 0x000000070a00720c */ /* 0x000fe20003f26270 */
[----:B------:R-:W-:-:S12]  /*17b70*/  @!P2 IMAD.MOV.U32 R2, RZ, RZ, R14 ;  /* 0x000000ffff02a224 */ /* 0x000fd800078e000e */
[----:B------:R-:W-:Y:S05]  /*17b80*/  WARPSYNC.COLLECTIVE R15, `(.L_x_1004) ;  /* 0x000000000f087348 */ /* 0x000fea0003c00000 */
[----:B------:R0:W1:Y:S02]  /*17b90*/  SHFL.IDX P6, R14, R13, R12, R11 ;  /* 0x0000000c0d0e7389 */ /* 0x00006400000c000b */
[----:B01----:R-:W-:Y:S01]  /*17ba0*/  ENDCOLLECTIVE ;  /* 0x000000000000791b */ /* 0x003fe20003800000 */
.L_x_1004:
[----:B------:R-:W-:Y:S01]  /*17bb0*/  VIADD R10, R6, 0x40 ;  /* 0x00000040060a7836 */ /* 0x000fe20000000000 */
        /* <DEDUP_REMOVED lines=9> */
.L_x_1005:
[----:B------:R-:W-:Y:S02]  /*17c50*/  IMAD.MOV.U32 R13, RZ, RZ, R4 ;  /* 0x000000ffff0d7224 */ /* 0x000fe400078e0004 */
[----:B------:R-:W-:Y:S02]  /*17c60*/  IMAD.MOV.U32 R12, RZ, RZ, 0x2 ;  /* 0x00000002ff0c7424 */ /* 0x000fe400078e00ff */
[----:B------:R-:W-:-:S05]  /*17c70*/  IMAD.MOV.U32 R11, RZ, RZ, R14 ;  /* 0x000000ffff0b7224 */ /* 0x000fca00078e000e */
[----:B------:R-:W-:Y:S01]  /*17c80*/  @!P1 IADD3 R2, P2, R18, R11, RZ ;  /* 0x0000000b12029210 */ /* 0x000fe20007f5e0ff */
[----:B------:R-:W-:-:S04]  /*17c90*/  IMAD.MOV.U32 R11, RZ, RZ, 0x1c1f ;  /* 0x00001c1fff0b7424 */ /* 0x000fc800078e00ff */
[----:B------:R-:W-:-:S08]  /*17ca0*/  @!P1 IMAD.X R3, RZ, RZ, R9, P2 ;  /* 0x000000ffff039224 */ /* 0x000fd000010e0609 */
[----:B------:R-:W-:Y:S05]  /*17cb0*/  WARPSYNC.COLLECTIVE R15, `(.L_x_1006) ;  /* 0x000000000f087348 */ /* 0x000fea0003c00000 */
[----:B------:R0:W1:Y:S02]  /*17cc0*/  SHFL.IDX P6, R14, R13, R12, R11 ;  /* 0x0000000c0d0e7389 */ /* 0x00006400000c000b */
[----:B01----:R-:W-:Y:S01]  /*17cd0*/  ENDCOLLECTIVE ;  /* 0x000000000000791b */ /* 0x003fe20003800000 */
.L_x_1006:
[----:B------:R-:W-:Y:S01]  /*17ce0*/  ISETP.GE.AND P2, PT, R10, R7, PT ;  /* 0x000000070a00720c */ /* 0x000fe20003f46270 */
[----:B------:R-:W-:Y:S01]  /*17cf0*/  @!PT LDS RZ, [RZ] ;  /* 0x00000000fffff984 */ /* 0x000fe20000000800 */
[----:B------:R-:W-:Y:S01]  /*17d00*/  @!PT LDS RZ, [RZ] ;  /* 0x00000000fffff984 */ /* 0x000fe20000000800 */
[----:B------:R-:W-:Y:S01]  /*17d10*/  @!PT LDS RZ, [RZ] ;  /* 0x00000000fffff984 */ /* 0x000fe20000000800 */
[----:B------:R0:W-:Y:S01]  /*17d20*/  @!P1 LDGSTS.E.BYPASS.LTC128B.128 [R27+0xaa00], desc[UR50][R2.64], !P0 ;  /* 0x0aa00000021b9fae */ /* 0x0001e2000c101d72 */
[----:B------:R-:W-:Y:S02]  /*17d30*/  IMAD.MOV.U32 R13, RZ, RZ, R0 ;  /* 0x000000ffff0d7224 */ /* 0x000fe400078e0000 */
[----:B------:R-:W-:-:S09]  /*17d40*/  IMAD.MOV.U32 R10, RZ, RZ, R14 ;  /* 0x000000ffff0a7224 */ /* 0x000fd200078e000e */
[----:B0-----:R-:W-:Y:S05]  /*17d50*/  WARPSYNC.COLLECTIVE R15, `(.L_x_1007) ;  /* 0x000000000f087348 */ /* 0x001fea0003c00000 */
[----:B------:R1:W2:Y:S02]  /*17d60*/  SHFL.IDX P6, R14, R13, R12, R11 ;  /* 0x0000000c0d0e7389 */ /* 0x0002a400000c000b */
[----:B012---:R-:W-:Y:S01]  /*17d70*/  ENDCOLLECTIVE ;  /* 0x000000000000791b */ /* 0x007fe20003800000 */
.L_x_1007:
[----:B------:R-:W-:Y:S02]  /*17d80*/  IMAD.MOV.U32 R13, RZ, RZ, R4 ;  /* 0x000000ffff0d7224 */ /* 0x000fe400078e0004 */
[----:B------:R-:W-:-:S05]  /*17d90*/  IMAD.MOV.U32 R12, RZ, RZ, R14 ;  /* 0x000000ffff0c7224 */ /* 0x000fca00078e000e */
[----:B------:R-:W-:Y:S01]  /*17da0*/  @!P2 IADD3 R2, P1, R18, R12, RZ ;  /* 0x0000000c1202a210 */ /* 0x000fe20007f3e0ff */
[----:B------:R-:W-:-:S04]  /*17db0*/  IMAD.MOV.U32 R12, RZ, RZ, 0x3 ;  /* 0x00000003ff0c7424 */ /* 0x000fc800078e00ff */
[----:B------:R-:W-:-:S08]  /*17dc0*/  @!P2 IMAD.X R3, RZ, RZ, R10, P1 ;  /* 0x000000ffff03a224 */ /* 0x000fd000008e060a */
[----:B------:R-:W-:Y:S05]  /*17dd0*/  WARPSYNC.COLLECTIVE R15, `(.L_x_1008) ;  /* 0x000000000f087348 */ /* 0x000fea0003c00000 */
[----:B------:R0:W1:Y:S02]  /*17de0*/  SHFL.IDX P6, R14, R13, R12, R11 ;  /* 0x0000000c0d0e7389 */ /* 0x00006400000c000b */
[----:B01----:R-:W-:Y:S01]  /*17df0*/  ENDCOLLECTIVE ;  /* 0x000000000000791b */ /* 0x003fe20003800000 */
.L_x_1008:
[----:B------:R-:W-:Y:S01]  /*17e00*/  @!PT LDS RZ, [RZ] ;  /* 0x00000000fffff984 */ /* 0x000fe20000000800 */
[----:B------:R-:W-:Y:S01]  /*17e10*/  @!PT LDS RZ, [RZ] ;  /* 0x00000000fffff984 */ /* 0x000fe20000000800 */
[----:B------:R-:W-:Y:S01]  /*17e20*/  @!PT LDS RZ, [RZ] ;  /* 0x00000000fffff984 */ /* 0x000fe20000000800 */
[----:B------:R0:W-:Y:S01]  /*17e30*/  @!P2 LDGSTS.E.BYPASS.LTC128B.128 [R27+0xb200], desc[UR50][R2.64], !P0 ;  /* 0x0b200000021bafae */ /* 0x0001e2000c101d72 */
[----:B------:R-:W-:Y:S02]  /*17e40*/  IMAD.MOV.U32 R13, RZ, RZ, R0 ;  /* 0x000000ffff0d7224 */ /* 0x000fe400078e0000 */
[----:B------:R-:W-:-:S05]  /*17e50*/  VIADD R0, R6, 0x60 ;  /* 0x0000006006007836 */ /* 0x000fca0000000000 */
[----:B------:R-:W-:Y:S01]  /*17e60*/  ISETP.GE.AND P1, PT, R0, R7, PT ;  /* 0x000000070000720c */ /* 0x000fe20003f26270 */
[----:B------:R-:W-:Y:S02]  /*17e70*/  VIADD R0, R6, 0x80 ;  /* 0x0000008006007836 */ /* 0x000fe40000000000 */
[----:B------:R-:W-:-:S10]  /*17e80*/  IMAD.MOV.U32 R4, RZ, RZ, R14 ;  /* 0x000000ffff047224 */ /* 0x000fd400078e000e */
[----:B0-----:R-:W-:Y:S05]  /*17e90*/  WARPSYNC.COLLECTIVE R15, `(.L_x_1009) ;  /* 0x000000000f087348 */ /* 0x001fea0003c00000 */
[----:B------:R1:W2:Y:S02]  /*17ea0*/  SHFL.IDX P6, R14, R13, R12, R11 ;  /* 0x0000000c0d0e7389 */ /* 0x0002a400000c000b */
[----:B012---:R-:W-:Y:S01]  /*17eb0*/  ENDCOLLECTIVE ;  /* 0x000000000000791b */ /* 0x007fe20003800000 */
.L_x_1009:
[----:B------:R-:W-:Y:S02]  /*17ec0*/  IMAD.MOV.U32 R13, RZ, RZ, R8 ;  /* 0x000000ffff0d7224 */ /* 0x000fe400078e0008 */
[----:B------:R-:W-:Y:S01]  /*17ed0*/  IMAD.MOV.U32 R12, RZ, RZ, RZ ;  /* 0x000000ffff0c7224 */ /* 0x000fe200078e00ff */
[----:B------:R-:W-:-:S13]  /*17ee0*/  @!P1 IADD3 R2, P2, R18, R14, RZ ;  /* 0x0000000e12029210 */ /* 0x000fda0007f5e0ff */
[----:B------:R-:W-:Y:S05]  /*17ef0*/  WARPSYNC.COLLECTIVE R15, `(.L_x_1010) ;  /* 0x000000000f087348 */ /* 0x000fea0003c00000 */
[----:B------:R0:W1:Y:S02]  /*17f00*/  SHFL.IDX P6, R14, R13, R12, R11 ;  /* 0x0000000c0d0e7389 */ /* 0x00006400000c000b */
[----:B01----:R-:W-:Y:S01]  /*17f10*/  ENDCOLLECTIVE ;  /* 0x000000000000791b */ /* 0x003fe20003800000 */
.L_x_1010:
[----:B------:R-:W-:-:S05]  /*17f20*/  @!P1 IMAD.X R3, RZ, RZ, R4, P2 ;  /* 0x000000ffff039224 */ /* 0x000fca00010e0604 */
[----:B------:R-:W-:Y:S01]  /*17f30*/  @!PT LDS RZ, [RZ] ;  /* 0x00000000fffff984 */ /* 0x000fe20000000800 */
[----:B------:R-:W-:Y:S01]  /*17f40*/  @!PT LDS RZ, [RZ] ;  /* 0x00000000fffff984 */ /* 0x000fe20000000800 */
[----:B------:R-:W-:Y:S01]  /*17f50*/  @!PT LDS RZ, [RZ] ;  /* 0x00000000fffff984 */ /* 0x000fe20000000800 */
[----:B------:R0:W-:Y:S01]  /*17f60*/  @!P1 LDGSTS.E.BYPASS.LTC128B.128 [R27+0xba00], desc[UR50][R2.64], !P0 ;  /* 0x0ba00000021b9fae */ /* 0x0001e2000c101d72 */
[----:B------:R-:W-:Y:S01]  /*17f70*/  ISETP.GE.AND P1, PT, R0, R7, PT ;  /* 0x000000070000720c */ /* 0x000fe20003f26270 */
[----:B------:R-:W-:Y:S02]  /*17f80*/  IMAD.MOV.U32 R13, RZ, RZ, R5 ;  /* 0x000000ffff0d7224 */ /* 0x000fe400078e0005 */
[----:B------:R-:W-:-:S10]  /*17f90*/  IMAD.MOV.U32 R9, RZ, RZ, R14 ;  /* 0x000000ffff097224 */ /* 0x000fd400078e000e */
[----:B0-----:R-:W-:Y:S05]  /*17fa0*/  WARPSYNC.COLLECTIVE R15, `(.L_x_1011) ;  /* 0x000000000f087348 */ /* 0x001fea0003c00000 */
[----:B------:R1:W2:Y:S02]  /*17fb0*/  SHFL.IDX P6, R14, R13, R12, R11 ;  /* 0x0000000c0d0e7389 */ /* 0x0002a400000c000b */
[----:B012---:R-:W-:Y:S01]  /*17fc0*/  ENDCOLLECTIVE ;  /* 0x000000000000791b */ /* 0x007fe20003800000 */
.L_x_1011:
[----:B------:R-:W-:Y:S02]  /*17fd0*/  IMAD.MOV.U32 R13, RZ, RZ, R8 ;  /* 0x000000ffff0d7224 */ /* 0x000fe400078e0008 */
[----:B------:R-:W-:Y:S02]  /*17fe0*/  IMAD.MOV.U32 R12, RZ, RZ, 0x1 ;  /* 0x00000001ff0c7424 */ /* 0x000fe400078e00ff */
[----:B------:R-:W-:-:S07]  /*17ff0*/  IMAD.MOV.U32 R10, RZ, RZ, R14 ;  /* 0x000000ffff0a7224 */ /* 0x000fce00078e000e */
[----:B------:R-:W-:Y:S05]  /*18000*/  WARPSYNC.COLLECTIVE R15, `(.L_x_1012) ;  /* 0x000000000f087348 */ /* 0x000fea0003c00000 */
[----:B------:R0:W1:Y:S02]  /*18010*/  SHFL.IDX P6, R14, R13, R12, R11 ;  /* 0x0000000c0d0e7389 */ /* 0x00006400000c000b */
[----:B01----:R-:W-:Y:S01]  /*18020*/  ENDCOLLECTIVE ;  /* 0x000000000000791b */ /* 0x003fe20003800000 */
.L_x_1012:
        /* <DEDUP_REMOVED lines=13> */
.L_x_1013:
[----:B------:R-:W-:Y:S05]  /*18100*/  BRA `(.L_x_1014) ;  /* 0xffffffc800607947 */ /* 0x000fea000383ffff */
.L_x_936:
[----:B0-----:R-:W-:-:S04]  /*18110*/  IMAD.U32 R3, RZ, RZ, UR46 ;  /* 0x0000002eff037e24 */ /* 0x001fc8000f8e00ff */
[----:B------:R0:W1:Y:S03]  /*18120*/  SYNCS.PHASECHK.TRANS64.TRYWAIT P0, [R3+URZ+0x12420], R0 ;  /* 0x01242000030075a7 */ /* 0x000066000800017f */
[----:B-1----:R-:W-:Y:S05]  /*18130*/  @!P0 NANOSLEEP.SYNCS 0x989680 ;  /* 0x009896800000895d */ /* 0x002fea0003900000 */
[----:B------:R-:W1:Y:S02]  /*18140*/  @!P0 SYNCS.PHASECHK.TRANS64 P0, [R3+URZ+0x12420], R0 ;  /* 0x01242000030085a7 */ /* 0x000e64000800007f */
[----:B-1----:R-:W-:Y:S05]  /*18150*/  @!P0 BRA `(.L_x_936) ;  /* 0xfffffffc00ec8947 */ /* 0x002fea000383ffff */
[----:B------:R-:W-:Y:S05]  /*18160*/  BRA `(.L_x_1015) ;  /* 0xffffffc8008c7947 */ /* 0x000fea000383ffff */
.L_x_939:
[----:B0-----:R0:W1:Y:S02]  /*18170*/  SYNCS.PHASECHK.TRANS64.TRYWAIT P1, [R5+URZ+0x12480], R26 ;  /* 0x0124801a050075a7 */ /* 0x001064000802017f */
[----:B-1----:R-:W-:Y:S05]  /*18180*/  @!P1 NANOSLEEP.SYNCS 0x989680 ;  /* 0x009896800000995d */ /* 0x002fea0003900000 */
[----:B------:R-:W1:Y:S02]  /*18190*/  @!P1 SYNCS.PHASECHK.TRANS64 P1, [R5+URZ+0x12480], R26 ;  /* 0x0124801a050095a7 */ /* 0x000e64000802007f */
[----:B-1----:R-:W-:Y:S05]  /*181a0*/  @!P1 BRA `(.L_x_939) ;  /* 0xfffffffc00f09947 */ /* 0x002fea000383ffff */
[----:B------:R-:W-:Y:S05]  /*181b0*/  BRA `(.L_x_1016) ;  /* 0xffffffcc00947947 */ /* 0x000fea000383ffff */
.L_x_940:
        /* <DEDUP_REMOVED lines=8> */
.L_x_1018:
[----:B------:R-:W-:Y:S05]  /*18240*/  BSYNC B0 ;  /* 0x0000000000007941 */ /* 0x000fea0003800000 */
.L_x_1017:
        /* <DEDUP_REMOVED lines=8> */
.L_x_1019:
[----:B------:R-:W-:Y:S02]  /*182d0*/  IMAD.MOV.U32 R13, RZ, RZ, R17 ;  /* 0x000000ffff0d7224 */ /* 0x000fe400078e0011 */
[----:B------:R-:W-:Y:S02]  /*182e0*/  IMAD.MOV.U32 R12, RZ, RZ, 0x1 ;  /* 0x00000001ff0c7424 */ /* 0x000fe400078e00ff */
[----:B------:R-:W-:-:S07]  /*182f0*/  IMAD.MOV.U32 R2, RZ, RZ, R14 ;  /* 0x000000ffff027224 */ /* 0x000fce00078e000e */
[----:B------:R-:W-:Y:S05]  /*18300*/  WARPSYNC.COLLECTIVE R15, `(.L_x_1020) ;  /* 0x000000000f087348 */ /* 0x000fea0003c00000 */
[----:B------:R0:W1:Y:S02]  /*18310*/  SHFL.IDX P6, R14, R13, R12, R11 ;  /* 0x0000000c0d0e7389 */ /* 0x00006400000c000b */
[----:B01----:R-:W-:Y:S01]  /*18320*/  ENDCOLLECTIVE ;  /* 0x000000000000791b */ /* 0x003fe20003800000 */
.L_x_1020:
        /* <DEDUP_REMOVED lines=12> */
.L_x_1021:
        /* <DEDUP_REMOVED lines=12> */
.L_x_1022:
        /* <DEDUP_REMOVED lines=9> */
.L_x_1023:
        /* <DEDUP_REMOVED lines=12> */
.L_x_1024:
        /* <DEDUP_REMOVED lines=10> */
.L_x_1025:
[----:B------:R-:W-:Y:S02]  /*186a0*/  IMAD.MOV.U32 R13, RZ, RZ, R18 ;  /* 0x000000ffff0d7224 */ /* 0x000fe400078e0012 */
[----:B------:R-:W-:Y:S02]  /*186b0*/  IMAD.MOV.U32 R12, RZ, RZ, RZ ;  /* 0x000000ffff0c7224 */ /* 0x000fe400078e00ff */
[----:B------:R-:W-:Y:S02]  /*186c0*/  IMAD.SHL.U32 R3, R3, 0x10, RZ ;  /* 0x0000001003037824 */ /* 0x000fe400078e00ff */
[----:B------:R-:W-:-:S07]  /*186d0*/  IMAD.MOV.U32 R2, RZ, RZ, R14 ;  /* 0x000000ffff027224 */ /* 0x000fce00078e000e */
[----:B------:R-:W-:Y:S05]  /*186e0*/  WARPSYNC.COLLECTIVE R15, `(.L_x_1026) ;  /* 0x000000000f087348 */ /* 0x000fea0003c00000 */
[----:B------:R0:W1:Y:S02]  /*186f0*/  SHFL.IDX P6, R14, R13, R12, R11 ;  /* 0x0000000c0d0e7389 */ /* 0x00006400000c000b */
[----:B01----:R-:W-:Y:S01]  /*18700*/  ENDCOLLECTIVE ;  /* 0x000000000000791b */ /* 0x003fe20003800000 */
.L_x_1026:
        /* <DEDUP_REMOVED lines=12> */
.L_x_1027:
[----:B------:R-:W-:Y:S01]  /*187d0*/  IMAD.MOV.U32 R2, RZ, RZ, R14 ;  /* 0x000000ffff027224 */ /* 0x000fe200078e000e */
[----:B------:R-:W-:Y:S06]  /*187e0*/  BRA `(.L_x_1028) ;  /* 0xffffffcc00307947 */ /* 0x000fec000383ffff */
.L_x_943:
[----:B---3--:R3:W4:Y:S02]  /*187f0*/  SYNCS.PHASECHK.TRANS64.TRYWAIT P1, [R5+URZ+0x12440], R26 ;  /* 0x0124401a050075a7 */ /* 0x008724000802017f */
[----:B----4-:R-:W-:Y:S05]  /*18800*/  @!P1 NANOSLEEP.SYNCS 0x989680 ;  /* 0x009896800000995d */ /* 0x010fea0003900000 */
[----:B------:R-:W4:Y:S02]  /*18810*/  @!P1 SYNCS.PHASECHK.TRANS64 P1, [R5+URZ+0x12440], R26 ;  /* 0x0124401a050095a7 */ /* 0x000f24000802007f */
[----:B----4-:R-:W-:Y:S05]  /*18820*/  @!P1 BRA `(.L_x_943) ;  /* 0xfffffffc00f09947 */ /* 0x010fea000383ffff */
[----:B------:R-:W-:Y:S05]  /*18830*/  BRA `(.L_x_1029) ;  /* 0xffffffcc007c7947 */ /* 0x000fea000383ffff */
.L_x_944:
        /* <DEDUP_REMOVED lines=8> */
.L_x_1031:
[----:B------:R-:W-:Y:S05]  /*188c0*/  BSYNC B0 ;  /* 0x0000000000007941 */ /* 0x000fea0003800000 */
.L_x_1030:
[----:B------:R0:W5:Y:S01]  /*188d0*/  LDL R16, [R1+0x8] ;  /* 0x0000080001107983 */ /* 0x0001620000100800 */
[----:B------:R-:W-:Y:S02]  /*188e0*/  IMAD.MOV.U32 R13, RZ, RZ, R9 ;  /* 0x000000ffff0d7224 */ /* 0x000fe400078e0009 */
[----:B------:R-:W-:Y:S02]  /*188f0*/  IMAD.MOV.U32 R12, RZ, RZ, RZ ;  /* 0x000000ffff0c7224 */ /* 0x000fe400078e00ff */
[----:B------:R-:W-:Y:S02]  /*18900*/  IMAD.MOV.U32 R11, RZ, RZ, 0x1c1f ;  /* 0x00001c1fff0b7424 */ /* 0x000fe400078e00ff */
[----:B------:R-:W-:Y:S02]  /*18910*/  IMAD.MOV.U32 R15, RZ, RZ, -0x1 ;  /* 0xffffffffff0f7424 */ /* 0x000fe400078e00ff */
[----:B0-----:R-:W-:-:S07]  /*18920*/  IMAD.MOV.U32 R3, RZ, RZ, R14 ;  /* 0x000000ffff037224 */ /* 0x001fce00078e000e */
[----:B-----5:R-:W-:Y:S05]  /*18930*/  WARPSYNC.COLLECTIVE R15, `(.L_x_1032) ;  /* 0x000000000f087348 */ /* 0x020fea0003c00000 */
[----:B------:R0:W1:Y:S02]  /*18940*/  SHFL.IDX P6, R14, R13, R12, R11 ;  /* 0x0000000c0d0e7389 */ /* 0x00006400000c000b */
[----:B01---5:R-:W-:Y:S01]  /*18950*/  ENDCOLLECTIVE ;  /* 0x000000000000791b */ /* 0x023fe20003800000 */
.L_x_1032:
[----:B------:R-:W-:Y:S02]  /*18960*/  IMAD.MOV.U32 R13, RZ, RZ, R10 ;  /* 0x000000ffff0d7224 */ /* 0x000fe400078e000a */
[----:B------:R-:W-:Y:S01]  /*18970*/  IMAD.MOV.U32 R12, RZ, RZ, 0x1 ;  /* 0x00000001ff0c7424 */ /* 0x000fe200078e00ff */
[----:B------:R-:W-:-:S13]  /*18980*/  IADD3 R2, P1, R17, R14, RZ ;  /* 0x0000000e11027210 */ /* 0x000fda0007f3e0ff */
[----:B------:R-:W-:Y:S05]  /*18990*/  WARPSYNC.COLLECTIVE R15, `(.L_x_1033) ;  /* 0x000000000f087348 */ /* 0x000fea0003c00000 */
[----:B------:R0:W1:Y:S02]  /*189a0*/  SHFL.IDX P6, R14, R13, R12, R11 ;  /* 0x0000000c0d0e7389 */ /* 0x00006400000c000b */
[----:B01----:R-:W-:Y:S01]  /*189b0*/  ENDCOLLECTIVE ;  /* 0x000000000000791b */ /* 0x003fe20003800000 */
.L_x_1033:
        /* <DEDUP_REMOVED lines=12> */
.L_x_1034:
[----:B------:R-:W-:Y:S02]  /*18a80*/  IMAD.MOV.U32 R13, RZ, RZ, R10 ;  /* 0x000000ffff0d7224 */ /* 0x000fe400078e000a */
[----:B------:R-:W-:Y:S01]  /*18a90*/  IMAD.MOV.U32 R12, RZ, RZ, 0x2 ;  /* 0x00000002ff0c7424 */ /* 0x000fe200078e00ff */
[----:B------:R-:W-:-:S13]  /*18aa0*/  IADD3 R2, P1, R17, R14, RZ ;  /* 0x0000000e11027210 */ /* 0x000fda0007f3e0ff */
[----:B------:R-:W-:Y:S05]  /*18ab0*/  WARPSYNC.COLLECTIVE R15, `(.L_x_1035) ;  /* 0x000000000f087348 */ /* 0x000fea0003c00000 */
[----:B------:R0:W1:Y:S02]  /*18ac0*/  SHFL.IDX P6, R14, R13, R12, R11 ;  /* 0x0000000c0d0e7389 */ /* 0x00006400000c000b */
[----:B01----:R-:W-:Y:S01]  /*18ad0*/  ENDCOLLECTIVE ;  /* 0x000000000000791b */ /* 0x003fe20003800000 */
.L_x_1035:
        /* <DEDUP_REMOVED lines=10> */
.L_x_1036:
[----:B------:R-:W-:Y:S02]  /*18b80*/  IMAD.MOV.U32 R13, RZ, RZ, R10 ;  /* 0x000000ffff0d7224 */ /* 0x000fe400078e000a */
[----:B------:R-:W-:Y:S02]  /*18b90*/  IMAD.MOV.U32 R12, RZ, RZ, 0x3 ;  /* 0x00000003ff0c7424 */ /* 0x000fe400078e00ff */
[----:B------:R-:W-:-:S07]  /*18ba0*/  IMAD.MOV.U32 R2, RZ, RZ, R14 ;  /* 0x000000ffff027224 */ /* 0x000fce00078e000e */
[----:B------:R-:W-:Y:S05]  /*18bb0*/  WARPSYNC.COLLECTIVE R15, `(.L_x_1037) ;  /* 0x000000000f087348 */ /* 0x000fea0003c00000 */
[----:B------:R0:W1:Y:S02]  /*18bc0*/  SHFL.IDX P6, R14, R13, R12, R11 ;  /* 0x0000000c0d0e7389 */ /* 0x00006400000c000b */
[----:B01----:R-:W-:Y:S01]  /*18bd0*/  ENDCOLLECTIVE ;  /* 0x000000000000791b */ /* 0x003fe20003800000 */
.L_x_1037:
        /* <DEDUP_REMOVED lines=11> */
.L_x_1038:
[----:B------:R-:W-:Y:S02]  /*18c90*/  IMAD.MOV.U32 R13, RZ, RZ, R8 ;  /* 0x000000ffff0d7224 */ /* 0x000fe400078e0008 */
[----:B------:R-:W-:Y:S02]  /*18ca0*/  IMAD.MOV.U32 R12, RZ, RZ, RZ ;  /* 0x000000ffff0c7224 */ /* 0x000fe400078e00ff */
[----:B------:R-:W-:-:S07]  /*18cb0*/  IMAD.MOV.U32 R9, RZ, RZ, R14 ;  /* 0x000000ffff097224 */ /* 0x000fce00078e000e */
[----:B------:R-:W-:Y:S05]  /*18cc0*/  WARPSYNC.COLLECTIVE R15, `(.L_x_1039) ;  /* 0x000000000f087348 */ /* 0x000fea0003c00000 */
[----:B------:R0:W1:Y:S02]  /*18cd0*/  SHFL.IDX P6, R14, R13, R12, R11 ;  /* 0x0000000c0d0e7389 */ /* 0x00006400000c000b */
[----:B01----:R-:W-:Y:S01]  /*18ce0*/  ENDCOLLECTIVE ;  /* 0x000000000000791b */ /* 0x003fe20003800000 */
.L_x_1039:
        /* <DEDUP_REMOVED lines=11> */
.L_x_1040:
[----:B------:R-:W-:Y:S05]  /*18da0*/  BRA `(.L_x_1041) ;  /* 0xffffffcc00207947 */ /* 0x000fea000383ffff */
.L_x_947:
[----:B0-----:R0:W1:Y:S02]  /*18db0*/  SYNCS.PHASECHK.TRANS64.TRYWAIT P2, [R3+URZ+0x12470], R2 ;  /* 0x01247002030075a7 */ /* 0x001064000804017f */
[----:B-1----:R-:W-:Y:S05]  /*18dc0*/  @!P2 NANOSLEEP.SYNCS 0x989680 ;  /* 0x009896800000a95d */ /* 0x002fea0003900000 */
[----:B------:R-:W1:Y:S02]  /*18dd0*/  @!P2 SYNCS.PHASECHK.TRANS64 P2, [R3+URZ+0x12470], R2 ;  /* 0x012470020300a5a7 */ /* 0x000e64000804007f */
[----:B-1----:R-:W-:Y:S05]  /*18de0*/  @!P2 BRA `(.L_x_947) ;  /* 0xfffffffc00f0a947 */ /* 0x002fea000383ffff */
[----:B------:R-:W-:Y:S05]  /*18df0*/  BRA `(.L_x_1042) ;  /* 0xffffffcc00787947 */ /* 0x000fea000383ffff */
.L_x_949:
[----:B0-----:R0:W1:Y:S02]  /*18e00*/  SYNCS.PHASECHK.TRANS64.TRYWAIT P2, [R3+URZ+0x12460], R2 ;  /* 0x01246002030075a7 */ /* 0x001064000804017f */
[----:B-1----:R-:W-:Y:S05]  /*18e10*/  @!P2 NANOSLEEP.SYNCS 0x989680 ;  /* 0x009896800000a95d */ /* 0x002fea0003900000 */
[----:B------:R-:W1:Y:S02]  /*18e20*/  @!P2 SYNCS.PHASECHK.TRANS64 P2, [R3+URZ+0x12460], R2 ;  /* 0x012460020300a5a7 */ /* 0x000e64000804007f */
[----:B-1----:R-:W-:Y:S05]  /*18e30*/  @!P2 BRA `(.L_x_949) ;  /* 0xfffffffc00f0a947 */ /* 0x002fea000383ffff */
[----:B------:R-:W-:Y:S05]  /*18e40*/  BRA `(.L_x_1043) ;  /* 0xffffffcc00887947 */ /* 0x000fea000383ffff */
.L_x_956:
[----:B0-----:R0:W1:Y:S02]  /*18e50*/  SYNCS.PHASECHK.TRANS64.TRYWAIT P0, [R2+URZ+0x12470], R3 ;  /* 0x01247003020075a7 */ /* 0x001064000800017f */
[----:B-1----:R-:W-:Y:S05]  /*18e60*/  @!P0 NANOSLEEP.SYNCS 0x989680 ;  /* 0x009896800000895d */ /* 0x002fea0003900000 */
[----:B------:R-:W1:Y:S02]  /*18e70*/  @!P0 SYNCS.PHASECHK.TRANS64 P0, [R2+URZ+0x12470], R3 ;  /* 0x01247003020085a7 */ /* 0x000e64000800007f */
[----:B-1----:R-:W-:Y:S05]  /*18e80*/  @!P0 BRA `(.L_x_956) ;  /* 0xfffffffc00f08947 */ /* 0x002fea000383ffff */
[----:B------:R-:W-:Y:S05]  /*18e90*/  BRA `(.L_x_1044) ;  /* 0xffffffd000987947 */ /* 0x000fea000383ffff */
.L_x_958:
[----:B0-----:R0:W1:Y:S02]  /*18ea0*/  SYNCS.PHASECHK.TRANS64.TRYWAIT P0, [R2+URZ+0x12460], R5 ;  /* 0x01246005020075a7 */ /* 0x001064000800017f */
[----:B-1----:R-:W-:Y:S05]  /*18eb0*/  @!P0 NANOSLEEP.SYNCS 0x989680 ;  /* 0x009896800000895d */ /* 0x002fea0003900000 */
[----:B------:R-:W1:Y:S02]  /*18ec0*/  @!P0 SYNCS.PHASECHK.TRANS64 P0, [R2+URZ+0x12460], R5 ;  /* 0x01246005020085a7 */ /* 0x000e64000800007f */
[----:B-1----:R-:W-:Y:S05]  /*18ed0*/  @!P0 BRA `(.L_x_958) ;  /* 0xfffffffc00f08947 */ /* 0x002fea000383ffff */
[----:B------:R-:W-:Y:S05]  /*18ee0*/  BRA `(.L_x_1045) ;  /* 0xffffffd000b47947 */ /* 0x000fea000383ffff */
.L_x_961:
[----:B0-----:R0:W1:Y:S02]  /*18ef0*/  SYNCS.PHASECHK.TRANS64.TRYWAIT P0, [R7+URZ+0x12420], R2 ;  /* 0x01242002070075a7 */ /* 0x001064000800017f */
[----:B-1----:R-:W-:Y:S05]  /*18f00*/  @!P0 NANOSLEEP.SYNCS 0x989680 ;  /* 0x009896800000895d */ /* 0x002fea0003900000 */
[----:B------:R-:W1:Y:S02]  /*18f10*/  @!P0 SYNCS.PHASECHK.TRANS64 P0, [R7+URZ+0x12420], R2 ;  /* 0x01242002070085a7 */ /* 0x000e64000800007f */
[----:B-1----:R-:W-:Y:S05]  /*18f20*/  @!P0 BRA `(.L_x_961) ;  /* 0xfffffffc00f08947 */ /* 0x002fea000383ffff */
[----:B------:R-:W-:Y:S05]  /*18f30*/  BRA `(.L_x_1046) ;  /* 0xffffffd400a47947 */ /* 0x000fea000383ffff */
.L_x_963:
[----:B0-----:R0:W1:Y:S02]  /*18f40*/  SYNCS.PHASECHK.TRANS64.TRYWAIT P1, [R5+URZ+0x12440], R2 ;  /* 0x01244002050075a7 */ /* 0x001064000802017f */
[----:B-1----:R-:W-:Y:S05]  /*18f50*/  @!P1 NANOSLEEP.SYNCS 0x989680 ;  /* 0x009896800000995d */ /* 0x002fea0003900000 */
[----:B------:R-:W1:Y:S02]  /*18f60*/  @!P1 SYNCS.PHASECHK.TRANS64 P1, [R5+URZ+0x12440], R2 ;  /* 0x01244002050095a7 */ /* 0x000e64000802007f */
[----:B-1----:R-:W-:Y:S05]  /*18f70*/  @!P1 BRA `(.L_x_963) ;  /* 0xfffffffc00f09947 */ /* 0x002fea000383ffff */
[----:B------:R-:W-:Y:S05]  /*18f80*/  BRA `(.L_x_1047) ;  /* 0xffffffd400e07947 */ /* 0x000fea000383ffff */
.L_x_965:
[----:B-1----:R1:W2:Y:S02]  /*18f90*/  SYNCS.PHASECHK.TRANS64.TRYWAIT P1, [R7+URZ+0x12440], R0 ;  /* 0x01244000070075a7 */ /* 0x0022a4000802017f */
[----:B--2---:R-:W-:Y:S05]  /*18fa0*/  @!P1 NANOSLEEP.SYNCS 0x989680 ;  /* 0x009896800000995d */ /* 0x004fea0003900000 */
[----:B------:R-:W2:Y:S02]  /*18fb0*/  @!P1 SYNCS.PHASECHK.TRANS64 P1, [R7+URZ+0x12440], R0 ;  /* 0x01244000070095a7 */ /* 0x000ea4000802007f */
[----:B--2---:R-:W-:Y:S05]  /*18fc0*/  @!P1 BRA `(.L_x_965) ;  /* 0xfffffffc00f09947 */ /* 0x004fea000383ffff */
[----:B------:R-:W-:Y:S05]  /*18fd0*/  BRA `(.L_x_1048) ;  /* 0xffffffd400ec7947 */ /* 0x000fea000383ffff */
.L_x_967:
[----:B--2---:R2:W3:Y:S02]  /*18fe0*/  SYNCS.PHASECHK.TRANS64.TRYWAIT P1, [R5+URZ+0x12460], R2 ;  /* 0x01246002050075a7 */ /* 0x0044e4000802017f */
[----:B---3--:R-:W-:Y:S05]  /*18ff0*/  @!P1 NANOSLEEP.SYNCS 0x989680 ;  /* 0x009896800000995d */ /* 0x008fea0003900000 */
[----:B------:R-:W3:Y:S02]  /*19000*/  @!P1 SYNCS.PHASECHK.TRANS64 P1, [R5+URZ+0x12460], R2 ;  /* 0x01246002050095a7 */ /* 0x000ee4000802007f */
[----:B---3--:R-:W-:Y:S05]  /*19010*/  @!P1 BRA `(.L_x_967) ;  /* 0xfffffffc00f09947 */ /* 0x008fea000383ffff */
[----:B------:R-:W-:Y:S05]  /*19020*/  BRA `(.L_x_1049) ;  /* 0xffffffd400e87947 */ /* 0x000fea000383ffff */
.L_x_969:
[----:B---3--:R3:W4:Y:S02]  /*19030*/  SYNCS.PHASECHK.TRANS64.TRYWAIT P1, [R7+URZ+0x12460], R0 ;  /* 0x01246000070075a7 */ /* 0x008724000802017f */
[----:B----4-:R-:W-:Y:S05]  /*19040*/  @!P1 NANOSLEEP.SYNCS 0x989680 ;  /* 0x009896800000995d */ /* 0x010fea0003900000 */
[----:B------:R-:W4:Y:S02]  /*19050*/  @!P1 SYNCS.PHASECHK.TRANS64 P1, [R7+URZ+0x12460], R0 ;  /* 0x01246000070095a7 */ /* 0x000f24000802007f */
[----:B----4-:R-:W-:Y:S05]  /*19060*/  @!P1 BRA `(.L_x_969) ;  /* 0xfffffffc00f09947 */ /* 0x010fea000383ffff */
[----:B------:R-:W-:Y:S05]  /*19070*/  BRA `(.L_x_1050) ;  /* 0xffffffd400e47947 */ /* 0x000fea000383ffff */
.L_x_971:
[----:B----4-:R4:W0:Y:S02]  /*19080*/  SYNCS.PHASECHK.TRANS64.TRYWAIT P1, [R5+URZ+0x12480], R2 ;  /* 0x01248002050075a7 */ /* 0x010824000802017f */
[----:B0-----:R-:W-:Y:S05]  /*19090*/  @!P1 NANOSLEEP.SYNCS 0x989680 ;  /* 0x009896800000995d */ /* 0x001fea0003900000 */
[----:B------:R-:W0:Y:S02]  /*190a0*/  @!P1 SYNCS.PHASECHK.TRANS64 P1, [R5+URZ+0x12480], R2 ;  /* 0x01248002050095a7 */ /* 0x000e24000802007f */
[----:B0-----:R-:W-:Y:S05]  /*190b0*/  @!P1 BRA `(.L_x_971) ;  /* 0xfffffffc00f09947 */ /* 0x001fea000383ffff */
[----:B------:R-:W-:Y:S05]  /*190c0*/  BRA `(.L_x_1051) ;  /* 0xffffffd400e07947 */ /* 0x000fea000383ffff */
.L_x_1052:
        /* <DEDUP_REMOVED lines=11> */
.L_x_2722:


//--------------------- .text._ZN7cutlass13device_kernelIN5flash11enable_sm90INS1_16FlashAttnFwdSm90INS1_25CollectiveMainloopFwdSm90ILi2EN4cute5tupleIJNS5_1CILi1EEES8_S8_EEENS6_IJNS7_ILi192EEENS7_ILi160EEENS7_ILi64EEEEEELi64ENS_12float_e4m3_tEfNS_4arch4Sm90ELb0ELb1ELb0ELb1ELb1ELb0ELb0ELb1ELb1ELb1ELb1ELb0EEENS1_21CollectiveEpilogueFwdINS6_IJSA_SC_SB_EEES9_NS_10bfloat16_tESG_Li384ELb1ELb1ELb1ELb1EEENS1_36VarlenDynamicPersistentTileSchedulerILi192ELi160ELi384ELi128ELb1ELb1ELb1ELb1ELb0ELb1EEEEEEEEEvNT_6ParamsE --------------------------
	.section	.text._ZN7cutlass13device_kernelIN5flash11enable_sm90INS1_16FlashAttnFwdSm90INS1_25CollectiveMainloopFwdSm90ILi2EN4cute5tupleIJNS5_1CILi1EEES8_S8_EEENS6_IJNS7_ILi192EEENS7_ILi160EEENS7_ILi64EEEEEELi64ENS_12float_e4m3_tEfNS_4arch4Sm90ELb0ELb1ELb0ELb1ELb1ELb0ELb0ELb1ELb1ELb1ELb1ELb0EEENS1_21CollectiveEpilogueFwdINS6_IJSA_SC_SB_EEES9_NS_10bfloat16_tESG_Li384ELb1ELb1ELb1ELb1EEENS1_36VarlenDynamicPersistentTileSchedulerILi192ELi160ELi384ELi128ELb1ELb1ELb1ELb1ELb0ELb1EEEEEEEEEvNT_6ParamsE,"ax",@progbits
	.align	128
.text._ZN7cutlass13device_kernelIN5flash11enable_sm90INS1_16FlashAttnFwdSm90INS1_25CollectiveMainloopFwdSm90ILi2EN4cute5tupleIJNS5_1CILi1EEES8_S8_EEENS6_IJNS7_ILi192EEENS7_ILi160EEENS7_ILi64EEEEEELi64ENS_12float_e4m3_tEfNS_4arch4Sm90ELb0ELb1ELb0ELb1ELb1ELb0ELb0ELb1ELb1ELb1ELb1ELb0EEENS1_21CollectiveEpilogueFwdINS6_IJSA_SC_SB_EEES9_NS_10bfloat16_tESG_Li384ELb1ELb1ELb1ELb1EEENS1_36VarlenDynamicPersistentTileSchedulerILi192ELi160ELi384ELi128ELb1ELb1ELb1ELb1ELb0ELb1EEEEEEEEEvNT_6ParamsE:
        .type           _ZN7cutlass13device_kernelIN5flash11enable_sm90INS1_16FlashAttnFwdSm90INS1_25CollectiveMainloopFwdSm90ILi2EN4cute5tupleIJNS5_1CILi1EEES8_S8_EEENS6_IJNS7_ILi192EEENS7_ILi160EEENS7_ILi64EEEEEELi64ENS_12float_e4m3_tEfNS_4arch4Sm90ELb0ELb1ELb0ELb1ELb1ELb0ELb0ELb1ELb1ELb1ELb1ELb0EEENS1_21CollectiveEpilogueFwdINS6_IJSA_SC_SB_EEES9_NS_10bfloat16_tESG_Li384ELb1ELb1ELb1ELb1EEENS1_36VarlenDynamicPersistentTileSchedulerILi192ELi160ELi384ELi128ELb1ELb1ELb1ELb1ELb0ELb1EEEEEEEEEvNT_6ParamsE,@function
        .size           _ZN7cutlass13device_kernelIN5flash11enable_sm90INS1_16FlashAttnFwdSm90INS1_25CollectiveMainloopFwdSm90ILi2EN4cute5tupleIJNS5_1CILi1EEES8_S8_EEENS6_IJNS7_ILi192EEENS7_ILi160EEENS7_ILi64EEEEEELi64ENS_12float_e4m3_tEfNS_4arch4Sm90ELb0ELb1ELb0ELb1ELb1ELb0ELb0ELb1ELb1ELb1ELb1ELb0EEENS1_21CollectiveEpilogueFwdINS6_IJSA_SC_SB_EEES9_NS_10bfloat16_tESG_Li384ELb1ELb1ELb1ELb1EEENS1_36VarlenDynamicPersistentTileSchedulerILi192ELi160ELi384ELi128ELb1ELb1ELb1ELb1ELb0ELb1EEEEEEEEEvNT_6ParamsE,(.L_x_2723 - _ZN7cutlass13device_kernelIN5flash11enable_sm90INS1_16FlashAttnFwdSm90INS1_25CollectiveMainloopFwdSm90ILi2EN4cute5tupleIJNS5_1CILi1EEES8_S8_EEENS6_IJNS7_ILi192EEENS7_ILi160EEENS7_ILi64EEEEEELi64ENS_12float_e4m3_tEfNS_4arch4Sm90ELb0ELb1ELb0ELb1ELb1ELb0ELb0ELb1ELb1ELb1ELb1ELb0EEENS1_21CollectiveEpilogueFwdINS6_IJSA_SC_SB_EEES9_NS_10bfloat16_tESG_Li384ELb1ELb1ELb1ELb1EEENS1_36VarlenDynamicPersistentTileSchedulerILi192ELi160ELi384ELi128ELb1ELb1ELb1ELb1ELb0ELb1EEEEEEEEEvNT_6ParamsE)
        .other          _ZN7cutlass13device_kernelIN5flash11enable_sm90INS1_16FlashAttnFwdSm90INS1_25CollectiveMainloopFwdSm90ILi2EN4cute5tupleIJNS5_1CILi1EEES8_S8_EEENS6_IJNS7_ILi192EEENS7_ILi160EEENS7_ILi64EEEEEELi64ENS_12float_e4m3_tEfNS_4arch4Sm90ELb0ELb1ELb0ELb1ELb1ELb0ELb0ELb1ELb1ELb1ELb1ELb0EEENS1_21CollectiveEpilogueFwdINS6_IJSA_SC_SB_EEES9_NS_10bfloat16_tESG_Li384ELb1ELb1ELb1ELb1EEENS1_36VarlenDynamicPersistentTileSchedulerILi192ELi160ELi384ELi128ELb1ELb1ELb1ELb1ELb0ELb1EEEEEEEEEvNT_6ParamsE,@"STO_CUDA_ENTRY STV_DEFAULT"
_ZN7cutlass13device_kernelIN5flash11enable_sm90INS1_16FlashAttnFwdSm90INS1_25CollectiveMainloopFwdSm90ILi2EN4cute5tupleIJNS5_1CILi1EEES8_S8_EEENS6_IJNS7_ILi192EEENS7_ILi160EEENS7_ILi64EEEEEELi64ENS_12float_e4m3_tEfNS_4arch4Sm90ELb0ELb1ELb0ELb1ELb1ELb0ELb0ELb1ELb1ELb1ELb1ELb0EEENS1_21CollectiveEpilogueFwdINS6_IJSA_SC_SB_EEES9_NS_10bfloat16_tESG_Li384ELb1ELb1ELb1ELb1EEENS1_36VarlenDynamicPersistentTileSchedulerILi192ELi160ELi384ELi128ELb1ELb1ELb1ELb1ELb0ELb1EEEEEEEEEvNT_6ParamsE:
        /* <DEDUP_REMOVED lines=45> */
.L_x_1053:
        /* <DEDUP_REMOVED lines=22> */
.L_x_1054:
        /* <DEDUP_REMOVED lines=18> */
.L_x_1055:
        /* <DEDUP_REMOVED lines=22> */
.L_x_1056:
        /* <DEDUP_REMOVED lines=24> */
.L_x_1057:
        /* <DEDUP_REMOVED lines=8> */
.L_x_1059:
        /* <DEDUP_REMOVED lines=19> */
[----:B------:R-:W-:Y:S01]  /*09e0*/  R2UR UR48, R11 ;  /* 0x000000000b3072ca */ /* 0x000fe200000e0000 */
[----:B------:R-:W-:Y:S01]  /*09f0*/  UMOV UR52, URZ ;  /* 0x0000003f00347c82 */ /* 0x000fe20008000000 */
[----:B------:R-:W-:Y:S01]  /*0a00*/  UMOV UR51, URZ ;  /* 0x0000003f00337c82 */ /* 0x000fe20008000000 */
[----:B0-----:R-:W-:-:S05]  /*0a10*/  VIADD R156, R0, 0xffffff80 ;  /* 0xffffff80009c7836 */ /* 0x001fca0000000000 */
[----:B------:R-:W-:-:S04]  /*0a20*/  SHF.R.S32.HI R3, RZ, 0x1f, R156 ;  /* 0x0000001fff037819 */ /* 0x000fc8000001149c */
[CC--:B------:R-:W-:Y:S02]  /*0a30*/  LEA.HI R157, R3.reuse, R156.reuse, RZ, 0x7 ;  /* 0x0000009c039d7211 */ /* 0x0c0fe400078f38ff */
[----:B------:R-:W-:Y:S02]  /*0a40*/  LEA.HI R0, R3, R156, RZ, 0x2 ;  /* 0x0000009c03007211 */ /* 0x000fe400078f10ff */
[----:B------:R-:W-:Y:S02]  /*0a50*/  LOP3.LUT R23, R157, 0xffffff80, RZ, 0xc0, !PT ;  /* 0xffffff809d177812 */ /* 0x000fe400078ec0ff */
[----:B------:R-:W-:Y:S02]  /*0a60*/  SHF.R.S32.HI R157, RZ, 0x7, R157 ;  /* 0x00000007ff9d7819 */ /* 0x000fe4000001149d */
[----:B------:R-:W-:Y:S01]  /*0a70*/  LOP3.LUT R5, R0, 0xfffffffc, RZ, 0xc0, !PT ;  /* 0xfffffffc00057812 */ /* 0x000fe200078ec0ff */
[----:B------:R-:W-:Y:S02]  /*0a80*/  IMAD.IADD R23, R156, 0x1, -R23 ;  /* 0x000000019c177824 */ /* 0x000fe400078e0a17 */
[----:B------:R-:W-:-:S03]  /*0a90*/  IMAD.HI R0, R157, 0x55555556, RZ ;  /* 0x555555569d007827 */ /* 0x000fc600078e02ff */
[----:B------:R-:W-:Y:S01]  /*0aa0*/  SHF.R.S32.HI R2, RZ, 0x1f, R23 ;  /* 0x0000001fff027819 */ /* 0x000fe20000011417 */
[----:B------:R-:W-:Y:S01]  /*0ab0*/  IMAD.IADD R5, R156, 0x1, -R5 ;  /* 0x000000019c057824 */ /* 0x000fe200078e0a05 */
[----:B------:R-:W-:Y:S02]  /*0ac0*/  LEA.HI R0, R0, R0, RZ, 0x1 ;  /* 0x0000000000007211 */ /* 0x000fe400078f08ff */
[CC--:B------:R-:W-:Y:S02]  /*0ad0*/  LEA.HI R4, R2.reuse, R23.reuse, RZ, 0x2 ;  /* 0x0000001702047211 */ /* 0x0c0fe400078f10ff */
[----:B------:R-:W-:Y:S01]  /*0ae0*/  LEA.HI R2, R2, R23, RZ, 0x5 ;  /* 0x0000001702027211 */ /* 0x000fe200078f28ff */
[----:B------:R-:W-:Y:S01]  /*0af0*/  IMAD R0, R0, -0x3, R157 ;  /* 0xfffffffd00007824 */ /* 0x000fe200078e029d */
[--C-:B------:R-:W-:Y:S02]  /*0b00*/  SHF.R.S32.HI R3, RZ, 0x2, R4.reuse ;  /* 0x00000002ff037819 */ /* 0x100fe40000011404 */
[----:B------:R-:W-:-:S02]  /*0b10*/  SHF.R.S32.HI R6, RZ, 0x1f, R4 ;  /* 0x0000001fff067819 */ /* 0x000fc40000011404 */
[----:B------:R-:W-:Y:S02]  /*0b20*/  SHF.R.S32.HI R2, RZ, 0x5, R2 ;  /* 0x00000005ff027819 */ /* 0x000fe40000011402 */
[----:B------:R-:W-:Y:S02]  /*0b30*/  LEA.HI R6, R6, R3, RZ, 0x3 ;  /* 0x0000000306067211 */ /* 0x000fe400078f18ff */
[----:B------:R-:W-:Y:S02]  /*0b40*/  LEA.HI R7, R5, R5, RZ, 0x1 ;  /* 0x0000000505077211 */ /* 0x000fe400078f08ff */
[----:B------:R-:W-:Y:S02]  /*0b50*/  LOP3.LUT R6, R6, 0xfffffff8, RZ, 0xc0, !PT ;  /* 0xfffffff806067812 */ /* 0x000fe400078ec0ff */
[----:B------:R-:W-:-:S03]  /*0b60*/  LOP3.LUT R4, R4, 0x7ffffffc, RZ, 0xc0, !PT ;  /* 0x7ffffffc04047812 */ /* 0x000fc600078ec0ff */
[----:B------:R-:W-:Y:S01]  /*0b70*/  IMAD.IADD R3, R3, 0x1, -R6 ;  /* 0x0000000103037824 */ /* 0x000fe200078e0a06 */
[----:B------:R-:W-:Y:S01]  /*0b80*/  LOP3.LUT R6, R7, 0x1ffffffe, RZ, 0xc0, !PT ;  /* 0x1ffffffe07067812 */ /* 0x000fe200078ec0ff */
[----:B------:R-:W-:Y:S02]  /*0b90*/  IMAD.IADD R4, R23, 0x1, -R4 ;  /* 0x0000000117047824 */ /* 0x000fe400078e0a04 */
[----:B------:R-:W-:Y:S02]  /*0ba0*/  IMAD R3, R2, 0x10, R3 ;  /* 0x0000001002037824 */ /* 0x000fe400078e0203 */
[----:B------:R-:W-:Y:S02]  /*0bb0*/  IMAD.IADD R6, R5, 0x1, -R6 ;  /* 0x0000000105067824 */ /* 0x000fe400078e0a06 */
[----:B------:R-:W-:Y:S02]  /*0bc0*/  IMAD R8, R0, 0x40, R3 ;  /* 0x0000004000087824 */ /* 0x000fe400078e0203 */
[----:B------:R-:W-:-:S02]  /*0bd0*/  IMAD.SHL.U32 R19, R4, 0x2, RZ ;  /* 0x0000000204137824 */ /* 0x000fc400078e00ff */
[----:B------:R-:W-:Y:S01]  /*0be0*/  IMAD R22, R6, 0x8, R8 ;  /* 0x0000000806167824 */ /* 0x000fe200078e0208 */
[----:B------:R0:W-:Y:S06]  /*0bf0*/  STL [R1], R8 ;  /* 0x0000000801007387 */ /* 0x0001ec0000100800 */
.L_x_1159:
[----:B012---:R-:W1:Y:S01]  /*0c00*/  LDC.64 R6, c[0x0][0xa18] ;  /* 0x00028600ff067b82 */ /* 0x007e620000000a00 */
[----:B---3--:R-:W-:Y:S01]  /*0c10*/  IMAD.U32 R3, RZ, RZ, UR48 ;  /* 0x00000030ff037e24 */ /* 0x008fe2000f8e00ff */
[----:B------:R-:W-:Y:S01]  /*0c20*/  ULDC.64 UR8, c[0x0][0xa20] ;  /* 0x0002880000087ab9 */ /* 0x000fe20000000a00 */
[----:B0---4-:R-:W-:-:S05]  /*0c30*/  IMAD.MOV.U32 R8, RZ, RZ, RZ ;  /* 0x000000ffff087224 */ /* 0x011fca00078e00ff */
[----:B------:R-:W0:Y:S08]  /*0c40*/  LDC.64 R4, c[0x0][0xa28] ;  /* 0x00028a00ff047b82 */ /* 0x000e300000000a00 */
[----:B------:R-:W2:Y:S01]  /*0c50*/  LDC.64 R10, c[0x0][0x418] ;  /* 0x00010600ff0a7b82 */ /* 0x000ea20000000a00 */
[----:B-1----:R-:W-:-:S07]  /*0c60*/  ISETP.NE.U32.AND P1, PT, R6, RZ, PT ;  /* 0x000000ff0600720c */ /* 0x002fce0003f25070 */
[----:B------:R-:W1:Y:S01]  /*0c70*/  LDC R0, c[0x0][0x424] ;  /* 0x00010900ff007b82 */ /* 0x000e620000000800 */
[----:B------:R-:W-:Y:S02]  /*0c80*/  ISETP.NE.AND.EX P1, PT, R7, RZ, PT, P1 ;  /* 0x000000ff0700720c */ /* 0x000fe40003f25310 */
[----:B0-----:R-:W-:-:S05]  /*0c90*/  ISETP.NE.U32.AND P0, PT, R4, RZ, PT ;  /* 0x000000ff0400720c */ /* 0x001fca0003f05070 */
[----:B------:R-:W0:Y:S01]  /*0ca0*/  LDC R17, c[0x0][0x2f0] ;  /* 0x0000bc00ff117b82 */ /* 0x000e220000000800 */
[----:B------:R-:W-:-:S07]  /*0cb0*/  ISETP.NE.AND.EX P0, PT, R5, RZ, PT, P0 ;  /* 0x000000ff0500720c */ /* 0x000fce0003f05300 */
[----:B------:R-:W3:Y:S08]  /*0cc0*/  @P1 LDC.64 R6, c[0x0][0xa18] ;  /* 0x00028600ff061b82 */ /* 0x000ef00000000a00 */
[----:B------:R-:W4:Y:S01]  /*0cd0*/  @P0 LDC.64 R4, c[0x0][0xa28] ;  /* 0x00028a00ff040b82 */ /* 0x000f220000000a00 */
[----:B---3--:R-:W-:-:S05]  /*0ce0*/  @P1 IMAD.WIDE R6, R3, 0x4, R6 ;  /* 0x0000000403061825 */ /* 0x008fca00078e0206 */
[----:B-----5:R3:W5:Y:S01]  /*0cf0*/  @P1 LDG.E R18, desc[UR54][R6.64] ;  /* 0x0000003606121981 */ /* 0x020762000c1e1900 */
[----:B----4-:R-:W-:Y:S01]  /*0d00*/  @P0 IMAD.WIDE R4, R3, 0x4, R4 ;  /* 0x0000000403040825 */ /* 0x010fe200078e0204 */
[----:B------:R-:W-:-:S04]  /*0d10*/  ISETP.NE.U32.AND P2, PT, RZ, UR8, PT ;  /* 0x00000008ff007c0c */ /* 0x000fc8000bf45070 */
[----:B------:R3:W5:Y:S01]  /*0d20*/  @P0 LDG.E R8, desc[UR54][R4.64] ;  /* 0x0000003604080981 */ /* 0x000762000c1e1900 */
[----:B--2---:R-:W-:Y:S01]  /*0d30*/  ISETP.NE.U32.AND P0, PT, R10, RZ, PT ;  /* 0x000000ff0a00720c */ /* 0x004fe20003f05070 */
[----:B------:R-:W-:Y:S01]  /*0d40*/  ULOP3.LUT UR37, UR5, 0xffff, URZ, 0xc0, !UPT ;  /* 0x0000ffff05257892 */ /* 0x000fe2000f8ec03f */
[----:B------:R-:W-:Y:S02]  /*0d50*/  ISETP.NE.AND.EX P2, PT, RZ, UR9, PT, P2 ;  /* 0x00000009ff007c0c */ /* 0x000fe4000bf45320 */
[----:B------:R-:W-:-:S04]  /*0d60*/  ISETP.NE.AND.EX P0, PT, R11, RZ, PT, P0 ;  /* 0x000000ff0b00720c */ /* 0x000fc80003f05300 */
[----:B-1----:R-:W-:Y:S01]  /*0d70*/  SEL R0, R0, 0x1, P0 ;  /* 0x0000000100007807 */ /* 0x002fe20000000000 */
[----:B0--3--:R-:W-:Y:S08]  /*0d80*/  @P1 BRA `(.L_x_1060) ;  /* 0x00000000002c1947 */ /* 0x009ff00003800000 */
[----:B------:R-:W-:Y:S01]  /*0d90*/  ULDC.64 UR8, c[0x0][0xa00] ;  /* 0x0002800000087ab9 */ /* 0x000fe20000000a00 */
[----:B-----5:R-:W0:Y:S01]  /*0da0*/  LDC R18, c[0x0][0x288] ;  /* 0x0000a200ff127b82 */ /* 0x020e220000000800 */
[----:B------:R-:W-:-:S04]  /*0db0*/  ISETP.NE.U32.AND P0, PT, RZ, UR8, PT ;  /* 0x00000008ff007c0c */ /* 0x000fc8000bf05070 */
[----:B------:R-:W-:-:S13]  /*0dc0*/  ISETP.NE.AND.EX P0, PT, RZ, UR9, PT, P0 ;  /* 0x00000009ff007c0c */ /* 0x000fda000bf05300 */
[----:B------:R-:W-:Y:S05]  /*0dd0*/  @!P0 BRA `(.L_x_1060) ;  /* 0x0000000000188947 */ /* 0x000fea0003800000 */
[----:B------:R-:W1:Y:S01]  /*0de0*/  LDC.64 R4, c[0x0][0xa00] ;  /* 0x00028000ff047b82 */ /* 0x000e620000000a00 */
[----:B------:R-:W-:-:S04]  /*0df0*/  IMAD.U32 R3, RZ, RZ, UR48 ;  /* 0x00000030ff037e24 */ /* 0x000fc8000f8e00ff */
[----:B-1----:R-:W-:-:S05]  /*0e00*/  IMAD.WIDE R4, R3, 0x4, R4 ;  /* 0x0000000403047825 */ /* 0x002fca00078e0204 */
[----:B0-----:R-:W2:Y:S04]  /*0e10*/  LDG.E R18, desc[UR54][R4.64] ;  /* 0x0000003604127981 */ /* 0x001ea8000c1e1900 */
[----:B------:R-:W2:Y:S02]  /*0e20*/  LDG.E R3, desc[UR54][R4.64+0x4] ;  /* 0x0000043604037981 */ /* 0x000ea4000c1e1900 */
[----:B--2---:R-:W-:-:S07]  /*0e30*/  IMAD.IADD R18, R3, 0x1, -R18 ;  /* 0x0000000103127824 */ /* 0x004fce00078e0a12 */
.L_x_1060:
[----:B------:R-:W-:Y:S01]  /*0e40*/  UMOV UR38, UR48 ;  /* 0x0000003000267c82 */ /* 0x000fe20008000000 */
[----:B------:R-:W-:Y:S01]  /*0e50*/  IMAD R17, R0, R17, RZ ;  /* 0x0000001100117224 */ /* 0x000fe200078e02ff */
[----:B------:R-:W-:Y:S06]  /*0e60*/  @!P2 BRA `(.L_x_1061) ;  /* 0x000000000018a947 */ /* 0x000fec0003800000 */
[----:B------:R-:W-:Y:S02]  /*0e70*/  ULDC.64 UR8, c[0x0][0xa20] ;  /* 0x0002880000087ab9 */ /* 0x000fe40000000a00 */
[----:B------:R-:W-:-:S06]  /*0e80*/  UIMAD.WIDE UR8, UR48, 0x4, UR8 ;  /* 0x00000004300878a5 */ /* 0x000fcc000f8e0208 */
[----:B------:R-:W-:Y:S02]  /*0e90*/  IMAD.U32 R4, RZ, RZ, UR8 ;  /* 0x00000008ff047e24 */ /* 0x000fe4000f8e00ff */
[----:B------:R-:W-:-:S05]  /*0ea0*/  IMAD.U32 R5, RZ, RZ, UR9 ;  /* 0x00000009ff057e24 */ /* 0x000fca000f8e00ff */
[----:B------:R1:W5:Y:S01]  /*0eb0*/  LDG.E R17, desc[UR54][R4.64] ;  /* 0x0000003604117981 */ /* 0x000362000c1e1900 */
[----:B------:R-:W-:Y:S05]  /*0ec0*/  BRA `(.L_x_1062) ;  /* 0x0000000000287947 */ /* 0x000fea0003800000 */
.L_x_1061:
[----:B------:R-:W-:Y:S02]  /*0ed0*/  ULDC.64 UR8, c[0x0][0xa08] ;  /* 0x0002820000087ab9 */ /* 0x000fe40000000a00 */
[----:B------:R-:W-:-:S04]  /*0ee0*/  ISETP.NE.U32.AND P0, PT, RZ, UR8, PT ;  /* 0x00000008ff007c0c */ /* 0x000fc8000bf05070 */
[----:B------:R-:W-:-:S13]  /*0ef0*/  ISETP.NE.AND.EX P0, PT, RZ, UR9, PT, P0 ;  /* 0x00000009ff007c0c */ /* 0x000fda000bf05300 */
[----:B------:R-:W-:Y:S05]  /*0f00*/  @!P0 BRA `(.L_x_1062) ;  /* 0x0000000000188947 */ /* 0x000fea0003800000 */
[----:B------:R-:W1:Y:S01]  /*0f10*/  LDC.64 R4, c[0x0][0xa08] ;  /* 0x00028200ff047b82 */ /* 0x000e620000000a00 */
[----:B------:R-:W-:-:S04]  /*0f20*/  IMAD.U32 R3, RZ, RZ, UR48 ;  /* 0x00000030ff037e24 */ /* 0x000fc8000f8e00ff */
[----:B-1----:R-:W-:-:S05]  /*0f30*/  IMAD.WIDE R4, R3, 0x4, R4 ;  /* 0x0000000403047825 */ /* 0x002fca00078e0204 */
[----:B------:R-:W2:Y:S04]  /*0f40*/  LDG.E R17, desc[UR54][R4.64] ;  /* 0x0000003604117981 */ /* 0x000ea8000c1e1900 */
[----:B------:R-:W2:Y:S02]  /*0f50*/  LDG.E R0, desc[UR54][R4.64+0x4] ;  /* 0x0000043604007981 */ /* 0x000ea4000c1e1900 */
[----:B--2---:R-:W-:-:S07]  /*0f60*/  IMAD.IADD R17, R0, 0x1, -R17 ;  /* 0x0000000100117824 */ /* 0x004fce00078e0a11 */
.L_x_1062:
[----:B------:R-:W-:Y:S01]  /*0f70*/  ULDC.64 UR10, c[0x0][0x990] ;  /* 0x00026400000a7ab9 */ /* 0x000fe20000000a00 */
[----:B------:R-:W-:Y:S01]  /*0f80*/  ULDC.64 UR8, c[0x0][0x998] ;  /* 0x0002660000087ab9 */ /* 0x000fe20000000a00 */
[----:B------:R-:W-:Y:S01]  /*0f90*/  UISETP.NE.U32.AND UP0, UPT, UR10, URZ, UPT ;  /* 0x0000003f0a00728c */ /* 0x000fe2000bf05070 */
[----:B------:R-:W-:Y:S01]  /*0fa0*/  IMAD.MOV.U32 R3, RZ, RZ, 0x3f800000 ;  /* 0x3f800000ff037424 */ /* 0x000fe200078e00ff */
[----:B------:R-:W-:Y:S01]  /*0fb0*/  UISETP.NE.U32.AND UP1, UPT, UR8, URZ, UPT ;  /* 0x0000003f0800728c */ /* 0x000fe2000bf25070 */
[----:B------:R-:W-:Y:S01]  /*0fc0*/  IMAD.MOV.U32 R0, RZ, RZ, 0x3f800000 ;  /* 0x3f800000ff007424 */ /* 0x000fe200078e00ff */
[----:B------:R-:W-:Y:S02]  /*0fd0*/  UISETP.NE.AND.EX UP0, UPT, UR11, URZ, UPT, UP0 ;  /* 0x0000003f0b00728c */ /* 0x000fe4000bf05300 */
[----:B------:R-:W-:-:S04]  /*0fe0*/  UISETP.NE.AND.EX UP1, UPT, UR9, URZ, UPT, UP1 ;  /* 0x0000003f0900728c */ /* 0x000fc8000bf25310 */
[----:B------:R-:W-:Y:S02]  /*0ff0*/  PLOP3.LUT P0, PT, PT, PT, UP0, 0x80, 0x0 ;  /* 0x000000000000781c */ /* 0x000fe40003f0f008 */
[----:B------:R-:W-:-:S03]  /*1000*/  PLOP3.LUT P1, PT, PT, PT, UP1, 0x80, 0x0 ;  /* 0x000000000000781c */ /* 0x000fc60003f2f018 */
[----:B------:R-:W-:Y:S02]  /*1010*/  @UP0 USHF.R.S32.HI UR4, URZ, 0x1f, UR48 ;  /* 0x0000001f3f040899 */ /* 0x000fe40008011430 */
[----:B------:R-:W-:Y:S01]  /*1020*/  @UP1 USHF.R.S32.HI UR7, URZ, 0x1f, UR48 ;  /* 0x0000001f3f071899 */ /* 0x000fe20008011430 */
[----:B------:R-:W-:Y:S01]  /*1030*/  @UP0 ULDC.64 UR14, c[0x0][0x9a8] ;  /* 0x00026a00000e0ab9 */ /* 0x000fe20000000a00 */
[----:B------:R-:W-:Y:S01]  /*1040*/  @UP1 ULDC.64 UR16, c[0x0][0x9b8] ;  /* 0x00026e0000101ab9 */ /* 0x000fe20000000a00 */
[----:B------:R-:W-:Y:S02]  /*1050*/  @UP0 UIMAD UR4, UR4, UR14, URZ ;  /* 0x0000000e040402a4 */ /* 0x000fe4000f8e023f */
[----:B------:R-:W-:Y:S02]  /*1060*/  @UP1 UIMAD UR7, UR7, UR16, URZ ;  /* 0x00000010070712a4 */ /* 0x000fe4000f8e023f */
[----:B------:R-:W-:Y:S02]  /*1070*/  @UP0 UIMAD.WIDE.U32 UR12, UR48, UR14, URZ ;  /* 0x0000000e300c02a5 */ /* 0x000fe4000f8e003f */
[----:B------:R-:W-:-:S02]  /*1080*/  @UP0 UIMAD UR4, UR48, UR15, UR4 ;  /* 0x0000000f300402a4 */ /* 0x000fc4000f8e0204 */
[----:B------:R-:W-:Y:S02]  /*1090*/  @UP1 UIMAD.WIDE.U32 UR14, UR48, UR16, URZ ;  /* 0x00000010300e12a5 */ /* 0x000fe4000f8e003f */
[----:B------:R-:W-:Y:S02]  /*10a0*/  @UP1 UIMAD UR7, UR48, UR17, UR7 ;  /* 0x00000011300712a4 */ /* 0x000fe4000f8e0207 */
[----:B------:R-:W-:Y:S02]  /*10b0*/  @UP0 UIADD3 UR13, UR13, UR4, URZ ;  /* 0x000000040d0d0290 */ /* 0x000fe4000fffe03f */
[----:B------:R-:W-:Y:S01]  /*10c0*/  @UP1 UIADD3 UR15, UR15, UR7, URZ ;  /* 0x000000070f0f1290 */ /* 0x000fe2000fffe03f */
[----:B------:R-:W-:Y:S01]  /*10d0*/  @UP0 ULDC.64 UR16, c[0x0][0x9b0] ;  /* 0x00026c0000100ab9 */ /* 0x000fe20000000a00 */
[----:B------:R-:W-:Y:S01]  /*10e0*/  @UP1 ULDC.64 UR18, c[0x0][0x9c0] ;  /* 0x0002700000121ab9 */ /* 0x000fe20000000a00 */
[----:B------:R-:W-:Y:S02]  /*10f0*/  @UP0 UIMAD.WIDE.U32 UR12, UR37, UR16, UR12 ;  /* 0x00000010250c02a5 */ /* 0x000fe4000f8e000c */
[----:B------:R-:W-:-:S02]  /*1100*/  @UP1 UIMAD.WIDE.U32 UR14, UR37, UR18, UR14 ;  /* 0x00000012250e12a5 */ /* 0x000fc4000f8e000e */
[----:B------:R-:W-:Y:S02]  /*1110*/  @UP0 UIMAD UR7, UR37, UR17, UR13 ;  /* 0x00000011250702a4 */ /* 0x000fe4000f8e020d */
[----:B------:R-:W-:Y:S02]  /*1120*/  @UP1 UIMAD UR4, UR37, UR19, UR15 ;  /* 0x00000013250412a4 */ /* 0x000fe4000f8e020f */
[----:B------:R-:W-:Y:S02]  /*1130*/  @UP0 ULEA UR10, UP2, UR12, UR10, 0x2 ;  /* 0x0000000a0c0a0291 */ /* 0x000fe4000f84103f */
[----:B------:R-:W-:Y:S02]  /*1140*/  @UP1 ULEA UR8, UP3, UR14, UR8, 0x2 ;  /* 0x000000080e081291 */ /* 0x000fe4000f86103f */
[----:B------:R-:W-:Y:S02]  /*1150*/  @UP0 ULEA.HI.X UR11, UR12, UR11, UR7, 0x2, UP2 ;  /* 0x0000000b0c0b0291 */ /* 0x000fe400090f1407 */
[----:B------:R-:W-:Y:S01]  /*1160*/  @UP1 ULEA.HI.X UR9, UR14, UR9, UR4, 0x2, UP3 ;  /* 0x000000090e091291 */ /* 0x000fe200098f1404 */
[----:B-1----:R-:W-:-:S02]  /*1170*/  IMAD.U32 R4, RZ, RZ, UR10 ;  /* 0x0000000aff047e24 */ /* 0x002fc4000f8e00ff */
[----:B------:R-:W-:Y:S01]  /*1180*/  IMAD.U32 R6, RZ, RZ, UR8 ;  /* 0x00000008ff067e24 */ /* 0x000fe2000f8e00ff */
[----:B------:R-:W-:Y:S01]  /*1190*/  ULDC UR4, c[0x0][0x448] ;  /* 0x0001120000047ab9 */ /* 0x000fe20000000800 */
[----:B------:R-:W-:Y:S02]  /*11a0*/  IMAD.U32 R5, RZ, RZ, UR11 ;  /* 0x0000000bff057e24 */ /* 0x000fe4000f8e00ff */
[----:B------:R-:W-:Y:S01]  /*11b0*/  IMAD.U32 R7, RZ, RZ, UR9 ;  /* 0x00000009ff077e24 */ /* 0x000fe2000f8e00ff */
[----:B------:R-:W-:Y:S02]  /*11c0*/  UISETP.NE.AND UP5, UPT, UR4, 0x1, UPT ;  /* 0x000000010400788c */ /* 0x000fe4000bfa5270 */
[----:B------:R-:W2:Y:S01]  /*11d0*/  @P0 LDG.E R3, desc[UR54][R4.64] ;  /* 0x0000003604030981 */ /* 0x000ea2000c1e1900 */
[----:B-----5:R-:W-:Y:S01]  /*11e0*/  IMAD.IADD R17, R17, 0x1, -R8 ;  /* 0x0000000111117824 */ /* 0x020fe200078e0a08 */
[----:B------:R-:W-:Y:S02]  /*11f0*/  UIMAD UR39, UR6, 0xc0, URZ ;  /* 0x000000c0062778a4 */ /* 0x000fe4000f8e023f */
[----:B------:R-:W2:Y:S01]  /*1200*/  @P1 LDG.E R0, desc[UR54][R6.64] ;  /* 0x0000003606001981 */ /* 0x000ea2000c1e1900 */
[----:B------:R-:W-:Y:S01]  /*1210*/  ULDC.64 UR6, c[0x0][0x9e0] ;  /* 0x0002780000067ab9 */ /* 0x000fe20000000a00 */
[----:B0-----:R-:W-:Y:S01]  /*1220*/  IADD3 R8, R17, 0x1, -R18 ;  /* 0x0000000111087810 */ /* 0x001fe20007ffe812 */
[----:B------:R-:W-:-:S02]  /*1230*/  UIADD3 UR4, UR39, 0xbf, URZ ;  /* 0x000000bf27047890 */ /* 0x000fc4000fffe03f */
[----:B------:R-:W-:Y:S01]  /*1240*/  @UP5 ULDC UR8, c[0x0][0x44c] ;  /* 0x0001130000085ab9 */ /* 0x000fe20000000800 */
[----:B------:R-:W-:Y:S01]  /*1250*/  R2UR UR10, R8 ;  /* 0x00000000080a72ca */ /* 0x000fe200000e0000 */
[----:B------:R-:W-:Y:S02]  /*1260*/  UIMAD.WIDE.U32 UR8, UR4, UR8, URZ ;  /* 0x00000008040872a5 */ /* 0x000fe4000f8e003f */
[----:B------:R-:W-:Y:S01]  /*1270*/  UISETP.GE.AND UP4, UPT, UR7, 0x1, UPT ;  /* 0x000000010700788c */ /* 0x000fe2000bf86270 */
[----:B------:R-:W-:Y:S01]  /*1280*/  @UP5 ULDC UR12, c[0x0][0x450] ;  /* 0x00011400000c5ab9 */ /* 0x000fe20000000800 */
[----:B------:R-:W-:Y:S01]  /*1290*/  ULDC UR11, c[0x0][0x988] ;  /* 0x00026200000b7ab9 */ /* 0x000fe20000000800 */
[----:B------:R-:W-:-:S03]  /*12a0*/  @UP5 USHF.R.U32.HI UR4, URZ, UR12, UR9 ;  /* 0x0000000c3f045299 */ /* 0x000fc60008011609 */
[----:B------:R-:W-:Y:S01]  /*12b0*/  PLOP3.LUT P0, PT, PT, PT, UP4, 0x40, 0x0 ;  /* 0x000000000000781c */ /* 0x000fe20003f0e848 */
[----:B------:R-:W-:Y:S02]  /*12c0*/  UP2UR UR50, UPR, URZ, 0x20 ;  /* 0x000000203f327883 */ /* 0x000fe40008000000 */
[----:B------:R-:W-:Y:S02]  /*12d0*/  UP2UR UR49, UPR, URZ, 0x10 ;  /* 0x000000103f317883 */ /* 0x000fe40008000000 */
[----:B------:R-:W-:-:S04]  /*12e0*/  UIADD3 UR8, UR10, UR4, URZ ;  /* 0x000000040a087290 */ /* 0x000fc8000fffe03f */
[----:B------:R-:W-:Y:S01]  /*12f0*/  UIADD3 UR6, UR8, UR6, URZ ;  /* 0x0000000608067290 */ /* 0x000fe2000fffe03f */
[----:B--2---:R-:W-:-:S04]  /*1300*/  FMUL.FTZ R0, R3, R0 ;  /* 0x0000000003007220 */ /* 0x004fc80000410000 */
        /* <DEDUP_REMOVED lines=14> */
.L_x_1064:
[----:B------:R-:W-:-:S11]  /*13f0*/  UISETP.NE.AND UP0, UPT, UR7, 0x1, UPT ;  /* 0x000000010700788c */ /* 0x000fd6000bf05270 */
[----:B------:R-:W-:Y:S02]  /*1400*/  @UP0 ULDC.64 UR10, c[0x0][0x9e8] ;  /* 0x00027a00000a0ab9 */ /* 0x000fe40000000a00 */
[----:B------:R-:W-:-:S04]  /*1410*/  UIMAD.WIDE.U32 UR8, UR4, UR10, URZ ;  /* 0x0000000a040872a5 */ /* 0x000fc8000f8e003f */
[----:B------:R-:W-:-:S12]  /*1420*/  @UP0 USHF.R.U32.HI UR4, URZ, UR11, UR9 ;  /* 0x0000000b3f040299 */ /* 0x000fd80008011609 */
.L_x_1065:
[----:B------:R-:W-:-:S06]  /*1430*/  UIMAD UR4, UR4, UR7, UR7 ;  /* 0x00000007040472a4 */ /* 0x000fcc000f8e0207 */
[----:B------:R-:W-:-:S07]  /*1440*/  VIMNMX R0, R0, UR4, PT ;  /* 0x0000000400007c48 */ /* 0x000fce000bfe0100 */
.L_x_1063:
[----:B------:R-:W-:Y:S01]  /*1450*/  UISETP.NE.AND UP0, UPT, UR50, URZ, UPT ;  /* 0x0000003f3200728c */ /* 0x000fe2000bf05270 */
[C---:B------:R-:W-:Y:S01]  /*1460*/  IMAD.IADD R105, R17.reuse, 0x1, -R18 ;  /* 0x0000000111697824 */ /* 0x040fe200078e0a12 */
[----:B------:R-:W-:Y:S01]  /*1470*/  UMOV UR4, UR39 ;  /* 0x0000002700047c82 */ /* 0x000fe20008000000 */
[----:B------:R-:W-:Y:S02]  /*1480*/  VIADD R3, R0, 0x9f ;  /* 0x0000009f00037836 */ /* 0x000fe40000000000 */
[----:B------:R-:W-:Y:S01]  /*1490*/  VIADD R0, R17, 0x9f ;  /* 0x0000009f11007836 */ /* 0x000fe20000000000 */
        /* <DEDUP_REMOVED lines=28> */
.L_x_1067:
[----:B------:R-:W-:-:S11]  /*1660*/  UISETP.NE.AND UP0, UPT, UR7, 0x1, UPT ;  /* 0x000000010700788c */ /* 0x000fd6000bf05270 */
[----:B------:R-:W-:Y:S02]  /*1670*/  @UP0 ULDC.64 UR10, c[0x0][0x9e8] ;  /* 0x00027a00000a0ab9 */ /* 0x000fe40000000a00 */
[----:B------:R-:W-:-:S04]  /*1680*/  UIMAD.WIDE.U32 UR8, UR4, UR10, URZ ;  /* 0x0000000a040872a5 */ /* 0x000fc8000f8e003f */
[----:B------:R-:W-:-:S12]  /*1690*/  @UP0 USHF.R.U32.HI UR4, URZ, UR11, UR9 ;  /* 0x0000000b3f040299 */ /* 0x000fd80008011609 */
.L_x_1068:
[----:B------:R-:W-:-:S04]  /*16a0*/  UIMAD UR4, UR4, UR7, URZ ;  /* 0x00000007040472a4 */ /* 0x000fc8000f8e023f */
[----:B------:R-:W-:-:S04]  /*16b0*/  UISETP.LT.AND UP0, UPT, UR6, UR4, UPT ;  /* 0x000000040600728c */ /* 0x000fc8000bf01270 */
[----:B------:R-:W-:-:S12]  /*16c0*/  USEL UR6, UR6, UR4, !UP0 ;  /* 0x0000000406067287 */ /* 0x000fd8000c000000 */
.L_x_1066:
[----:B------:R-:W-:-:S04]  /*16d0*/  UIMAD.WIDE UR6, UR6, 0x66666667, URZ ;  /* 0x66666667060678a5 */ /* 0x000fc8000f8e023f */
[----:B------:R-:W-:-:S04]  /*16e0*/  USHF.R.U32.HI UR4, URZ, 0x1f, UR7 ;  /* 0x0000001f3f047899 */ /* 0x000fc80008011607 */
[----:B------:R-:W-:Y:S02]  /*16f0*/  ULEA.HI.SX32 UR7, UR7, UR4, 0x1a ;  /* 0x0000000407077291 */ /* 0x000fe4000f8fd23f */
[----:B------:R-:W-:Y:S02]  /*1700*/  ULOP3.LUT UR4, UR5, 0xff000000, URZ, 0xc0, !UPT ;  /* 0xff00000005047892 */ /* 0x000fe4000f8ec03f */
[----:B------:R-:W-:Y:S02]  /*1710*/  UISETP.LT.AND UP0, UPT, URZ, UR7, UPT ;  /* 0x000000073f00728c */ /* 0x000fe4000bf01270 */
[----:B------:R-:W-:Y:S02]  /*1720*/  ULOP3.LUT UR5, UR5, 0xff0000, URZ, 0xc0, !UPT ;  /* 0x00ff000005057892 */ /* 0x000fe4000f8ec03f */
[----:B------:R-:W-:Y:S02]  /*1730*/  USEL UR43, URZ, UR7, !UP0 ;  /* 0x000000073f2b7287 */ /* 0x000fe4000c000000 */
[----:B------:R-:W-:-:S04]  /*1740*/  USHF.R.U32.HI UR4, URZ, 0x8, UR4 ;  /* 0x000000083f047899 */ /* 0x000fc80008011604 */
[----:B------:R-:W-:Y:S01]  /*1750*/  ISETP.GT.AND P0, PT, R104, UR43, PT ;  /* 0x0000002b68007c0c */ /* 0x000fe2000bf04270 */
[----:B------:R-:W-:-:S03]  /*1760*/  ULEA.HI UR5, UR5, UR4, URZ, 0x10 ;  /* 0x0000000405057291 */ /* 0x000fc6000f8f803f */
[----:B------:R-:W-:Y:S01]  /*1770*/  UMOV UR4, URZ ;  /* 0x0000003f00047c82 */ /* 0x000fe20008000000 */
[----:B------:R-:W-:Y:S02]  /*1780*/  ULOP3.LUT UR41, UR5, 0xff, URZ, 0xc0, !UPT ;  /* 0x000000ff05297892 */ /* 0x000fe4000f8ec03f */
[----:B------:R-:W-:-:S06]  /*1790*/  USHF.R.U32.HI UR42, URZ, 0x10, UR5 ;  /* 0x000000103f2a7899 */ /* 0x000fcc0008011605 */
[----:B------:R-:W-:Y:S06]  /*17a0*/  @!P0 BRA `(.L_x_1069) ;  /* 0x0000000000988947 */ /* 0x000fec0003800000 */
[----:B------:R-:W-:Y:S01]  /*17b0*/  UISETP.NE.AND UP0, UPT, UR42, URZ, UPT ;  /* 0x0000003f2a00728c */ /* 0x000fe2000bf05270 */
[----:B------:R-:W-:-:S03]  /*17c0*/  ULDC UR4, c[0x0][0x9f0] ;  /* 0x00027c0000047ab9 */ /* 0x000fc60000000800 */
[----:B------:R-:W-:-:S03]  /*17d0*/  USEL UR9, UR42, UR4, UP0 ;  /* 0x000000042a097287 */ /* 0x000fc60008000000 */
[----:B------:R-:W-:-:S03]  /*17e0*/  UMOV UR4, URZ ;  /* 0x0000003f00047c82 */ /* 0x000fc60008000000 */
[----:B------:R-:W-:-:S05]  /*17f0*/  IMAD.U32 R5, RZ, RZ, UR9 ;  /* 0x00000009ff057e24 */ /* 0x000fca000f8e00ff */
        /* <DEDUP_REMOVED lines=33> */
.L_x_1069:
[----:B------:R-:W-:Y:S02]  /*1a10*/  UIMAD UR43, UR41, UR4, UR43 ;  /* 0x00000004292b72a4 */ /* 0x000fe4000f8e022b */
[----:B------:R-:W-:Y:S01]  /*1a20*/  IMAD.U32 R3, RZ, RZ, UR4 ;  /* 0x00000004ff037e24 */ /* 0x000fe2000f8e00ff */
[----:B------:R-:W-:Y:S02]  /*1a30*/  PLOP3.LUT P0, PT, PT, PT, PT, 0x80, 0x0 ;  /* 0x000000000000781c */ /* 0x000fe40003f0f070 */
[----:B------:R-:W-:Y:S02]  /*1a40*/  CS2R R28, SRZ ;  /* 0x00000000001c7805 */ /* 0x000fe4000001ff00 */
[----:B------:R-:W-:Y:S02]  /*1a50*/  CS2R R6, SRZ ;  /* 0x0000000000067805 */ /* 0x000fe4000001ff00 */
[----:B------:R-:W-:Y:S02]  /*1a60*/  CS2R R24, SRZ ;  /* 0x0000000000187805 */ /* 0x000fe4000001ff00 */
[----:B------:R-:W-:-:S02]  /*1a70*/  VIADDMNMX R104, R3, UR43, R104, PT ;  /* 0x0000002b03687c46 */ /* 0x000fc4000b800168 */
[----:B------:R-:W-:Y:S02]  /*1a80*/  CS2R R30, SRZ ;  /* 0x00000000001e7805 */ /* 0x000fe4000001ff00 */
[----:B------:R-:W-:Y:S02]  /*1a90*/  CS2R R26, SRZ ;  /* 0x00000000001a7805 */ /* 0x000fe4000001ff00 */
[----:B------:R-:W-:Y:S02]  /*1aa0*/  CS2R R36, SRZ ;  /* 0x0000000000247805 */ /* 0x000fe4000001ff00 */
[----:B------:R-:W-:Y:S02]  /*1ab0*/  ISETP.GT.AND P1, PT, R104, UR43, PT ;  /* 0x0000002b68007c0c */ /* 0x000fe4000bf24270 */
        /* <DEDUP_REMOVED lines=10> */
[----:B------:R-:W-:Y:S01]  /*1b60*/  CS2R R50, SRZ ;  /* 0x0000000000327805 */ /* 0x000fe2000001ff00 */
[----:B------:R-:W-:Y:S06]  /*1b70*/  @!P1 BRA `(.L_x_1070) ;  /* 0x000000ec00449947 */ /* 0x000fec0003800000 */
[----:B------:R-:W0:Y:S01]  /*1b80*/  SHFL.IDX PT, R0, R157, RZ, 0x1f ;  /* 0x00001fff9d007589 */ /* 0x000e2200000e0000 */
[----:B------:R-:W1:Y:S01]  /*1b90*/  S2UR UR44, SR_CgaCtaId ;  /* 0x00000000002c79c3 */ /* 0x000e620000008800 */
[----:B------:R-:W-:Y:S01]  /*1ba0*/  UMOV UR45, 0x400 ;  /* 0x00000400002d7882 */ /* 0x000fe20000000000 */
[----:B0-----:R-:W-:Y:S01]  /*1bb0*/  R2UR UR6, R0 ;  /* 0x00000000000672ca */ /* 0x001fe200000e0000 */
[----:B-1----:R-:W-:-:S12]  /*1bc0*/  ULEA UR45, UR44, UR45, 0x18 ;  /* 0x0000002d2c2d7291 */ /* 0x002fd8000f8ec03f */
        /* <DEDUP_REMOVED lines=26> */
.L_x_1071:
[----:B------:R-:W-:Y:S01]  /*1d70*/  ULEA.HI UR4, UR46, UR46, URZ, 0x1 ;  /* 0x0000002e2e047291 */ /* 0x000fe2000f8f083f */
[----:B------:R-:W-:-:S03]  /*1d80*/  IMAD.U32 R3, RZ, RZ, UR47 ;  /* 0x0000002fff037e24 */ /* 0x000fc6000f8e00ff */
[----:B------:R-:W-:Y:S02]  /*1d90*/  ULOP3.LUT UR4, UR4, 0xfffffffe, URZ, 0xc0, !UPT ;  /* 0xfffffffe04047892 */ /* 0x000fe4000f8ec03f */
[----:B------:R-:W-:Y:S02]  /*1da0*/  ISETP.NE.AND P0, PT, R3, 0x3, PT ;  /* 0x000000030300780c */ /* 0x000fe40003f05270 */
[----:B------:R-:W-:-:S06]  /*1db0*/  UIADD3 UR4, UR46, -UR4, URZ ;  /* 0x800000042e047290 */ /* 0x000fcc000fffe03f */
[----:B------:R-:W-:-:S05]  /*1dc0*/  IMAD.U32 R0, RZ, RZ, UR4 ;  /* 0x00000004ff007e24 */ /* 0x000fca000f8e00ff */
[----:B------:R-:W-:-:S04]  /*1dd0*/  SHF.L.U32 R0, R0, 0x1f, RZ ;  /* 0x0000001f00007819 */ /* 0x000fc800000006ff */
[----:B------:R-:W0:Y:S02]  /*1de0*/  SYNCS.PHASECHK.TRANS64.TRYWAIT P1, [UR45+0x13200], R0 ;  /* 0x01320000ff0075a7 */ /* 0x000e24000802016d */
[----:B0-----:R-:W-:Y:S05]  /*1df0*/  @!P1 BRA `(.L_x_1072) ;  /* 0x0000018c003c9947 */ /* 0x001fea0003800000 */
.L_x_1268:
[----:B------:R-:W-:Y:S05]  /*1e00*/  @!P0 BRA `(.L_x_1073) ;  /* 0x0000000000048947 */ /* 0x000fea0003800000 */
[----:B------:R-:W-:Y:S01]  /*1e10*/  BPT.TRAP 0x1 ;  /* 0x000000040000795c */ /* 0x000fe20000300000 */
.L_x_1073:
[----:B0-----:R-:W-:Y:S02]  /*1e20*/  IMAD.U32 R3, RZ, RZ, UR51 ;  /* 0x00000033ff037e24 */ /* 0x001fe4000f8e00ff */
[----:B------:R-:W-:-:S03]  /*1e30*/  IMAD.U32 R0, RZ, RZ, UR52 ;  /* 0x00000034ff007e24 */ /* 0x000fc6000f8e00ff */
[----:B------:R-:W-:Y:S02]  /*1e40*/  LEA R3, R3, UR45, 0x3 ;  /* 0x0000002d03037c11 */ /* 0x000fe4000f8e18ff */
[----:B------:R-:W-:-:S04]  /*1e50*/  SHF.L.U32 R0, R0, 0x1f, RZ ;  /* 0x0000001f00007819 */ /* 0x000fc800000006ff */
[----:B------:R0:W1:Y:S01]  /*1e60*/  SYNCS.PHASECHK.TRANS64.TRYWAIT P1, [R3+URZ+0x13230], R0 ;  /* 0x01323000030075a7 */ /* 0x000062000802017f */
[----:B------:R-:W-:Y:S05]  /*1e70*/  @!P0 BRA `(.L_x_1074) ;  /* 0x0000000000048947 */ /* 0x000fea0003800000 */
[----:B------:R-:W-:Y:S01]  /*1e80*/  BPT.TRAP 0x1 ;  /* 0x000000040000795c */ /* 0x000fe20000300000 */
.L_x_1074:
[----:B-1----:R-:W-:Y:S05]  /*1e90*/  @P1 BRA `(.L_x_1075) ;  /* 0x0000000000081947 */ /* 0x002fea0003800000 */
[----:B------:R-:W1:Y:S02]  /*1ea0*/  SYNCS.PHASECHK.TRANS64.TRYWAIT P1, [R3+URZ+0x13230], R0 ;  /* 0x01323000030075a7 */ /* 0x000e64000802017f */
[----:B-1----:R-:W-:Y:S05]  /*1eb0*/  @!P1 BRA `(.L_x_1076) ;  /* 0x0000018c00249947 */ /* 0x002fea0003800000 */
.L_x_1075:
[----:B------:R-:W-:-:S04]  /*1ec0*/  UIADD3 UR4, UR45, 0xe000, URZ ;  /* 0x0000e0002d047890 */ /* 0x000fc8000fffe03f */
[----:B------:R-:W-:-:S04]  /*1ed0*/  USHF.R.U32.HI UR4, URZ, 0x4, UR4 ;  /* 0x000000043f047899 */ /* 0x000fc80008011604 */
[----:B------:R-:W-:-:S06]  /*1ee0*/  ULOP3.LUT UR4, UR4, 0x3fff, URZ, 0xc0, !UPT ;  /* 0x00003fff04047892 */ /* 0x000fcc000f8ec03f */
[----:B------:R-:W-:Y:S01]  /*1ef0*/  IMAD.U32 R9, RZ, RZ, UR4 ;  /* 0x00000004ff097e24 */ /* 0x000fe2000f8e00ff */
[----:B------:R-:W-:Y:S05]  /*1f00*/  WARPSYNC.ALL ;  /* 0x0000000000007948 */ /* 0x000fea0003800000 */
[----:B------:R-:W-:-:S04]  /*1f10*/  LOP3.LUT R9, R9, 0x10000, RZ, 0xfc, !PT ;  /* 0x0001000009097812 */ /* 0x000fc800078efcff */
[----:B------:R-:W-:Y:S01]  /*1f20*/  R2UR UR12, R9 ;  /* 0x00000000090c72ca */ /* 0x000fe200000e0000 */
[----:B------:R-:W-:Y:S01]  /*1f30*/  ULOP3.LUT UR53, UR53, 0x10000, URZ, 0xfc, !UPT ;  /* 0x0001000035357892 */ /* 0x000fe2000f8efc3f */
[----:B------:R-:W-:Y:S01]  /*1f40*/  WARPGROUP.ARRIVE ;  /* 0x00000000000079c5 */ /* 0x000fe20000000000 */
[----:B------:R-:W-:Y:S01]  /*1f50*/  UMOV UR9, 0x80000020 ;  /* 0x8000002000097882 */ /* 0x000fe20000000000 */
[----:B------:R-:W-:Y:S01]  /*1f60*/  UMOV UR11, 0x80000020 ;  /* 0x80000020000b7882 */ /* 0x000fe20000000000 */
[----:B------:R-:W-:-:S03]  /*1f70*/  UMOV UR7, 0x80000020 ;  /* 0x8000002000077882 */ /* 0x000fc60000000000 */
[----:B------:R-:W-:-:S05]  /*1f80*/  UMOV UR8, UR53 ;  /* 0x0000003500087c82 */ /* 0x000fca0008000000 */
        /* <DEDUP_REMOVED lines=60> */
.L_x_1077:
[----:B------:R-:W-:Y:S01]  /*2350*/  UISETP.NE.AND UP1, UPT, UR50, URZ, UPT ;  /* 0x0000003f3200728c */ /* 0x000fe2000bf25270 */
[----:B------:R-:W-:Y:S01]  /*2360*/  VIADD R4, R22, UR39 ;  /* 0x0000002716047c36 */ /* 0x000fe20008000000 */
[----:B------:R-:W-:Y:S01]  /*2370*/  R2UR UR6, R3 ;  /* 0x00000000030672ca */ /* 0x000fe200000e0000 */
[----:B01----:R-:W-:Y:S01]  /*2380*/  IMAD.MOV.U32 R3, RZ, RZ, -0xa0 ;  /* 0xffffff60ff037424 */ /* 0x003fe200078e00ff */
[----:B------:R-:W-:Y:S02]  /*2390*/  UISETP.NE.AND UP0, UPT, UR49, URZ, UPT ;  /* 0x0000003f3100728c */ /* 0x000fe4000bf05270 */
[----:B------:R-:W-:Y:S01]  /*23a0*/  PLOP3.LUT P1, PT, PT, PT, UP1, 0x80, 0x0 ;  /* 0x000000000000781c */ /* 0x000fe20003f2f018 */
[----:B------:R-:W-:Y:S01]  /*23b0*/  IMAD R6, R104, R3, 0xa1 ;  /* 0x000000a168067424 */ /* 0x000fe200078e0203 */
[----:B------:R-:W-:Y:S01]  /*23c0*/  PLOP3.LUT P2, PT, PT, PT, UP1, 0x80, 0x0 ;  /* 0x000000000000781c */ /* 0x000fe20003f4f018 */
[----:B------:R-:W-:Y:S01]  /*23d0*/  ULDC UR21, c[0x0][0x9dc] ;  /* 0x0002770000157ab9 */ /* 0x000fe20000000800 */
[----:B------:R-:W-:Y:S01]  /*23e0*/  ULDC UR11, c[0x0][0x9e0] ;  /* 0x00027800000b7ab9 */ /* 0x000fe20000000800 */
[----:B------:R-:W-:Y:S01]  /*23f0*/  @UP1 ULDC UR7, c[0x0][0x44c] ;  /* 0x0001130000071ab9 */ /* 0x000fe20000000800 */
[----:B------:R-:W-:Y:S01]  /*2400*/  IADD3 R3, R17, R6, -R19 ;  /* 0x0000000611037210 */ /* 0x000fe20007ffe813 */
[----:B------:R-:W-:-:S02]  /*2410*/  VIADD R12, R6, 0xffffffff ;  /* 0xffffffff060c7836 */ /* 0x000fc40000000000 */
[----:B------:R-:W-:Y:S02]  /*2420*/  UIADD3 UR6, UR6, 0x13240, URZ ;  /* 0x0001324006067890 */ /* 0x000fe4000fffe03f */
[----:B------:R-:W-:Y:S02]  /*2430*/  IMAD.IADD R3, R3, 0x1, -R18 ;  /* 0x0000000103037824 */ /* 0x000fe400078e0a12 */
[----:B------:R-:W-:Y:S01]  /*2440*/  @P1 IMAD.HI.U32 R0, R4, UR7, RZ ;  /* 0x0000000704001c27 */ /* 0x000fe2000f8e00ff */
[----:B------:R-:W-:Y:S01]  /*2450*/  @UP1 ULDC UR7, c[0x0][0x450] ;  /* 0x0001140000071ab9 */ /* 0x000fe20000000800 */
[----:B------:R-:W-:Y:S01]  /*2460*/  UPRMT UR6, UR44, 0x654, UR6 ;  /* 0x000006542c067896 */ /* 0x000fe20008000006 */
[----:B------:R-:W-:Y:S01]  /*2470*/  PLOP3.LUT P1, PT, PT, PT, UP0, 0x40, 0x0 ;  /* 0x000000000000781c */ /* 0x000fe20003f2e808 */
[----:B------:R-:W-:Y:S01]  /*2480*/  VIADD R10, R3, UR11 ;  /* 0x0000000b030a7c36 */ /* 0x000fe20008000000 */
[----:B------:R-:W-:Y:S01]  /*2490*/  @P2 SHF.R.U32.HI R4, RZ, UR7, R0 ;  /* 0x00000007ff042c19 */ /* 0x000fe20008011600 */
[----:B------:R-:W-:-:S02]  /*24a0*/  IMAD R0, R104, -0xa0, R17 ;  /* 0xffffff6068007824 */ /* 0x000fc400078e0211 */
[----:B------:R-:W-:Y:S02]  /*24b0*/  IMAD.IADD R6, R12, 0x1, -R19 ;  /* 0x000000010c067824 */ /* 0x000fe400078e0a13 */
[----:B------:R-:W0:Y:S01]  /*24c0*/  SHFL.IDX PT, R8, R4, RZ, 0x1c1f ;  /* 0x001c1fff04087589 */ /* 0x000e2200000e0000 */
[----:B------:R-:W-:Y:S01]  /*24d0*/  SYNCS.ARRIVE.TRANS64.RED.A1T0 RZ, [UR6], RZ ;  /* 0x000000ffffff79a7 */ /* 0x000fe20008100406 */
[----:B------:R-:W-:Y:S01]  /*24e0*/  ULOP3.LUT UR6, URZ, UR21, URZ, 0x33, !UPT ;  /* 0x000000153f067292 */ /* 0x000fe2000f8e333f */
[----:B------:R-:W-:-:S05]  /*24f0*/  IADD3 R7, -R19, 0xa0, R0 ;  /* 0x000000a013077810 */ /* 0x000fca0007ffe100 */
[----:B------:R-:W-:Y:S01]  /*2500*/  VIADD R11, R3, UR6 ;  /* 0x00000006030b7c36 */ /* 0x000fe20008000000 */
[----:B0-----:R-:W-:-:S03]  /*2510*/  VIADDMNMX R0, R8, R10, R7, PT ;  /* 0x0000000a08007246 */ /* 0x001fc60003800107 */
[----:B------:R-:W-:Y:S01]  /*2520*/  IMAD.IADD R3, R11, 0x1, R8 ;  /* 0x000000010b037824 */ /* 0x000fe200078e0208 */
[----:B------:R-:W-:Y:S06]  /*2530*/  @P1 BRA `(.L_x_1078) ;  /* 0x00000000005c1947 */ /* 0x000fec0003800000 */
[----:B------:R-:W-:Y:S01]  /*2540*/  IADD3 R5, -R18, R17, R8 ;  /* 0x0000001112057210 */ /* 0x000fe20007ffe108 */
        /* <DEDUP_REMOVED lines=12> */
.L_x_1080:
[----:B------:R-:W-:Y:S02]  /*2610*/  ULDC UR6, c[0x0][0x9e4] ;  /* 0x0002790000067ab9 */ /* 0x000fe40000000800 */
[----:B------:R-:W-:-:S05]  /*2620*/  IMAD.U32 R13, RZ, RZ, UR6 ;  /* 0x00000006ff0d7e24 */ /* 0x000fca000f8e00ff */
[----:B------:R-:W-:-:S13]  /*2630*/  ISETP.NE.AND P1, PT, R13, 0x1, PT ;  /* 0x000000010d00780c */ /* 0x000fda0003f25270 */
[----:B------:R-:W0:Y:S02]  /*2640*/  @P1 LDC.64 R14, c[0x0][0x9e8] ;  /* 0x00027a00ff0e1b82 */ /* 0x000e240000000a00 */
[----:B0-----:R-:W-:-:S05]  /*2650*/  @P1 IMAD.HI.U32 R8, R5, R14, RZ ;  /* 0x0000000e05081227 */ /* 0x001fca00078e00ff */
[----:B------:R-:W-:-:S07]  /*2660*/  @P1 SHF.R.U32.HI R5, RZ, R15, R8 ;  /* 0x0000000fff051219 */ /* 0x000fce0000011608 */
.L_x_1081:
[----:B------:R-:W-:Y:S05]  /*2670*/  BSYNC B0 ;  /* 0x0000000000007941 */ /* 0x000fea0003800000 */
.L_x_1079:
[----:B------:R-:W-:-:S05]  /*2680*/  IMAD R5, R5, R13, R6 ;  /* 0x0000000d05057224 */ /* 0x000fca00078e0206 */
[----:B------:R-:W-:Y:S02]  /*2690*/  VIADDMNMX R0, R5, R13, R0, PT ;  /* 0x0000000d05007246 */ /* 0x000fe40003800100 */
[----:B------:R-:W-:-:S07]  /*26a0*/  VIMNMX R3, R3, R5, !PT ;  /* 0x0000000503037248 */ /* 0x000fce0007fe0100 */
.L_x_1078:
        /* <DEDUP_REMOVED lines=230> */
[----:B0-----:R-:W-:-:S03]  /*3510*/  IMAD.IADD R3, R11, 0x1, R4 ;  /* 0x000000010b037824 */ /* 0x001fc600078e0204 */
[----:B------:R-:W-:Y:S02]  /*3520*/  ISETP.LT.OR P6, PT, R0, 0x9a, P6 ;  /* 0x0000009a0000780c */ /* 0x000fe400037c1670 */
[----:B------:R-:W-:Y:S02]  /*3530*/  VIADDMNMX R0, R4, R10, R7, PT ;  /* 0x0000000a04007246 */ /* 0x000fe40003800107 */
[----:B------:R-:W-:Y:S02]  /*3540*/  FSEL R37, R37, -INF , !P6 ;  /* 0xff80000025257808 */ /* 0x000fe40007000000 */
[----:B------:R-:W-:-:S13]  /*3550*/  PLOP3.LUT P6, PT, PT, PT, UP0, 0x40, 0x0 ;  /* 0x000000000000781c */ /* 0x000fda0003fce808 */
[----:B------:R-:W-:Y:S05]  /*3560*/  @P6 BRA `(.L_x_1082) ;  /* 0x00000000005c6947 */ /* 0x000fea0003800000 */
        /* <DEDUP_REMOVED lines=13> */
.L_x_1084:
[----:B------:R-:W-:Y:S02]  /*3640*/  ULDC UR6, c[0x0][0x9e4] ;  /* 0x0002790000067ab9 */ /* 0x000fe40000000800 */
[----:B------:R-:W-:-:S05]  /*3650*/  IMAD.U32 R11, RZ, RZ, UR6 ;  /* 0x00000006ff0b7e24 */ /* 0x000fca000f8e00ff */
[----:B------:R-:W-:-:S13]  /*3660*/  ISETP.NE.AND P6, PT, R11, 0x1, PT ;  /* 0x000000010b00780c */ /* 0x000fda0003fc5270 */
[----:B------:R-:W0:Y:S02]  /*3670*/  @P6 LDC.64 R4, c[0x0][0x9e8] ;  /* 0x00027a00ff046b82 */ /* 0x000e240000000a00 */
[----:B0-----:R-:W-:-:S05]  /*3680*/  @P6 IMAD.HI.U32 R4, R7, R4, RZ ;  /* 0x0000000407046227 */ /* 0x001fca00078e00ff */
[----:B------:R-:W-:-:S07]  /*3690*/  @P6 SHF.R.U32.HI R7, RZ, R5, R4 ;  /* 0x00000005ff076219 */ /* 0x000fce0000011604 */
.L_x_1085:
[----:B------:R-:W-:Y:S05]  /*36a0*/  BSYNC B0 ;  /* 0x0000000000007941 */ /* 0x000fea0003800000 */
.L_x_1083:
[----:B------:R-:W-:-:S05]  /*36b0*/  IMAD R6, R7, R11, R6 ;  /* 0x0000000b07067224 */ /* 0x000fca00078e0206 */
[----:B------:R-:W-:Y:S02]  /*36c0*/  VIADDMNMX R0, R6, R11, R0, PT ;  /* 0x0000000b06007246 */ /* 0x000fe40003800100 */
[----:B------:R-:W-:-:S07]  /*36d0*/  VIMNMX R3, R3, R6, !PT ;  /* 0x0000000603037248 */ /* 0x000fce0007fe0100 */
.L_x_1082:
[----:B------:R-:W-:Y:S01]  /*36e0*/  ISETP.GT.AND P1, PT, R3, 0x20, !P1 ;  /* 0x000000200300780c */ /* 0x000fe20004f24270 */
[----:B------:R-:W-:Y:S01]  /*36f0*/  UISETP.NE.AND UP1, UPT, UR50, URZ, UPT ;  /* 0x0000003f3200728c */ /* 0x000fe2000bf25270 */
[----:B------:R-:W-:Y:S01]  /*3700*/  LOP3.LUT P6, RZ, R16, 0x40000, RZ, 0xc0, !PT ;  /* 0x0004000010ff7812 */ /* 0x000fe200078cc0ff */
[----:B------:R-:W-:Y:S01]  /*3710*/  UISETP.NE.AND UP0, UPT, UR49, URZ, UPT ;  /* 0x0000003f3100728c */ /* 0x000fe2000bf05270 */
[----:B------:R-:W-:Y:S01]  /*3720*/  ISETP.LT.OR P1, PT, R0, 0x21, P1 ;  /* 0x000000210000780c */ /* 0x000fe20000f21670 */
[----:B------:R-:W-:Y:S01]  /*3730*/  UMOV UR10, UR39 ;  /* 0x00000027000a7c82 */ /* 0x000fe20008000000 */
[----:B------:R-:W-:Y:S02]  /*3740*/  FMNMX.FTZ R5, R88, R89, !PT ;  /* 0x0000005958057209 */ /* 0x000fe40007810000 */
[----:B------:R-:W-:Y:S02]  /*3750*/  FSEL R74, R74, -INF , !P1 ;  /* 0xff8000004a4a7808 */ /* 0x000fe40004800000 */
[----:B------:R-:W-:-:S02]  /*3760*/  LOP3.LUT P1, RZ, R16, 0x2, RZ, 0xc0, !PT ;  /* 0x0000000210ff7812 */ /* 0x000fc4000782c0ff */
[----:B------:R-:W-:Y:S01]  /*3770*/  FMNMX.FTZ R4, R92, R5, !PT ;  /* 0x000000055c047209 */ /* 0x000fe20007810000 */
[----:B------:R-:W-:Y:S01]  /*3780*/  @UP1 ULDC UR6, c[0x0][0x44c] ;  /* 0x0001130000061ab9 */ /* 0x000fe20000000800 */
[----:B------:R-:W-:Y:S01]  /*3790*/  ISETP.GT.AND P1, PT, R3, 0x21, !P1 ;  /* 0x000000210300780c */ /* 0x000fe20004f24270 */
[----:B------:R-:W-:Y:S01]  /*37a0*/  UIMAD.WIDE.U32 UR6, UR39, UR6, URZ ;  /* 0x00000006270672a5 */ /* 0x000fe2000f8e003f */
[----:B------:R-:W-:Y:S01]  /*37b0*/  FMNMX.FTZ R5, R93, R4, !PT ;  /* 0x000000045d057209 */ /* 0x000fe20007810000 */
[----:B------:R-:W-:Y:S01]  /*37c0*/  @UP1 ULDC UR13, c[0x0][0x450] ;  /* 0x00011400000d1ab9 */ /* 0x000fe20000000800 */
[----:B------:R-:W-:Y:S01]  /*37d0*/  ISETP.LT.OR P1, PT, R0, 0x22, P1 ;  /* 0x000000220000780c */ /* 0x000fe20000f21670 */
[----:B------:R-:W-:Y:S01]  /*37e0*/  @UP1 USHF.R.U32.HI UR10, URZ, UR13, UR7 ;  /* 0x0000000d3f0a1299 */ /* 0x000fe20008011607 */
        /* <DEDUP_REMOVED lines=100> */
[C---:B------:R-:W-:Y:S02]  /*3e30*/  ISETP.LT.OR P3, PT, R0.reuse, 0x91, P3 ;  /* 0x000000910000780c */ /* 0x040fe40001f61670 */
        /* <DEDUP_REMOVED lines=18> */
[----:B0-----:R-:W-:Y:S01]  /*3f60*/  FMNMX.FTZ R4, R6, R7, !PT ;  /* 0x0000000706047209 */ /* 0x001fe20007810000 */
[----:B------:R-:W-:Y:S01]  /*3f70*/  IMAD.U32 R7, RZ, RZ, UR40 ;  /* 0x00000028ff077e24 */ /* 0x000fe2000f8e00ff */
[----:B------:R-:W-:Y:S02]  /*3f80*/  FSEL R46, R46, -INF , !P1 ;  /* 0xff8000002e2e7808 */ /* 0x000fe40004800000 */
[----:B------:R-:W-:Y:S01]  /*3f90*/  LOP3.LUT P1, RZ, R16, 0x200, RZ, 0xc0, !PT ;  /* 0x0000020010ff7812 */ /* 0x000fe2000782c0ff */
[----:B------:R-:W-:-:S01]  /*3fa0*/  FFMA.FTZ R106, R4, R7, -8 ;  /* 0xc1000000046a7423 */ /* 0x000fc20000010007 */
        /* <DEDUP_REMOVED lines=68> */
[----:B------:R-:W-:-:S01]  /*43f0*/  FFMA.FTZ R88, R73, UR40, -R106 ;  /* 0x0000002849587c23 */ /* 0x000fc2000801086a */
[--C-:B------:R-:W-:Y:S01]  /*4400*/  FFMA.FTZ R20, R76, UR40, -R106.reuse ;  /* 0x000000284c147c23 */ /* 0x100fe2000801086a */
[----:B------:R-:W-:Y:S01]  /*4410*/  FMNMX.FTZ R21, R103, R72, !PT ;  /* 0x0000004867157209 */ /* 0x000fe20007810000 */
[--C-:B------:R-:W-:Y:S01]  /*4420*/  FFMA.FTZ R6, R89, UR40, -R106.reuse ;  /* 0x0000002859067c23 */ /* 0x100fe2000801086a */
[----:B------:R-:W-:-:S01]  /*4430*/  FFMA.FTZ R89, R77, UR40, -R106 ;  /* 0x000000284d597c23 */ /* 0x000fc2000801086a */
[----:B------:R0:W-:Y:S01]  /*4440*/  MUFU.EX2 R15, R88 ;  /* 0x00000058000f7308 */ /* 0x0001e20000000800 */
[----:B------:R-:W-:Y:S01]  /*4450*/  FMNMX.FTZ R72, R74, R21, !PT ;  /* 0x000000154a487209 */ /* 0x000fe20007810000 */
[--C-:B------:R-:W-:Y:S01]  /*4460*/  FFMA.FTZ R7, R92, UR40, -R106.reuse ;  /* 0x000000285c077c23 */ /* 0x100fe2000801086a */
[----:B------:R-:W-:Y:S01]  /*4470*/  ISETP.GT.AND P1, PT, R3, 0x81, !P6 ;  /* 0x000000810300780c */ /* 0x000fe20007724270 */
[--C-:B------:R-:W-:Y:S01]  /*4480*/  FFMA.FTZ R8, R93, UR40, -R106.reuse ;  /* 0x000000285d087c23 */ /* 0x100fe2000801086a */
[----:B------:R-:W-:Y:S01]  /*4490*/  FMNMX.FTZ R73, R75, R72, !PT ;  /* 0x000000484b497209 */ /* 0x000fe20007810000 */
[--C-:B------:R-:W-:Y:S01]  /*44a0*/  FFMA.FTZ R72, R80, UR40, -R106.reuse ;  /* 0x0000002850487c23 */ /* 0x100fe2000801086a */
[----:B------:R-:W-:Y:S01]  /*44b0*/  ISETP.LT.OR P1, PT, R0, 0x82, P1 ;  /* 0x000000820000780c */ /* 0x000fe20000f21670 */
[----:B------:R-:W-:Y:S01]  /*44c0*/  MUFU.EX2 R5, R5 ;  /* 0x0000000500057308 */ /* 0x000fe20000000800 */
[----:B------:R-:W-:Y:S01]  /*44d0*/  FMNMX.FTZ R76, R78, R73, !PT ;  /* 0x000000494e4c7209 */ /* 0x000fe20007810000 */
[--C-:B0-----:R-:W-:Y:S01]  /*44e0*/  FFMA.FTZ R88, R81, UR40, -R106.reuse ;  /* 0x0000002851587c23 */ /* 0x101fe2000801086a */
[----:B------:R-:W-:Y:S01]  /*44f0*/  FSEL R27, R27, -INF , !P1 ;  /* 0xff8000001b1b7808 */ /* 0x000fe20004800000 */
[--C-:B------:R-:W-:Y:S01]  /*4500*/  FFMA.FTZ R10, R96, UR40, -R106.reuse ;  /* 0x00000028600a7c23 */ /* 0x100fe2000801086a */
[----:B------:R-:W-:Y:S01]  /*4510*/  FMNMX.FTZ R73, R79, R76, !PT ;  /* 0x0000004c4f497209 */ /* 0x000fe20007810000 */
[--C-:B------:R-:W-:Y:S01]  /*4520*/  FFMA.FTZ R11, R97, UR40, -R106.reuse ;  /* 0x00000028610b7c23 */ /* 0x100fe2000801086a */
[----:B------:R-:W-:Y:S01]  /*4530*/  LOP3.LUT P1, RZ, R16, 0x1000000, RZ, 0xc0, !PT ;  /* 0x0100000010ff7812 */ /* 0x000fe2000782c0ff */
[----:B------:R-:W-:Y:S01]  /*4540*/  MUFU.EX2 R6, R6 ;  /* 0x0000000600067308 */ /* 0x000fe20000000800 */
[----:B------:R-:W-:Y:S01]  /*4550*/  FMNMX.FTZ R76, R82, R73, !PT ;  /* 0x00000049524c7209 */ /* 0x000fe20007810000 */
[--C-:B------:R-:W-:Y:S01]  /*4560*/  FFMA.FTZ R85, R85, UR40, -R106.reuse ;  /* 0x0000002855557c23 */ /* 0x100fe2000801086a */
[----:B------:R-:W-:Y:S01]  /*4570*/  ISETP.GT.AND P1, PT, R3, 0x88, !P1 ;  /* 0x000000880300780c */ /* 0x000fe20004f24270 */
[--C-:B------:R-:W-:Y:S01]  /*4580*/  FFMA.FTZ R12, R100, UR40, -R106.reuse ;  /* 0x00000028640c7c23 */ /* 0x100fe2000801086a */
[----:B------:R-:W-:Y:S01]  /*4590*/  FMNMX.FTZ R77, R83, R76, !PT ;  /* 0x0000004c534d7209 */ /* 0x000fe20007810000 */
[--C-:B------:R-:W-:Y:S01]  /*45a0*/  FFMA.FTZ R13, R101, UR40, -R106.reuse ;  /* 0x00000028650d7c23 */ /* 0x100fe2000801086a */
[----:B------:R-:W-:Y:S01]  /*45b0*/  LOP3.LUT P6, RZ, R16, 0x8000000, RZ, 0xc0, !PT ;  /* 0x0800000010ff7812 */ /* 0x000fe200078cc0ff */
[----:B------:R-:W-:Y:S01]  /*45c0*/  MUFU.EX2 R7, R7 ;  /* 0x0000000700077308 */ /* 0x000fe20000000800 */
[----:B------:R-:W-:Y:S01]  /*45d0*/  FMNMX.FTZ R80, R86, R77, !PT ;  /* 0x0000004d56507209 */ /* 0x000fe20007810000 */
[--C-:B------:R-:W-:Y:S01]  /*45e0*/  FFMA.FTZ R76, R84, UR40, -R106.reuse ;  /* 0x00000028544c7c23 */ /* 0x100fe2000801086a */
[----:B------:R-:W-:Y:S01]  /*45f0*/  ISETP.LT.OR P1, PT, R0, 0x89, P1 ;  /* 0x000000890000780c */ /* 0x000fe20000f21670 */
[--C-:B------:R-:W-:Y:S01]  /*4600*/  FFMA.FTZ R56, R56, UR40, -R106.reuse ;  /* 0x0000002838387c23 */ /* 0x100fe2000801086a */
[----:B------:R-:W-:Y:S01]  /*4610*/  FMNMX.FTZ R77, R87, R80, !PT ;  /* 0x00000050574d7209 */ /* 0x000fe20007810000 */
[--C-:B------:R-:W-:Y:S01]  /*4620*/  FFMA.FTZ R57, R57, UR40, -R106.reuse ;  /* 0x0000002839397c23 */ /* 0x100fe2000801086a */
[----:B------:R-:W-:Y:S01]  /*4630*/  ISETP.GT.AND P6, PT, R3, 0x99, !P6 ;  /* 0x000000990300780c */ /* 0x000fe200077c4270 */
[----:B------:R-:W0:Y:S01]  /*4640*/  MUFU.EX2 R8, R8 ;  /* 0x0000000800087308 */ /* 0x000e220000000800 */
[----:B------:R-:W-:Y:S01]  /*4650*/  FMNMX.FTZ R80, R58, R77, !PT ;  /* 0x0000004d3a507209 */ /* 0x000fe20007810000 */
[--C-:B------:R-:W-:Y:S01]  /*4660*/  FFMA.FTZ R60, R60, UR40, -R106.reuse ;  /* 0x000000283c3c7c23 */ /* 0x100fe2000801086a */
[----:B------:R-:W-:Y:S01]  /*4670*/  FSEL R30, R30, -INF , !P1 ;  /* 0xff8000001e1e7808 */ /* 0x000fe20004800000 */
[--C-:B------:R-:W-:Y:S01]  /*4680*/  FFMA.FTZ R61, R61, UR40, -R106.reuse ;  /* 0x000000283d3d7c23 */ /* 0x100fe2000801086a */
[----:B------:R-:W-:Y:S01]  /*4690*/  FMNMX.FTZ R81, R59, R80, !PT ;  /* 0x000000503b517209 */ /* 0x000fe20007810000 */
[--C-:B------:R-:W-:Y:S01]  /*46a0*/  FFMA.FTZ R68, R68, UR40, -R106.reuse ;  /* 0x0000002844447c23 */ /* 0x100fe2000801086a */
[----:B------:R-:W-:Y:S01]  /*46b0*/  ISETP.LT.OR P6, PT, R0, 0x9a, P6 ;  /* 0x0000009a0000780c */ /* 0x000fe200037c1670 */
[--C-:B------:R-:W-:Y:S01]  /*46c0*/  FFMA.FTZ R0, R44, UR40, -R106.reuse ;  /* 0x000000282c007c23 */ /* 0x100fe2000801086a */
[----:B------:R-:W-:Y:S01]  /*46d0*/  FMNMX.FTZ R80, R62, R81, !PT ;  /* 0x000000513e507209 */ /* 0x000fe20007810000 */
[----:B------:R-:W-:Y:S01]  /*46e0*/  MUFU.EX2 R21, R89 ;  /* 0x0000005900157308 */ /* 0x000fe20000000800 */
[----:B------:R-:W-:Y:S01]  /*46f0*/  FSEL R39, R39, -INF , !P6 ;  /* 0xff80000027277808 */ /* 0x000fe20007000000 */
[--C-:B------:R-:W-:Y:S01]  /*4700*/  FFMA.FTZ R69, R69, UR40, -R106.reuse ;  /* 0x0000002845457c23 */ /* 0x100fe2000801086a */
[----:B------:R-:W-:Y:S01]  /*4710*/  FMNMX.FTZ R81, R63, R80, !PT ;  /* 0x000000503f517209 */ /* 0x000fe20007810000 */
[--C-:B------:R-:W-:Y:S01]  /*4720*/  FFMA.FTZ R64, R64, UR40, -R106.reuse ;  /* 0x0000002840407c23 */ /* 0x100fe2000801086a */
[----:B------:R-:W-:-:S01]  /*4730*/  FFMA.FTZ R65, R65, UR40, -R106 ;  /* 0x0000002841417c23 */ /* 0x000fc2000801086a */
[--C-:B------:R-:W-:Y:S01]  /*4740*/  FFMA.FTZ R45, R45, UR40, -R106.reuse ;  /* 0x000000282d2d7c23 */ /* 0x100fe2000801086a */
[----:B------:R-:W-:Y:S01]  /*4750*/  FMNMX.FTZ R80, R66, R81, !PT ;  /* 0x0000005142507209 */ /* 0x000fe20007810000 */
[----:B------:R-:W-:Y:S01]  /*4760*/  MUFU.EX2 R10, R10 ;  /* 0x0000000a000a7308 */ /* 0x000fe20000000800 */
[----:B0-----:R-:W-:Y:S01]  /*4770*/  F2FP.SATFINITE.E4M3.F32.PACK_AB_MERGE_C R152, R8, R7, RZ ;  /* 0x000000070898723e */ /* 0x001fe200048070ff */
[--C-:B------:R-:W-:Y:S01]  /*4780*/  FFMA.FTZ R40, R40, UR40, -R106.reuse ;  /* 0x0000002828287c23 */ /* 0x100fe2000801086a */
[----:B------:R-:W-:Y:S01]  /*4790*/  FMNMX.FTZ R81, R67, R80, !PT ;  /* 0x0000005043517209 */ /* 0x000fe20007810000 */
[----:B------:R-:W-:Y:S01]  /*47a0*/  FFMA.FTZ R41, R41, UR40, -R106 ;  /* 0x0000002829297c23 */ /* 0x000fe2000801086a */
[----:B------:R-:W-:Y:S01]  /*47b0*/  F2FP.SATFINITE.E4M3.F32.PACK_AB_MERGE_C R152, R6, R5, R152 ;  /* 0x000000050698723e */ /* 0x000fe20004807098 */
        /* <DEDUP_REMOVED lines=11> */
[----:B------:R-:W-:-:S01]  /*4870*/  FFMA.FTZ R36, R36, UR40, -R106 ;  /* 0x0000002824247c23 */ /* 0x000fc2000801086a */
[--C-:B------:R-:W-:Y:S01]  /*4880*/  FFMA.FTZ R32, R32, UR40, -R106.reuse ;  /* 0x0000002820207c23 */ /* 0x100fe2000801086a */
[----:B------:R-:W-:Y:S01]  /*4890*/  FMNMX.FTZ R81, R43, R80, !PT ;  /* 0x000000502b517209 */ /* 0x000fe20007810000 */
[----:B------:R-:W-:-:S03]  /*48a0*/  FFMA.FTZ R33, R33, UR40, -R106 ;  /* 0x0000002821217c23 */ /* 0x000fc6000801086a */
[----:B------:R-:W-:Y:S01]  /*48b0*/  FMNMX.FTZ R80, R46, R81, !PT ;  /* 0x000000512e507209 */ /* 0x000fe20007810000 */
[----:B------:R-:W-:Y:S03]  /*48c0*/  MUFU.EX2 R12, R12 ;  /* 0x0000000c000c7308 */ /* 0x000fe60000000800 */
        /* <DEDUP_REMOVED lines=8> */
[----:B------:R-:W-:-:S01]  /*4950*/  FFMA.FTZ R81, R37, UR40, -R106 ;  /* 0x0000002825517c23 */ /* 0x000fc2000801086a */
[----:B------:R-:W-:Y:S01]  /*4960*/  MUFU.EX2 R73, R88 ;  /* 0x0000005800497308 */ /* 0x000fe20000000800 */
[----:B0-----:R-:W-:Y:S02]  /*4970*/  F2FP.SATFINITE.E4M3.F32.PACK_AB_MERGE_C R154, R13, R12, RZ ;  /* 0x0000000c0d9a723e */ /* 0x001fe400048070ff */
[----:B------:R-:W-:Y:S02]  /*4980*/  FMNMX.FTZ R3, R27, R80, !PT ;  /* 0x000000501b037209 */ /* 0x000fe40007810000 */
[----:B------:R-:W-:Y:S02]  /*4990*/  F2FP.SATFINITE.E4M3.F32.PACK_AB_MERGE_C R154, R11, R10, R154 ;  /* 0x0000000a0b9a723e */ /* 0x000fe4000480709a */
[----:B------:R-:W-:Y:S01]  /*49a0*/  FMNMX.FTZ R80, R30, R3, !PT ;  /* 0x000000031e507209 */ /* 0x000fe20007810000 */
[----:B------:R-:W0:Y:S03]  /*49b0*/  MUFU.EX2 R20, R20 ;  /* 0x0000001400147308 */ /* 0x000e260000000800 */
[----:B------:R-:W-:-:S04]  /*49c0*/  FMNMX.FTZ R3, R31, R80, !PT ;  /* 0x000000501f037209 */ /* 0x000fc80007810000 */
[----:B------:R-:W-:Y:S01]  /*49d0*/  FMNMX.FTZ R80, R34, R3, !PT ;  /* 0x0000000322507209 */ /* 0x000fe20007810000 */
[----:B------:R-:W-:Y:S03]  /*49e0*/  MUFU.EX2 R72, R72 ;  /* 0x0000004800487308 */ /* 0x000fe60000000800 */
[----:B------:R-:W-:-:S04]  /*49f0*/  FMNMX.FTZ R3, R35, R80, !PT ;  /* 0x0000005023037209 */ /* 0x000fc80007810000 */
[----:B------:R-:W-:Y:S01]  /*4a00*/  FMNMX.FTZ R44, R38, R3, !PT ;  /* 0x00000003262c7209 */ /* 0x000fe20007810000 */
[----:B------:R-:W1:Y:S01]  /*4a10*/  MUFU.EX2 R76, R76 ;  /* 0x0000004c004c7308 */ /* 0x000e620000000800 */
[----:B0-----:R-:W-:Y:S02]  /*4a20*/  F2FP.SATFINITE.E4M3.F32.PACK_AB_MERGE_C R148, R21, R20, RZ ;  /* 0x000000141594723e */ /* 0x001fe400048070ff */
[----:B------:R-:W-:Y:S01]  /*4a30*/  FMNMX.FTZ R3, R39, R44, !PT ;  /* 0x0000002c27037209 */ /* 0x000fe20007810000 */
[----:B------:R-:W-:-:S01]  /*4a40*/  FFMA.FTZ R44, R48, UR40, -R106 ;  /* 0x00000028302c7c23 */ /* 0x000fc2000801086a */
[----:B------:R-:W-:Y:S01]  /*4a50*/  FFMA.FTZ R48, R52, UR40, -R106 ;  /* 0x0000002834307c23 */ /* 0x000fe2000801086a */
[----:B------:R-:W-:Y:S01]  /*4a60*/  IMAD.U32 R52, RZ, RZ, UR40 ;  /* 0x00000028ff347e24 */ /* 0x000fe2000f8e00ff */
[----:B------:R-:W-:Y:S01]  /*4a70*/  F2FP.SATFINITE.E4M3.F32.PACK_AB_MERGE_C R148, R15, R14, R148 ;  /* 0x0000000e0f94723e */ /* 0x000fe20004807094 */
[----:B------:R-:W0:Y:S01]  /*4a80*/  SHFL.BFLY PT, R80, R3, 0x2, 0x1f ;  /* 0x0c401f0003507f89 */ /* 0x000e2200000e0000 */
[----:B------:R-:W-:Y:S08]  /*4a90*/  MUFU.EX2 R56, R56 ;  /* 0x0000003800387308 */ /* 0x000ff00000000800 */
[----:B------:R-:W-:Y:S01]  /*4aa0*/  MUFU.EX2 R57, R57 ;  /* 0x0000003900397308 */ /* 0x000fe20000000800 */
[----:B-1----:R-:W-:-:S04]  /*4ab0*/  F2FP.SATFINITE.E4M3.F32.PACK_AB_MERGE_C R150, R77, R76, RZ ;  /* 0x0000004c4d96723e */ /* 0x002fc800048070ff */
[----:B------:R-:W-:-:S03]  /*4ac0*/  F2FP.SATFINITE.E4M3.F32.PACK_AB_MERGE_C R150, R73, R72, R150 ;  /* 0x000000484996723e */ /* 0x000fc60004807096 */
[----:B------:R-:W-:Y:S01]  /*4ad0*/  MUFU.EX2 R60, R60 ;  /* 0x0000003c003c7308 */ /* 0x000fe20000000800 */
[----:B0-----:R-:W-:-:S07]  /*4ae0*/  FMNMX.FTZ R80, R3, R80, !PT ;  /* 0x0000005003507209 */ /* 0x001fce0007810000 */
[----:B------:R-:W0:Y:S01]  /*4af0*/  MUFU.EX2 R61, R61 ;  /* 0x0000003d003d7308 */ /* 0x000e220000000800 */
[----:B------:R-:W1:Y:S07]  /*4b00*/  SHFL.BFLY PT, R3, R80, 0x1, 0x1f ;  /* 0x0c201f0050037f89 */ /* 0x000e6e00000e0000 */
[----:B------:R-:W-:Y:S08]  /*4b10*/  MUFU.EX2 R68, R68 ;  /* 0x0000004400447308 */ /* 0x000ff00000000800 */
[----:B------:R-:W2:Y:S01]  /*4b20*/  MUFU.EX2 R69, R69 ;  /* 0x0000004500457308 */ /* 0x000ea20000000800 */
[----:B0-----:R-:W-:-:S04]  /*4b30*/  F2FP.SATFINITE.E4M3.F32.PACK_AB_MERGE_C R144, R61, R60, RZ ;  /* 0x0000003c3d90723e */ /* 0x001fc800048070ff */
[----:B------:R-:W-:-:S03]  /*4b40*/  F2FP.SATFINITE.E4M3.F32.PACK_AB_MERGE_C R144, R57, R56, R144 ;  /* 0x000000383990723e */ /* 0x000fc60004807090 */
[----:B------:R-:W-:Y:S01]  /*4b50*/  MUFU.EX2 R64, R64 ;  /* 0x0000004000407308 */ /* 0x000fe20000000800 */
[----:B-1----:R-:W-:-:S04]  /*4b60*/  FMNMX.FTZ R3, R80, R3, !PT ;  /* 0x0000000350037209 */ /* 0x002fc80007810000 */
[C---:B------:R-:W-:Y:S01]  /*4b70*/  FSETP.NEU.FTZ.AND P1, PT, R3.reuse, -INF , PT ;  /* 0xff8000000300780b */ /* 0x040fe20003f3d000 */
[----:B------:R-:W-:-:S02]  /*4b80*/  FFMA.FTZ R52, R3, R52, -8 ;  /* 0xc100000003347423 */ /* 0x000fc40000010034 */
[----:B------:R-:W0:Y:S01]  /*4b90*/  MUFU.EX2 R65, R65 ;  /* 0x0000004100417308 */ /* 0x000e220000000800 */
[----:B--2---:R-:W-:Y:S02]  /*4ba0*/  F2FP.SATFINITE.E4M3.F32.PACK_AB_MERGE_C R146, R69, R68, RZ ;  /* 0x000000444592723e */ /* 0x004fe400048070ff */
[----:B------:R-:W-:Y:S02]  /*4bb0*/  FSEL R37, R52, RZ, P1 ;  /* 0x000000ff34257208 */ /* 0x000fe40000800000 */
[----:B------:R-:W-:-:S03]  /*4bc0*/  PLOP3.LUT P1, PT, PT, PT, UP0, 0x40, 0x0 ;  /* 0x000000000000781c */ /* 0x000fc60003f2e808 */
        /* <DEDUP_REMOVED lines=9> */
[----:B------:R-:W-:-:S01]  /*4c60*/  FADD.FTZ R90, R5, R6 ;  /* 0x00000006055a7221 */ /* 0x000fc20000010000 */
[--C-:B------:R-:W-:Y:S01]  /*4c70*/  FFMA.FTZ R87, R63, UR40, -R37.reuse ;  /* 0x000000283f577c23 */ /* 0x100fe20008010825 */
[----:B------:R-:W-:-:S01]  /*4c80*/  FFMA.FTZ R80, R94, UR40, -R37 ;  /* 0x000000285e507c23 */ /* 0x000fc20008010825 */
[--C-:B------:R-:W-:Y:S01]  /*4c90*/  FFMA.FTZ R63, R66, UR40, -R37.reuse ;  /* 0x00000028423f7c23 */ /* 0x100fe20008010825 */
[----:B------:R-:W-:-:S01]  /*4ca0*/  FFMA.FTZ R66, R67, UR40, -R37 ;  /* 0x0000002843427c23 */ /* 0x000fc20008010825 */
[----:B------:R-:W-:Y:S01]  /*4cb0*/  MUFU.EX2 R52, R52 ;  /* 0x0000003400347308 */ /* 0x000fe20000000800 */
[----:B------:R-:W-:-:S01]  /*4cc0*/  FADD.FTZ R67, R7, R90 ;  /* 0x0000005a07437221 */ /* 0x000fc20000010000 */
[--C-:B------:R-:W-:Y:S01]  /*4cd0*/  FFMA.FTZ R84, R98, UR40, -R37.reuse ;  /* 0x0000002862547c23 */ /* 0x100fe20008010825 */
[----:B------:R-:W-:-:S01]  /*4ce0*/  FFMA.FTZ R91, R99, UR40, -R37 ;  /* 0x00000028635b7c23 */ /* 0x000fc20008010825 */
[----:B------:R-:W-:Y:S01]  /*4cf0*/  FFMA.FTZ R88, R102, UR40, -R37 ;  /* 0x0000002866587c23 */ /* 0x000fe20008010825 */
[----:B------:R-:W-:-:S01]  /*4d00*/  FADD.FTZ R97, R8, R67 ;  /* 0x0000004308617221 */ /* 0x000fc20000010000 */
[--C-:B------:R-:W-:Y:S01]  /*4d10*/  FFMA.FTZ R67, R70, UR40, -R37.reuse ;  /* 0x0000002846437c23 */ /* 0x100fe20008010825 */
[----:B------:R-:W-:-:S01]  /*4d20*/  FFMA.FTZ R93, R103, UR40, -R37 ;  /* 0x00000028675d7c23 */ /* 0x000fc20008010825 */
[----:B------:R-:W1:Y:S01]  /*4d30*/  MUFU.EX2 R85, R85 ;  /* 0x0000005500557308 */ /* 0x000e620000000800 */
[----:B------:R-:W-:-:S01]  /*4d40*/  FADD.FTZ R70, R10, R97 ;  /* 0x000000610a467221 */ /* 0x000fc20000010000 */
[--C-:B------:R-:W-:Y:S01]  /*4d50*/  FFMA.FTZ R74, R74, UR40, -R37.reuse ;  /* 0x000000284a4a7c23 */ /* 0x100fe20008010825 */
[----:B------:R-:W-:-:S01]  /*4d60*/  FFMA.FTZ R75, R75, UR40, -R37 ;  /* 0x000000284b4b7c23 */ /* 0x000fc20008010825 */
[----:B------:R-:W-:Y:S01]  /*4d70*/  FFMA.FTZ R78, R78, UR40, -R37 ;  /* 0x000000284e4e7c23 */ /* 0x000fe20008010825 */
[----:B------:R-:W-:-:S01]  /*4d80*/  FADD.FTZ R97, R11, R70 ;  /* 0x000000460b617221 */ /* 0x000fc20000010000 */
[--C-:B------:R-:W-:Y:S01]  /*4d90*/  FFMA.FTZ R70, R71, UR40, -R37.reuse ;  /* 0x0000002847467c23 */ /* 0x100fe20008010825 */
[----:B------:R-:W-:-:S01]  /*4da0*/  FFMA.FTZ R58, R58, UR40, -R37 ;  /* 0x000000283a3a7c23 */ /* 0x000fc20008010825 */
[----:B------:R-:W2:Y:S01]  /*4db0*/  MUFU.EX2 R80, R80 ;  /* 0x0000005000507308 */ /* 0x000ea20000000800 */
[----:B------:R-:W-:-:S01]  /*4dc0*/  FADD.FTZ R90, R12, R97 ;  /* 0x000000610c5a7221 */ /* 0x000fc20000010000 */
[--C-:B------:R-:W-:Y:S01]  /*4dd0*/  FFMA.FTZ R59, R59, UR40, -R37.reuse ;  /* 0x000000283b3b7c23 */ /* 0x100fe20008010825 */
[----:B------:R-:W-:-:S01]  /*4de0*/  FFMA.FTZ R62, R62, UR40, -R37 ;  /* 0x000000283e3e7c23 */ /* 0x000fc20008010825 */
[----:B0-----:R-:W-:Y:S01]  /*4df0*/  F2FP.SATFINITE.E4M3.F32.PACK_AB_MERGE_C R146, R65, R64, R146 ;  /* 0x000000404192723e */ /* 0x001fe20004807092 */
[----:B------:R-:W-:-:S01]  /*4e00*/  FADD.FTZ R97, R13, R90 ;  /* 0x0000005a0d617221 */ /* 0x000fc20000010000 */
[--C-:B------:R-:W-:Y:S01]  /*4e10*/  FFMA.FTZ R42, R42, UR40, -R37.reuse ;  /* 0x000000282a2a7c23 */ /* 0x100fe20008010825 */
        /* <DEDUP_REMOVED lines=11> */
[--C-:B------:R-:W-:Y:S01]  /*4ed0*/  FFMA.FTZ R27, R27, UR40, -R37.reuse ;  /* 0x000000281b1b7c23 */ /* 0x100fe20008010825 */
[----:B------:R-:W-:-:S01]  /*4ee0*/  FFMA.FTZ R30, R30, UR40, -R37 ;  /* 0x000000281e1e7c23 */ /* 0x000fc20008010825 */
[--C-:B------:R-:W-:Y:S01]  /*4ef0*/  FFMA.FTZ R31, R31, UR40, -R37.reuse ;  /* 0x000000281f1f7c23 */ /* 0x100fe20008010825 */
[----:B------:R-:W-:-:S01]  /*4f00*/  FFMA.FTZ R34, R34, UR40, -R37 ;  /* 0x0000002822227c23 */ /* 0x000fc20008010825 */
[--C-:B------:R-:W-:Y:S01]  /*4f10*/  FFMA.FTZ R35, R35, UR40, -R37.reuse ;  /* 0x0000002823237c23 */ /* 0x100fe20008010825 */
[----:B------:R-:W-:-:S01]  /*4f20*/  FFMA.FTZ R38, R38, UR40, -R37 ;  /* 0x0000002826267c23 */ /* 0x000fc20008010825 */
[----:B------:R-:W2:Y:S01]  /*4f30*/  MUFU.EX2 R91, R91 ;  /* 0x0000005b005b7308 */ /* 0x000ea20000000800 */
[----:B0-----:R-:W-:-:S01]  /*4f40*/  FADD.FTZ R71, R89, R90 ;  /* 0x0000005a59477221 */ /* 0x001fc20000010000 */
[----:B------:R-:W-:Y:S01]  /*4f50*/  FADD.FTZ R90, R20, R97 ;  /* 0x00000061145a7221 */ /* 0x000fe20000010000 */
[----:B------:R-:W-:-:S04]  /*4f60*/  F2FP.SATFINITE.E4M3.F32.PACK_AB_MERGE_C R80, R89, R80, RZ ;  /* 0x000000505950723e */ /* 0x000fc800048070ff */
[----:B------:R-:W-:Y:S01]  /*4f70*/  F2FP.SATFINITE.E4M3.F32.PACK_AB_MERGE_C R153, R85, R52, R80 ;  /* 0x000000345599723e */ /* 0x000fe20004807050 */
[----:B------:R-:W0:Y:S01]  /*4f80*/  MUFU.EX2 R88, R88 ;  /* 0x0000005800587308 */ /* 0x000e220000000800 */
[----:B-1----:R-:W-:-:S01]  /*4f90*/  FADD.FTZ R8, R84, R71 ;  /* 0x0000004754087221 */ /* 0x002fc20000010000 */
[----:B------:R-:W-:-:S04]  /*4fa0*/  FADD.FTZ R71, R21, R90 ;  /* 0x0000005a15477221 */ /* 0x000fc80000010000 */
[----:B------:R-:W-:Y:S02]  /*4fb0*/  FADD.FTZ R20, R72, R71 ;  /* 0x0000004748147221 */ /* 0x000fe40000010000 */
[----:B------:R-:W1:Y:S01]  /*4fc0*/  MUFU.EX2 R93, R93 ;  /* 0x0000005d005d7308 */ /* 0x000e620000000800 */
[----:B--2---:R-:W-:-:S01]  /*4fd0*/  FADD.FTZ R13, R91, R8 ;  /* 0x000000085b0d7221 */ /* 0x004fc20000010000 */
[----:B------:R-:W-:-:S06]  /*4fe0*/  FFMA.FTZ R8, R46, UR40, -R37 ;  /* 0x000000282e087c23 */ /* 0x000fcc0008010825 */
[----:B------:R-:W2:Y:S01]  /*4ff0*/  MUFU.EX2 R74, R74 ;  /* 0x0000004a004a7308 */ /* 0x000ea20000000800 */
[----:B0-----:R-:W-:-:S01]  /*5000*/  FADD.FTZ R12, R88, R13 ;  /* 0x0000000d580c7221 */ /* 0x001fc20000010000 */
[----:B------:R-:W-:-:S04]  /*5010*/  FADD.FTZ R13, R73, R20 ;  /* 0x00000014490d7221 */ /* 0x000fc80000010000 */
[----:B------:R-:W-:Y:S02]  /*5020*/  FADD.FTZ R10, R76, R13 ;  /* 0x0000000d4c0a7221 */ /* 0x000fe40000010000 */
[----:B------:R-:W0:Y:S01]  /*5030*/  MUFU.EX2 R75, R75 ;  /* 0x0000004b004b7308 */ /* 0x000e220000000800 */
[----:B-1----:R-:W-:-:S01]  /*5040*/  FADD.FTZ R5, R93, R12 ;  /* 0x0000000c5d057221 */ /* 0x002fc20000010000 */
[----:B------:R-:W-:Y:S01]  /*5050*/  FADD.FTZ R77, R77, R10 ;  /* 0x0000000a4d4d7221 */ /* 0x000fe20000010000 */
[----:B------:R-:W-:-:S03]  /*5060*/  F2FP.SATFINITE.E4M3.F32.PACK_AB_MERGE_C R88, R93, R88, RZ ;  /* 0x000000585d58723e */ /* 0x000fc600048070ff */
[----:B------:R-:W-:Y:S01]  /*5070*/  FADD.FTZ R12, R56, R77 ;  /* 0x0000004d380c7221 */ /* 0x000fe20000010000 */
[----:B------:R-:W-:Y:S01]  /*5080*/  F2FP.SATFINITE.E4M3.F32.PACK_AB_MERGE_C R155, R91, R84, R88 ;  /* 0x000000545b9b723e */ /* 0x000fe20004807058 */
[----:B------:R-:W1:Y:S01]  /*5090*/  MUFU.EX2 R78, R78 ;  /* 0x0000004e004e7308 */ /* 0x000e620000000800 */
[----:B--2---:R-:W-:-:S01]  /*50a0*/  FADD.FTZ R6, R74, R5 ;  /* 0x000000054a067221 */ /* 0x004fc20000010000 */
[----:B------:R-:W-:Y:S01]  /*50b0*/  FADD.FTZ R15, R57, R12 ;  /* 0x0000000c390f7221 */ /* 0x000fe20000010000 */
[----:B------:R-:W-:-:S03]  /*50c0*/  FFMA.FTZ R5, R50, UR40, -R37 ;  /* 0x0000002832057c23 */ /* 0x000fc60008010825 */
[----:B------:R-:W-:Y:S02]  /*50d0*/  FADD.FTZ R60, R60, R15 ;  /* 0x0000000f3c3c7221 */ /* 0x000fe40000010000 */
[----:B------:R-:W2:Y:S01]  /*50e0*/  MUFU.EX2 R95, R95 ;  /* 0x0000005f005f7308 */ /* 0x000ea20000000800 */
[----:B0-----:R-:W-:-:S01]  /*50f0*/  FADD.FTZ R13, R75, R6 ;  /* 0x000000064b0d7221 */ /* 0x001fc20000010000 */
[----:B------:R-:W-:-:S06]  /*5100*/  FADD.FTZ R61, R61, R60 ;  /* 0x0000003c3d3d7221 */ /* 0x000fcc0000010000 */
[----:B------:R-:W0:Y:S01]  /*5110*/  MUFU.EX2 R79, R79 ;  /* 0x0000004f004f7308 */ /* 0x000e220000000800 */
[----:B-1----:R-:W-:-:S07]  /*5120*/  FADD.FTZ R6, R78, R13 ;  /* 0x0000000d4e067221 */ /* 0x002fce0000010000 */
[----:B------:R-:W1:Y:S01]  /*5130*/  MUFU.EX2 R82, R82 ;  /* 0x0000005200527308 */ /* 0x000e620000000800 */
[----:B--2---:R-:W-:-:S01]  /*5140*/  FADD.FTZ R10, R95, R6 ;  /* 0x000000065f0a7221 */ /* 0x004fc20000010000 */
[--C-:B------:R-:W-:Y:S01]  /*5150*/  FFMA.FTZ R6, R51, UR40, -R37.reuse ;  /* 0x0000002833067c23 */ /* 0x100fe20008010825 */
[----:B------:R-:W-:-:S01]  /*5160*/  FFMA.FTZ R37, R39, UR40, -R37 ;  /* 0x0000002827257c23 */ /* 0x000fc20008010825 */
[----:B------:R-:W-:-:S04]  /*5170*/  F2FP.SATFINITE.E4M3.F32.PACK_AB_MERGE_C R78, R95, R78, RZ ;  /* 0x0000004e5f4e723e */ /* 0x000fc800048070ff */
[----:B------:R-:W2:Y:S01]  /*5180*/  MUFU.EX2 R83, R83 ;  /* 0x0000005300537308 */ /* 0x000ea20000000800 */
[----:B0-----:R-:W-:-:S01]  /*5190*/  FADD.FTZ R13, R79, R10 ;  /* 0x0000000a4f0d7221 */ /* 0x001fc20000010000 */
[----:B------:R-:W-:-:S06]  /*51a0*/  F2FP.SATFINITE.E4M3.F32.PACK_AB_MERGE_C R149, R75, R74, R78 ;  /* 0x0000004a4b95723e */ /* 0x000fcc000480704e */
[----:B------:R-:W0:Y:S01]  /*51b0*/  MUFU.EX2 R86, R86 ;  /* 0x0000005600567308 */ /* 0x000e220000000800 */
[----:B-1----:R-:W-:-:S07]  /*51c0*/  FADD.FTZ R10, R82, R13 ;  /* 0x0000000d520a7221 */ /* 0x002fce0000010000 */
[----:B------:R-:W1:Y:S01]  /*51d0*/  MUFU.EX2 R58, R58 ;  /* 0x0000003a003a7308 */ /* 0x000e620000000800 */
[----:B--2---:R-:W-:-:S01]  /*51e0*/  FADD.FTZ R13, R83, R10 ;  /* 0x0000000a530d7221 */ /* 0x004fc20000010000 */
[----:B------:R-:W-:-:S04]  /*51f0*/  FADD.FTZ R10, R64, R61 ;  /* 0x0000003d400a7221 */ /* 0x000fc80000010000 */
[----:B------:R-:W-:Y:S02]  /*5200*/  FADD.FTZ R65, R65, R10 ;  /* 0x0000000a41417221 */ /* 0x000fe40000010000 */
[----:B------:R-:W2:Y:S01]  /*5210*/  MUFU.EX2 R59, R59 ;  /* 0x0000003b003b7308 */ /* 0x000ea20000000800 */
[----:B0-----:R-:W-:-:S01]  /*5220*/  FADD.FTZ R13, R86, R13 ;  /* 0x0000000d560d7221 */ /* 0x001fc20000010000 */
[----:B------:R-:W-:Y:S01]  /*5230*/  FADD.FTZ R68, R68, R65 ;  /* 0x0000004144447221 */ /* 0x000fe20000010000 */
[----:B------:R-:W-:-:S03]  /*5240*/  F2FP.SATFINITE.E4M3.F32.PACK_AB_MERGE_C R83, R86, R83, RZ ;  /* 0x000000535653723e */ /* 0x000fc600048070ff */
[----:B------:R-:W-:Y:S01]  /*5250*/  FADD.FTZ R69, R69, R68 ;  /* 0x0000004445457221 */ /* 0x000fe20000010000 */
[----:B------:R-:W-:Y:S01]  /*5260*/  F2FP.SATFINITE.E4M3.F32.PACK_AB_MERGE_C R151, R82, R79, R83 ;  /* 0x0000004f5297723e */ /* 0x000fe20004807053 */
        /* <DEDUP_REMOVED lines=8> */
[----:B------:R-:W-:-:S04]  /*52f0*/  F2FP.SATFINITE.E4M3.F32.PACK_AB_MERGE_C R62, R87, R62, RZ ;  /* 0x0000003e573e723e */ /* 0x000fc800048070ff */
[----:B------:R-:W-:Y:S02]  /*5300*/  F2FP.SATFINITE.E4M3.F32.PACK_AB_MERGE_C R145, R59, R58, R62 ;  /* 0x0000003a3b91723e */ /* 0x000fe4000480703e */
[----:B------:R-:W1:Y:S01]  /*5310*/  MUFU.EX2 R66, R66 ;  /* 0x0000004200427308 */ /* 0x000e620000000800 */
[----:B--2---:R-:W-:-:S07]  /*5320*/  FADD.FTZ R13, R63, R10 ;  /* 0x0000000a3f0d7221 */ /* 0x004fce0000010000 */
[----:B------:R-:W-:Y:S01]  /*5330*/  MUFU.EX2 R40, R40 ;  /* 0x0000002800287308 */ /* 0x000fe20000000800 */
[----:B0-----:R-:W-:-:S07]  /*5340*/  F2FP.SATFINITE.E4M3.F32.PACK_AB_MERGE_C R12, R45, R0, RZ ;  /* 0x000000002d0c723e */ /* 0x001fce00048070ff */
[----:B------:R-:W0:Y:S01]  /*5350*/  MUFU.EX2 R41, R41 ;  /* 0x0000002900297308 */ /* 0x000e220000000800 */
[----:B-1----:R-:W-:-:S07]  /*5360*/  FADD.FTZ R10, R66, R13 ;  /* 0x0000000d420a7221 */ /* 0x002fce0000010000 */
[----:B------:R-:W1:Y:S08]  /*5370*/  MUFU.EX2 R67, R67 ;  /* 0x0000004300437308 */ /* 0x000e700000000800 */
[----:B------:R-:W2:Y:S01]  /*5380*/  MUFU.EX2 R70, R70 ;  /* 0x0000004600467308 */ /* 0x000ea20000000800 */
[----:B0-----:R-:W-:Y:S01]  /*5390*/  F2FP.SATFINITE.E4M3.F32.PACK_AB_MERGE_C R140, R41, R40, R12 ;  /* 0x00000028298c723e */ /* 0x001fe2000480700c */
        /* <DEDUP_REMOVED lines=8> */
[----:B------:R-:W-:-:S04]  /*5420*/  F2FP.SATFINITE.E4M3.F32.PACK_AB_MERGE_C R67, R70, R67, RZ ;  /* 0x000000434643723e */ /* 0x000fc800048070ff */
[----:B------:R-:W-:Y:S02]  /*5430*/  F2FP.SATFINITE.E4M3.F32.PACK_AB_MERGE_C R147, R66, R63, R67 ;  /* 0x0000003f4293723e */ /* 0x000fe40004807043 */
[----:B------:R-:W2:Y:S01]  /*5440*/  MUFU.EX2 R8, R8 ;  /* 0x0000000800087308 */ /* 0x000ea20000000800 */
[----:B0-----:R-:W-:-:S07]  /*5450*/  FADD.FTZ R0, R42, R13 ;  /* 0x0000000d2a007221 */ /* 0x001fce0000010000 */
[----:B------:R-:W-:Y:S01]  /*5460*/  MUFU.EX2 R48, R48 ;  /* 0x0000003000307308 */ /* 0x000fe20000000800 */
[----:B-1----:R-:W-:-:S07]  /*5470*/  FADD.FTZ R13, R7, R0 ;  /* 0x00000000070d7221 */ /* 0x002fce0000010000 */
[----:B------:R-:W0:Y:S01]  /*5480*/  MUFU.EX2 R53, R53 ;  /* 0x0000003500357308 */ /* 0x000e220000000800 */
[----:B--2---:R-:W-:-:S07]  /*5490*/  FADD.FTZ R0, R8, R13 ;  /* 0x0000000d08007221 */ /* 0x004fce0000010000 */
[----:B------:R-:W1:Y:S08]  /*54a0*/  MUFU.EX2 R11, R47 ;  /* 0x0000002f000b7308 */ /* 0x000e700000000800 */
[----:B------:R-:W-:Y:S01]  /*54b0*/  MUFU.EX2 R44, R44 ;  /* 0x0000002c002c7308 */ /* 0x000fe20000000800 */
[----:B0-----:R-:W-:-:S07]  /*54c0*/  F2FP.SATFINITE.E4M3.F32.PACK_AB_MERGE_C R12, R53, R48, RZ ;  /* 0x00000030350c723e */ /* 0x001fce00048070ff */
[----:B------:R-:W0:Y:S01]  /*54d0*/  MUFU.EX2 R49, R49 ;  /* 0x0000003100317308 */ /* 0x000e220000000800 */
[----:B-1----:R-:W-:-:S01]  /*54e0*/  FADD.FTZ R0, R11, R0 ;  /* 0x000000000b007221 */ /* 0x002fc20000010000 */
        /* <DEDUP_REMOVED lines=19> */
[C---:B0-----:R-:W-:Y:S01]  /*5620*/  F2FP.SATFINITE.E4M3.F32.PACK_AB_MERGE_C R54, R55.reuse, R54, RZ ;  /* 0x000000363736723e */ /* 0x041fe200048070ff */
[----:B------:R-:W-:-:S03]  /*5630*/  FADD.FTZ R55, R55, R0 ;  /* 0x0000000037377221 */ /* 0x000fc60000010000 */
[----:B------:R-:W-:-:S03]  /*5640*/  F2FP.SATFINITE.E4M3.F32.PACK_AB_MERGE_C R143, R6, R5, R54 ;  /* 0x00000005068f723e */ /* 0x000fc60004807036 */
[----:B------:R-:W0:Y:S08]  /*5650*/  MUFU.EX2 R26, R26 ;  /* 0x0000001a001a7308 */ /* 0x000e300000000800 */
[----:B------:R-:W2:Y:S01]  /*5660*/  MUFU.EX2 R27, R27 ;  /* 0x0000001b001b7308 */ /* 0x000ea20000000800 */
[----:B-1----:R-:W-:Y:S01]  /*5670*/  F2FP.SATFINITE.E4M3.F32.PACK_AB_MERGE_C R136, R25, R24, R10 ;  /* 0x000000181988723e */ /* 0x002fe2000480700a */
[----:B------:R-:W-:-:S04]  /*5680*/  FADD.FTZ R24, R24, R53 ;  /* 0x0000003518187221 */ /* 0x000fc80000010000 */
[----:B------:R-:W-:Y:S02]  /*5690*/  FADD.FTZ R25, R25, R24 ;  /* 0x0000001819197221 */ /* 0x000fe40000010000 */
[----:B------:R-:W1:Y:S01]  /*56a0*/  MUFU.EX2 R30, R30 ;  /* 0x0000001e001e7308 */ /* 0x000e620000000800 */
[----:B0-----:R-:W-:-:S01]  /*56b0*/  FADD.FTZ R0, R26, R55 ;  /* 0x000000371a007221 */ /* 0x001fc20000010000 */
[----:B------:R-:W-:-:S04]  /*56c0*/  FADD.FTZ R28, R28, R25 ;  /* 0x000000191c1c7221 */ /* 0x000fc80000010000 */
[----:B------:R-:W-:Y:S02]  /*56d0*/  FADD.FTZ R29, R29, R28 ;  /* 0x0000001c1d1d7221 */ /* 0x000fe40000010000 */
[----:B------:R-:W-:Y:S01]  /*56e0*/  MUFU.EX2 R36, R36 ;  /* 0x0000002400247308 */ /* 0x000fe20000000800 */
[----:B--2---:R-:W-:-:S07]  /*56f0*/  FADD.FTZ R11, R27, R0 ;  /* 0x000000001b0b7221 */ /* 0x004fce0000010000 */
[----:B------:R-:W0:Y:S01]  /*5700*/  MUFU.EX2 R81, R81 ;  /* 0x0000005100517308 */ /* 0x000e220000000800 */
[----:B-1----:R-:W-:-:S07]  /*5710*/  FADD.FTZ R0, R30, R11 ;  /* 0x0000000b1e007221 */ /* 0x002fce0000010000 */
        /* <DEDUP_REMOVED lines=12> */
[----:B------:R-:W-:Y:S01]  /*57e0*/  MUFU.EX2 R38, R38 ;  /* 0x0000002600267308 */ /* 0x000fe20000000800 */
[----:B-1----:R-:W-:-:S01]  /*57f0*/  FADD.FTZ R0, R34, R31 ;  /* 0x0000001f22007221 */ /* 0x002fc20000010000 */
[----:B------:R-:W-:-:S04]  /*5800*/  FADD.FTZ R6, R36, R33 ;  /* 0x0000002124067221 */ /* 0x000fc80000010000 */
[----:B------:R-:W-:Y:S02]  /*5810*/  FADD.FTZ R6, R81, R6 ;  /* 0x0000000651067221 */ /* 0x000fe40000010000 */
[----:B------:R-:W0:Y:S01]  /*5820*/  MUFU.EX2 R37, R37 ;  /* 0x0000002500257308 */ /* 0x000e220000000800 */
[----:B--2---:R-:W-:-:S01]  /*5830*/  FADD.FTZ R5, R35, R0 ;  /* 0x0000000023057221 */ /* 0x004fc20000010000 */
[----:B0-----:R-:W-:-:S03]  /*5840*/  F2FP.SATFINITE.E4M3.F32.PACK_AB_MERGE_C R0, R37, R38, RZ ;  /* 0x000000262500723e */ /* 0x001fc600048070ff */
[----:B------:R-:W-:Y:S01]  /*5850*/  FADD.FTZ R38, R38, R5 ;  /* 0x0000000526267221 */ /* 0x000fe20000010000 */
[----:B------:R-:W-:-:S03]  /*5860*/  F2FP.SATFINITE.E4M3.F32.PACK_AB_MERGE_C R139, R35, R34, R0 ;  /* 0x00000022238b723e */ /* 0x000fc60004807000 */
[----:B------:R-:W-:Y:S01]  /*5870*/  FADD.FTZ R5, R37, R38 ;  /* 0x0000002625057221 */ /* 0x000fe20000010000 */
[----:B------:R-:W-:Y:S01]  /*5880*/  VIADD R0, R104, 0xfffffffe ;  /* 0xfffffffe68007836 */ /* 0x000fe20000000000 */
        /* <DEDUP_REMOVED lines=12> */
.L_x_1087:
[----:B------:R-:W-:Y:S02]  /*5950*/  ULDC UR12, c[0x0][0x9e4] ;  /* 0x00027900000c7ab9 */ /* 0x000fe40000000800 */
[----:B------:R-:W-:-:S11]  /*5960*/  UISETP.NE.AND UP0, UPT, UR12, 0x1, UPT ;  /* 0x000000010c00788c */ /* 0x000fd6000bf05270 */
[----:B------:R-:W-:Y:S02]  /*5970*/  @UP0 ULDC.64 UR14, c[0x0][0x9e8] ;  /* 0x00027a00000e0ab9 */ /* 0x000fe40000000a00 */
[----:B------:R-:W-:-:S04]  /*5980*/  UIMAD.WIDE.U32 UR6, UR11, UR14, URZ ;  /* 0x0000000e0b0672a5 */ /* 0x000fc8000f8e003f */
[----:B------:R-:W-:-:S12]  /*5990*/  @UP0 USHF.R.U32.HI UR11, URZ, UR15, UR7 ;  /* 0x0000000f3f0b0299 */ /* 0x000fd80008011607 */
.L_x_1088:
[----:B------:R-:W-:-:S04]  /*59a0*/  UIMAD UR11, UR11, UR12, UR12 ;  /* 0x0000000c0b0b72a4 */ /* 0x000fc8000f8e020c */
[----:B------:R-:W-:-:S04]  /*59b0*/  UISETP.LT.AND UP0, UPT, UR10, UR11, UPT ;  /* 0x0000000b0a00728c */ /* 0x000fc8000bf01270 */
[----:B------:R-:W-:-:S12]  /*59c0*/  USEL UR10, UR10, UR11, UP0 ;  /* 0x0000000b0a0a7287 */ /* 0x000fd80008000000 */
.L_x_1086:
[----:B------:R-:W-:Y:S01]  /*59d0*/  UIMAD.WIDE UR6, UR10, 0x66666667, URZ ;  /* 0x666666670a0678a5 */ /* 0x000fe2000f8e023f */
[----:B------:R-:W-:Y:S02]  /*59e0*/  CS2R R24, SRZ ;  /* 0x0000000000187805 */ /* 0x000fe4000001ff00 */
[----:B------:R-:W-:Y:S02]  /*59f0*/  CS2R R26, SRZ ;  /* 0x00000000001a7805 */ /* 0x000fe4000001ff00 */
        /* <DEDUP_REMOVED lines=15> */
[----:B------:R-:W-:Y:S02]  /*5af0*/  CS2R R50, SRZ ;  /* 0x0000000000327805 */ /* 0x000fe4000001ff00 */
[----:B------:R-:W-:Y:S02]  /*5b00*/  CS2R R52, SRZ ;  /* 0x0000000000347805 */ /* 0x000fe4000001ff00 */
[----:B------:R-:W-:Y:S02]  /*5b10*/  CS2R R54, SRZ ;  /* 0x0000000000367805 */ /* 0x000fe4000001ff00 */
[----:B------:R-:W-:-:S13]  /*5b20*/  ISETP.GE.AND P1, PT, R0, UR26, PT ;  /* 0x0000001a00007c0c */ /* 0x000fda000bf26270 */
[----:B------:R-:W-:Y:S05]  /*5b30*/  @!P1 BRA `(.L_x_1089) ;  /* 0x0000004000149947 */ /* 0x000fea0003800000 */
        /* <DEDUP_REMOVED lines=16> */
[----:B------:R-:W-:Y:S01]  /*5c40*/  ULDC UR20, c[0x0][0x9e4] ;  /* 0x0002790000147ab9 */ /* 0x000fe20000000800 */
[----:B------:R-:W-:Y:S01]  /*5c50*/  ULDC UR21, c[0x0][0x9dc] ;  /* 0x0002770000157ab9 */ /* 0x000fe20000000800 */
[----:B------:R-:W-:-:S05]  /*5c60*/  ULDC UR22, c[0x0][0x9e0] ;  /* 0x0002780000167ab9 */ /* 0x000fca0000000800 */
.L_x_1108:
[----:B------:R-:W-:-:S04]  /*5c70*/  UIADD3 UR25, UR51, 0x1, URZ ;  /* 0x0000000133197890 */ /* 0x000fc8000fffe03f */
[----:B------:R-:W-:-:S04]  /*5c80*/  UISETP.NE.AND UP0, UPT, UR25, 0x2, UPT ;  /* 0x000000021900788c */ /* 0x000fc8000bf05270 */
[----:B------:R-:W-:Y:S02]  /*5c90*/  USEL UR24, URZ, 0x1, UP0 ;  /* 0x000000013f187887 */ /* 0x000fe40008000000 */
[----:B------:R-:W-:Y:S02]  /*5ca0*/  USEL UR25, UR25, URZ, UP0 ;  /* 0x0000003f19197287 */ /* 0x000fe40008000000 */
[----:B------:R-:W-:Y:S01]  /*5cb0*/  ULOP3.LUT UR24, UR52, UR24, URZ, 0x3c, !UPT ;  /* 0x0000001834187292 */ /* 0x000fe2000f8e3c3f */
[----:B------:R-:W-:Y:S11]  /*5cc0*/  @!P0 BRA `(.L_x_1090) ;  /* 0x0000000000048947 */ /* 0x000ff60003800000 */
[----:B------:R-:W-:Y:S01]  /*5cd0*/  BPT.TRAP 0x1 ;  /* 0x000000040000795c */ /* 0x000fe20000300000 */
.L_x_1090:
[----:B------:R-:W-:Y:S01]  /*5ce0*/  ULEA UR23, UR25, UR45, 0x3 ;  /* 0x0000002d19177291 */ /* 0x000fe2000f8e183f */
[----:B------:R-:W-:-:S05]  /*5cf0*/  IMAD.U32 R7, RZ, RZ, UR24 ;  /* 0x00000018ff077e24 */ /* 0x000fca000f8e00ff */
[----:B------:R-:W-:-:S04]  /*5d00*/  SHF.L.U32 R7, R7, 0x1f, RZ ;  /* 0x0000001f07077819 */ /* 0x000fc800000006ff */
[----:B------:R0:W1:Y:S01]  /*5d10*/  SYNCS.PHASECHK.TRANS64.TRYWAIT P1, [UR23+0x13230], R7 ;  /* 0x01323007ff0075a7 */ /* 0x0000620008020157 */
[----:B------:R-:W-:Y:S05]  /*5d20*/  @!P0 BRA `(.L_x_1091) ;  /* 0x0000000000048947 */ /* 0x000fea0003800000 */
[----:B------:R-:W-:Y:S01]  /*5d30*/  BPT.TRAP 0x1 ;  /* 0x000000040000795c */ /* 0x000fe20000300000 */
.L_x_1091:
[----:B-1----:R-:W-:Y:S05]  /*5d40*/  @P1 BRA `(.L_x_1092) ;  /* 0x0000000000081947 */ /* 0x002fea0003800000 */
[----:B------:R-:W1:Y:S02]  /*5d50*/  SYNCS.PHASECHK.TRANS64.TRYWAIT P1, [UR23+0x13230], R7 ;  /* 0x01323007ff0075a7 */ /* 0x000e640008020157 */
[----:B-1----:R-:W-:Y:S05]  /*5d60*/  @!P1 BRA `(.L_x_1093) ;  /* 0x0000014c008c9947 */ /* 0x002fea0003800000 */
.L_x_1092:
        /* <DEDUP_REMOVED lines=64> */
.L_x_1094:
[----:B------:R-:W-:Y:S01]  /*6170*/  ULEA UR11, UR51, UR45, 0x3 ;  /* 0x0000002d330b7291 */ /* 0x000fe2000f8e183f */
[----:B01----:R-:W-:-:S05]  /*6180*/  IMAD.U32 R7, RZ, RZ, UR52 ;  /* 0x00000034ff077e24 */ /* 0x003fca000f8e00ff */
[----:B------:R-:W-:-:S04]  /*6190*/  SHF.L.U32 R7, R7, 0x1f, RZ ;  /* 0x0000001f07077819 */ /* 0x000fc800000006ff */
[----:B------:R0:W1:Y:S01]  /*61a0*/  SYNCS.PHASECHK.TRANS64.TRYWAIT P1, [UR11+0x13250], R7 ;  /* 0x01325007ff0075a7 */ /* 0x000062000802014b */
[----:B------:R-:W-:Y:S05]  /*61b0*/  @!P0 BRA `(.L_x_1095) ;  /* 0x0000000000048947 */ /* 0x000fea0003800000 */
[----:B------:R-:W-:Y:S01]  /*61c0*/  BPT.TRAP 0x1 ;  /* 0x000000040000795c */ /* 0x000fe20000300000 */
.L_x_1095:
[----:B-1----:R-:W-:Y:S05]  /*61d0*/  @P1 BRA `(.L_x_1096) ;  /* 0x0000000000081947 */ /* 0x002fea0003800000 */
[----:B------:R-:W1:Y:S02]  /*61e0*/  SYNCS.PHASECHK.TRANS64.TRYWAIT P1, [UR11+0x13250], R7 ;  /* 0x01325007ff0075a7 */ /* 0x000e64000802014b */
[----:B-1----:R-:W-:Y:S05]  /*61f0*/  @!P1 BRA `(.L_x_1097) ;  /* 0x0000014800809947 */ /* 0x002fea0003800000 */
.L_x_1096:
        /* <DEDUP_REMOVED lines=32> */
.L_x_1098:
[----:B------:R-:W-:Y:S01]  /*6400*/  UISETP.NE.AND UP1, UPT, UR50, URZ, UPT ;  /* 0x0000003f3200728c */ /* 0x000fe2000bf25270 */
[----:B------:R-:W-:Y:S01]  /*6410*/  VIADD R15, R22, UR39 ;  /* 0x00000027160f7c36 */ /* 0x000fe20008000000 */
        /* <DEDUP_REMOVED lines=12> */
[----:B------:R-:W-:Y:S01]  /*64e0*/  ULOP3.LUT UR6, URZ, UR21, URZ, 0x33, !UPT ;  /* 0x000000153f067292 */ /* 0x000fe2000f8e333f */
[----:B------:R-:W-:-:S03]  /*64f0*/  IADD3 R7, -R19, 0x1, R20 ;  /* 0x0000000113077810 */ /* 0x000fc60007ffe114 */
[----:B------:R-:W0:Y:S01]  /*6500*/  SHFL.IDX PT, R21, R15, RZ, 0x1c1f ;  /* 0x001c1fff0f157589 */ /* 0x000e2200000e0000 */
[----:B------:R-:W-:-:S05]  /*6510*/  IADD3 R7, -R18, R7, R17 ;  /* 0x0000000712077210 */ /* 0x000fca0007ffe111 */
[C---:B------:R-:W-:Y:S02]  /*6520*/  VIADD R14, R7.reuse, UR22 ;  /* 0x00000016070e7c36 */ /* 0x040fe40008000000 */
[----:B------:R-:W-:Y:S02]  /*6530*/  VIADD R13, R7, UR6 ;  /* 0x00000006070d7c36 */ /* 0x000fe40008000000 */
[----:B------:R-:W-:Y:S02]  /*6540*/  IMAD.IADD R7, R20, 0x1, -R19 ;  /* 0x0000000114077824 */ /* 0x000fe400078e0a13 */
[--C-:B0-----:R-:W-:Y:S02]  /*6550*/  IMAD.IADD R12, R14, 0x1, R21.reuse ;  /* 0x000000010e0c7824 */ /* 0x101fe400078e0215 */
[----:B------:R-:W-:Y:S01]  /*6560*/  IMAD.IADD R8, R13, 0x1, R21 ;  /* 0x000000010d087824 */ /* 0x000fe200078e0215 */
[----:B------:R-:W-:Y:S06]  /*6570*/  @P1 BRA `(.L_x_1099) ;  /* 0x0000000000541947 */ /* 0x000fec0003800000 */
[----:B------:R-:W-:Y:S01]  /*6580*/  IADD3 R21, -R18, R17, R21 ;  /* 0x0000001112157210 */ /* 0x000fe20007ffe115 */
[----:B------:R-:W-:Y:S03]  /*6590*/  BSSY B0, `(.L_x_1100) ;  /* 0x0000010000007945 */ /* 0x000fe60003800000 */
        /* <DEDUP_REMOVED lines=10> */
.L_x_1101:
[----:B------:R-:W-:-:S05]  /*6640*/  IMAD.U32 R136, RZ, RZ, UR20 ;  /* 0x00000014ff887e24 */ /* 0x000fca000f8e00ff */
[----:B------:R-:W-:-:S13]  /*6650*/  ISETP.NE.AND P1, PT, R136, 0x1, PT ;  /* 0x000000018800780c */ /* 0x000fda0003f25270 */
[----:B------:R-:W0:Y:S02]  /*6660*/  @P1 LDC.64 R10, c[0x0][0x9e8] ;  /* 0x00027a00ff0a1b82 */ /* 0x000e240000000a00 */
[----:B0-----:R-:W-:-:S05]  /*6670*/  @P1 IMAD.HI.U32 R10, R21, R10, RZ ;  /* 0x0000000a150a1227 */ /* 0x001fca00078e00ff */
[----:B------:R-:W-:-:S07]  /*6680*/  @P1 SHF.R.U32.HI R21, RZ, R11, R10 ;  /* 0x0000000bff151219 */ /* 0x000fce000001160a */
.L_x_1102:
[----:B------:R-:W-:Y:S05]  /*6690*/  BSYNC B0 ;  /* 0x0000000000007941 */ /* 0x000fea0003800000 */
.L_x_1100:
[----:B------:R-:W-:-:S05]  /*66a0*/  IMAD R21, R21, R136, R7 ;  /* 0x0000008815157224 */ /* 0x000fca00078e0207 */
[----:B------:R-:W-:Y:S02]  /*66b0*/  VIADDMNMX R12, R21, R136, R12, PT ;  /* 0x00000088150c7246 */ /* 0x000fe4000380010c */
[----:B------:R-:W-:-:S07]  /*66c0*/  VIMNMX R8, R8, R21, !PT ;  /* 0x0000001508087248 */ /* 0x000fce0007fe0100 */
.L_x_1099:
[C---:B------:R-:W-:Y:S01]  /*66d0*/  ISETP.GE.AND P2, PT, R20.reuse, 0x2, PT ;  /* 0x000000021400780c */ /* 0x040fe20003f46270 */
[----:B------:R-:W-:Y:S01]  /*66e0*/  UISETP.NE.AND UP0, UPT, UR49, URZ, UPT ;  /* 0x0000003f3100728c */ /* 0x000fe2000bf05270 */
[----:B------:R-:W-:Y:S02]  /*66f0*/  ISETP.GE.AND P1, PT, R20, 0x9, PT ;  /* 0x000000091400780c */ /* 0x000fe40003f26270 */
[----:B------:R-:W-:Y:S02]  /*6700*/  LOP3.LUT R16, R16, 0xefffffff, RZ, 0xc0, !PT ;  /* 0xefffffff10107812 */ /* 0x000fe400078ec0ff */
[C---:B------:R-:W-:Y:S02]  /*6710*/  ISETP.GE.AND P4, PT, R20.reuse, 0xa, PT ;  /* 0x0000000a1400780c */ /* 0x040fe40003f86270 */
[----:B------:R-:W-:Y:S02]  /*6720*/  ISETP.GE.AND P3, PT, R20, 0x11, PT ;  /* 0x000000111400780c */ /* 0x000fe40003f66270 */
[----:B------:R-:W-:-:S03]  /*6730*/  LOP3.LUT R2, R2, 0xfffffffe, RZ, 0xc0, !PT ;  /* 0xfffffffe02027812 */ /* 0x000fc600078ec0ff */
[----:B------:R-:W-:Y:S02]  /*6740*/  @P2 LOP3.LUT R16, R16, 0x10000000, RZ, 0xfc, !PT ;  /* 0x1000000010102812 */ /* 0x000fe400078efcff */
[----:B------:R-:W-:Y:S02]  /*6750*/  ISETP.GT.AND P2, PT, R8, 0x1, !P2 ;  /* 0x000000010800780c */ /* 0x000fe40005744270 */
        /* <DEDUP_REMOVED lines=10> */
[----:B------:R-:W-:Y:S02]  /*6800*/  ISETP.GT.AND P2, PT, R8, 0x9, !P4 ;  /* 0x000000090800780c */ /* 0x000fe40006744270 */
        /* <DEDUP_REMOVED lines=208> */
[----:B------:R-:W-:Y:S02]  /*7510*/  ISETP.GT.AND P6, PT, R8, 0x99, !P6 ;  /* 0x000000990800780c */ /* 0x000fe400077c4270 */
[----:B------:R-:W0:Y:S02]  /*7520*/  SHFL.IDX PT, R8, R15, 0x1, 0x1c1f ;  /* 0x003c1f000f087f89 */ /* 0x000e2400000e0000 */
[----:B------:R-:W-:-:S04]  /*7530*/  ISETP.LT.OR P6, PT, R12, 0x9a, P6 ;  /* 0x0000009a0c00780c */ /* 0x000fc800037c1670 */
[----:B------:R-:W-:Y:S02]  /*7540*/  FSEL R69, R69, -INF , !P6 ;  /* 0xff80000045457808 */ /* 0x000fe40007000000 */
[----:B------:R-:W-:Y:S01]  /*7550*/  PLOP3.LUT P6, PT, PT, PT, UP0, 0x40, 0x0 ;  /* 0x000000000000781c */ /* 0x000fe20003fce808 */
[--C-:B0-----:R-:W-:Y:S02]  /*7560*/  IMAD.IADD R14, R14, 0x1, R8.reuse ;  /* 0x000000010e0e7824 */ /* 0x101fe400078e0208 */
[----:B------:R-:W-:-:S10]  /*7570*/  IMAD.IADD R13, R13, 0x1, R8 ;  /* 0x000000010d0d7824 */ /* 0x000fd400078e0208 */
[----:B------:R-:W-:Y:S05]  /*7580*/  @P6 BRA `(.L_x_1103) ;  /* 0x0000000000546947 */ /* 0x000fea0003800000 */
        /* <DEDUP_REMOVED lines=12> */
.L_x_1105:
[----:B------:R-:W-:-:S05]  /*7650*/  IMAD.U32 R12, RZ, RZ, UR20 ;  /* 0x00000014ff0c7e24 */ /* 0x000fca000f8e00ff */
[----:B------:R-:W-:-:S13]  /*7660*/  ISETP.NE.AND P6, PT, R12, 0x1, PT ;  /* 0x000000010c00780c */ /* 0x000fda0003fc5270 */
[----:B------:R-:W0:Y:S02]  /*7670*/  @P6 LDC.64 R10, c[0x0][0x9e8] ;  /* 0x00027a00ff0a6b82 */ /* 0x000e240000000a00 */
[----:B0-----:R-:W-:-:S05]  /*7680*/  @P6 IMAD.HI.U32 R10, R8, R10, RZ ;  /* 0x0000000a080a6227 */ /* 0x001fca00078e00ff */
[----:B------:R-:W-:-:S07]  /*7690*/  @P6 SHF.R.U32.HI R8, RZ, R11, R10 ;  /* 0x0000000bff086219 */ /* 0x000fce000001160a */
.L_x_1106:
[----:B------:R-:W-:Y:S05]  /*76a0*/  BSYNC B0 ;  /* 0x0000000000007941 */ /* 0x000fea0003800000 */
.L_x_1104:
[----:B------:R-:W-:-:S05]  /*76b0*/  IMAD R7, R8, R12, R7 ;  /* 0x0000000c08077224 */ /* 0x000fca00078e0207 */
[----:B------:R-:W-:Y:S02]  /*76c0*/  VIADDMNMX R14, R7, R12, R14, PT ;  /* 0x0000000c070e7246 */ /* 0x000fe4000380010e */
[----:B------:R-:W-:-:S07]  /*76d0*/  VIMNMX R13, R13, R7, !PT ;  /* 0x000000070d0d7248 */ /* 0x000fce0007fe0100 */
.L_x_1103:
[----:B------:R-:W-:Y:S02]  /*76e0*/  ISETP.GT.AND P1, PT, R13, 0x20, !P1 ;  /* 0x000000200d00780c */ /* 0x000fe40004f24270 */
        /* <DEDUP_REMOVED lines=96> */
[----:B------:R-:W-:Y:S01]  /*7cf0*/  FMNMX.FTZ R10, R69, R8, !PT ;  /* 0x00000008450a7209 */ /* 0x000fe20007810000 */
[----:B------:R-:W-:Y:S01]  /*7d00*/  IMAD.U32 R8, RZ, RZ, UR40 ;  /* 0x00000028ff087e24 */ /* 0x000fe2000f8e00ff */
        /* <DEDUP_REMOVED lines=20> */
[----:B------:R-:W-:Y:S02]  /*7e50*/  FSEL R63, R63, -INF , !P2 ;  /* 0xff8000003f3f7808 */ /* 0x000fe40005000000 */
[----:B------:R-:W-:Y:S02]  /*7e60*/  ISETP.GT.AND P1, PT, R13, 0x61, !P1 ;  /* 0x000000610d00780c */ /* 0x000fe40004f24270 */
[C---:B------:R-:W-:Y:S02]  /*7e70*/  ISETP.LT.OR P4, PT, R14.reuse, 0x92, P4 ;  /* 0x000000920e00780c */ /* 0x040fe40002781670 */
[----:B------:R-:W-:-:S02]  /*7e80*/  ISETP.LT.OR P1, PT, R14, 0x62, P1 ;  /* 0x000000620e00780c */ /* 0x000fc40000f21670 */
[----:B------:R-:W-:Y:S02]  /*7e90*/  FSEL R66, R66, -INF , !P3 ;  /* 0xff80000042427808 */ /* 0x000fe40005800000 */
[----:B------:R-:W-:Y:S02]  /*7ea0*/  FSEL R75, R75, -INF , !P1 ;  /* 0xff8000004b4b7808 */ /* 0x000fe40004800000 */
[----:B------:R-:W-:Y:S02]  /*7eb0*/  LOP3.LUT P1, RZ, R16, 0x400, RZ, 0xc0, !PT ;  /* 0x0000040010ff7812 */ /* 0x000fe4000782c0ff */
[----:B------:R-:W-:Y:S02]  /*7ec0*/  ISETP.LT.OR P5, PT, R14, 0x99, P5 ;  /* 0x000000990e00780c */ /* 0x000fe40002fa1670 */
[----:B------:R-:W-:Y:S02]  /*7ed0*/  ISETP.GT.AND P1, PT, R13, 0x68, !P1 ;  /* 0x000000680d00780c */ /* 0x000fe40004f24270 */
[----:B------:R-:W-:-:S02]  /*7ee0*/  FSEL R70, R70, -INF , !P5 ;  /* 0xff80000046467808 */ /* 0x000fc40006800000 */
        /* <DEDUP_REMOVED lines=121> */
[----:B------:R-:W-:Y:S01]  /*8680*/  FFMA.FTZ R68, R68, UR40, -R8 ;  /* 0x0000002844447c23 */ /* 0x000fe20008010808 */
        /* <DEDUP_REMOVED lines=34> */
[----:B------:R-:W-:Y:S01]  /*88b0*/  MUFU.EX2 R109, R109 ;  /* 0x0000006d006d7308 */ /* 0x000fe20000000800 */
[----:B------:R-:W-:Y:S02]  /*88c0*/  FSEL R73, R67, -INF , !P4 ;  /* 0xff80000043497808 */ /* 0x000fe40006000000 */
[----:B------:R-:W-:-:S04]  /*88d0*/  FMNMX.FTZ R125, R63, R124, !PT ;  /* 0x0000007c3f7d7209 */ /* 0x000fc80007810000 */
[----:B------:R-:W-:Y:S01]  /*88e0*/  FMNMX.FTZ R76, R66, R125, !PT ;  /* 0x0000007d424c7209 */ /* 0x000fe20007810000 */
[----:B------:R-:W-:Y:S03]  /*88f0*/  MUFU.EX2 R67, R128 ;  /* 0x0000008000437308 */ /* 0x000fe60000000800 */
[----:B------:R-:W-:-:S04]  /*8900*/  FMNMX.FTZ R77, R73, R76, !PT ;  /* 0x0000004c494d7209 */ /* 0x000fc80007810000 */
[----:B------:R-:W-:Y:S01]  /*8910*/  FMNMX.FTZ R76, R70, R77, !PT ;  /* 0x0000004d464c7209 */ /* 0x000fe20007810000 */
[----:B------:R-:W-:-:S01]  /*8920*/  FFMA.FTZ R77, R81, UR40, -R8 ;  /* 0x00000028514d7c23 */ /* 0x000fc20008010808 */
[--C-:B------:R-:W-:Y:S01]  /*8930*/  FFMA.FTZ R81, R85, UR40, -R8.reuse ;  /* 0x0000002855517c23 */ /* 0x100fe20008010808 */
[----:B------:R-:W-:Y:S01]  /*8940*/  IMAD.U32 R85, RZ, RZ, UR40 ;  /* 0x00000028ff557e24 */ /* 0x000fe2000f8e00ff */
[----:B------:R-:W-:Y:S01]  /*8950*/  FMNMX.FTZ R124, R71, R76, !PT ;  /* 0x0000004c477c7209 */ /* 0x000fe20007810000 */
[----:B------:R-:W-:Y:S04]  /*8960*/  MUFU.EX2 R112, R112 ;  /* 0x0000007000707308 */ /* 0x000fe80000000800 */
[----:B------:R-:W0:Y:S04]  /*8970*/  SHFL.BFLY PT, R125, R124, 0x2, 0x1f ;  /* 0x0c401f007c7d7f89 */ /* 0x000e2800000e0000 */
[----:B------:R-:W-:Y:S08]  /*8980*/  MUFU.EX2 R76, R129 ;  /* 0x00000081004c7308 */ /* 0x000ff00000000800 */
[----:B------:R-:W-:Y:S08]  /*8990*/  MUFU.EX2 R113, R113 ;  /* 0x0000007100717308 */ /* 0x000ff00000000800 */
[----:B------:R-:W-:Y:S01]  /*89a0*/  MUFU.EX2 R116, R116 ;  /* 0x0000007400747308 */ /* 0x000fe20000000800 */
[----:B0-----:R-:W-:Y:S01]  /*89b0*/  FMNMX.FTZ R125, R124, R125, !PT ;  /* 0x0000007d7c7d7209 */ /* 0x001fe20007810000 */
[----:B------:R-:W-:Y:S01]  /*89c0*/  FFMA.FTZ R124, R69, UR40, -R8 ;  /* 0x00000028457c7c23 */ /* 0x000fe20008010808 */
[----:B------:R-:W-:-:S05]  /*89d0*/  FSEL R69, R7, RZ, P1 ;  /* 0x000000ff07457208 */ /* 0x000fca0000800000 */
[----:B------:R-:W-:Y:S01]  /*89e0*/  MUFU.EX2 R117, R117 ;  /* 0x0000007500757308 */ /* 0x000fe20000000800 */
[----:B------:R-:W0:Y:S01]  /*89f0*/  SHFL.BFLY PT, R84, R125, 0x1, 0x1f ;  /* 0x0c201f007d547f89 */ /* 0x000e2200000e0000 */
[----:B------:R-:W-:-:S04]  /*8a00*/  FADD.FTZ R4, -R69, R4 ;  /* 0x0000000445047221 */ /* 0x000fc80000010100 */
[----:B------:R-:W-:Y:S02]  /*8a10*/  FMUL.FTZ R4, R4, UR40 ;  /* 0x0000002804047c20 */ /* 0x000fe40008410000 */
[----:B------:R-:W-:Y:S08]  /*8a20*/  MUFU.EX2 R69, R124 ;  /* 0x0000007c00457308 */ /* 0x000ff00000000800 */
[----:B------:R-:W1:Y:S08]  /*8a30*/  MUFU.EX2 R4, R4 ;  /* 0x0000000400047308 */ /* 0x000e700000000800 */
[----:B------:R-:W-:Y:S01]  /*8a40*/  MUFU.EX2 R88, R88 ;  /* 0x0000005800587308 */ /* 0x000fe20000000800 */
[----:B0-----:R-:W-:-:S04]  /*8a50*/  FMNMX.FTZ R8, R125, R84, !PT ;  /* 0x000000547d087209 */ /* 0x001fc80007810000 */
[C---:B------:R-:W-:Y:S01]  /*8a60*/  FSETP.NEU.FTZ.AND P1, PT, R8.reuse, -INF , PT ;  /* 0xff8000000800780b */ /* 0x040fe20003f3d000 */
[----:B------:R-:W-:-:S02]  /*8a70*/  FFMA.FTZ R84, R8, R85, -8 ;  /* 0xc100000008547423 */ /* 0x000fc40000010055 */
[----:B------:R-:W-:Y:S01]  /*8a80*/  MUFU.EX2 R89, R89 ;  /* 0x0000005900597308 */ /* 0x000fe20000000800 */
[----:B-1----:R-:W-:-:S02]  /*8a90*/  FFMA.FTZ R133, R4, R6, R11 ;  /* 0x0000000604857223 */ /* 0x002fc4000001000b */
[----:B------:R-:W-:Y:S02]  /*8aa0*/  FSEL R84, R84, RZ, P1 ;  /* 0x000000ff54547208 */ /* 0x000fe40000800000 */
[----:B------:R-:W-:-:S03]  /*8ab0*/  FADD.FTZ R133, R10, R133 ;  /* 0x000000850a857221 */ /* 0x000fc60000010000 */
        /* <DEDUP_REMOVED lines=9> */
[----:B------:R-:W-:-:S01]  /*8b50*/  FFMA.FTZ R127, R134, UR40, -R84 ;  /* 0x00000028867f7c23 */ /* 0x000fc20008010854 */
[----:B------:R-:W-:Y:S01]  /*8b60*/  FMUL.FTZ R129, R130, UR40 ;  /* 0x0000002882817c20 */ /* 0x000fe20008410000 */
[----:B------:R-:W-:-:S01]  /*8b70*/  FFMA.FTZ R128, R135, UR40, -R84 ;  /* 0x0000002887807c23 */ /* 0x000fc20008010854 */
[--C-:B------:R-:W-:Y:S01]  /*8b80*/  FFMA.FTZ R131, R94, UR40, -R84.reuse ;  /* 0x000000285e837c23 */ /* 0x100fe20008010854 */
[----:B------:R-:W-:-:S01]  /*8b90*/  FFMA.FTZ R94, R95, UR40, -R84 ;  /* 0x000000285f5e7c23 */ /* 0x000fc20008010854 */
[----:B------:R-:W-:Y:S01]  /*8ba0*/  FFMA.FTZ R95, R98, UR40, -R84 ;  /* 0x00000028625f7c23 */ /* 0x000fe20008010854 */
[----:B------:R-:W-:-:S01]  /*8bb0*/  FADD.FTZ R130, R12, R133 ;  /* 0x000000850c827221 */ /* 0x000fc20000010000 */
[----:B------:R-:W0:Y:S01]  /*8bc0*/  MUFU.EX2 R129, R129 ;  /* 0x0000008100817308 */ /* 0x000e220000000800 */
[----:B------:R-:W-:-:S01]  /*8bd0*/  FFMA.FTZ R98, R99, UR40, -R84 ;  /* 0x0000002863627c23 */ /* 0x000fc20008010854 */
        /* <DEDUP_REMOVED lines=15> */
[----:B0-----:R-:W-:-:S01]  /*8cd0*/  FFMA.FTZ R6, R129, R5, R122 ;  /* 0x0000000581067223 */ /* 0x001fc2000001007a */
[----:B------:R-:W-:Y:S01]  /*8ce0*/  FADD.FTZ R130, R120, R103 ;  /* 0x0000006778827221 */ /* 0x000fe20000010000 */
[----:B------:R-:W-:-:S01]  /*8cf0*/  FFMA.FTZ R90, R90, UR40, -R84 ;  /* 0x000000285a5a7c23 */ /* 0x000fc20008010854 */
[--C-:B------:R-:W-:Y:S01]  /*8d00*/  FFMA.FTZ R91, R91, UR40, -R84.reuse ;  /* 0x000000285b5b7c23 */ /* 0x100fe20008010854 */
[----:B------:R-:W-:-:S01]  /*8d10*/  FFMA.FTZ R74, R74, UR40, -R84 ;  /* 0x000000284a4a7c23 */ /* 0x000fc20008010854 */
[----:B------:R-:W-:Y:S01]  /*8d20*/  FADD.FTZ R103, R121, R130 ;  /* 0x0000008279677221 */ /* 0x000fe20000010000 */
[----:B------:R-:W-:-:S01]  /*8d30*/  FFMA.FTZ R75, R75, UR40, -R84 ;  /* 0x000000284b4b7c23 */ /* 0x000fc20008010854 */
[----:B------:R-:W0:Y:S01]  /*8d40*/  MUFU.EX2 R124, R124 ;  /* 0x0000007c007c7308 */ /* 0x000e220000000800 */
[----:B-1----:R-:W-:-:S01]  /*8d50*/  FADD.FTZ R6, R85, R6 ;  /* 0x0000000655067221 */ /* 0x002fc20000010000 */
        /* <DEDUP_REMOVED lines=23> */
[----:B0-----:R-:W-:-:S01]  /*8ed0*/  FADD.FTZ R5, R127, R6 ;  /* 0x000000067f057221 */ /* 0x001fc20000010000 */
[----:B------:R-:W-:-:S06]  /*8ee0*/  FADD.FTZ R6, R104, R103 ;  /* 0x0000006768067221 */ /* 0x000fcc0000010000 */
        /* <DEDUP_REMOVED lines=20> */
[----:B------:R-:W-:-:S06]  /*9030*/  FADD.FTZ R5, R89, R6 ;  /* 0x0000000659057221 */ /* 0x000fcc0000010000 */
        /* <DEDUP_REMOVED lines=90> */
[----:B------:R-:W-:Y:S01]  /*95e0*/  FADD.FTZ R6, R69, R6 ;  /* 0x0000000645067221 */ /* 0x000fe20000010000 */
[----:B0-----:R-:W-:-:S04]  /*95f0*/  FADD.FTZ R84, R70, R103 ;  /* 0x0000006746547221 */ /* 0x001fc80000010000 */
[----:B-1----:R-:W-:Y:S01]  /*9600*/  FADD.FTZ R5, R71, R84 ;  /* 0x0000005447057221 */ /* 0x002fe20000010000 */
[----:B------:R-:W-:Y:S06]  /*9610*/  @!P0 BRA `(.L_x_1107) ;  /* 0x0000000000048947 */ /* 0x000fec0003800000 */
[----:B------:R-:W-:Y:S01]  /*9620*/  BPT.TRAP 0x1 ;  /* 0x000000040000795c */ /* 0x000fe20000300000 */
.L_x_1107:
        /* <DEDUP_REMOVED lines=8> */
[----:B------:R-:W-:Y:S01]  /*96b0*/  FMUL.FTZ R24, R24, R4 ;  /* 0x0000000418187220 */ /* 0x000fe20000410000 */
[----:B------:R-:W-:Y:S01]  /*96c0*/  F2FP.SATFINITE.E4M3.F32.PACK_AB_MERGE_C R120, R121, R120, RZ ;  /* 0x000000787978723e */ /* 0x000fe200048070ff */
[-C--:B------:R-:W-:Y:S01]  /*96d0*/  FMUL.FTZ R25, R25, R4.reuse ;  /* 0x0000000419197220 */ /* 0x080fe20000410000 */
        /* <DEDUP_REMOVED lines=14> */
[----:B------:R-:W-:Y:S01]  /*97c0*/  F2FP.SATFINITE.E4M3.F32.PACK_AB_MERGE_C R99, R102, R99, RZ ;  /* 0x000000636663723e */ /* 0x000fe200048070ff */
[-C--:B------:R-:W-:Y:S01]  /*97d0*/  FMUL.FTZ R40, R40, R4.reuse ;  /* 0x0000000428287220 */ /* 0x080fe20000410000 */
        /* <DEDUP_REMOVED lines=21> */
[-C--:B------:R-:W-:Y:S01]  /*9930*/  FMUL.FTZ R30, R30, R129.reuse ;  /* 0x000000811e1e7220 */ /* 0x080fe20000410000 */
[----:B------:R-:W-:Y:S01]  /*9940*/  F2FP.SATFINITE.E4M3.F32.PACK_AB_MERGE_C R154, R21, R20, R120 ;  /* 0x00000014159a723e */ /* 0x000fe20004807078 */
[----:B------:R-:W-:Y:S01]  /*9950*/  FMUL.FTZ R31, R31, R129 ;  /* 0x000000811f1f7220 */ /* 0x000fe20000410000 */
[----:B------:R-:W-:Y:S01]  /*9960*/  F2FP.SATFINITE.E4M3.F32.PACK_AB_MERGE_C R155, R126, R125, R127 ;  /* 0x0000007d7e9b723e */ /* 0x000fe2000480707f */
[-C--:B------:R-:W-:Y:S01]  /*9970*/  FMUL.FTZ R34, R34, R129.reuse ;  /* 0x0000008122227220 */ /* 0x080fe20000410000 */
        /* <DEDUP_REMOVED lines=33> */
.L_x_1089:
[----:B------:R-:W-:Y:S01]  /*9b90*/  UISETP.NE.AND UP1, UPT, UR50, URZ, UPT ;  /* 0x0000003f3200728c */ /* 0x000fe2000bf25270 */
[----:B------:R-:W-:Y:S01]  /*9ba0*/  IADD3 R7, R17, 0x1, -R18 ;  /* 0x0000000111077810 */ /* 0x000fe20007ffe812 */
[----:B------:R-:W-:Y:S02]  /*9bb0*/  UISETP.NE.AND UP0, UPT, UR49, URZ, UPT ;  /* 0x0000003f3100728c */ /* 0x000fe4000bf05270 */
[----:B------:R-:W-:Y:S01]  /*9bc0*/  UIADD3 UR10, UR39, 0xbf, URZ ;  /* 0x000000bf270a7890 */ /* 0x000fe2000fffe03f */
[----:B------:R-:W-:-:S03]  /*9bd0*/  R2UR UR11, R7 ;  /* 0x00000000070b72ca */ /* 0x000fc600000e0000 */
[----:B------:R-:W-:-:S03]  /*9be0*/  PLOP3.LUT P1, PT, PT, PT, UP0, 0x40, 0x0 ;  /* 0x000000000000781c */ /* 0x000fc60003f2e808 */
[----:B------:R-:W-:Y:S01]  /*9bf0*/  @UP1 ULDC UR6, c[0x0][0x44c] ;  /* 0x0001130000061ab9 */ /* 0x000fe20000000800 */
[----:B------:R-:W-:Y:S01]  /*9c00*/  @UP1 ULDC UR12, c[0x0][0x450] ;  /* 0x00011400000c1ab9 */ /* 0x000fe20000000800 */
[----:B------:R-:W-:-:S04]  /*9c10*/  UIMAD.WIDE.U32 UR6, UR10, UR6, URZ ;  /* 0x000000060a0672a5 */ /* 0x000fc8000f8e003f */
[----:B------:R-:W-:-:S04]  /*9c20*/  @UP1 USHF.R.U32.HI UR10, URZ, UR12, UR7 ;  /* 0x0000000c3f0a1299 */ /* 0x000fc80008011607 */
[----:B------:R-:W-:-:S04]  /*9c30*/  UIADD3 UR10, UR11, UR10, URZ ;  /* 0x0000000a0b0a7290 */ /* 0x000fc8000fffe03f */
        /* <DEDUP_REMOVED lines=13> */
.L_x_1110:
[----:B------:R-:W-:Y:S02]  /*9d10*/  ULDC UR11, c[0x0][0x9e4] ;  /* 0x00027900000b7ab9 */ /* 0x000fe40000000800 */
[----:B------:R-:W-:-:S11]  /*9d20*/  UISETP.NE.AND UP0, UPT, UR11, 0x1, UPT ;  /* 0x000000010b00788c */ /* 0x000fd6000bf05270 */
[----:B------:R-:W-:Y:S02]  /*9d30*/  @UP0 ULDC.64 UR12, c[0x0][0x9e8] ;  /* 0x00027a00000c0ab9 */ /* 0x000fe40000000a00 */
[----:B------:R-:W-:-:S04]  /*9d40*/  UIMAD.WIDE.U32 UR6, UR10, UR12, URZ ;  /* 0x0000000c0a0672a5 */ /* 0x000fc8000f8e003f */
[----:B------:R-:W-:-:S12]  /*9d50*/  @UP0 USHF.R.U32.HI UR10, URZ, UR13, UR7 ;  /* 0x0000000d3f0a0299 */ /* 0x000fd80008011607 */
.L_x_1111:
[----:B------:R-:W-:-:S04]  /*9d60*/  UIMAD UR10, UR10, UR11, URZ ;  /* 0x0000000b0a0a72a4 */ /* 0x000fc8000f8e023f */
[----:B------:R-:W-:-:S04]  /*9d70*/  UISETP.LT.AND UP0, UPT, UR21, UR10, UPT ;  /* 0x0000000a1500728c */ /* 0x000fc8000bf01270 */
[----:B------:R-:W-:-:S12]  /*9d80*/  USEL UR21, UR21, UR10, !UP0 ;  /* 0x0000000a15157287 */ /* 0x000fd8000c000000 */
.L_x_1109:
        /* <DEDUP_REMOVED lines=12> */
.L_x_1123:
[----:B------:R-:W-:-:S04]  /*9e50*/  UISETP.NE.AND UP0, UPT, UR22, 0x1, UPT ;  /* 0x000000011600788c */ /* 0x000fc8000bf05270 */
[----:B------:R-:W-:-:S04]  /*9e60*/  USEL UR52, URZ, 0x1, UP0 ;  /* 0x000000013f347887 */ /* 0x000fc80008000000 */
[----:B------:R-:W-:Y:S01]  /*9e70*/  ULOP3.LUT UR52, UR23, UR52, URZ, 0x3c, !UPT ;  /* 0x0000003417347292 */ /* 0x000fe2000f8e3c3f */
[----:B------:R-:W-:Y:S11]  /*9e80*/  @!P0 BRA `(.L_x_1113) ;  /* 0x0000000000048947 */ /* 0x000ff60003800000 */
[----:B------:R-:W-:Y:S01]  /*9e90*/  BPT.TRAP 0x1 ;  /* 0x000000040000795c */ /* 0x000fe20000300000 */
.L_x_1113:
        /* <DEDUP_REMOVED lines=9> */
.L_x_1114:
[----:B-1----:R-:W-:Y:S05]  /*9f30*/  @P1 BRA `(.L_x_1115) ;  /* 0x0000000000081947 */ /* 0x002fea0003800000 */
[----:B------:R-:W1:Y:S02]  /*9f40*/  SYNCS.PHASECHK.TRANS64.TRYWAIT P1, [UR20+0x13230], R3 ;  /* 0x01323003ff0075a7 */ /* 0x000e640008020154 */
[----:B-1----:R-:W-:Y:S05]  /*9f50*/  @!P1 BRA `(.L_x_1116) ;  /* 0x0000010c00409947 */ /* 0x002fea0003800000 */
.L_x_1115:
        /* <DEDUP_REMOVED lines=64> */
.L_x_1117:
[----:B------:R-:W-:Y:S01]  /*a360*/  ULEA UR11, UR22, UR45, 0x3 ;  /* 0x0000002d160b7291 */ /* 0x000fe2000f8e183f */
[----:B01----:R-:W-:-:S05]  /*a370*/  IMAD.U32 R3, RZ, RZ, UR23 ;  /* 0x00000017ff037e24 */ /* 0x003fca000f8e00ff */
[----:B------:R-:W-:-:S04]  /*a380*/  SHF.L.U32 R3, R3, 0x1f, RZ ;  /* 0x0000001f03037819 */ /* 0x000fc800000006ff */
[----:B------:R0:W1:Y:S01]  /*a390*/  SYNCS.PHASECHK.TRANS64.TRYWAIT P1, [UR11+0x13250], R3 ;  /* 0x01325003ff0075a7 */ /* 0x000062000802014b */
[----:B------:R-:W-:Y:S05]  /*a3a0*/  @!P0 BRA `(.L_x_1118) ;  /* 0x0000000000048947 */ /* 0x000fea0003800000 */
[----:B------:R-:W-:Y:S01]  /*a3b0*/  BPT.TRAP 0x1 ;  /* 0x000000040000795c */ /* 0x000fe20000300000 */
.L_x_1118:
[----:B-1----:R-:W-:Y:S05]  /*a3c0*/  @P1 BRA `(.L_x_1119) ;  /* 0x0000000000081947 */ /* 0x002fea0003800000 */
[----:B------:R-:W1:Y:S02]  /*a3d0*/  SYNCS.PHASECHK.TRANS64.TRYWAIT P1, [UR11+0x13250], R3 ;  /* 0x01325003ff0075a7 */ /* 0x000e64000802014b */
[----:B-1----:R-:W-:Y:S05]  /*a3e0*/  @!P1 BRA `(.L_x_1120) ;  /* 0x0000010800349947 */ /* 0x002fea0003800000 */
.L_x_1119:
        /* <DEDUP_REMOVED lines=32> */
.L_x_1121:
[----:B-1----:R-:W-:Y:S01]  /*a5f0*/  FMNMX.FTZ R4, R120, R7, !PT ;  /* 0x0000000778047209 */ /* 0x002fe20007810000 */
[----:B------:R-:W-:Y:S01]  /*a600*/  IMAD.U32 R137, RZ, RZ, UR40 ;  /* 0x00000028ff897e24 */ /* 0x000fe2000f8e00ff */
[----:B------:R-:W-:Y:S01]  /*a610*/  FMNMX.FTZ R10, R122, R8, !PT ;  /* 0x000000087a0a7209 */ /* 0x000fe20007810000 */
[----:B------:R-:W-:Y:S01]  /*a620*/  UIADD3 UR20, UR20, 0x13240, URZ ;  /* 0x0001324014147890 */ /* 0x000fe2000fffe03f */
[----:B0-----:R-:W-:Y:S02]  /*a630*/  FMNMX.FTZ R3, R121, R4, !PT ;  /* 0x0000000479037209 */ /* 0x001fe40007810000 */
        /* <DEDUP_REMOVED lines=94> */
[----:B------:R-:W-:Y:S02]  /*ac20*/  IMAD.U32 R64, RZ, RZ, UR40 ;  /* 0x00000028ff407e24 */ /* 0x000fe4000f8e00ff */
[----:B------:R-:W-:Y:S01]  /*ac30*/  FMUL.FTZ R136, R7, UR40 ;  /* 0x0000002807887c20 */ /* 0x000fe20008410000 */
[----:B------:R-:W-:-:S01]  /*ac40*/  FFMA.FTZ R10, R121, UR40, -R137 ;  /* 0x00000028790a7c23 */ /* 0x000fc20008010889 */
[----:B------:R-:W-:Y:S01]  /*ac50*/  FADD.FTZ R7, -R3, R8 ;  /* 0x0000000803077221 */ /* 0x000fe20000010100 */
[----:B------:R-:W-:-:S01]  /*ac60*/  FFMA.FTZ R121, R125, UR40, -R137 ;  /* 0x000000287d797c23 */ /* 0x000fc20008010889 */
        /* <DEDUP_REMOVED lines=27> */
[----:B------:R-:W-:Y:S01]  /*ae20*/  FFMA.FTZ R85, R115, UR40, -R133 ;  /* 0x0000002873557c23 */ /* 0x000fe20008010885 */
[----:B------:R-:W-:-:S01]  /*ae30*/  FFMA.FTZ R97, R101, UR40, -R137 ;  /* 0x0000002865617c23 */ /* 0x000fc20008010889 */
[--C-:B------:R-:W-:Y:S01]  /*ae40*/  FFMA.FTZ R69, R131, UR40, -R133.reuse ;  /* 0x0000002883457c23 */ /* 0x100fe20008010885 */
[----:B------:R-:W-:-:S01]  /*ae50*/  FFMA.FTZ R115, R95, UR40, -R133 ;  /* 0x000000285f737c23 */ /* 0x000fc20008010885 */
[----:B------:R-:W-:Y:S01]  /*ae60*/  FFMA.FTZ R101, R77, UR40, -R137 ;  /* 0x000000284d657c23 */ /* 0x000fe20008010889 */
[----:B------:R-:W-:-:S01]  /*ae70*/  FFMA.FTZ R95, R99, UR40, -R133 ;  /* 0x00000028635f7c23 */ /* 0x000fc20008010885 */
[----:B------:R-:W1:Y:S01]  /*ae80*/  MUFU.EX2 R65, R65 ;  /* 0x0000004100417308 */ /* 0x000e620000000800 */
[----:B------:R-:W-:-:S01]  /*ae90*/  FFMA.FTZ R77, R81, UR40, -R137 ;  /* 0x00000028514d7c23 */ /* 0x000fc20008010889 */
[----:B0-----:R-:W-:Y:S01]  /*aea0*/  FFMA.FTZ R99, R136, R6, R7 ;  /* 0x0000000688637223 */ /* 0x001fe20000010007 */
[----:B------:R-:W-:-:S01]  /*aeb0*/  FFMA.FTZ R81, R107, UR40, -R133 ;  /* 0x000000286b517c23 */ /* 0x000fc20008010885 */
[--C-:B------:R-:W-:Y:S01]  /*aec0*/  FFMA.FTZ R126, R134, UR40, -R133.reuse ;  /* 0x00000028867e7c23 */ /* 0x100fe20008010885 */
[----:B------:R-:W-:-:S01]  /*aed0*/  FFMA.FTZ R107, R111, UR40, -R133 ;  /* 0x000000286f6b7c23 */ /* 0x000fc20008010885 */
[----:B------:R-:W-:Y:S01]  /*aee0*/  FFMA.FTZ R20, R113, UR40, -R137 ;  /* 0x0000002871147c23 */ /* 0x000fe20008010889 */
        /* <DEDUP_REMOVED lines=9> */
[----:B------:R-:W2:Y:S01]  /*af80*/  MUFU.EX2 R64, R64 ;  /* 0x0000004000407308 */ /* 0x000ea20000000800 */
[----:B-1----:R-:W-:-:S01]  /*af90*/  FFMA.FTZ R5, R8, R5, R65 ;  /* 0x0000000508057223 */ /* 0x002fc20000010041 */
[----:B------:R-:W-:Y:S01]  /*afa0*/  FFMA.FTZ R96, R100, UR40, -R137 ;  /* 0x0000002864607c23 */ /* 0x000fe20008010889 */
[----:B------:R-:W-:-:S01]  /*afb0*/  FFMA.FTZ R94, R98, UR40, -R133 ;  /* 0x00000028625e7c23 */ /* 0x000fc20008010885 */
[----:B------:R-:W-:Y:S01]  /*afc0*/  FFMA.FTZ R100, R76, UR40, -R137 ;  /* 0x000000284c647c23 */ /* 0x000fe20008010889 */
        /* <DEDUP_REMOVED lines=9> */
[----:B------:R-:W-:Y:S01]  /*b060*/  FFMA.FTZ R91, R91, UR40, -R133 ;  /* 0x000000285b5b7c23 */ /* 0x000fe20008010885 */
        /* <DEDUP_REMOVED lines=12> */
[----:B------:R-:W-:-:S05]  /*b130*/  FFMA.FTZ R59, R59, UR40, -R133 ;  /* 0x000000283b3b7c23 */ /* 0x000fca0008010885 */
        /* <DEDUP_REMOVED lines=162> */
.L_x_1122:
        /* <DEDUP_REMOVED lines=80> */
[----:B------:R-:W-:Y:S01]  /*c060*/  F2FP.SATFINITE.E4M3.F32.PACK_AB_MERGE_C R139, R63, R62, R66 ;  /* 0x0000003e3f8b723e */ /* 0x000fe20004807042 */
[----:B------:R-:W-:Y:S06]  /*c070*/  @P1 BRA `(.L_x_1123) ;  /* 0xffffffdc00741947 */ /* 0x000fec000383ffff */
.L_x_1112:
[----:B------:R-:W-:-:S13]  /*c080*/  ISETP.GE.AND P1, PT, R0, UR43, PT ;  /* 0x0000002b00007c0c */ /* 0x000fda000bf26270 */
[----:B------:R-:W-:Y:S05]  /*c090*/  @!P1 BRA `(.L_x_1124) ;  /* 0x0000003c00d89947 */ /* 0x000fea0003800000 */
[----:B------:R-:W-:Y:S01]  /*c0a0*/  ULDC UR20, c[0x0][0x9e4] ;  /* 0x0002790000147ab9 */ /* 0x000fe20000000800 */
[----:B------:R-:W-:Y:S01]  /*c0b0*/  ULDC UR22, c[0x0][0x9dc] ;  /* 0x0002770000167ab9 */ /* 0x000fe20000000800 */
[----:B------:R-:W-:-:S05]  /*c0c0*/  ULDC UR21, c[0x0][0x9e0] ;  /* 0x0002780000157ab9 */ /* 0x000fca0000000800 */
.L_x_1143:
[----:B------:R-:W-:-:S04]  /*c0d0*/  UIADD3 UR24, UR51, 0x1, URZ ;  /* 0x0000000133187890 */ /* 0x000fc8000fffe03f */
[----:B------:R-:W-:-:S04]  /*c0e0*/  UISETP.NE.AND UP0, UPT, UR24, 0x2, UPT ;  /* 0x000000021800788c */ /* 0x000fc8000bf05270 */
[----:B------:R-:W-:Y:S02]  /*c0f0*/  USEL UR23, URZ, 0x1, UP0 ;  /* 0x000000013f177887 */ /* 0x000fe40008000000 */
[----:B------:R-:W-:Y:S02]  /*c100*/  USEL UR24, UR24, URZ, UP0 ;  /* 0x0000003f18187287 */ /* 0x000fe40008000000 */
[----:B------:R-:W-:Y:S01]  /*c110*/  ULOP3.LUT UR23, UR52, UR23, URZ, 0x3c, !UPT ;  /* 0x0000001734177292 */ /* 0x000fe2000f8e3c3f */
[----:B------:R-:W-:Y:S11]  /*c120*/  @!P0 BRA `(.L_x_1125) ;  /* 0x0000000000048947 */ /* 0x000ff60003800000 */
[----:B------:R-:W-:Y:S01]  /*c130*/  BPT.TRAP 0x1 ;  /* 0x000000040000795c */ /* 0x000fe20000300000 */
.L_x_1125:
[----:B------:R-:W-:Y:S01]  /*c140*/  ULEA UR6, UR24, UR45, 0x3 ;  /* 0x0000002d18067291 */ /* 0x000fe2000f8e183f */
[----:B------:R-:W-:-:S05]  /*c150*/  IMAD.U32 R7, RZ, RZ, UR23 ;  /* 0x00000017ff077e24 */ /* 0x000fca000f8e00ff */
[----:B------:R-:W-:-:S04]  /*c160*/  SHF.L.U32 R7, R7, 0x1f, RZ ;  /* 0x0000001f07077819 */ /* 0x000fc800000006ff */
[----:B------:R0:W1:Y:S01]  /*c170*/  SYNCS.PHASECHK.TRANS64.TRYWAIT P1, [UR6+0x13230], R7 ;  /* 0x01323007ff0075a7 */ /* 0x0000620008020146 */
[----:B------:R-:W-:Y:S05]  /*c180*/  @!P0 BRA `(.L_x_1126) ;  /* 0x0000000000048947 */ /* 0x000fea0003800000 */
[----:B------:R-:W-:Y:S01]  /*c190*/  BPT.TRAP 0x1 ;  /* 0x000000040000795c */ /* 0x000fe20000300000 */
.L_x_1126:
[----:B-1----:R-:W-:Y:S05]  /*c1a0*/  @P1 BRA `(.L_x_1127) ;  /* 0x0000000000081947 */ /* 0x002fea0003800000 */
[----:B------:R-:W1:Y:S02]  /*c1b0*/  SYNCS.PHASECHK.TRANS64.TRYWAIT P1, [UR6+0x13230], R7 ;  /* 0x01323007ff0075a7 */ /* 0x000e640008020146 */
[----:B-1----:R-:W-:Y:S05]  /*c1c0*/  @!P1 BRA `(.L_x_1128) ;  /* 0x000000e800d49947 */ /* 0x002fea0003800000 */
.L_x_1127:
        /* <DEDUP_REMOVED lines=64> */
.L_x_1129:
[----:B------:R-:W-:Y:S01]  /*c5d0*/  ULEA UR11, UR51, UR45, 0x3 ;  /* 0x0000002d330b7291 */ /* 0x000fe2000f8e183f */
[----:B01----:R-:W-:-:S05]  /*c5e0*/  IMAD.U32 R7, RZ, RZ, UR52 ;  /* 0x00000034ff077e24 */ /* 0x003fca000f8e00ff */
[----:B------:R-:W-:-:S04]  /*c5f0*/  SHF.L.U32 R7, R7, 0x1f, RZ ;  /* 0x0000001f07077819 */ /* 0x000fc800000006ff */
[----:B------:R0:W1:Y:S01]  /*c600*/  SYNCS.PHASECHK.TRANS64.TRYWAIT P1, [UR11+0x13250], R7 ;  /* 0x01325007ff0075a7 */ /* 0x000062000802014b */
[----:B------:R-:W-:Y:S05]  /*c610*/  @!P0 BRA `(.L_x_1130) ;  /* 0x0000000000048947 */ /* 0x000fea0003800000 */
[----:B------:R-:W-:Y:S01]  /*c620*/  BPT.TRAP 0x1 ;  /* 0x000000040000795c */ /* 0x000fe20000300000 */
.L_x_1130:
[----:B-1----:R-:W-:Y:S05]  /*c630*/  @P1 BRA `(.L_x_1131) ;  /* 0x0000000000081947 */ /* 0x002fea0003800000 */
[----:B------:R-:W1:Y:S02]  /*c640*/  SYNCS.PHASECHK.TRANS64.TRYWAIT P1, [UR11+0x13250], R7 ;  /* 0x01325007ff0075a7 */ /* 0x000e64000802014b */
[----:B-1----:R-:W-:Y:S05]  /*c650*/  @!P1 BRA `(.L_x_1132) ;  /* 0x000000e400c89947 */ /* 0x002fea0003800000 */
.L_x_1131:
        /* <DEDUP_REMOVED lines=32> */
.L_x_1133:
[----:B------:R-:W-:Y:S01]  /*c860*/  UISETP.NE.AND UP1, UPT, UR50, URZ, UPT ;  /* 0x0000003f3200728c */ /* 0x000fe2000bf25270 */
[----:B------:R-:W-:Y:S01]  /*c870*/  VIADD R15, R22, UR39 ;  /* 0x00000027160f7c36 */ /* 0x000fe20008000000 */
[----:B------:R-:W-:Y:S01]  /*c880*/  ULEA UR6, UR24, UR45, 0x3 ;  /* 0x0000002d18067291 */ /* 0x000fe2000f8e183f */
[----:B------:R-:W-:Y:S01]  /*c890*/  IMAD R20, R0, -0xa0, RZ ;  /* 0xffffff6000147824 */ /* 0x000fe200078e02ff */
[----:B------:R-:W-:Y:S02]  /*c8a0*/  UISETP.NE.AND UP0, UPT, UR49, URZ, UPT ;  /* 0x0000003f3100728c */ /* 0x000fe4000bf05270 */
[----:B------:R-:W-:Y:S01]  /*c8b0*/  PLOP3.LUT P1, PT, PT, PT, UP1, 0x80, 0x0 ;  /* 0x000000000000781c */ /* 0x000fe20003f2f018 */
[----:B------:R-:W-:Y:S01]  /*c8c0*/  UIADD3 UR6, UR6, 0x13240, URZ ;  /* 0x0001324006067890 */ /* 0x000fe2000fffe03f */
[----:B------:R-:W-:-:S03]  /*c8d0*/  PLOP3.LUT P2, PT, PT, PT, UP1, 0x80, 0x0 ;  /* 0x000000000000781c */ /* 0x000fc60003f4f018 */
[----:B------:R-:W-:Y:S01]  /*c8e0*/  @UP1 ULDC UR7, c[0x0][0x44c] ;  /* 0x0001130000071ab9 */ /* 0x000fe20000000800 */
[----:B------:R-:W-:-:S07]  /*c8f0*/  UPRMT UR6, UR44, 0x654, UR6 ;  /* 0x000006542c067896 */ /* 0x000fce0008000006 */
[----:B01----:R-:W-:Y:S01]  /*c900*/  @P1 IMAD.HI.U32 R7, R15, UR7, RZ ;  /* 0x000000070f071c27 */ /* 0x003fe2000f8e00ff */
[----:B------:R-:W-:Y:S01]  /*c910*/  @UP1 ULDC UR7, c[0x0][0x450] ;  /* 0x0001140000071ab9 */ /* 0x000fe20000000800 */
[----:B------:R-:W-:Y:S01]  /*c920*/  PLOP3.LUT P1, PT, PT, PT, UP0, 0x40, 0x0 ;  /* 0x000000000000781c */ /* 0x000fe20003f2e808 */
[----:B------:R-:W-:Y:S01]  /*c930*/  SYNCS.ARRIVE.TRANS64.RED.A1T0 RZ, [UR6], RZ ;  /* 0x000000ffffff79a7 */ /* 0x000fe20008100406 */
[----:B------:R-:W-:Y:S01]  /*c940*/  ULOP3.LUT UR6, URZ, UR22, URZ, 0x33, !UPT ;  /* 0x000000163f067292 */ /* 0x000fe2000f8e333f */
[----:B------:R-:W-:Y:S02]  /*c950*/  @P2 SHF.R.U32.HI R15, RZ, UR7, R7 ;  /* 0x00000007ff0f2c19 */ /* 0x000fe40008011607 */
        /* <DEDUP_REMOVED lines=21> */
.L_x_1136:
[----:B------:R-:W-:-:S05]  /*cab0*/  IMAD.U32 R136, RZ, RZ, UR20 ;  /* 0x00000014ff887e24 */ /* 0x000fca000f8e00ff */
[----:B------:R-:W-:-:S13]  /*cac0*/  ISETP.NE.AND P1, PT, R136, 0x1, PT ;  /* 0x000000018800780c */ /* 0x000fda0003f25270 */
[----:B------:R-:W0:Y:S02]  /*cad0*/  @P1 LDC.64 R10, c[0x0][0x9e8] ;  /* 0x00027a00ff0a1b82 */ /* 0x000e240000000a00 */
[----:B0-----:R-:W-:-:S05]  /*cae0*/  @P1 IMAD.HI.U32 R10, R21, R10, RZ ;  /* 0x0000000a150a1227 */ /* 0x001fca00078e00ff */
[----:B------:R-:W-:-:S07]  /*caf0*/  @P1 SHF.R.U32.HI R21, RZ, R11, R10 ;  /* 0x0000000bff151219 */ /* 0x000fce000001160a */
.L_x_1137:
[----:B------:R-:W-:Y:S05]  /*cb00*/  BSYNC B0 ;  /* 0x0000000000007941 */ /* 0x000fea0003800000 */
.L_x_1135:
[----:B------:R-:W-:-:S05]  /*cb10*/  IMAD R21, R21, R136, R7 ;  /* 0x0000008815157224 */ /* 0x000fca00078e0207 */
[----:B------:R-:W-:Y:S02]  /*cb20*/  VIADDMNMX R12, R21, R136, R12, PT ;  /* 0x00000088150c7246 */ /* 0x000fe4000380010c */
[----:B------:R-:W-:-:S07]  /*cb30*/  VIMNMX R8, R8, R21, !PT ;  /* 0x0000001508087248 */ /* 0x000fce0007fe0100 */
.L_x_1134:
        /* <DEDUP_REMOVED lines=248> */
.L_x_1140:
[----:B------:R-:W-:-:S05]  /*dac0*/  IMAD.U32 R12, RZ, RZ, UR20 ;  /* 0x00000014ff0c7e24 */ /* 0x000fca000f8e00ff */
[----:B------:R-:W-:-:S13]  /*dad0*/  ISETP.NE.AND P6, PT, R12, 0x1, PT ;  /* 0x000000010c00780c */ /* 0x000fda0003fc5270 */
[----:B------:R-:W0:Y:S02]  /*dae0*/  @P6 LDC.64 R10, c[0x0][0x9e8] ;  /* 0x00027a00ff0a6b82 */ /* 0x000e240000000a00 */
[----:B0-----:R-:W-:-:S05]  /*daf0*/  @P6 IMAD.HI.U32 R10, R8, R10, RZ ;  /* 0x0000000a080a6227 */ /* 0x001fca00078e00ff */
[----:B------:R-:W-:-:S07]  /*db00*/  @P6 SHF.R.U32.HI R8, RZ, R11, R10 ;  /* 0x0000000bff086219 */ /* 0x000fce000001160a */
.L_x_1141:
[----:B------:R-:W-:Y:S05]  /*db10*/  BSYNC B0 ;  /* 0x0000000000007941 */ /* 0x000fea0003800000 */
.L_x_1139:
[----:B------:R-:W-:-:S05]  /*db20*/  IMAD R7, R8, R12, R7 ;  /* 0x0000000c08077224 */ /* 0x000fca00078e0207 */
[----:B------:R-:W-:Y:S02]  /*db30*/  VIADDMNMX R14, R7, R12, R14, PT ;  /* 0x0000000c070e7246 */ /* 0x000fe4000380010e */
[----:B------:R-:W-:-:S07]  /*db40*/  VIMNMX R13, R13, R7, !PT ;  /* 0x000000070d0d7248 */ /* 0x000fce0007fe0100 */
.L_x_1138:
        /* <DEDUP_REMOVED lines=501> */
.L_x_1142:
        /* <DEDUP_REMOVED lines=86> */
.L_x_1124:
[----:B------:R-:W-:Y:S06]  /*10000*/  BAR.ARV 0x8, 0x200 ;  /* 0x0208000000007b1d */ /* 0x000fec0000002000 */
[----:B------:R-:W-:Y:S05]  /*10010*/  @!P0 BRA `(.L_x_1144) ;  /* 0x0000000000048947 */ /* 0x000fea0003800000 */
[----:B------:R-:W-:Y:S01]  /*10020*/  BPT.TRAP 0x1 ;  /* 0x000000040000795c */ /* 0x000fe20000300000 */
.L_x_1144:
[----:B------:R-:W-:Y:S01]  /*10030*/  ULEA UR14, UR51, UR45, 0x3 ;  /* 0x0000002d330e7291 */ /* 0x000fe2000f8e183f */
[----:B------:R-:W-:-:S05]  /*10040*/  IMAD.U32 R0, RZ, RZ, UR52 ;  /* 0x00000034ff007e24 */ /* 0x000fca000f8e00ff */
[----:B------:R-:W-:-:S04]  /*10050*/  SHF.L.U32 R0, R0, 0x1f, RZ ;  /* 0x0000001f00007819 */ /* 0x000fc800000006ff */
[----:B------:R0:W1:Y:S01]  /*10060*/  SYNCS.PHASECHK.TRANS64.TRYWAIT P1, [UR14+0x13250], R0 ;  /* 0x01325000ff0075a7 */ /* 0x000062000802014e */
[----:B------:R-:W-:Y:S05]  /*10070*/  @!P0 BRA `(.L_x_1145) ;  /* 0x0000000000048947 */ /* 0x000fea0003800000 */
[----:B------:R-:W-:Y:S01]  /*10080*/  BPT.TRAP 0x1 ;  /* 0x000000040000795c */ /* 0x000fe20000300000 */
.L_x_1145:
[----:B-1----:R-:W-:Y:S05]  /*10090*/  @P1 BRA `(.L_x_1146) ;  /* 0x0000000000081947 */ /* 0x002fea0003800000 */
[----:B------:R-:W1:Y:S02]  /*100a0*/  SYNCS.PHASECHK.TRANS64.TRYWAIT P1, [UR14+0x13250], R0 ;  /* 0x01325000ff0075a7 */ /* 0x000e64000802014e */
[----:B-1----:R-:W-:Y:S05]  /*100b0*/  @!P1 BRA `(.L_x_1147) ;  /* 0x000000ac00489947 */ /* 0x002fea0003800000 */
.L_x_1146:
[----:B------:R-:W-:Y:S01]  /*100c0*/  ULDC.64 UR4, c[0x0][0x9a0] ;  /* 0x0002680000047ab9 */ /* 0x000fe20000000a00 */
[----:B------:R-:W-:Y:S01]  /*100d0*/  UIADD3 UR45, UR45, 0x1000, URZ ;  /* 0x000010002d2d7890 */ /* 0x000fe2000fffe03f */
[----:B------:R-:W-:Y:S01]  /*100e0*/  WARPGROUP.ARRIVE ;  /* 0x00000000000079c5 */ /* 0x000fe20000000000 */
[----:B------:R-:W-:Y:S01]  /*100f0*/  UISETP.NE.U32.AND UP0, UPT, UR4, URZ, UPT ;  /* 0x0000003f0400728c */ /* 0x000fe2000bf05070 */
[----:B01----:R-:W-:Y:S01]  /*10100*/  IMAD.MOV.U32 R0, RZ, RZ, 0x3f800000 ;  /* 0x3f800000ff007424 */ /* 0x003fe200078e00ff */
[----:B------:R-:W-:Y:S02]  /*10110*/  USHF.R.U32.HI UR45, URZ, 0x4, UR45 ;  /* 0x000000043f2d7899 */ /* 0x000fe4000801162d */
[----:B------:R-:W-:Y:S02]  /*10120*/  UISETP.NE.AND.EX UP0, UPT, UR5, URZ, UPT, UP0 ;  /* 0x0000003f0500728c */ /* 0x000fe4000bf05300 */
[----:B------:R-:W-:Y:S01]  /*10130*/  ULOP3.LUT UR45, UR45, 0x3fff, URZ, 0xc0, !UPT ;  /* 0x00003fff2d2d7892 */ /* 0x000fe2000f8ec03f */
[----:B------:R-:W-:-:S03]  /*10140*/  UMOV UR7, 0xc0000010 ;  /* 0xc000001000077882 */ /* 0x000fc60000000000 */
[----:B------:R-:W-:-:S05]  /*10150*/  PLOP3.LUT P1, PT, PT, PT, UP0, 0x80, 0x0 ;  /* 0x000000000000781c */ /* 0x000fca0003f2f008 */
[----:B------:R-:W-:Y:S01]  /*10160*/  @UP0 USHF.R.S32.HI UR6, URZ, 0x1f, UR48 ;  /* 0x0000001f3f060899 */ /* 0x000fe20008011430 */
[----:B------:R-:W-:Y:S01]  /*10170*/  @UP0 ULDC.64 UR10, c[0x0][0x9c8] ;  /* 0x00027200000a0ab9 */ /* 0x000fe20000000a00 */
[----:B------:R-:W-:Y:S02]  /*10180*/  @UP0 ULDC.64 UR12, c[0x0][0x9d0] ;  /* 0x00027400000c0ab9 */ /* 0x000fe40000000a00 */
[----:B------:R-:W-:Y:S02]  /*10190*/  @UP0 UIMAD UR6, UR6, UR10, URZ ;  /* 0x0000000a060602a4 */ /* 0x000fe4000f8e023f */
[----:B------:R-:W-:Y:S02]  /*101a0*/  @UP0 UIMAD.WIDE.U32 UR8, UR48, UR10, URZ ;  /* 0x0000000a300802a5 */ /* 0x000fe4000f8e003f */
[----:B------:R-:W-:Y:S02]  /*101b0*/  ULOP3.LUT UR10, UR45, 0x10000, URZ, 0xfc, !UPT ;  /* 0x000100002d0a7892 */ /* 0x000fe4000f8efc3f */
[----:B------:R-:W-:-:S02]  /*101c0*/  @UP0 UIMAD UR6, UR48, UR11, UR6 ;  /* 0x0000000b300602a4 */ /* 0x000fc4000f8e0206 */
[----:B------:R-:W-:Y:S02]  /*101d0*/  UIMAD UR10, UR51, 0x280, UR10 ;  /* 0x00000280330a78a4 */ /* 0x000fe4000f8e020a */
[----:B------:R-:W-:-:S05]  /*101e0*/  @UP0 UIADD3 UR9, UR9, UR6, URZ ;  /* 0x0000000609090290 */ /* 0x000fca000fffe03f */
[----:B------:R-:W-:Y:S02]  /*101f0*/  UMOV UR6, UR10 ;  /* 0x0000000a00067c82 */ /* 0x000fe40008000000 */
[----:B------:R-:W-:Y:S01]  /*10200*/  QGMMA.64x64x32.F32.E4M3.E4M3 R24, R152, gdesc[UR4], R24, gsb0 ;  /* 0x00e0000498187df3 */ /* 0x000fe20008000818 */
[----:B------:R-:W-:-:S04]  /*10210*/  @UP0 UIMAD.WIDE.U32 UR6, UR37, UR12, UR8 ;  /* 0x0000000c250602a5 */ /* 0x000fc8000f8e0008 */
[----:B------:R-:W-:Y:S02]  /*10220*/  @UP0 UIMAD UR7, UR37, UR13, UR7 ;  /* 0x0000000d250702a4 */ /* 0x000fe4000f8e0207 */
[----:B------:R-:W-:-:S04]  /*10230*/  @UP0 ULEA UR4, UP1, UR6, UR4, 0x2 ;  /* 0x0000000406040291 */ /* 0x000fc8000f82103f */
[----:B------:R-:W-:Y:S02]  /*10240*/  @UP0 ULEA.HI.X UR5, UR6, UR5, UR7, 0x2, UP1 ;  /* 0x0000000506050291 */ /* 0x000fe400088f1407 */
[----:B------:R-:W-:-:S04]  /*10250*/  IMAD.U32 R8, RZ, RZ, UR4 ;  /* 0x00000004ff087e24 */ /* 0x000fc8000f8e00ff */
[----:B------:R-:W-:Y:S01]  /*10260*/  IMAD.U32 R9, RZ, RZ, UR5 ;  /* 0x00000005ff097e24 */ /* 0x000fe2000f8e00ff */
        /* <DEDUP_REMOVED lines=22> */
[----:B0-----:R-:W0:Y:S04]  /*103d0*/  SHFL.BFLY PT, R8, R7, 0x1, 0x1f ;  /* 0x0c201f0007087f89 */ /* 0x001e2800000e0000 */
        /* <DEDUP_REMOVED lines=33> */
.L_x_1148:
        /* <DEDUP_REMOVED lines=42> */
.L_x_1070:
[----:B------:R-:W0:Y:S01]  /*10890*/  S2R R3, SR_CgaCtaId ;  /* 0x0000000000037919 */ /* 0x000e220000008800 */
[----:B------:R-:W-:Y:S01]  /*108a0*/  MOV R4, 0x400 ;  /* 0x0000040000047802 */ /* 0x000fe20000000f00 */
[----:B------:R-:W-:Y:S01]  /*108b0*/  UISETP.NE.AND UP0, UPT, UR42, URZ, UPT ;  /* 0x0000003f2a00728c */ /* 0x000fe2000bf05270 */
[----:B------:R-:W-:Y:S01]  /*108c0*/  SHF.R.S32.HI R13, RZ, 0x1f, R156 ;  /* 0x0000001fff0d7819 */ /* 0x000fe2000001149c */
[----:B------:R-:W-:Y:S03]  /*108d0*/  BAR.SYNC.DEFER_BLOCKING 0x5, 0x200 ;  /* 0x0148000000007b1d */ /* 0x000fe60000010000 */
[----:B------:R-:W-:-:S03]  /*108e0*/  LEA.HI R5, R13, R156, RZ, 0x3 ;  /* 0x0000009c0d057211 */ /* 0x000fc600078f18ff */
[----:B------:R-:W-:Y:S03]  /*108f0*/  BSSY B0, `(.L_x_1149) ;  /* 0x00002b0000007945 */ /* 0x000fe60003800000 */
[----:B------:R-:W-:Y:S01]  /*10900*/  @!UP0 ULDC UR42, c[0x0][0xad4] ;  /* 0x0002b500002a8ab9 */ /* 0x000fe20000000800 */
[----:B0-----:R-:W-:Y:S02]  /*10910*/  LEA R4, R3, R4, 0x18 ;  /* 0x0000000403047211 */ /* 0x001fe400078ec0ff */
[----:B------:R-:W-:Y:S02]  /*10920*/  LOP3.LUT R3, R5, 0xfffffff8, RZ, 0xc0, !PT ;  /* 0xfffffff805037812 */ /* 0x000fe400078ec0ff */
[----:B------:R-:W-:Y:S01]  /*10930*/  SHF.R.S32.HI R5, RZ, 0x3, R5 ;  /* 0x00000003ff057819 */ /* 0x000fe20000011405 */
[----:B------:R-:W0:Y:S02]  /*10940*/  LDS.128 R8, [R4+0x132d0] ;  /* 0x0132d00004087984 */ /* 0x000e240000000c00 */
[----:B0-----:R-:W-:Y:S01]  /*10950*/  IMAD.IADD R8, R156, 0x1, -R3 ;  /* 0x000000019c087824 */ /* 0x001fe200078e0a03 */
[----:B------:R-:W-:-:S02]  /*10960*/  R2UR UR6, R9 ;  /* 0x00000000090672ca */ /* 0x000fc400000e0000 */
[----:B------:R-:W-:Y:S01]  /*10970*/  R2UR UR5, R10 ;  /* 0x000000000a0572ca */ /* 0x000fe200000e0000 */
[----:B------:R-:W-:Y:S01]  /*10980*/  IMAD.SHL.U32 R0, R8, 0x8, RZ ;  /* 0x0000000808007824 */ /* 0x000fe200078e00ff */
[----:B------:R-:W-:-:S04]  /*10990*/  R2UR UR48, R11 ;  /* 0x000000000b3072ca */ /* 0x000fc800000e0000 */
[----:B------:R-:W-:Y:S01]  /*109a0*/  SHF.R.S32.HI R3, RZ, 0x1f, R0 ;  /* 0x0000001fff037819 */ /* 0x000fe20000011400 */
[----:B------:R-:W-:Y:S06]  /*109b0*/  BAR.ARV 0x4, 0x200 ;  /* 0x0108000000007b1d */ /* 0x000fec0000002000 */
[----:B------:R-:W-:Y:S05]  /*109c0*/  @P0 BRA `(.L_x_1150) ;  /* 0x0000001c00dc0947 */ /* 0x000fea0003800000 */
[----:B------:R-:W0:Y:S01]  /*109d0*/  S2R R12, SR_TID.X ;  /* 0x00000000000c7919 */ /* 0x000e220000002100 */
[----:B------:R-:W-:Y:S01]  /*109e0*/  ULDC.64 UR8, c[0x4][0x38] ;  /* 0x01000e0000087ab9 */ /* 0x000fe20000000a00 */
[----:B------:R-:W-:Y:S01]  /*109f0*/  ULDC.64 UR10, c[0x0][0xc00] ;  /* 0x00030000000a7ab9 */ /* 0x000fe20000000a00 */
[----:B0-----:R-:W-:-:S05]  /*10a00*/  IMAD.SHL.U32 R9, R12, 0x4, RZ ;  /* 0x000000040c097824 */ /* 0x001fca00078e00ff */
[----:B------:R-:W-:Y:S01]  /*10a10*/  LOP3.LUT R9, R9, 0xc, RZ, 0xc0, !PT ;  /* 0x0000000c09097812 */ /* 0x000fe200078ec0ff */
[----:B------:R-:W-:Y:S03]  /*10a20*/  BAR.SYNC.DEFER_BLOCKING 0x1, 0x180 ;  /* 0x0046000000007b1d */ /* 0x000fe60000010000 */
[----:B------:R-:W-:-:S05]  /*10a30*/  IADD3 R10, P0, R9, UR8, RZ ;  /* 0x00000008090a7c10 */ /* 0x000fca000ff1e0ff */
[----:B------:R-:W-:Y:S01]  /*10a40*/  IMAD.X R11, RZ, RZ, UR9, P0 ;  /* 0x00000009ff0b7e24 */ /* 0x000fe200080e06ff */
[----:B------:R-:W-:-:S04]  /*10a50*/  ULDC.64 UR8, c[0x0][0xc00] ;  /* 0x0003000000087ab9 */ /* 0x000fc80000000a00 */
[----:B------:R0:W2:Y:S01]  /*10a60*/  LDG.E.CONSTANT R17, desc[UR54][R10.64] ;  /* 0x000000360a117981 */ /* 0x0000a2000c1e9900 */
[----:B------:R-:W-:Y:S01]  /*10a70*/  LOP3.LUT P0, R9, R12, 0x3, RZ, 0xc0, !PT ;  /* 0x000000030c097812 */ /* 0x000fe2000780c0ff */
[----:B------:R-:W-:Y:S01]  /*10a80*/  UIMAD.WIDE UR8, UR38, 0x4, UR8 ;  /* 0x00000004260878a5 */ /* 0x000fe2000f8e0208 */
[-C--:B------:R-:W-:Y:S02]  /*10a90*/  LEA.HI R12, R13, R156.reuse, RZ, 0x4 ;  /* 0x0000009c0d0c7211 */ /* 0x080fe400078f20ff */
[----:B------:R-:W-:Y:S02]  /*10aa0*/  ISETP.EQ.OR P0, PT, R9, 0x3, !P0 ;  /* 0x000000030900780c */ /* 0x000fe40004702670 */
[----:B------:R-:W1:Y:S01]  /*10ab0*/  S2R R9, SR_SWINHI ;  /* 0x0000000000097919 */ /* 0x000e620000002f00 */
[----:B------:R-:W-:Y:S01]  /*10ac0*/  LEA.HI R13, R13, R156, RZ, 0x5 ;  /* 0x0000009c0d0d7211 */ /* 0x000fe200078f28ff */
[----:B------:R-:W-:Y:S01]  /*10ad0*/  IMAD.U32 R68, RZ, RZ, UR8 ;  /* 0x00000008ff447e24 */ /* 0x000fe2000f8e00ff */
[----:B------:R-:W-:-:S02]  /*10ae0*/  SHF.R.S32.HI R15, RZ, 0x4, R12 ;  /* 0x00000004ff0f7819 */ /* 0x000fc4000001140c */
[C---:B0-----:R-:W-:Y:S01]  /*10af0*/  LOP3.LUT R11, R12.reuse, 0x3fffff0, RZ, 0xc0, !PT ;  /* 0x03fffff00c0b7812 */ /* 0x041fe200078ec0ff */
[----:B------:R-:W-:Y:S01]  /*10b00*/  IMAD.SHL.U32 R13, R13, 0x20, RZ ;  /* 0x000000200d0d7824 */ /* 0x000fe200078e00ff */
[----:B------:R-:W-:Y:S02]  /*10b10*/  LEA.HI R12, R12, R15, RZ, 0x1 ;  /* 0x0000000f0c0c7211 */ /* 0x000fe400078f08ff */
[----:B------:R-:W-:Y:S01]  /*10b20*/  SEL R62, R36, R37, P0 ;  /* 0x00000025243e7207 */ /* 0x000fe20000000000 */
[----:B------:R-:W-:Y:S01]  /*10b30*/  IMAD.IADD R11, R156, 0x1, -R11 ;  /* 0x000000019c0b7824 */ /* 0x000fe200078e0a0b */
[----:B------:R-:W-:Y:S02]  /*10b40*/  LOP3.LUT R10, R13, 0xfffffc00, RZ, 0xc0, !PT ;  /* 0xfffffc000d0a7812 */ /* 0x000fe400078ec0ff */
[----:B------:R-:W-:Y:S02]  /*10b50*/  LOP3.LUT R12, R12, 0x1ffffffe, RZ, 0xc0, !PT ;  /* 0x1ffffffe0c0c7812 */ /* 0x000fe400078ec0ff */
[----:B------:R-:W-:Y:S01]  /*10b60*/  SEL R77, R37, R36, P0 ;  /* 0x00000024254d7207 */ /* 0x000fe20000000000 */
[----:B------:R-:W-:Y:S01]  /*10b70*/  IMAD R11, R11, 0x40, R10 ;  /* 0x000000400b0b7824 */ /* 0x000fe200078e020a */
[----:B------:R-:W-:Y:S01]  /*10b80*/  SEL R36, R26, R27, P0 ;  /* 0x0000001b1a247207 */ /* 0x000fe20000000000 */
[----:B------:R-:W-:Y:S01]  /*10b90*/  IMAD.IADD R12, R15, 0x1, -R12 ;  /* 0x000000010f0c7824 */ /* 0x000fe200078e0a0c */
[----:B------:R-:W-:-:S02]  /*10ba0*/  SEL R63, R27, R26, P0 ;  /* 0x0000001a1b3f7207 */ /* 0x000fc40000000000 */
[----:B------:R-:W-:Y:S01]  /*10bb0*/  SEL R64, R24, R25, P0 ;  /* 0x0000001918407207 */ /* 0x000fe20000000000 */
[----:B------:R-:W-:Y:S01]  /*10bc0*/  IMAD R13, R12, 0x8, R11 ;  /* 0x000000080c0d7824 */ /* 0x000fe200078e020b */
[----:B------:R-:W-:Y:S02]  /*10bd0*/  SEL R79, R25, R24, P0 ;  /* 0x00000018194f7207 */ /* 0x000fe40000000000 */
[----:B------:R-:W-:Y:S02]  /*10be0*/  SEL R66, R28, R29, P0 ;  /* 0x0000001d1c427207 */ /* 0x000fe40000000000 */
[----:B------:R-:W-:Y:S02]  /*10bf0*/  SEL R81, R29, R28, P0 ;  /* 0x0000001c1d517207 */ /* 0x000fe40000000000 */
[----:B------:R-:W-:Y:S02]  /*10c00*/  SEL R60, R32, R33, P0 ;  /* 0x00000021203c7207 */ /* 0x000fe40000000000 */
[----:B------:R-:W-:-:S02]  /*10c10*/  SEL R75, R33, R32, P0 ;  /* 0x00000020214b7207 */ /* 0x000fc40000000000 */
[----:B------:R-:W-:Y:S02]  /*10c20*/  MOV R10, R4 ;  /* 0x00000004000a7202 */ /* 0x000fe40000000f00 */
[----:B-1----:R-:W-:Y:S02]  /*10c30*/  MOV R11, R9 ;  /* 0x00000009000b7202 */ /* 0x002fe40000000f00 */
[----:B------:R-:W-:Y:S02]  /*10c40*/  SEL R28, R40, R41, P0 ;  /* 0x00000029281c7207 */ /* 0x000fe40000000000 */
[----:B------:R-:W-:Y:S01]  /*10c50*/  SEL R29, R41, R40, P0 ;  /* 0x00000028291d7207 */ /* 0x000fe20000000000 */
[----:B------:R-:W-:Y:S01]  /*10c60*/  IMAD.WIDE R12, R13, 0x2, R10 ;  /* 0x000000020d0c7825 */ /* 0x000fe200078e020a */
[----:B------:R-:W-:Y:S02]  /*10c70*/  SEL R58, R44, R45, P0 ;  /* 0x0000002d2c3a7207 */ /* 0x000fe40000000000 */
[----:B------:R-:W-:-:S02]  /*10c80*/  SEL R69, R45, R44, P0 ;  /* 0x0000002c2d457207 */ /* 0x000fc40000000000 */
[C---:B------:R-:W-:Y:S02]  /*10c90*/  LOP3.LUT R9, R12.reuse, 0x380, RZ, 0xc0, !PT ;  /* 0x000003800c097812 */ /* 0x040fe400078ec0ff */
[C---:B------:R-:W-:Y:S02]  /*10ca0*/  IADD3 R18, P2, R12.reuse, 0x40, RZ ;  /* 0x000000400c127810 */ /* 0x040fe40007f5e0ff */
[C---:B------:R-:W-:Y:S02]  /*10cb0*/  IADD3 R27, P1, R12.reuse, 0x60, RZ ;  /* 0x000000600c1b7810 */ /* 0x040fe40007f3e0ff */
[----:B------:R-:W-:Y:S01]  /*10cc0*/  IADD3 R25, P3, R12, 0x20, RZ ;  /* 0x000000200c197810 */ /* 0x000fe20007f7e0ff */
[--C-:B------:R-:W-:Y:S01]  /*10cd0*/  IMAD.X R21, RZ, RZ, R13.reuse, P2 ;  /* 0x000000ffff157224 */ /* 0x100fe200010e060d */
[----:B------:R-:W-:Y:S01]  /*10ce0*/  SHF.R.U64 R9, R9, 0x3, RZ ;  /* 0x0000000309097819 */ /* 0x000fe200000012ff */
[----:B------:R-:W-:Y:S01]  /*10cf0*/  IMAD.X R15, RZ, RZ, R13, P1 ;  /* 0x000000ffff0f7224 */ /* 0x000fe200008e060d */
[----:B------:R-:W-:-:S02]  /*10d00*/  LOP3.LUT R14, R18, 0x380, RZ, 0xc0, !PT ;  /* 0x00000380120e7812 */ /* 0x000fc400078ec0ff */
[----:B------:R-:W-:Y:S02]  /*10d10*/  LOP3.LUT R20, R27, 0x380, RZ, 0xc0, !PT ;  /* 0x000003801b147812 */ /* 0x000fe400078ec0ff */
[----:B------:R-:W-:Y:S02]  /*10d20*/  LOP3.LUT R24, R25, 0x380, RZ, 0xc0, !PT ;  /* 0x0000038019187812 */ /* 0x000fe400078ec0ff */
[----:B------:R-:W-:Y:S02]  /*10d30*/  LOP3.LUT R12, R9, R12, RZ, 0x3c, !PT ;  /* 0x0000000c090c7212 */ /* 0x000fe400078e3cff */
[----:B------:R-:W-:Y:S02]  /*10d40*/  SHF.R.U64 R9, R14, 0x3, RZ ;  /* 0x000000030e097819 */ /* 0x000fe400000012ff */
[----:B------:R-:W-:Y:S02]  /*10d50*/  SHF.R.U64 R14, R20, 0x3, RZ ;  /* 0x00000003140e7819 */ /* 0x000fe400000012ff */
[----:B------:R-:W-:-:S02]  /*10d60*/  SHF.R.U64 R24, R24, 0x3, RZ ;  /* 0x0000000318187819 */ /* 0x000fc400000012ff */
[----:B------:R-:W-:Y:S02]  /*10d70*/  LOP3.LUT R20, R9, R18, RZ, 0x3c, !PT ;  /* 0x0000001209147212 */ /* 0x000fe400078e3cff */
[----:B------:R-:W-:Y:S02]  /*10d80*/  LOP3.LUT R14, R14, R27, RZ, 0x3c, !PT ;  /* 0x0000001b0e0e7212 */ /* 0x000fe400078e3cff */
[----:B------:R-:W-:Y:S01]  /*10d90*/  LOP3.LUT R24, R24, R25, RZ, 0x3c, !PT ;  /* 0x0000001918187212 */ /* 0x000fe200078e3cff */
[----:B------:R-:W-:Y:S01]  /*10da0*/  IMAD.X R25, RZ, RZ, R13, P3 ;  /* 0x000000ffff197224 */ /* 0x000fe200018e060d */
[----:B------:R-:W-:Y:S02]  /*10db0*/  MOV R70, R14 ;  /* 0x0000000e00467202 */ /* 0x000fe40000000f00 */
[----:B------:R-:W-:Y:S02]  /*10dc0*/  SEL R40, R48, R49, P0 ;  /* 0x0000003130287207 */ /* 0x000fe40000000000 */
[----:B------:R-:W-:-:S02]  /*10dd0*/  SEL R41, R49, R48, P0 ;  /* 0x0000003031297207 */ /* 0x000fc40000000000 */
[----:B------:R-:W-:Y:S02]  /*10de0*/  SEL R32, R52, R53, P0 ;  /* 0x0000003534207207 */ /* 0x000fe40000000000 */
[----:B------:R-:W-:Y:S02]  /*10df0*/  SEL R44, R34, R35, P0 ;  /* 0x00000023222c7207 */ /* 0x000fe40000000000 */
[----:B------:R-:W-:Y:S02]  /*10e00*/  MOV R71, R20 ;  /* 0x0000001400477202 */ /* 0x000fe40000000f00 */
[----:B------:R-:W-:Y:S02]  /*10e10*/  SEL R67, R53, R52, P0 ;  /* 0x0000003435437207 */ /* 0x000fe40000000000 */
[----:B------:R-:W-:Y:S02]  /*10e20*/  MOV R72, R24 ;  /* 0x0000001800487202 */ /* 0x000fe40000000f00 */
        /* <DEDUP_REMOVED lines=13> */
[----:B------:R-:W-:Y:S02]  /*10f00*/  MOV R73, R12 ;  /* 0x0000000c00497202 */ /* 0x000fe40000000f00 */
[----:B--2---:R-:W-:Y:S01]  /*10f10*/  LOP3.LUT R18, R17, 0x2, RZ, 0x3c, !PT ;  /* 0x0000000211127812 */ /* 0x004fe200078e3cff */
[----:B------:R-:W-:Y:S04]  /*10f20*/  SHFL.IDX PT, R14, R64, R17, 0x1c1f ;  /* 0x001c1f11400e7589 */ /* 0x000fe800000e0000 */
[----:B------:R-:W0:Y:S04]  /*10f30*/  SHFL.IDX PT, R15, R79, R18, 0x1c1f ;  /* 0x001c1f124f0f7589 */ /* 0x000e2800000e0000 */
[----:B------:R-:W-:Y:S04]  /*10f40*/  SHFL.IDX PT, R9, R66, R17, 0x1c1f ;  /* 0x001c1f1142097589 */ /* 0x000fe800000e0000 */
[----:B------:R-:W1:Y:S04]  /*10f50*/  SHFL.IDX PT, R20, R81, R18, 0x1c1f ;  /* 0x001c1f1251147589 */ /* 0x000e6800000e0000 */
[----:B------:R-:W-:Y:S04]  /*10f60*/  SHFL.IDX PT, R24, R60, R17, 0x1c1f ;  /* 0x001c1f113c187589 */ /* 0x000fe800000e0000 */
[----:B------:R-:W2:Y:S04]  /*10f70*/  SHFL.IDX PT, R21, R75, R18, 0x1c1f ;  /* 0x001c1f124b157589 */ /* 0x000ea800000e0000 */
[----:B------:R-:W-:Y:S04]  /*10f80*/  SHFL.IDX PT, R25, R62, R17, 0x1c1f ;  /* 0x001c1f113e197589 */ /* 0x000fe800000e0000 */
[----:B------:R-:W-:Y:S01]  /*10f90*/  SHFL.IDX PT, R28, R28, R17, 0x1c1f ;  /* 0x001c1f111c1c7589 */ /* 0x000fe200000e0000 */
[----:B0-----:R-:W-:-:S02]  /*10fa0*/  SEL R12, R14, R15, P0 ;  /* 0x0000000f0e0c7207 */ /* 0x001fc40000000000 */
[----:B------:R-:W-:Y:S01]  /*10fb0*/  SEL R14, R15, R14, P0 ;  /* 0x0000000e0f0e7207 */ /* 0x000fe20000000000 */
[----:B------:R-:W0:Y:S04]  /*10fc0*/  SHFL.IDX PT, R26, R77, R18, 0x1c1f ;  /* 0x001c1f124d1a7589 */ /* 0x000e2800000e0000 */
[----:B------:R-:W-:Y:S01]  /*10fd0*/  SHFL.IDX PT, R29, R29, R18, 0x1c1f ;  /* 0x001c1f121d1d7589 */ /* 0x000fe200000e0000 */
[----:B-1----:R-:W-:Y:S02]  /*10fe0*/  SEL R13, R9, R20, P0 ;  /* 0x00000014090d7207 */ /* 0x002fe40000000000 */
[----:B------:R-:W-:Y:S01]  /*10ff0*/  SEL R15, R20, R9, P0 ;  /* 0x00000009140f7207 */ /* 0x000fe20000000000 */
[----:B------:R-:W-:Y:S01]  /*11000*/  SHFL.IDX PT, R40, R40, R17, 0x1c1f ;  /* 0x001c1f1128287589 */ /* 0x000fe200000e0000 */
[----:B------:R-:W-:-:S02]  /*11010*/  F2FP.BF16.F32.PACK_AB R64, R13, R12 ;  /* 0x0000000c0d40723e */ /* 0x000fc400000010ff */
[----:B------:R-:W-:Y:S01]  /*11020*/  F2FP.BF16.F32.PACK_AB R66, R15, R14 ;  /* 0x0000000e0f42723e */ /* 0x000fe200000010ff */
[----:B------:R-:W-:Y:S01]  /*11030*/  SHFL.IDX PT, R33, R32, R17, 0x1c1f ;  /* 0x001c1f1120217589 */ /* 0x000fe200000e0000 */
[----:B--2---:R-:W-:Y:S02]  /*11040*/  SEL R20, R24, R21, P0 ;  /* 0x0000001518147207 */ /* 0x004fe40000000000 */
[----:B------:R-:W-:Y:S01]  /*11050*/  SEL R24, R21, R24, P0 ;  /* 0x0000001815187207 */ /* 0x000fe20000000000 */
[----:B------:R-:W-:Y:S04]  /*11060*/  SHFL.IDX PT, R45, R44, R17, 0x1c1f ;  /* 0x001c1f112c2d7589 */ /* 0x000fe800000e0000 */
[----:B------:R-:W-:Y:S04]  /*11070*/  SHFL.IDX PT, R41, R41, R18, 0x1c1f ;  /* 0x001c1f1229297589 */ /* 0x000fe800000e0000 */
[----:B------:R-:W-:Y:S01]  /*11080*/  SHFL.IDX PT, R27, R58, R17, 0x1c1f ;  /* 0x001c1f113a1b7589 */ /* 0x000fe200000e0000 */
[----:B0-----:R-:W-:-:S02]  /*11090*/  SEL R21, R25, R26, P0 ;  /* 0x0000001a19157207 */ /* 0x001fc40000000000 */
[----:B------:R-:W-:Y:S01]  /*110a0*/  SEL R25, R26, R25, P0 ;  /* 0x000000191a197207 */ /* 0x000fe20000000000 */
[----:B------:R-:W-:Y:S04]  /*110b0*/  SHFL.IDX PT, R39, R36, R17, 0x1c1f ;  /* 0x001c1f1124277589 */ /* 0x000fe800000e0000 */
[----:B------:R0:W-:Y:S04]  /*110c0*/  SHFL.IDX PT, R32, R69, R18, 0x1c1f ;  /* 0x001c1f1245207589 */ /* 0x0001e800000e0000 */
[----:B------:R-:W1:Y:S04]  /*110d0*/  SHFL.IDX PT, R44, R63, R18, 0x1c1f ;  /* 0x001c1f123f2c7589 */ /* 0x000e6800000e0000 */
[----:B------:R-:W-:Y:S01]  /*110e0*/  SHFL.IDX PT, R37, R52, R17, 0x1c1f ;  /* 0x001c1f1134257589 */ /* 0x000fe200000e0000 */
[----:B0-----:R-:W-:-:S03]  /*110f0*/  IMAD.U32 R69, RZ, RZ, UR9 ;  /* 0x00000009ff457e24 */ /* 0x001fc6000f8e00ff */
[----:B------:R-:W-:Y:S04]  /*11100*/  SHFL.IDX PT, R43, R48, R17, 0x1c1f ;  /* 0x001c1f11302b7589 */ /* 0x000fe800000e0000 */
[----:B------:R-:W-:Y:S04]  /*11110*/  SHFL.IDX PT, R36, R67, R18, 0x1c1f ;  /* 0x001c1f1243247589 */ /* 0x000fe800000e0000 */
[----:B------:R-:W0:Y:S04]  /*11120*/  SHFL.IDX PT, R42, R65, R18, 0x1c1f ;  /* 0x001c1f12412a7589 */ /* 0x000e2800000e0000 */
[----:B------:R-:W-:Y:S04]  /*11130*/  SHFL.IDX PT, R46, R61, R18, 0x1c1f ;  /* 0x001c1f123d2e7589 */ /* 0x000fe800000e0000 */
[----:B------:R-:W2:Y:S01]  /*11140*/  SHFL.IDX PT, R48, R59, R18, 0x1c1f ;  /* 0x001c1f123b307589 */ /* 0x000ea200000e0000 */
[----:B-1----:R-:W-:-:S03]  /*11150*/  SEL R26, R44, R39, P0 ;  /* 0x000000272c1a7207 */ /* 0x002fc60000000000 */
[----:B------:R1:W-:Y:S04]  /*11160*/  SHFL.IDX PT, R49, R38, R17, 0x1c1f ;  /* 0x001c1f1126317589 */ /* 0x0003e800000e0000 */
[----:B------:R-:W-:Y:S04]  /*11170*/  SHFL.IDX PT, R47, R56, R17, 0x1c1f ;  /* 0x001c1f11382f7589 */ /* 0x000fe800000e0000 */
[----:B------:R-:W-:Y:S01]  /*11180*/  SHFL.IDX PT, R50, R57, R18, 0x1c1f ;  /* 0x001c1f1239327589 */ /* 0x000fe200000e0000 */
[----:B-1----:R-:W-:-:S03]  /*11190*/  SEL R38, R39, R44, P0 ;  /* 0x0000002c27267207 */ /* 0x002fc60000000000 */
[----:B------:R1:W3:Y:S01]  /*111a0*/  SHFL.IDX PT, R52, R31, R18, 0x1c1f ;  /* 0x001c1f121f347589 */ /* 0x0002e200000e0000 */
[----:B0-----:R-:W-:-:S03]  /*111b0*/  SEL R39, R37, R42, P0 ;  /* 0x0000002a25277207 */ /* 0x001fc60000000000 */
[----:B------:R0:W-:Y:S01]  /*111c0*/  SHFL.IDX PT, R51, R34, R17, 0x1c1f ;  /* 0x001c1f1122337589 */ /* 0x0001e200000e0000 */
[----:B------:R-:W-:-:S03]  /*111d0*/  F2FP.BF16.F32.PACK_AB R65, R39, R38 ;  /* 0x000000262741723e */ /* 0x000fc600000010ff */
[----:B------:R4:W-:Y:S01]  /*111e0*/  SHFL.IDX PT, R53, R30, R17, 0x1c1f ;  /* 0x001c1f111e357589 */ /* 0x0009e200000e0000 */
[----:B-1----:R-:W-:-:S03]  /*111f0*/  SEL R31, R27, R32, P0 ;  /* 0x000000201b1f7207 */ /* 0x002fc60000000000 */
[----:B------:R-:W-:Y:S01]  /*11200*/  SHFL.IDX PT, R54, R55, R18, 0x1c1f ;  /* 0x001c1f1237367589 */ /* 0x000fe200000e0000 */
[----:B0-----:R-:W-:-:S03]  /*11210*/  SEL R34, R40, R41, P0 ;  /* 0x0000002928227207 */ /* 0x001fc60000000000 */
[----:B------:R0:W1:Y:S01]  /*11220*/  SHFL.IDX PT, R56, R35, R18, 0x1c1f ;  /* 0x001c1f1223387589 */ /* 0x00006200000e0000 */
[----:B------:R-:W-:Y:S02]  /*11230*/  SEL R40, R41, R40, P0 ;  /* 0x0000002829287207 */ /* 0x000fe40000000000 */
[----:B----4-:R-:W-:Y:S02]  /*11240*/  SEL R30, R28, R29, P0 ;  /* 0x0000001d1c1e7207 */ /* 0x010fe40000000000 */
[----:B------:R-:W-:Y:S02]  /*11250*/  SEL R28, R29, R28, P0 ;  /* 0x0000001c1d1c7207 */ /* 0x000fe40000000000 */
[----:B------:R-:W-:Y:S02]  /*11260*/  SEL R29, R32, R27, P0 ;  /* 0x0000001b201d7207 */ /* 0x000fe40000000000 */
[----:B------:R-:W-:Y:S02]  /*11270*/  SEL R41, R36, R33, P0 ;  /* 0x0000002124297207 */ /* 0x000fe40000000000 */
[----:B0-----:R-:W-:-:S02]  /*11280*/  SEL R35, R33, R36, P0 ;  /* 0x0000002421237207 */ /* 0x001fc40000000000 */
[----:B------:R-:W-:Y:S02]  /*11290*/  SEL R27, R42, R37, P0 ;  /* 0x000000252a1b7207 */ /* 0x000fe40000000000 */
[----:B--2---:R-:W-:Y:S02]  /*112a0*/  SEL R32, R45, R48, P0 ;  /* 0x000000302d207207 */ /* 0x004fe40000000000 */
[----:B------:R-:W-:Y:S02]  /*112b0*/  SEL R36, R48, R45, P0 ;  /* 0x0000002d30247207 */ /* 0x000fe40000000000 */
[----:B------:R-:W-:Y:S02]  /*112c0*/  SEL R33, R43, R46, P0 ;  /* 0x0000002e2b217207 */ /* 0x000fe40000000000 */
[----:B------:R-:W-:Y:S02]  /*112d0*/  SEL R37, R46, R43, P0 ;  /* 0x0000002b2e257207 */ /* 0x000fe40000000000 */
[----:B---3--:R-:W-:-:S02]  /*112e0*/  SEL R42, R49, R52, P0 ;  /* 0x00000034312a7207 */ /* 0x008fc40000000000 */
[----:B------:R-:W-:Y:S02]  /*112f0*/  SEL R44, R52, R49, P0 ;  /* 0x00000031342c7207 */ /* 0x000fe40000000000 */
[----:B------:R-:W-:Y:S02]  /*11300*/  SEL R43, R47, R50, P0 ;  /* 0x000000322f2b7207 */ /* 0x000fe40000000000 */
[----:B------:R-:W-:Y:S02]  /*11310*/  SEL R45, R50, R47, P0 ;  /* 0x0000002f322d7207 */ /* 0x000fe40000000000 */
[----:B-1----:R-:W-:Y:S02]  /*11320*/  SEL R46, R53, R56, P0 ;  /* 0x00000038352e7207 */ /* 0x002fe40000000000 */
[----:B------:R-:W-:Y:S02]  /*11330*/  SEL R48, R56, R53, P0 ;  /* 0x0000003538307207 */ /* 0x000fe40000000000 */
[----:B------:R-:W-:-:S02]  /*11340*/  SEL R47, R51, R54, P0 ;  /* 0x00000036332f7207 */ /* 0x000fc40000000000 */
[----:B------:R-:W-:Y:S02]  /*11350*/  SEL R49, R54, R51, P0 ;  /* 0x0000003336317207 */ /* 0x000fe40000000000 */
[----:B------:R-:W-:Y:S01]  /*11360*/  F2FP.BF16.F32.PACK_AB R67, R27, R26 ;  /* 0x0000001a1b43723e */ /* 0x000fe200000010ff */
[----:B------:R-:W0:Y:S01]  /*11370*/  LDC.64 R50, c[0x0][0xc08] ;  /* 0x00030200ff327b82 */ /* 0x000e220000000a00 */
[----:B------:R-:W-:Y:S02]  /*11380*/  F2FP.BF16.F32.PACK_AB R52, R21, R20 ;  /* 0x000000141534723e */ /* 0x000fe400000010ff */
[----:B------:R-:W-:Y:S01]  /*11390*/  F2FP.BF16.F32.PACK_AB R54, R25, R24 ;  /* 0x000000181936723e */ /* 0x000fe200000010ff */
[----:B------:R-:W-:Y:S01]  /*113a0*/  STSM.16.M88.4 [R73], R64 ;  /* 0x0000004049007844 */ /* 0x000fe20000000200 */
[----:B------:R-:W-:Y:S02]  /*113b0*/  F2FP.BF16.F32.PACK_AB R55, R37, R36 ;  /* 0x000000242537723e */ /* 0x000fe400000010ff */
[----:B------:R-:W-:-:S02]  /*113c0*/  F2FP.BF16.F32.PACK_AB R53, R33, R32 ;  /* 0x000000202135723e */ /* 0x000fc400000010ff */
[----:B------:R-:W-:Y:S02]  /*113d0*/  F2FP.BF16.F32.PACK_AB R56, R31, R30 ;  /* 0x0000001e1f38723e */ /* 0x000fe400000010ff */
[----:B------:R-:W-:Y:S01]  /*113e0*/  F2FP.BF16.F32.PACK_AB R58, R29, R28 ;  /* 0x0000001c1d3a723e */ /* 0x000fe200000010ff */
[----:B------:R1:W-:Y:S01]  /*113f0*/  STSM.16.M88.4 [R72], R52 ;  /* 0x0000003448007844 */ /* 0x0003e20000000200 */
[----:B------:R-:W-:Y:S02]  /*11400*/  F2FP.BF16.F32.PACK_AB R59, R45, R44 ;  /* 0x0000002c2d3b723e */ /* 0x000fe400000010ff */
[----:B------:R-:W-:Y:S02]  /*11410*/  F2FP.BF16.F32.PACK_AB R57, R43, R42 ;  /* 0x0000002a2b39723e */ /* 0x000fe400000010ff */
[----:B------:R-:W-:Y:S02]  /*11420*/  F2FP.BF16.F32.PACK_AB R61, R47, R46 ;  /* 0x0000002e2f3d723e */ /* 0x000fe400000010ff */
[----:B------:R-:W-:Y:S01]  /*11430*/  F2FP.BF16.F32.PACK_AB R62, R41, R40 ;  /* 0x00000028293e723e */ /* 0x000fe200000010ff */
[----:B------:R2:W-:Y:S01]  /*11440*/  STSM.16.M88.4 [R71], R56 ;  /* 0x0000003847007844 */ /* 0x0005e20000000200 */
[----:B------:R-:W-:-:S02]  /*11450*/  F2FP.BF16.F32.PACK_AB R63, R49, R48 ;  /* 0x00000030313f723e */ /* 0x000fc400000010ff */
[----:B------:R-:W-:Y:S02]  /*11460*/  F2FP.BF16.F32.PACK_AB R60, R35, R34 ;  /* 0x00000022233c723e */ /* 0x000fe400000010ff */
[----:B------:R-:W-:-:S03]  /*11470*/  ISETP.NE.U32.AND P0, PT, RZ, UR10, PT ;  /* 0x0000000aff007c0c */ /* 0x000fc6000bf05070 */
[----:B------:R3:W-:Y:S01]  /*11480*/  STSM.16.M88.4 [R70], R60 ;  /* 0x0000003c46007844 */ /* 0x0007e20000000200 */
[----:B------:R-:W-:Y:S01]  /*11490*/  ISETP.NE.AND.EX P0, PT, RZ, UR11, PT, P0 ;  /* 0x0000000bff007c0c */ /* 0x000fe2000bf05300 */
[----:B-1----:R-:W1:Y:S08]  /*114a0*/  LDC R54, c[0x0][0xbe8] ;  /* 0x0002fa00ff367b82 */ /* 0x002e700000000800 */
[----:B------:R-:W-:Y:S06]  /*114b0*/  BAR.SYNC.DEFER_BLOCKING 0x1, 0x180 ;  /* 0x0046000000007b1d */ /* 0x000fec0000010000 */
[----:B------:R-:W4:Y:S01]  /*114c0*/  @P0 LDG.E R17, desc[UR54][R68.64] ;  /* 0x0000003644110981 */ /* 0x000f22000c1e1900 */
[----:B0-----:R-:W-:-:S02]  /*114d0*/  ISETP.NE.U32.AND P1, PT, R50, RZ, PT ;  /* 0x000000ff3200720c */ /* 0x001fc40003f25070 */
[----:B------:R-:W-:-:S11]  /*114e0*/  R2UR UR4, R51 ;  /* 0x00000000330472ca */ /* 0x000fd600000e0000 */
[----:B------:R-:W-:Y:S01]  /*114f0*/  VOTEU.ANY UP0, P1 ;  /* 0x00000000003f7886 */ /* 0x000fe20000800100 */
[----:B-1----:R-:W-:Y:S01]  /*11500*/  ISETP.NE.AND P1, PT, R54, 0x1, PT ;  /* 0x000000013600780c */ /* 0x002fe20003f25270 */
[----:B------:R-:W-:Y:S02]  /*11510*/  UISETP.NE.AND.EX UP0, UPT, UR4, URZ, UPT, UP0 ;  /* 0x0000003f0400728c */ /* 0x000fe4000bf05300 */
[----:B------:R-:W-:Y:S01]  /*11520*/  UISETP.GT.AND UP1, UPT, UR42, 0x1, UPT ;  /* 0x000000012a00788c */ /* 0x000fe2000bf24270 */
[----:B------:R-:W-:Y:S01]  /*11530*/  UMOV UR18, 0x9b8 ;  /* 0x000009b800127882 */ /* 0x000fe20000000000 */
[----:B------:R-:W-:Y:S02]  /*11540*/  ULDC UR4, c[0x0][0xa88] ;  /* 0x0002a20000047ab9 */ /* 0x000fe40000000800 */
[----:B------:R-:W-:Y:S01]  /*11550*/  USEL UR18, UR18, 0x978, UP1 ;  /* 0x0000097812127887 */ /* 0x000fe20008800000 */
[----:B------:R-:W-:Y:S01]  /*11560*/  PLOP3.LUT P4, PT, PT, PT, UP0, 0x80, 0x0 ;  /* 0x000000000000781c */ /* 0x000fe20003f8f008 */
[----:B------:R-:W-:-:S03]  /*11570*/  IMAD.U32 R9, RZ, RZ, UR4 ;  /* 0x00000004ff097e24 */ /* 0x000fc6000f8e00ff */
[----:B------:R-:W-:Y:S01]  /*11580*/  @UP0 ULDC.64 UR8, c[0x0][0xc08] ;  /* 0x0003020000080ab9 */ /* 0x000fe20000000a00 */
[----:B------:R-:W0:Y:S01]  /*11590*/  @P1 LDC R18, c[0x0][0xbec] ;  /* 0x0002fb00ff121b82 */ /* 0x000e220000000800 */
[----:B------:R-:W-:-:S07]  /*115a0*/  @UP0 UIMAD.WIDE UR8, UR38, 0x4, UR8 ;  /* 0x00000004260808a5 */ /* 0x000fce000f8e0208 */
[----:B------:R-:W1:Y:S01]  /*115b0*/  @P1 LDC R53, c[0x0][0xbf0] ;  /* 0x0002fc00ff351b82 */ /* 0x000e620000000800 */
[----:B------:R-:W-:Y:S01]  /*115c0*/  UISETP.NE.U32.AND UP0, UPT, UR10, URZ, UPT ;  /* 0x0000003f0a00728c */ /* 0x000fe2000bf05070 */
[----:B------:R-:W-:Y:S01]  /*115d0*/  IMAD.U32 R50, RZ, RZ, UR8 ;  /* 0x00000008ff327e24 */ /* 0x000fe2000f8e00ff */
[----:B------:R-:W-:Y:S01]  /*115e0*/  ULDC.64 UR12, c[0x0][UR18+0x218] ;  /* 0x00008600120c7abb */ /* 0x000fe20008000a00 */
[----:B------:R-:W-:Y:S01]  /*115f0*/  IMAD.U32 R51, RZ, RZ, UR9 ;  /* 0x00000009ff337e24 */ /* 0x000fe2000f8e00ff */
[----:B------:R-:W-:Y:S02]  /*11600*/  UISETP.NE.AND.EX UP0, UPT, UR11, URZ, UPT, UP0 ;  /* 0x0000003f0b00728c */ /* 0x000fe4000bf05300 */
[----:B------:R-:W-:Y:S01]  /*11610*/  USEL UR16, UR41, URZ, UP1 ;  /* 0x0000003f29107287 */ /* 0x000fe20008800000 */
[----:B--2---:R-:W-:Y:S01]  /*11620*/  VIADD R57, R22, UR39 ;  /* 0x0000002716397c36 */ /* 0x004fe20008000000 */
[----:B------:R-:W-:Y:S01]  /*11630*/  UMOV UR4, URZ ;  /* 0x0000003f00047c82 */ /* 0x000fe20008000000 */
[----:B------:R-:W-:Y:S01]  /*11640*/  UIMAD.WIDE.U32 UR8, UR12, UR37, URZ ;  /* 0x000000250c0872a5 */ /* 0x000fe2000f8e003f */
[----:B------:R2:W5:Y:S01]  /*11650*/  @P4 LDG.E R9, desc[UR54][R50.64] ;  /* 0x0000003632094981 */ /* 0x000562000c1e1900 */
[----:B------:R-:W-:Y:S01]  /*11660*/  ULDC.64 UR14, c[0x0][UR18+0x228] ;  /* 0x00008a00120e7abb */ /* 0x000fe20008000a00 */
[----:B------:R-:W-:-:S02]  /*11670*/  UIMAD UR12, UR13, UR37, URZ ;  /* 0x000000250d0c72a4 */ /* 0x000fc4000f8e023f */
[----:B------:R-:W-:Y:S01]  /*11680*/  USHF.R.S32.HI UR17, URZ, 0x1f, UR38 ;  /* 0x0000001f3f117899 */ /* 0x000fe20008011426 */
[----:B0-----:R-:W-:Y:S01]  /*11690*/  @P1 IMAD.HI.U32 R18, R57, R18, RZ ;  /* 0x0000001239121227 */ /* 0x001fe200078e00ff */
[----:B------:R-:W-:Y:S02]  /*116a0*/  USEL UR7, UR38, URZ, !UP0 ;  /* 0x0000003f26077287 */ /* 0x000fe4000c000000 */
[----:B------:R-:W-:Y:S01]  /*116b0*/  UIMAD.WIDE.U32 UR20, UR14, UR16, URZ ;  /* 0x000000100e1472a5 */ /* 0x000fe2000f8e003f */
[----:B------:R-:W-:Y:S01]  /*116c0*/  ULDC.64 UR10, c[0x0][UR18+0x220] ;  /* 0x00008800120a7abb */ /* 0x000fe20008000a00 */
[----:B------:R-:W-:Y:S02]  /*116d0*/  UIMAD UR14, UR15, UR16, URZ ;  /* 0x000000100f0e72a4 */ /* 0x000fe4000f8e023f */
[----:B------:R-:W-:Y:S02]  /*116e0*/  UIADD3 UR15, UR9, UR12, URZ ;  /* 0x0000000c090f7290 */ /* 0x000fe4000fffe03f */
[----:B--2---:R-:W-:Y:S01]  /*116f0*/  IMAD.U32 R50, RZ, RZ, UR20 ;  /* 0x00000014ff327e24 */ /* 0x004fe2000f8e00ff */
[----:B------:R-:W-:Y:S01]  /*11700*/  USEL UR17, UR17, URZ, !UP0 ;  /* 0x0000003f11117287 */ /* 0x000fe2000c000000 */
[----:B------:R-:W-:Y:S01]  /*11710*/  IMAD.U32 R51, RZ, RZ, UR21 ;  /* 0x00000015ff337e24 */ /* 0x000fe2000f8e00ff */
[----:B------:R-:W-:-:S02]  /*11720*/  UIMAD UR9, UR11, UR7, URZ ;  /* 0x000000070b0972a4 */ /* 0x000fc4000f8e023f */
[----:B------:R-:W-:Y:S02]  /*11730*/  UIMAD.WIDE.U32 UR12, UR10, UR7, URZ ;  /* 0x000000070a0c72a5 */ /* 0x000fe4000f8e003f */
[----:B------:R-:W-:Y:S02]  /*11740*/  UIMAD UR9, UR10, UR17, UR9 ;  /* 0x000000110a0972a4 */ /* 0x000fe4000f8e0209 */
[----:B------:R-:W-:Y:S02]  /*11750*/  UIADD3 UR14, UR21, UR14, URZ ;  /* 0x0000000e150e7290 */ /* 0x000fe4000fffe03f */
[----:B------:R-:W-:-:S04]  /*11760*/  UIADD3 UR9, UR13, UR9, URZ ;  /* 0x000000090d097290 */ /* 0x000fc8000fffe03f */
[----:B------:R-:W-:Y:S01]  /*11770*/  IMAD.U32 R51, RZ, RZ, UR14 ;  /* 0x0000000eff337e24 */ /* 0x000fe2000f8e00ff */
[----:B----4-:R-:W-:Y:S01]  /*11780*/  @P0 R2UR UR4, R17 ;  /* 0x00000000110402ca */ /* 0x010fe200000e0000 */
[----:B------:R-:W-:Y:S01]  /*11790*/  IMAD.MOV.U32 R17, RZ, RZ, R57 ;  /* 0x000000ffff117224 */ /* 0x000fe200078e0039 */
[----:B-1----:R-:W-:-:S04]  /*117a0*/  @P1 SHF.R.U32.HI R17, RZ, R53, R18 ;  /* 0x00000035ff111219 */ /* 0x002fc80000011612 */
[--C-:B------:R-:W-:Y:S01]  /*117b0*/  SHF.R.S32.HI R18, RZ, 0x1f, R17.reuse ;  /* 0x0000001fff127819 */ /* 0x100fe20000011411 */
[----:B------:R-:W-:-:S04]  /*117c0*/  IMAD.MOV R53, RZ, RZ, -R17 ;  /* 0x000000ffff357224 */ /* 0x000fc800078e0a11 */
[----:B------:R-:W-:Y:S02]  /*117d0*/  IMAD R53, R54, R53, R57 ;  /* 0x0000003536357224 */ /* 0x000fe400078e0239 */
[----:B------:R-:W-:Y:S02]  /*117e0*/  UIADD3 UR8, UP0, UP2, UR12, UR8, UR4 ;  /* 0x000000080c087290 */ /* 0x000fe4000fa1e004 */
[----:B------:R-:W-:Y:S01]  /*117f0*/  USHF.R.S32.HI UR11, URZ, 0x1f, UR4 ;  /* 0x0000001f3f0b7899 */ /* 0x000fe20008011404 */
[----:B------:R-:W-:Y:S01]  /*11800*/  ULDC.64 UR12, c[0x0][0xba8] ;  /* 0x0002ea00000c7ab9 */ /* 0x000fe20000000a00 */
[----:B------:R-:W-:Y:S02]  /*11810*/  @!UP1 ULDC UR12, c[0x0][0xb50] ;  /* 0x0002d400000c9ab9 */ /* 0x000fe40000000800 */
[----:B------:R-:W-:Y:S01]  /*11820*/  UIADD3.X UR10, UR9, UR15, UR11, UP0, UP2 ;  /* 0x0000000f090a7290 */ /* 0x000fe200087e440b */
[----:B------:R-:W-:Y:S01]  /*11830*/  IADD3 R50, P2, P3, R17, UR8, R50 ;  /* 0x0000000811327c10 */ /* 0x000fe2000fb5e032 */
[----:B------:R-:W-:Y:S01]  /*11840*/  @!UP1 ULDC UR13, c[0x0][0xb54] ;  /* 0x0002d500000d9ab9 */ /* 0x000fe20000000800 */
[----:B------:R-:W-:Y:S01]  /*11850*/  ULDC.64 UR8, c[0x0][UR18+0x210] ;  /* 0x0000840012087abb */ /* 0x000fe20008000a00 */
[----:B------:R-:W-:Y:S01]  /*11860*/  SHF.R.S32.HI R17, RZ, 0x1f, R53 ;  /* 0x0000001fff117819 */ /* 0x000fe20000011435 */
[----:B------:R-:W-:Y:S01]  /*11870*/  IMAD R52, R53, UR9, RZ ;  /* 0x0000000935347c24 */ /* 0x000fe2000f8e02ff */
[----:B------:R-:W-:-:S03]  /*11880*/  IADD3.X R51, R18, UR10, R51, P2, P3 ;  /* 0x0000000a12337c10 */ /* 0x000fc600097e6433 */
[----:B------:R-:W-:Y:S02]  /*11890*/  IMAD R17, R17, UR8, R52 ;  /* 0x0000000811117c24 */ /* 0x000fe4000f8e0234 */
[----:B------:R-:W-:-:S04]  /*118a0*/  IMAD.WIDE.U32 R50, R53, UR8, R50 ;  /* 0x0000000835327c25 */ /* 0x000fc8000f8e0032 */
[----:B------:R-:W-:Y:S01]  /*118b0*/  IMAD.IADD R17, R51, 0x1, R17 ;  /* 0x0000000133117824 */ /* 0x000fe200078e0211 */
[----:B------:R-:W-:-:S04]  /*118c0*/  LEA R18, P2, R50, UR12, 0x2 ;  /* 0x0000000c32127c11 */ /* 0x000fc8000f8410ff */
[----:B------:R-:W-:Y:S01]  /*118d0*/  LEA.HI.X R17, R50, UR13, R17, 0x2, P2 ;  /* 0x0000000d32117c11 */ /* 0x000fe200090f1411 */
[----:B---3--:R-:W-:Y:S08]  /*118e0*/  @P4 BRA `(.L_x_1151) ;  /* 0x0000000000104947 */ /* 0x008ff00003800000 */
[----:B------:R-:W-:Y:S05]  /*118f0*/  @!P0 BRA `(.L_x_1151) ;  /* 0x00000000000c8947 */ /* 0x000fea0003800000 */
[----:B------:R-:W2:Y:S04]  /*11900*/  LDG.E R50, desc[UR54][R68.64] ;  /* 0x0000003644327981 */ /* 0x000ea8000c1e1900 */
[----:B-----5:R-:W2:Y:S02]  /*11910*/  LDG.E R9, desc[UR54][R68.64+0x4] ;  /* 0x0000043644097981 */ /* 0x020ea4000c1e1900 */
[----:B--2---:R-:W-:-:S07]  /*11920*/  IMAD.IADD R9, R9, 0x1, -R50 ;  /* 0x0000000109097824 */ /* 0x004fce00078e0a32 */
.L_x_1151:
[----:B------:R-:W2:Y:S01]  /*11930*/  LDL R55, [R1] ;  /* 0x0000000001377983 */ /* 0x000ea20000100800 */
[----:B-----5:R-:W-:Y:S01]  /*11940*/  IMAD R56, R9, R54, RZ ;  /* 0x0000003609387224 */ /* 0x020fe200078e02ff */
[----:B------:R-:W-:Y:S02]  /*11950*/  LOP3.LUT P0, RZ, R23, 0x3, RZ, 0xc0, !PT ;  /* 0x0000000317ff7812 */ /* 0x000fe4000780c0ff */
[----:B------:R-:W-:Y:S01]  /*11960*/  SHFL.IDX PT, R50, R18, RZ, 0x1c1f ;  /* 0x001c1fff12327589 */ /* 0x000fe200000e0000 */
[----:B------:R-:W-:-:S03]  /*11970*/  PLOP3.LUT P3, PT, PT, PT, UP1, 0x80, 0x0 ;  /* 0x000000000000781c */ /* 0x000fc60003f6f018 */
[----:B------:R-:W0:Y:S04]  /*11980*/  SHFL.IDX PT, R51, R17, RZ, 0x1c1f ;  /* 0x001c1fff11337589 */ /* 0x000e2800000e0000 */
[----:B------:R-:W-:Y:S04]  /*11990*/  SHFL.IDX PT, R52, R18, 0x1, 0x1c1f ;  /* 0x003c1f0012347f89 */ /* 0x000fe800000e0000 */
[----:B------:R-:W1:Y:S01]  /*119a0*/  SHFL.IDX PT, R53, R17, 0x1, 0x1c1f ;  /* 0x003c1f0011357f89 */ /* 0x000e6200000e0000 */
[----:B--2---:R-:W-:-:S04]  /*119b0*/  VIADD R55, R55, UR39 ;  /* 0x0000002737377c36 */ /* 0x004fc80008000000 */
[C---:B------:R-:W-:Y:S01]  /*119c0*/  VIADD R9, R55.reuse, 0x8 ;  /* 0x0000000837097836 */ /* 0x040fe20000000000 */
[----:B------:R-:W-:-:S04]  /*119d0*/  ISETP.GE.OR P2, PT, R55, R56, P0 ;  /* 0x000000383700720c */ /* 0x000fc80000746670 */
[----:B------:R-:W-:-:S09]  /*119e0*/  ISETP.GE.OR P0, PT, R9, R56, P0 ;  /* 0x000000380900720c */ /* 0x000fd20000706670 */
[----:B0-----:R0:W-:Y:S01]  /*119f0*/  @!P2 ST.E desc[UR54][R50.64], R6 ;  /* 0x000000063200a985 */ /* 0x0011e2000c101936 */
[----:B------:R-:W-:-:S03]  /*11a00*/  ISETP.GE.AND P2, PT, R55, R56, PT ;  /* 0x000000383700720c */ /* 0x000fc60003f46270 */
[----:B-1----:R0:W-:Y:S01]  /*11a10*/  @!P0 ST.E desc[UR54][R52.64], R7 ;  /* 0x0000000734008985 */ /* 0x0021e2000c101936 */
[----:B------:R-:W-:Y:S01]  /*11a20*/  ISETP.GE.AND P0, PT, R9, R56, PT ;  /* 0x000000380900720c */ /* 0x000fe20003f06270 */
[----:B------:R-:W-:-:S12]  /*11a30*/  @P3 BRA `(.L_x_1152) ;  /* 0x0000000400ac3947 */ /* 0x000fd80003800000 */
[----:B0-----:R-:W-:Y:S01]  /*11a40*/  IMAD R7, R5, 0x40, R0 ;  /* 0x0000004005077824 */ /* 0x001fe200078e0200 */
[----:B------:R-:W-:-:S03]  /*11a50*/  ULDC.64 UR12, c[0x0][0xaa0] ;  /* 0x0002a800000c7ab9 */ /* 0x000fc60000000a00 */
        /* <DEDUP_REMOVED lines=15> */
[----:B------:R-:W2:Y:S04]  /*11b50*/  LD.E.128 R12, desc[UR54][R12.64] ;  /* 0x000000360c0c7980 */ /* 0x000ea8000c101d00 */
[----:B------:R-:W3:Y:S04]  /*11b60*/  LD.E.128 R24, desc[UR54][R24.64] ;  /* 0x0000003618187980 */ /* 0x000ee8000c101d00 */
[----:B------:R-:W4:Y:S01]  /*11b70*/  LD.E.128 R32, desc[UR54][R32.64] ;  /* 0x0000003620207980 */ /* 0x000f22000c101d00 */
[----:B------:R-:W-:-:S04]  /*11b80*/  IADD3 R7, P0, R10, 0x4800, RZ ;  /* 0x000048000a077810 */ /* 0x000fc80007f1e0ff */
[----:B------:R-:W-:Y:S01]  /*11b90*/  LOP3.LUT R6, R7, 0x380, RZ, 0xc0, !PT ;  /* 0x0000038007067812 */ /* 0x000fe200078ec0ff */
[----:B------:R-:W-:Y:S01]  /*11ba0*/  IMAD.X R29, RZ, RZ, R11, P0 ;  /* 0x000000ffff1d7224 */ /* 0x000fe200000e060b */
[----:B------:R-:W-:Y:S01]  /*11bb0*/  UIMAD UR10, UR11, UR12, URZ ;  /* 0x0000000c0b0a72a4 */ /* 0x000fe2000f8e023f */
[----:B------:R-:W0:Y:S01]  /*11bc0*/  @P1 LDC R11, c[0x0][0xbf0] ;  /* 0x0002fc00ff0b1b82 */ /* 0x000e220000000800 */
[----:B------:R-:W-:-:S04]  /*11bd0*/  SHF.R.U64 R6, R6, 0x3, RZ ;  /* 0x0000000306067819 */ /* 0x000fc800000012ff */
[----:B------:R-:W-:-:S03]  /*11be0*/  LOP3.LUT R28, R6, R7, RZ, 0x3c, !PT ;  /* 0x00000007061c7212 */ /* 0x000fc600078e3cff */
[----:B------:R-:W1:Y:S01]  /*11bf0*/  @P1 LDC R7, c[0x0][0xbec] ;  /* 0x0002fb00ff071b82 */ /* 0x000e620000000800 */
[----:B------:R-:W-:Y:S02]  /*11c00*/  UIMAD UR10, UR4, UR13, UR10 ;  /* 0x0000000d040a72a4 */ /* 0x000fe4000f8e020a */
[----:B------:R-:W-:Y:S01]  /*11c10*/  UIMAD.WIDE.U32 UR8, UR4, UR12, URZ ;  /* 0x0000000c040872a5 */ /* 0x000fe2000f8e003f */
[----:B------:R-:W-:Y:S01]  /*11c20*/  IMAD R8, R8, 0x30, R5 ;  /* 0x0000003008087824 */ /* 0x000fe200078e0205 */
[----:B------:R-:W5:Y:S01]  /*11c30*/  LD.E.128 R28, desc[UR54][R28.64] ;  /* 0x000000361c1c7980 */ /* 0x000f62000c101d00 */
[----:B------:R-:W-:Y:S01]  /*11c40*/  USHF.R.S32.HI UR4, URZ, 0x1f, UR7 ;  /* 0x0000001f3f047899 */ /* 0x000fe20008011407 */
[----:B------:R-:W-:Y:S01]  /*11c50*/  VIADD R21, R5, UR39 ;  /* 0x0000002705157c36 */ /* 0x000fe20008000000 */
[----:B------:R-:W-:Y:S01]  /*11c60*/  UIADD3 UR9, UR9, UR10, URZ ;  /* 0x0000000a09097290 */ /* 0x000fe2000fffe03f */
[----:B------:R-:W-:Y:S01]  /*11c70*/  VIADD R10, R8, UR39 ;  /* 0x00000027080a7c36 */ /* 0x000fe20008000000 */
[----:B------:R-:W-:Y:S01]  /*11c80*/  @!PT LDS RZ, [RZ] ;  /* 0x00000000fffff984 */ /* 0x000fe20000000800 */
[----:B------:R-:W-:Y:S01]  /*11c90*/  @!PT LDS RZ, [RZ] ;  /* 0x00000000fffff984 */ /* 0x000fe20000000800 */
[----:B------:R-:W-:Y:S01]  /*11ca0*/  @!PT LDS RZ, [RZ] ;  /* 0x00000000fffff984 */ /* 0x000fe20000000800 */
[----:B------:R-:W-:Y:S01]  /*11cb0*/  @!PT LDS RZ, [RZ] ;  /* 0x00000000fffff984 */ /* 0x000fe20000000800 */
[----:B------:R0:W-:Y:S06]  /*11cc0*/  MEMBAR.ALL.CTA ;  /* 0x0000000000007992 */ /* 0x0001ec0000008000 */
[----:B0-----:R-:W0:Y:S01]  /*11cd0*/  FENCE.VIEW.ASYNC.S ;  /* 0x00000000000073c6 */ /* 0x001e220000000000 */
[----:B------:R-:W-:Y:S01]  /*11ce0*/  ULDC.64 UR10, c[0x0][0xae8] ;  /* 0x0002ba00000a7ab9 */ /* 0x000fe20000000a00 */
[----:B------:R-:W-:Y:S01]  /*11cf0*/  VIADD R5, R21, 0x30 ;  /* 0x0000003015057836 */ /* 0x000fe20000000000 */
[----:B------:R-:W-:Y:S01]  /*11d00*/  UIMAD.WIDE.U32 UR8, UR37, UR10, UR8 ;  /* 0x0000000a250872a5 */ /* 0x000fe2000f8e0008 */
[----:B------:R-:W-:-:S03]  /*11d10*/  IMAD.MOV.U32 R9, RZ, RZ, R10 ;  /* 0x000000ffff097224 */ /* 0x000fc600078e000a */
[----:B------:R-:W-:-:S03]  /*11d20*/  UIMAD UR9, UR37, UR11, UR9 ;  /* 0x0000000b250972a4 */ /* 0x000fc6000f8e0209 */
[----:B------:R-:W-:Y:S02]  /*11d30*/  ULDC.64 UR10, c[0x0][0xaf0] ;  /* 0x0002bc00000a7ab9 */ /* 0x000fe40000000a00 */
[----:B------:R-:W-:Y:S01]  /*11d40*/  UIMAD UR4, UR4, UR10, URZ ;  /* 0x0000000a040472a4 */ /* 0x000fe2000f8e023f */
[----:B-1----:R-:W-:Y:S01]  /*11d50*/  @P1 IMAD.HI.U32 R6, R10, R7, RZ ;  /* 0x000000070a061227 */ /* 0x002fe200078e00ff */
[----:B------:R-:W-:Y:S02]  /*11d60*/  UIMAD.WIDE.U32 UR8, UR7, UR10, UR8 ;  /* 0x0000000a070872a5 */ /* 0x000fe4000f8e0008 */
[----:B------:R-:W-:Y:S02]  /*11d70*/  UIMAD UR4, UR7, UR11, UR4 ;  /* 0x0000000b070472a4 */ /* 0x000fe4000f8e0204 */
[----:B------:R-:W-:Y:S01]  /*11d80*/  @P1 SHF.R.U32.HI R9, RZ, R11, R6 ;  /* 0x0000000bff091219 */ /* 0x000fe20000011606 */
[----:B------:R-:W-:Y:S01]  /*11d90*/  ULDC.64 UR10, c[0x0][0xae0] ;  /* 0x0002b800000a7ab9 */ /* 0x000fe20000000a00 */
[----:B------:R-:W-:-:S02]  /*11da0*/  UIADD3 UR4, UR9, UR4, URZ ;  /* 0x0000000409047290 */ /* 0x000fc4000fffe03f */
[----:B------:R-:W-:Y:S01]  /*11db0*/  IMAD.U32 R7, RZ, RZ, UR9 ;  /* 0x00000009ff077e24 */ /* 0x000fe2000f8e00ff */
[--C-:B------:R-:W-:Y:S01]  /*11dc0*/  SHF.R.S32.HI R8, RZ, 0x1f, R9.reuse ;  /* 0x0000001fff087819 */ /* 0x100fe20000011409 */
[----:B------:R-:W-:Y:S02]  /*11dd0*/  IMAD.MOV R11, RZ, RZ, -R9 ;  /* 0x000000ffff0b7224 */ /* 0x000fe400078e0a09 */
[----:B------:R-:W-:Y:S01]  /*11de0*/  IMAD.U32 R6, RZ, RZ, UR8 ;  /* 0x00000008ff067e24 */ /* 0x000fe2000f8e00ff */
[----:B------:R-:W-:Y:S01]  /*11df0*/  ULDC.64 UR8, c[0x0][0xad8] ;  /* 0x0002b60000087ab9 */ /* 0x000fe20000000a00 */
[----:B------:R-:W-:Y:S02]  /*11e00*/  IMAD R8, R8, UR10, RZ ;  /* 0x0000000a08087c24 */ /* 0x000fe4000f8e02ff */
[----:B------:R-:W-:Y:S02]  /*11e10*/  IMAD R11, R54, R11, R10 ;  /* 0x0000000b360b7224 */ /* 0x000fe400078e020a */
[----:B------:R-:W-:Y:S01]  /*11e20*/  IMAD.U32 R7, RZ, RZ, UR4 ;  /* 0x00000004ff077e24 */ /* 0x000fe2000f8e00ff */
[----:B------:R-:W-:Y:S01]  /*11e30*/  ULDC UR4, c[0x0][0xac8] ;  /* 0x0002b20000047ab9 */ /* 0x000fe20000000800 */
[C---:B------:R-:W-:Y:S01]  /*11e40*/  IMAD R17, R9.reuse, UR11, R8 ;  /* 0x0000000b09117c24 */ /* 0x040fe2000f8e0208 */
[----:B------:R-:W-:Y:S01]  /*11e50*/  SHF.R.S32.HI R8, RZ, 0x1f, R11 ;  /* 0x0000001fff087819 */ /* 0x000fe2000001140b */
[----:B------:R-:W-:-:S04]  /*11e60*/  IMAD.WIDE.U32 R6, R9, UR10, R6 ;  /* 0x0000000a09067c25 */ /* 0x000fc8000f8e0006 */
[----:B------:R-:W-:Y:S02]  /*11e70*/  IMAD.IADD R7, R7, 0x1, R17 ;  /* 0x0000000107077824 */ /* 0x000fe400078e0211 */
[----:B------:R-:W-:Y:S02]  /*11e80*/  IMAD R8, R8, UR8, RZ ;  /* 0x0000000808087c24 */ /* 0x000fe4000f8e02ff */
[----:B------:R-:W-:-:S04]  /*11e90*/  IMAD.WIDE.U32 R6, R11, UR8, R6 ;  /* 0x000000080b067c25 */ /* 0x000fc8000f8e0006 */
[----:B------:R-:W-:Y:S01]  /*11ea0*/  IMAD R9, R11, UR9, R8 ;  /* 0x000000090b097c24 */ /* 0x000fe2000f8e0208 */
[----:B------:R-:W-:Y:S02]  /*11eb0*/  ULDC.64 UR8, c[0x0][0xa80] ;  /* 0x0002a00000087ab9 */ /* 0x000fe40000000a00 */
[----:B------:R-:W-:Y:S01]  /*11ec0*/  LEA R11, P0, R6, UR8, 0x1 ;  /* 0x00000008060b7c11 */ /* 0x000fe2000f8008ff */
[----:B------:R-:W-:-:S04]  /*11ed0*/  IMAD.IADD R7, R7, 0x1, R9 ;  /* 0x0000000107077824 */ /* 0x000fc800078e0209 */
[----:B0-----:R-:W0:Y:S01]  /*11ee0*/  SHFL.IDX PT, R37, R11, 0x1, 0x181f ;  /* 0x00381f000b257f89 */ /* 0x001e2200000e0000 */
[----:B------:R-:W-:Y:S01]  /*11ef0*/  LEA.HI.X R17, R6, UR9, R7, 0x1, P0 ;  /* 0x0000000906117c11 */ /* 0x000fe200080f0c07 */
[C---:B------:R-:W-:Y:S01]  /*11f00*/  VIADD R6, R21.reuse, 0x60 ;  /* 0x0000006015067836 */ /* 0x040fe20000000000 */
[----:B------:R-:W-:Y:S01]  /*11f10*/  ISETP.GE.AND P0, PT, R0, UR4, PT ;  /* 0x0000000400007c0c */ /* 0x000fe2000bf06270 */
[----:B------:R-:W1:Y:S03]  /*11f20*/  SHFL.IDX PT, R7, R11, RZ, 0x181f ;  /* 0x00181fff0b077589 */ /* 0x000e6600000e0000 */
[-C--:B------:R-:W-:Y:S01]  /*11f30*/  ISETP.GE.OR P1, PT, R21, R56.reuse, P0 ;  /* 0x000000381500720c */ /* 0x080fe20000726670 */
[----:B------:R-:W1:Y:S01]  /*11f40*/  SHFL.IDX PT, R39, R11, 0x2, 0x181f ;  /* 0x00581f000b277f89 */ /* 0x000e6200000e0000 */
[-C--:B------:R-:W-:Y:S01]  /*11f50*/  ISETP.GE.OR P2, PT, R5, R56.reuse, P0 ;  /* 0x000000380500720c */ /* 0x080fe20000746670 */
[----:B------:R-:W-:Y:S01]  /*11f60*/  VIADD R5, R4, 0x13220 ;  /* 0x0001322004057836 */ /* 0x000fe20000000000 */
[----:B------:R-:W-:Y:S01]  /*11f70*/  ISETP.GE.OR P3, PT, R6, R56, P0 ;  /* 0x000000380600720c */ /* 0x000fe20000766670 */
[----:B------:R-:W1:Y:S04]  /*11f80*/  SHFL.IDX PT, R9, R17, RZ, 0x181f ;  /* 0x00181fff11097589 */ /* 0x000e6800000e0000 */
[----:B------:R-:W1:Y:S04]  /*11f90*/  SHFL.IDX PT, R10, R17, 0x1, 0x181f ;  /* 0x00381f00110a7f89 */ /* 0x000e6800000e0000 */
[----:B------:R-:W1:Y:S02]  /*11fa0*/  SHFL.IDX PT, R18, R17, 0x2, 0x181f ;  /* 0x00581f0011127f89 */ /* 0x000e6400000e0000 */
[----:B0-----:R-:W-:-:S02]  /*11fb0*/  @!P2 LEA R6, P5, R0, R37, 0x1 ;  /* 0x000000250006a211 */ /* 0x001fc400078a08ff */
[----:B------:R-:W0:Y:S01]  /*11fc0*/  SHFL.IDX PT, R11, R11, 0x3, 0x181f ;  /* 0x00781f000b0b7f89 */ /* 0x000e2200000e0000 */
[----:B-1----:R-:W-:-:S03]  /*11fd0*/  @!P1 LEA R4, P4, R0, R7, 0x1 ;  /* 0x0000000700049211 */ /* 0x002fc600078808ff */
[----:B------:R-:W1:Y:S01]  /*11fe0*/  SHFL.IDX PT, R17, R17, 0x3, 0x181f ;  /* 0x00781f0011117f89 */ /* 0x000e6200000e0000 */
[----:B------:R-:W-:Y:S02]  /*11ff0*/  PRMT R7, RZ, 0x654, R5 ;  /* 0x00000654ff077816 */ /* 0x000fe40000000005 */
[C---:B------:R-:W-:Y:S02]  /*12000*/  @!P3 LEA R8, P6, R0.reuse, R39, 0x1 ;  /* 0x000000270008b211 */ /* 0x040fe400078c08ff */
[----:B------:R0:W-:Y:S01]  /*12010*/  SYNCS.ARRIVE.TRANS64.RED.A1T0 RZ, [R7+URZ], RZ ;  /* 0x000000ff07ff79a7 */ /* 0x0001e2000810043f */
[C-C-:B------:R-:W-:Y:S02]  /*12020*/  @!P1 LEA.HI.X R5, R0.reuse, R9, R3.reuse, 0x1, P4 ;  /* 0x0000000900059211 */ /* 0x140fe400020f0c03 */
[C-C-:B0-----:R-:W-:Y:S01]  /*12030*/  @!P2 LEA.HI.X R7, R0.reuse, R10, R3.reuse, 0x1, P5 ;  /* 0x0000000a0007a211 */ /* 0x141fe200028f0c03 */
[----:B------:R-:W-:Y:S01]  /*12040*/  VIADD R10, R21, 0x90 ;  /* 0x00000090150a7836 */ /* 0x000fe20000000000 */
[----:B------:R-:W-:-:S04]  /*12050*/  @!P3 LEA.HI.X R9, R0, R18, R3, 0x1, P6 ;  /* 0x000000120009b211 */ /* 0x000fc800030f0c03 */
[----:B------:R-:W-:Y:S01]  /*12060*/  ISETP.GE.OR P0, PT, R10, R56, P0 ;  /* 0x000000380a00720c */ /* 0x000fe20000706670 */
[----:B--2---:R0:W-:Y:S04]  /*12070*/  @!P1 ST.E.128 desc[UR54][R4.64], R12 ;  /* 0x0000000c04009985 */ /* 0x0041e8000c101d36 */
[----:B---3--:R0:W-:Y:S04]  /*12080*/  @!P2 ST.E.128 desc[UR54][R6.64], R24 ;  /* 0x000000180600a985 */ /* 0x0081e8000c101d36 */
[----:B----4-:R0:W-:Y:S04]  /*12090*/  @!P3 ST.E.128 desc[UR54][R8.64], R32 ;  /* 0x000000200800b985 */ /* 0x0101e8000c101d36 */
[----:B-1----:R-:W-:Y:S05]  /*120a0*/  @P0 BRA `(.L_x_1153) ;  /* 0x0000001000d00947 */ /* 0x002fea0003800000 */
[----:B0-----:R-:W-:-:S04]  /*120b0*/  LEA R4, P0, R0, R11, 0x1 ;  /* 0x0000000b00047211 */ /* 0x001fc800078008ff */
[----:B------:R-:W-:-:S05]  /*120c0*/  LEA.HI.X R5, R0, R17, R3, 0x1, P0 ;  /* 0x0000001100057211 */ /* 0x000fca00000f0c03 */
[----:B-----5:R0:W-:Y:S01]  /*120d0*/  ST.E.128 desc[UR54][R4.64], R28 ;  /* 0x0000001c04007985 */ /* 0x0201e2000c101d36 */
[----:B------:R-:W-:Y:S05]  /*120e0*/  BRA `(.L_x_1153) ;  /* 0x0000001000c07947 */ /* 0x000fea0003800000 */
.L_x_1152:
[----:B------:R-:W-:Y:S01]  /*120f0*/  ULDC.64 UR12, c[0x0][0xb08] ;  /* 0x0002c200000c7ab9 */ /* 0x000fe20000000a00 */
[----:B------:R-:W1:Y:S01]  /*12100*/  @P1 LDC R0, c[0x0][0xbec] ;  /* 0x0002fb00ff001b82 */ /* 0x000e620000000800 */
[----:B------:R-:W-:Y:S01]  /*12110*/  UIMAD UR10, UR11, UR12, URZ ;  /* 0x0000000c0b0a72a4 */ /* 0x000fe2000f8e023f */
[----:B------:R-:W-:Y:S01]  /*12120*/  IMAD.MOV.U32 R3, RZ, RZ, R57 ;  /* 0x000000ffff037224 */ /* 0x000fe200078e0039 */
[----:B------:R-:W-:Y:S01]  /*12130*/  UIMAD.WIDE.U32 UR8, UR4, UR12, URZ ;  /* 0x0000000c040872a5 */ /* 0x000fe2000f8e003f */
[----:B------:R-:W-:Y:S01]  /*12140*/  VIADD R8, R4, 0x13220 ;  /* 0x0001322004087836 */ /* 0x000fe20000000000 */
[----:B------:R-:W-:Y:S01]  /*12150*/  UIMAD UR10, UR4, UR13, UR10 ;  /* 0x0000000d040a72a4 */ /* 0x000fe2000f8e020a */
[C---:B------:R-:W-:Y:S01]  /*12160*/  VIADD R17, R19.reuse, 0x10 ;  /* 0x0000001013117836 */ /* 0x040fe20000000000 */
[----:B------:R-:W-:Y:S01]  /*12170*/  USHF.R.S32.HI UR4, URZ, 0x1f, UR7 ;  /* 0x0000001f3f047899 */ /* 0x000fe20008011407 */
[----:B------:R-:W2:Y:S01]  /*12180*/  @P1 LDC R5, c[0x0][0xbf0] ;  /* 0x0002fc00ff051b82 */ /* 0x000ea20000000800 */
[----:B------:R-:W-:Y:S01]  /*12190*/  UIADD3 UR9, UR9, UR10, URZ ;  /* 0x0000000a09097290 */ /* 0x000fe2000fffe03f */
[----:B------:R-:W-:Y:S01]  /*121a0*/  PRMT R8, RZ, 0x654, R8 ;  /* 0x00000654ff087816 */ /* 0x000fe20000000008 */
[C---:B------:R-:W-:Y:S01]  /*121b0*/  VIADD R55, R19.reuse, 0x18 ;  /* 0x0000001813377836 */ /* 0x040fe20000000000 */
[----:B------:R-:W-:Y:S01]  /*121c0*/  ULDC.64 UR10, c[0x0][0xb38] ;  /* 0x0002ce00000a7ab9 */ /* 0x000fe20000000a00 */
[C---:B------:R-:W-:Y:S01]  /*121d0*/  VIADD R59, R19.reuse, 0x28 ;  /* 0x00000028133b7836 */ /* 0x040fe20000000000 */
[----:B------:R-:W-:Y:S01]  /*121e0*/  UIMAD.WIDE.U32 UR8, UR37, UR10, UR8 ;  /* 0x0000000a250872a5 */ /* 0x000fe2000f8e0008 */
[C---:B------:R-:W-:Y:S01]  /*121f0*/  VIADD R61, R19.reuse, 0x30 ;  /* 0x00000030133d7836 */ /* 0x040fe20000000000 */
[----:B------:R3:W-:Y:S01]  /*12200*/  SYNCS.ARRIVE.TRANS64.RED.A1T0 RZ, [R8+URZ], RZ ;  /* 0x000000ff08ff79a7 */ /* 0x0007e2000810043f */
[C---:B------:R-:W-:Y:S01]  /*12210*/  VIADD R63, R19.reuse, 0x38 ;  /* 0x00000038133f7836 */ /* 0x040fe20000000000 */
[----:B------:R-:W-:Y:S01]  /*12220*/  UIMAD UR9, UR37, UR11, UR9 ;  /* 0x0000000b250972a4 */ /* 0x000fe2000f8e0209 */
[----:B------:R-:W-:Y:S01]  /*12230*/  VIADD R65, R19, 0x8 ;  /* 0x0000000813417836 */ /* 0x000fe20000000000 */
[----:B------:R-:W-:Y:S01]  /*12240*/  BSSY B1, `(.L_x_1154) ;  /* 0x000004a000017945 */ /* 0x000fe20003800000 */
[----:B------:R-:W-:Y:S01]  /*12250*/  ULDC.64 UR10, c[0x0][0xb40] ;  /* 0x0002d000000a7ab9 */ /* 0x000fe20000000a00 */
[----:B------:R-:W-:Y:S01]  /*12260*/  SHF.R.S32.HI R18, RZ, 0x1f, R55 ;  /* 0x0000001fff127819 */ /* 0x000fe20000011437 */
[----:B------:R-:W-:Y:S01]  /*12270*/  UIMAD UR4, UR4, UR10, URZ ;  /* 0x0000000a040472a4 */ /* 0x000fe2000f8e023f */
[----:B-1----:R-:W-:Y:S01]  /*12280*/  @P1 IMAD.HI.U32 R0, R57, R0, RZ ;  /* 0x0000000039001227 */ /* 0x002fe200078e00ff */
[----:B------:R-:W-:Y:S01]  /*12290*/  UIMAD.WIDE.U32 UR8, UR7, UR10, UR8 ;  /* 0x0000000a070872a5 */ /* 0x000fe2000f8e0008 */
[----:B------:R-:W-:Y:S01]  /*122a0*/  SHF.R.S32.HI R56, RZ, 0x1f, R59 ;  /* 0x0000001fff387819 */ /* 0x000fe2000001143b */
[----:B------:R-:W-:Y:S01]  /*122b0*/  UIMAD UR4, UR7, UR11, UR4 ;  /* 0x0000000b070472a4 */ /* 0x000fe2000f8e0204 */
[----:B------:R-:W-:-:S02]  /*122c0*/  SHF.R.S32.HI R58, RZ, 0x1f, R61 ;  /* 0x0000001fff3a7819 */ /* 0x000fc4000001143d */
[----:B------:R-:W-:Y:S01]  /*122d0*/  ULDC.64 UR10, c[0x0][0xb48] ;  /* 0x0002d200000a7ab9 */ /* 0x000fe20000000a00 */
[----:B------:R-:W-:Y:S01]  /*122e0*/  UIADD3 UR9, UR9, UR4, URZ ;  /* 0x0000000409097290 */ /* 0x000fe2000fffe03f */
[----:B--2---:R-:W-:Y:S02]  /*122f0*/  @P1 SHF.R.U32.HI R3, RZ, R5, R0 ;  /* 0x00000005ff031219 */ /* 0x004fe40000011600 */
[----:B------:R-:W-:Y:S01]  /*12300*/  SHF.R.S32.HI R60, RZ, 0x1f, R63 ;  /* 0x0000001fff3c7819 */ /* 0x000fe2000001143f */
[----:B------:R-:W-:Y:S01]  /*12310*/  UIMAD.WIDE.U32 UR8, UR41, UR10, UR8 ;  /* 0x0000000a290872a5 */ /* 0x000fe2000f8e0008 */
[--C-:B------:R-:W-:Y:S01]  /*12320*/  SHF.R.S32.HI R0, RZ, 0x1f, R3.reuse ;  /* 0x0000001fff007819 */ /* 0x100fe20000011403 */
[----:B------:R-:W-:Y:S01]  /*12330*/  IMAD.MOV R5, RZ, RZ, -R3 ;  /* 0x000000ffff057224 */ /* 0x000fe200078e0a03 */
[----:B------:R-:W-:Y:S01]  /*12340*/  SHF.R.S32.HI R62, RZ, 0x1f, R65 ;  /* 0x0000001fff3e7819 */ /* 0x000fe20000011441 */
[----:B------:R-:W-:Y:S01]  /*12350*/  UIMAD UR41, UR41, UR11, UR9 ;  /* 0x0000000b292972a4 */ /* 0x000fe2000f8e0209 */
[----:B------:R-:W-:Y:S01]  /*12360*/  SHF.R.S32.HI R64, RZ, 0x1f, R17 ;  /* 0x0000001fff407819 */ /* 0x000fe20000011411 */
[----:B------:R-:W-:Y:S01]  /*12370*/  IMAD R5, R54, R5, R57 ;  /* 0x0000000536057224 */ /* 0x000fe200078e0239 */
[----:B------:R-:W-:Y:S01]  /*12380*/  ULDC.64 UR10, c[0x0][0xb30] ;  /* 0x0002cc00000a7ab9 */ /* 0x000fe20000000a00 */
[----:B0-----:R-:W-:-:S02]  /*12390*/  IMAD.U32 R7, RZ, RZ, UR9 ;  /* 0x00000009ff077e24 */ /* 0x001fc4000f8e00ff */
        /* <DEDUP_REMOVED lines=12> */
[----:B------:R-:W-:Y:S01]  /*12460*/  IMAD.IADD R3, R5, 0x1, R3 ;  /* 0x0000000105037824 */ /* 0x000fe200078e0203 */
[----:B------:R-:W-:Y:S01]  /*12470*/  LEA R0, P1, R4, UR8, 0x2 ;  /* 0x0000000804007c11 */ /* 0x000fe2000f8210ff */
[----:B------:R-:W-:-:S03]  /*12480*/  VIADD R57, R19, 0x20 ;  /* 0x0000002013397836 */ /* 0x000fc60000000000 */
[----:B------:R-:W-:Y:S01]  /*12490*/  LEA.HI.X R3, R4, UR9, R3, 0x2, P1 ;  /* 0x0000000904037c11 */ /* 0x000fe200088f1403 */
[----:B------:R3:W0:Y:S01]  /*124a0*/  SHFL.IDX PT, R6, R0, RZ, 0x1c1f ;  /* 0x001c1fff00067589 */ /* 0x00062200000e0000 */
[----:B------:R-:W-:-:S03]  /*124b0*/  SHF.R.S32.HI R54, RZ, 0x1f, R57 ;  /* 0x0000001fff367819 */ /* 0x000fc60000011439 */
[----:B------:R3:W1:Y:S01]  /*124c0*/  SHFL.IDX PT, R7, R3, RZ, 0x1c1f ;  /* 0x001c1fff03077589 */ /* 0x00066200000e0000 */
[----:B------:R-:W-:Y:S05]  /*124d0*/  @P2 BRA `(.L_x_1155) ;  /* 0x0000000000802947 */ /* 0x000fea0003800000 */
[----:B------:R-:W-:Y:S02]  /*124e0*/  ULDC UR4, c[0x0][0xac8] ;  /* 0x0002b20000047ab9 */ /* 0x000fe40000000800 */
[----:B------:R-:W-:Y:S02]  /*124f0*/  ISETP.GE.AND P3, PT, R19, UR4, PT ;  /* 0x0000000413007c0c */ /* 0x000fe4000bf66270 */
[----:B------:R-:W-:Y:S02]  /*12500*/  ISETP.GE.AND P1, PT, R65, UR4, PT ;  /* 0x0000000441007c0c */ /* 0x000fe4000bf26270 */
[----:B------:R-:W-:Y:S02]  /*12510*/  ISETP.GE.AND P5, PT, R17, UR4, PT ;  /* 0x0000000411007c0c */ /* 0x000fe4000bfa6270 */
[----:B------:R-:W-:-:S07]  /*12520*/  ISETP.GE.AND P4, PT, R55, UR4, PT ;  /* 0x0000000437007c0c */ /* 0x000fce000bf86270 */
[----:B01----:R-:W-:Y:S02]  /*12530*/  @!P3 IMAD.WIDE R4, R19, 0x4, R6 ;  /* 0x000000041304b825 */ /* 0x003fe400078e0206 */
[-C--:B---3--:R-:W-:Y:S02]  /*12540*/  @!P1 LEA R8, P6, R65, R6.reuse, 0x2 ;  /* 0x0000000641089211 */ /* 0x088fe400078c10ff */
        /* <DEDUP_REMOVED lines=15> */
[----:B0-----:R-:W-:-:S03]  /*12640*/  @!P2 LEA R4, P1, R59, R6, 0x2 ;  /* 0x000000063b04a211 */ /* 0x001fc600078210ff */
[----:B------:R2:W-:Y:S01]  /*12650*/  @!P3 ST.E.64 desc[UR54][R52.64], R30 ;  /* 0x0000001e3400b985 */ /* 0x0005e2000c101b36 */
[-C--:B-1----:R-:W-:Y:S02]  /*12660*/  @!P6 LEA R8, P3, R61, R6.reuse, 0x2 ;  /* 0x000000063d08e211 */ /* 0x082fe400078610ff */
[----:B------:R-:W-:Y:S02]  /*12670*/  @!P5 LEA R6, P4, R63, R6, 0x2 ;  /* 0x000000063f06d211 */ /* 0x000fe400078810ff */
[-C--:B------:R-:W-:Y:S02]  /*12680*/  @!P2 LEA.HI.X R5, R59, R7.reuse, R56, 0x2, P1 ;  /* 0x000000073b05a211 */ /* 0x080fe400008f1438 */
[-C--:B------:R-:W-:Y:S02]  /*12690*/  @!P6 LEA.HI.X R9, R61, R7.reuse, R58, 0x2, P3 ;  /* 0x000000073d09e211 */ /* 0x080fe400018f143a */
[----:B------:R-:W-:Y:S01]  /*126a0*/  @!P5 LEA.HI.X R7, R63, R7, R60, 0x2, P4 ;  /* 0x000000073f07d211 */ /* 0x000fe200020f143c */
[----:B------:R2:W-:Y:S04]  /*126b0*/  @!P2 ST.E.64 desc[UR54][R4.64], R28 ;  /* 0x0000001c0400a985 */ /* 0x0005e8000c101b36 */
[----:B------:R2:W-:Y:S04]  /*126c0*/  @!P6 ST.E.64 desc[UR54][R8.64], R34 ;  /* 0x000000220800e985 */ /* 0x0005e8000c101b36 */
[----:B------:R2:W-:Y:S02]  /*126d0*/  @!P5 ST.E.64 desc[UR54][R6.64], R40 ;  /* 0x000000280600d985 */ /* 0x0005e4000c101b36 */
.L_x_1155:
[----:B------:R-:W-:Y:S05]  /*126e0*/  BSYNC B1 ;  /* 0x0000000000017941 */ /* 0x000fea0003800000 */
.L_x_1154:
[----:B-12---:R1:W2:Y:S04]  /*126f0*/  SHFL.IDX PT, R7, R3, 0x1, 0x1c1f ;  /* 0x003c1f0003077f89 */ /* 0x0062a800000e0000 */
[----:B0-----:R1:W0:Y:S01]  /*12700*/  SHFL.IDX PT, R6, R0, 0x1, 0x1c1f ;  /* 0x003c1f0000067f89 */ /* 0x00122200000e0000 */
[----:B------:R-:W-:Y:S05]  /*12710*/  @P0 BRA `(.L_x_1153) ;  /* 0x0000000c00340947 */ /* 0x000fea0003800000 */
[----:B------:R-:W-:Y:S02]  /*12720*/  ULDC UR4, c[0x0][0xac8] ;  /* 0x0002b20000047ab9 */ /* 0x000fe40000000800 */
[----:B------:R-:W-:Y:S02]  /*12730*/  ISETP.GE.AND P0, PT, R19, UR4, PT ;  /* 0x0000000413007c0c */ /* 0x000fe4000bf06270 */
[----:B------:R-:W-:Y:S02]  /*12740*/  ISETP.GE.AND P4, PT, R65, UR4, PT ;  /* 0x0000000441007c0c */ /* 0x000fe4000bf86270 */
[----:B------:R-:W-:Y:S02]  /*12750*/  ISETP.GE.AND P3, PT, R17, UR4, PT ;  /* 0x0000000411007c0c */ /* 0x000fe4000bf66270 */
[----:B------:R-:W-:Y:S02]  /*12760*/  ISETP.GE.AND P2, PT, R55, UR4, PT ;  /* 0x0000000437007c0c */ /* 0x000fe4000bf46270 */
[----:B------:R-:W-:-:S05]  /*12770*/  ISETP.GE.AND P1, PT, R57, UR4, PT ;  /* 0x0000000439007c0c */ /* 0x000fca000bf26270 */
[----:B0-2---:R-:W-:Y:S02]  /*12780*/  @!P0 IMAD.WIDE R4, R19, 0x4, R6 ;  /* 0x0000000413048825 */ /* 0x005fe400078e0206 */
[-C--:B---3--:R-:W-:Y:S02]  /*12790*/  @!P4 LEA R8, P5, R65, R6.reuse, 0x2 ;  /* 0x000000064108c211 */ /* 0x088fe400078a10ff */
[-C--:B------:R-:W-:Y:S01]  /*127a0*/  @!P3 LEA R10, P6, R17, R6.reuse, 0x2 ;  /* 0x00000006110ab211 */ /* 0x080fe200078c10ff */
[----:B------:R0:W-:Y:S01]  /*127b0*/  @!P0 ST.E.64 desc[UR54][R4.64], R38 ;  /* 0x0000002604008985 */ /* 0x0001e2000c101b36 */
[----:B------:R-:W-:Y:S02]  /*127c0*/  ISETP.GE.AND P0, PT, R59, UR4, PT ;  /* 0x000000043b007c0c */ /* 0x000fe4000bf06270 */
[----:B------:R-:W-:Y:S02]  /*127d0*/  @!P4 LEA.HI.X R9, R65, R7, R62, 0x2, P5 ;  /* 0x000000074109c211 */ /* 0x000fe400028f143e */
[----:B------:R-:W-:-:S02]  /*127e0*/  @!P2 LEA R12, P5, R55, R6, 0x2 ;  /* 0x00000006370ca211 */ /* 0x000fc400078a10ff */
[-C--:B------:R-:W-:Y:S01]  /*127f0*/  @!P3 LEA.HI.X R11, R17, R7.reuse, R64, 0x2, P6 ;  /* 0x00000007110bb211 */ /* 0x080fe200030f1440 */
[----:B------:R4:W-:Y:S01]  /*12800*/  @!P4 ST.E.64 desc[UR54][R8.64], R26 ;  /* 0x0000001a0800c985 */ /* 0x0009e2000c101b36 */
[----:B------:R-:W-:Y:S02]  /*12810*/  ISETP.GE.AND P6, PT, R61, UR4, PT ;  /* 0x000000043d007c0c */ /* 0x000fe4000bfc6270 */
[----:B------:R-:W-:Y:S01]  /*12820*/  @!P2 LEA.HI.X R13, R55, R7, R18, 0x2, P5 ;  /* 0x00000007370da211 */ /* 0x000fe200028f1412 */
[----:B------:R4:W-:Y:S01]  /*12830*/  @!P3 ST.E.64 desc[UR54][R10.64], R32 ;  /* 0x000000200a00b985 */ /* 0x0009e2000c101b36 */
[----:B------:R-:W-:-:S03]  /*12840*/  @!P1 LEA R14, P5, R57, R6, 0x2 ;  /* 0x00000006390e9211 */ /* 0x000fc600078a10ff */
[----:B------:R4:W-:Y:S01]  /*12850*/  @!P2 ST.E.64 desc[UR54][R12.64], R36 ;  /* 0x000000240c00a985 */ /* 0x0009e2000c101b36 */
[----:B------:R-:W-:Y:S02]  /*12860*/  @!P1 LEA.HI.X R15, R57, R7, R54, 0x2, P5 ;  /* 0x00000007390f9211 */ /* 0x000fe400028f1436 */
[----:B0-----:R-:W-:-:S03]  /*12870*/  @!P0 LEA R4, P5, R59, R6, 0x2 ;  /* 0x000000063b048211 */ /* 0x001fc600078a10ff */
[----:B------:R4:W-:Y:S01]  /*12880*/  @!P1 ST.E.64 desc[UR54][R14.64], R42 ;  /* 0x0000002a0e009985 */ /* 0x0009e2000c101b36 */
[----:B------:R-:W-:Y:S02]  /*12890*/  @!P0 LEA.HI.X R5, R59, R7, R56, 0x2, P5 ;  /* 0x000000073b058211 */ /* 0x000fe400028f1438 */
[----:B------:R-:W-:-:S03]  /*128a0*/  @!P6 LEA R20, P5, R61, R6, 0x2 ;  /* 0x000000063d14e211 */ /* 0x000fc600078a10ff */
[----:B------:R4:W-:Y:S01]  /*128b0*/  @!P0 ST.E.64 desc[UR54][R4.64], R44 ;  /* 0x0000002c04008985 */ /* 0x0009e2000c101b36 */
[----:B------:R-:W-:Y:S02]  /*128c0*/  @!P6 LEA.HI.X R21, R61, R7, R58, 0x2, P5 ;  /* 0x000000073d15e211 */ /* 0x000fe400028f143a */
[----:B------:R-:W-:-:S03]  /*128d0*/  ISETP.GE.AND P0, PT, R63, UR4, PT ;  /* 0x000000043f007c0c */ /* 0x000fc6000bf06270 */
[----:B------:R4:W-:Y:S10]  /*128e0*/  @!P6 ST.E.64 desc[UR54][R20.64], R46 ;  /* 0x0000002e1400e985 */ /* 0x0009f4000c101b36 */
[----:B------:R-:W-:Y:S05]  /*128f0*/  @P0 BRA `(.L_x_1153) ;  /* 0x0000000800bc0947 */ /* 0x000fea0003800000 */
[----:B----4-:R-:W-:-:S04]  /*12900*/  LEA R4, P0, R63, R6, 0x2 ;  /* 0x000000063f047211 */ /* 0x010fc800078010ff */
[----:B------:R-:W-:-:S05]  /*12910*/  LEA.HI.X R5, R63, R7, R60, 0x2, P0 ;  /* 0x000000073f057211 */ /* 0x000fca00000f143c */
[----:B------:R0:W-:Y:S01]  /*12920*/  ST.E.64 desc[UR54][R4.64], R48 ;  /* 0x0000003004007985 */ /* 0x0001e2000c101b36 */
[----:B------:R-:W-:Y:S05]  /*12930*/  BRA `(.L_x_1153) ;  /* 0x0000000800ac7947 */ /* 0x000fea0003800000 */
.L_x_1150:
[----:B------:R-:W0:Y:S01]  /*12940*/  LDC.64 R6, c[0x0][0xc00] ;  /* 0x00030000ff067b82 */ /* 0x000e220000000a00 */
[----:B------:R-:W-:Y:S01]  /*12950*/  ULDC.64 UR8, c[0x0][0xc00] ;  /* 0x0003000000087ab9 */ /* 0x000fe20000000a00 */
[----:B------:R-:W-:Y:S01]  /*12960*/  IMAD.MOV.U32 R9, RZ, RZ, RZ ;  /* 0x000000ffff097224 */ /* 0x000fe200078e00ff */
[----:B------:R-:W-:-:S05]  /*12970*/  UIMAD.WIDE UR8, UR38, 0x4, UR8 ;  /* 0x00000004260878a5 */ /* 0x000fca000f8e0208 */
[----:B------:R-:W1:Y:S01]  /*12980*/  LDC.64 R10, c[0x0][0xc08] ;  /* 0x00030200ff0a7b82 */ /* 0x000e620000000a00 */
[----:B0-----:R-:W-:Y:S01]  /*12990*/  ISETP.NE.U32.AND P0, PT, R6, RZ, PT ;  /* 0x000000ff0600720c */ /* 0x001fe20003f05070 */
[----:B------:R-:W-:Y:S01]  /*129a0*/  IMAD.U32 R6, RZ, RZ, UR8 ;  /* 0x00000008ff067e24 */ /* 0x000fe2000f8e00ff */
[----:B------:R-:W-:Y:S01]  /*129b0*/  R2UR UR4, R7 ;  /* 0x00000000070472ca */ /* 0x000fe200000e0000 */
[----:B------:R-:W-:Y:S01]  /*129c0*/  IMAD.U32 R7, RZ, RZ, UR9 ;  /* 0x00000009ff077e24 */ /* 0x000fe2000f8e00ff */
[----:B-1----:R-:W-:-:S09]  /*129d0*/  ISETP.NE.U32.AND P1, PT, R10, RZ, PT ;  /* 0x000000ff0a00720c */ /* 0x002fd20003f25070 */
[----:B------:R-:W-:Y:S02]  /*129e0*/  VOTEU.ANY UP0, P0 ;  /* 0x00000000003f7886 */ /* 0x000fe40000000100 */
[----:B------:R-:W-:Y:S01]  /*129f0*/  UISETP.NE.AND.EX UP0, UPT, UR4, URZ, UPT, UP0 ;  /* 0x0000003f0400728c */ /* 0x000fe2000bf05300 */
[----:B------:R-:W-:Y:S01]  /*12a00*/  R2UR UR4, R11 ;  /* 0x000000000b0472ca */ /* 0x000fe200000e0000 */
[----:B------:R-:W-:-:S04]  /*12a10*/  VOTEU.ANY UP1, P1 ;  /* 0x00000000003f7886 */ /* 0x000fc80000820100 */
[----:B------:R-:W-:-:S08]  /*12a20*/  PLOP3.LUT P0, PT, PT, PT, UP0, 0x80, 0x0 ;  /* 0x000000000000781c */ /* 0x000fd00003f0f008 */
[----:B------:R-:W-:-:S06]  /*12a30*/  UISETP.NE.AND.EX UP1, UPT, UR4, URZ, UPT, UP1 ;  /* 0x0000003f0400728c */ /* 0x000fcc000bf25310 */
[----:B------:R-:W-:Y:S01]  /*12a40*/  PLOP3.LUT P1, PT, PT, PT, UP1, 0x80, 0x0 ;  /* 0x000000000000781c */ /* 0x000fe20003f2f018 */
[----:B------:R0:W5:Y:S01]  /*12a50*/  @P0 LDG.E R9, desc[UR54][R6.64] ;  /* 0x0000003606090981 */ /* 0x000162000c1e1900 */
[----:B------:R-:W-:Y:S02]  /*12a60*/  ULDC UR4, c[0x0][0xa88] ;  /* 0x0002a20000047ab9 */ /* 0x000fe40000000800 */
[----:B------:R-:W-:Y:S01]  /*12a70*/  IMAD.U32 R4, RZ, RZ, UR4 ;  /* 0x00000004ff047e24 */ /* 0x000fe2000f8e00ff */
[----:B------:R-:W-:Y:S02]  /*12a80*/  @UP1 ULDC.64 UR8, c[0x0][0xc08] ;  /* 0x0003020000081ab9 */ /* 0x000fe40000000a00 */
[----:B------:R-:W-:-:S06]  /*12a90*/  @UP1 UIMAD.WIDE UR8, UR38, 0x4, UR8 ;  /* 0x00000004260818a5 */ /* 0x000fcc000f8e0208 */
[----:B------:R-:W-:Y:S02]  /*12aa0*/  IMAD.U32 R10, RZ, RZ, UR8 ;  /* 0x00000008ff0a7e24 */ /* 0x000fe4000f8e00ff */
[----:B------:R-:W-:-:S05]  /*12ab0*/  IMAD.U32 R11, RZ, RZ, UR9 ;  /* 0x00000009ff0b7e24 */ /* 0x000fca000f8e00ff */
[----:B------:R0:W5:Y:S01]  /*12ac0*/  @P1 LDG.E R4, desc[UR54][R10.64] ;  /* 0x000000360a041981 */ /* 0x000162000c1e1900 */
[----:B------:R-:W-:Y:S05]  /*12ad0*/  @P1 BRA `(.L_x_1156) ;  /* 0x0000000000101947 */ /* 0x000fea0003800000 */
[----:B------:R-:W-:Y:S05]  /*12ae0*/  @!P0 BRA `(.L_x_1156) ;  /* 0x00000000000c8947 */ /* 0x000fea0003800000 */
[----:B0-----:R-:W2:Y:S04]  /*12af0*/  LDG.E R11, desc[UR54][R6.64] ;  /* 0x00000036060b7981 */ /* 0x001ea8000c1e1900 */
[----:B-----5:R-:W2:Y:S02]  /*12b00*/  LDG.E R4, desc[UR54][R6.64+0x4] ;  /* 0x0000043606047981 */ /* 0x020ea4000c1e1900 */
[----:B--2---:R-:W-:-:S07]  /*12b10*/  IMAD.IADD R4, R4, 0x1, -R11 ;  /* 0x0000000104047824 */ /* 0x004fce00078e0a0b */
.L_x_1156:
[----:B-----5:R-:W-:Y:S01]  /*12b20*/  R2UR UR16, R9 ;  /* 0x00000000091072ca */ /* 0x020fe200000e0000 */
[----:B------:R-:W-:Y:S01]  /*12b30*/  USHF.R.S32.HI UR7, URZ, 0x1f, UR38 ;  /* 0x0000001f3f077899 */ /* 0x000fe20008011426 */
[----:B------:R-:W-:Y:S01]  /*12b40*/  ISETP.GT.AND P0, PT, R156, 0xbf, PT ;  /* 0x000000bf9c00780c */ /* 0x000fe20003f04270 */
[----:B------:R-:W-:Y:S01]  /*12b50*/  USEL UR4, UR38, URZ, !UP0 ;  /* 0x0000003f26047287 */ /* 0x000fe2000c000000 */
[----:B------:R-:W-:Y:S01]  /*12b60*/  BSSY B1, `(.L_x_1157) ;  /* 0x000003a000017945 */ /* 0x000fe20003800000 */
[----:B------:R-:W-:-:S08]  /*12b70*/  USEL UR7, UR7, URZ, !UP0 ;  /* 0x0000003f07077287 */ /* 0x000fd0000c000000 */
[----:B------:R-:W-:Y:S02]  /*12b80*/  USHF.R.S32.HI UR16, URZ, 0x1f, UR16 ;  /* 0x0000001f3f107899 */ /* 0x000fe40008011410 */
[----:B------:R-:W-:Y:S10]  /*12b90*/  @P0 BRA `(.L_x_1158) ;  /* 0x0000000000d80947 */ /* 0x000ff40003800000 */
[----:B0-----:R-:W0:Y:S01]  /*12ba0*/  S2R R7, SR_TID.X ;  /* 0x0000000000077919 */ /* 0x001e220000002100 */
[----:B------:R-:W1:Y:S01]  /*12bb0*/  LDC R13, c[0x0][0xbe8] ;  /* 0x0002fa00ff0d7b82 */ /* 0x000e620000000800 */
[----:B------:R-:W-:Y:S02]  /*12bc0*/  IMAD.U32 R12, RZ, RZ, UR39 ;  /* 0x00000027ff0c7e24 */ /* 0x000fe4000f8e00ff */
[----:B-1----:R-:W-:-:S03]  /*12bd0*/  IMAD R6, R4, R13, RZ ;  /* 0x0000000d04067224 */ /* 0x002fc600078e02ff */
[----:B0-----:R-:W-:-:S04]  /*12be0*/  IADD3 R12, R12, -0x80, R7 ;  /* 0xffffff800c0c7810 */ /* 0x001fc80007ffe007 */
[----:B------:R-:W-:-:S13]  /*12bf0*/  ISETP.GE.AND P0, PT, R12, R6, PT ;  /* 0x000000060c00720c */ /* 0x000fda0003f06270 */
[----:B------:R-:W-:Y:S05]  /*12c00*/  @P0 BRA `(.L_x_1158) ;  /* 0x0000000000bc0947 */ /* 0x000fea0003800000 */
[----:B------:R-:W-:Y:S01]  /*12c10*/  ISETP.NE.AND P0, PT, R13, 0x1, PT ;  /* 0x000000010d00780c */ /* 0x000fe20003f05270 */
[----:B------:R-:W-:Y:S01]  /*12c20*/  UISETP.GT.AND UP0, UPT, UR42, 0x1, UPT ;  /* 0x000000012a00788c */ /* 0x000fe2000bf04270 */
[----:B------:R-:W-:Y:S01]  /*12c30*/  IMAD.MOV.U32 R10, RZ, RZ, R12 ;  /* 0x000000ffff0a7224 */ /* 0x000fe200078e000c */
[----:B------:R-:W-:Y:S02]  /*12c40*/  UMOV UR8, 0x9b8 ;  /* 0x000009b800087882 */ /* 0x000fe40000000000 */
[----:B------:R-:W-:Y:S02]  /*12c50*/  USEL UR17, UR8, 0x978, UP0 ;  /* 0x0000097808117887 */ /* 0x000fe40008000000 */
[----:B------:R-:W-:-:S06]  /*12c60*/  USEL UR19, UR41, URZ, UP0 ;  /* 0x0000003f29137287 */ /* 0x000fcc0008000000 */
[----:B------:R-:W0:Y:S04]  /*12c70*/  @P0 LDC R11, c[0x0][0xbec] ;  /* 0x0002fb00ff0b0b82 */ /* 0x000e280000000800 */
[----:B------:R-:W-:Y:S01]  /*12c80*/  ULDC.64 UR8, c[0x0][UR17+0x218] ;  /* 0x0000860011087abb */ /* 0x000fe20008000a00 */
[----:B------:R-:W-:Y:S01]  /*12c90*/  ULDC.64 UR10, c[0x0][UR17+0x220] ;  /* 0x00008800110a7abb */ /* 0x000fe20008000a00 */
[----:B------:R-:W-:Y:S02]  /*12ca0*/  UIMAD.WIDE.U32 UR14, UR8, UR37, URZ ;  /* 0x00000025080e72a5 */ /* 0x000fe4000f8e003f */
[----:B------:R-:W1:Y:S01]  /*12cb0*/  @P0 LDC R14, c[0x0][0xbf0] ;  /* 0x0002fc00ff0e0b82 */ /* 0x000e620000000800 */
[----:B------:R-:W-:Y:S02]  /*12cc0*/  UIMAD UR18, UR9, UR37, URZ ;  /* 0x00000025091272a4 */ /* 0x000fe4000f8e023f */
[----:B------:R-:W-:Y:S01]  /*12cd0*/  UIMAD UR11, UR11, UR4, URZ ;  /* 0x000000040b0b72a4 */ /* 0x000fe2000f8e023f */
[----:B------:R-:W-:Y:S01]  /*12ce0*/  IMAD.U32 R6, RZ, RZ, UR14 ;  /* 0x0000000eff067e24 */ /* 0x000fe2000f8e00ff */
[----:B------:R-:W-:Y:S01]  /*12cf0*/  UIMAD.WIDE.U32 UR8, UR10, UR4, URZ ;  /* 0x000000040a0872a5 */ /* 0x000fe2000f8e003f */
[----:B------:R-:W-:Y:S01]  /*12d00*/  IMAD.U32 R7, RZ, RZ, UR15 ;  /* 0x0000000fff077e24 */ /* 0x000fe2000f8e00ff */
[----:B------:R-:W-:-:S02]  /*12d10*/  UIADD3 UR14, UR18, UR15, URZ ;  /* 0x0000000f120e7290 */ /* 0x000fc4000fffe03f */
[----:B------:R-:W-:Y:S01]  /*12d20*/  UIMAD UR11, UR10, UR7, UR11 ;  /* 0x000000070a0b72a4 */ /* 0x000fe2000f8e020b */
[----:B------:R-:W-:-:S03]  /*12d30*/  ULDC.64 UR12, c[0x0][UR17+0x228] ;  /* 0x00008a00110c7abb */ /* 0x000fc60008000a00 */
[----:B------:R-:W-:Y:S01]  /*12d40*/  UIADD3 UR11, UR9, UR11, URZ ;  /* 0x0000000b090b7290 */ /* 0x000fe2000fffe03f */
[----:B------:R-:W-:Y:S01]  /*12d50*/  IMAD.U32 R15, RZ, RZ, UR14 ;  /* 0x0000000eff0f7e24 */ /* 0x000fe2000f8e00ff */
[----:B------:R-:W-:Y:S01]  /*12d60*/  UIMAD.WIDE.U32 UR20, UR12, UR19, URZ ;  /* 0x000000130c1472a5 */ /* 0x000fe2000f8e003f */
[----:B0-----:R-:W-:Y:S01]  /*12d70*/  @P0 IMAD.HI.U32 R11, R12, R11, RZ ;  /* 0x0000000b0c0b0227 */ /* 0x001fe200078e00ff */
[----:B------:R-:W-:-:S04]  /*12d80*/  UIMAD UR10, UR13, UR19, URZ ;  /* 0x000000130d0a72a4 */ /* 0x000fc8000f8e023f */
[----:B------:R-:W-:Y:S01]  /*12d90*/  UIADD3 UR10, UR10, UR21, URZ ;  /* 0x000000150a0a7290 */ /* 0x000fe2000fffe03f */
[----:B-1----:R-:W-:Y:S02]  /*12da0*/  @P0 SHF.R.U32.HI R10, RZ, R14, R11 ;  /* 0x0000000eff0a0219 */ /* 0x002fe4000001160b */
[----:B------:R-:W-:Y:S01]  /*12db0*/  IADD3 R7, P0, P1, R6, UR8, R9 ;  /* 0x0000000806077c10 */ /* 0x000fe2000f91e009 */
[----:B------:R-:W-:Y:S01]  /*12dc0*/  IMAD.U32 R6, RZ, RZ, UR16 ;  /* 0x00000010ff067e24 */ /* 0x000fe2000f8e00ff */
[----:B------:R-:W-:Y:S01]  /*12dd0*/  ULDC.64 UR8, c[0x0][UR17+0x210] ;  /* 0x0000840011087abb */ /* 0x000fe20008000a00 */
[----:B------:R-:W-:-:S04]  /*12de0*/  IMAD.MOV R11, RZ, RZ, -R10 ;  /* 0x000000ffff0b7224 */ /* 0x000fc800078e0a0a */
[----:B------:R-:W-:Y:S01]  /*12df0*/  IMAD R11, R13, R11, R12 ;  /* 0x0000000b0d0b7224 */ /* 0x000fe200078e020c */
[----:B------:R-:W-:Y:S02]  /*12e00*/  IADD3.X R12, R15, UR11, R6, P0, P1 ;  /* 0x0000000b0f0c7c10 */ /* 0x000fe400087e2406 */
[----:B------:R-:W-:Y:S01]  /*12e10*/  IADD3 R6, P0, P1, R10, UR20, R7 ;  /* 0x000000140a067c10 */ /* 0x000fe2000f91e007 */
[----:B------:R-:W-:Y:S01]  /*12e20*/  IMAD R13, R11, UR9, RZ ;  /* 0x000000090b0d7c24 */ /* 0x000fe2000f8e02ff */
[----:B------:R-:W-:Y:S02]  /*12e30*/  SHF.R.S32.HI R7, RZ, 0x1f, R10 ;  /* 0x0000001fff077819 */ /* 0x000fe4000001140a */
[----:B------:R-:W-:Y:S02]  /*12e40*/  SHF.R.S32.HI R10, RZ, 0x1f, R11 ;  /* 0x0000001fff0a7819 */ /* 0x000fe4000001140b */
[----:B------:R-:W-:Y:S01]  /*12e50*/  IADD3.X R7, R7, UR10, R12, P0, P1 ;  /* 0x0000000a07077c10 */ /* 0x000fe200087e240c */
[----:B------:R-:W-:Y:S01]  /*12e60*/  ULDC.64 UR10, c[0x0][0xba8] ;  /* 0x0002ea00000a7ab9 */ /* 0x000fe20000000a00 */
[----:B------:R-:W-:Y:S01]  /*12e70*/  @!UP0 ULDC UR10, c[0x0][0xb50] ;  /* 0x0002d400000a8ab9 */ /* 0x000fe20000000800 */
[----:B------:R-:W-:Y:S01]  /*12e80*/  IMAD R13, R10, UR8, R13 ;  /* 0x000000080a0d7c24 */ /* 0x000fe2000f8e020d */
[----:B------:R-:W-:Y:S01]  /*12e90*/  @!UP0 ULDC UR11, c[0x0][0xb54] ;  /* 0x0002d500000b8ab9 */ /* 0x000fe20000000800 */
[----:B------:R-:W-:-:S04]  /*12ea0*/  IMAD.WIDE.U32 R6, R11, UR8, R6 ;  /* 0x000000080b067c25 */ /* 0x000fc8000f8e0006 */
[----:B------:R-:W-:Y:S01]  /*12eb0*/  IMAD.IADD R7, R7, 0x1, R13 ;  /* 0x0000000107077824 */ /* 0x000fe200078e020d */
[----:B------:R-:W-:-:S04]  /*12ec0*/  LEA R10, P0, R6, UR10, 0x2 ;  /* 0x0000000a060a7c11 */ /* 0x000fc8000f8010ff */
[----:B------:R-:W-:Y:S01]  /*12ed0*/  LEA.HI.X R11, R6, UR11, R7, 0x2, P0 ;  /* 0x0000000b060b7c11 */ /* 0x000fe200080f1407 */
[----:B------:R-:W-:-:S05]  /*12ee0*/  IMAD.MOV.U32 R7, RZ, RZ, -0x800000 ;  /* 0xff800000ff077424 */ /* 0x000fca00078e00ff */
[----:B------:R1:W-:Y:S03]  /*12ef0*/  STG.E desc[UR54][R10.64], R7 ;  /* 0x000000070a007986 */ /* 0x0003e6000c101936 */
.L_x_1158:
[----:B------:R-:W-:Y:S05]  /*12f00*/  BSYNC B1 ;  /* 0x0000000000017941 */ /* 0x000fea0003800000 */
.L_x_1157:
[----:B------:R-:W-:-:S06]  /*12f10*/  UISETP.GT.AND UP0, UPT, UR42, 0x1, UPT ;  /* 0x000000012a00788c */ /* 0x000fcc000bf04270 */
[----:B------:R-:W-:-:S13]  /*12f20*/  PLOP3.LUT P0, PT, PT, PT, UP0, 0x80, 0x0 ;  /* 0x000000000000781c */ /* 0x000fda0003f0f008 */
[----:B------:R-:W-:Y:S05]  /*12f30*/  @P0 BRA `(.L_x_1153) ;  /* 0x00000004002c0947 */ /* 0x000fea0003800000 */
[----:B------:R-:W2:Y:S01]  /*12f40*/  LDC R15, c[0x0][0xbe8] ;  /* 0x0002fa00ff0f7b82 */ /* 0x000ea20000000800 */
[C---:B------:R-:W-:Y:S01]  /*12f50*/  R2UR UR11, R9.reuse ;  /* 0x00000000090b72ca */ /* 0x040fe200000e0000 */
[----:B------:R-:W-:Y:S01]  /*12f60*/  ULDC.64 UR12, c[0x0][0xaa0] ;  /* 0x0002a800000c7ab9 */ /* 0x000fe20000000a00 */
[----:B------:R-:W-:Y:S01]  /*12f70*/  R2UR UR8, R9 ;  /* 0x00000000090872ca */ /* 0x000fe200000e0000 */
[----:B------:R-:W-:Y:S01]  /*12f80*/  UIMAD UR10, UR16, UR12, URZ ;  /* 0x0000000c100a72a4 */ /* 0x000fe2000f8e023f */
[----:B------:R-:W-:-:S04]  /*12f90*/  IMAD R8, R8, 0x30, R5 ;  /* 0x0000003008087824 */ /* 0x000fc800078e0205 */
[----:B------:R-:W-:-:S04]  /*12fa0*/  VIADD R8, R8, UR39 ;  /* 0x0000002708087c36 */ /* 0x000fc80008000000 */
[----:B------:R-:W-:Y:S01]  /*12fb0*/  IMAD.MOV.U32 R9, RZ, RZ, R8 ;  /* 0x000000ffff097224 */ /* 0x000fe200078e0008 */
[----:B------:R-:W-:Y:S02]  /*12fc0*/  UIMAD UR10, UR11, UR13, UR10 ;  /* 0x0000000d0b0a72a4 */ /* 0x000fe4000f8e020a */
[----:B------:R-:W-:-:S04]  /*12fd0*/  UIMAD.WIDE.U32 UR8, UR8, UR12, URZ ;  /* 0x0000000c080872a5 */ /* 0x000fc8000f8e003f */
[----:B------:R-:W-:-:S03]  /*12fe0*/  UIADD3 UR9, UR9, UR10, URZ ;  /* 0x0000000a09097290 */ /* 0x000fc6000fffe03f */
[----:B------:R-:W-:Y:S01]  /*12ff0*/  ULDC.64 UR10, c[0x0][0xae8] ;  /* 0x0002ba00000a7ab9 */ /* 0x000fe20000000a00 */
[----:B--2---:R-:W-:Y:S01]  /*13000*/  ISETP.NE.AND P0, PT, R15, 0x1, PT ;  /* 0x000000010f00780c */ /* 0x004fe20003f05270 */
[----:B------:R-:W-:Y:S01]  /*13010*/  UIMAD.WIDE.U32 UR8, UR37, UR10, UR8 ;  /* 0x0000000a250872a5 */ /* 0x000fe2000f8e0008 */
[----:B------:R-:W-:-:S03]  /*13020*/  IMAD R21, R4, R15, RZ ;  /* 0x0000000f04157224 */ /* 0x000fc600078e02ff */
[----:B------:R-:W-:-:S03]  /*13030*/  UIMAD UR9, UR37, UR11, UR9 ;  /* 0x0000000b250972a4 */ /* 0x000fc6000f8e0209 */
[----:B------:R-:W-:Y:S02]  /*13040*/  ULDC.64 UR10, c[0x0][0xaf0] ;  /* 0x0002bc00000a7ab9 */ /* 0x000fe40000000a00 */
[----:B------:R-:W-:Y:S02]  /*13050*/  UIMAD UR7, UR7, UR10, URZ ;  /* 0x0000000a070772a4 */ /* 0x000fe4000f8e023f */
[----:B------:R-:W-:Y:S01]  /*13060*/  UIMAD.WIDE.U32 UR8, UR4, UR10, UR8 ;  /* 0x0000000a040872a5 */ /* 0x000fe2000f8e0008 */
[----:B01----:R-:W0:Y:S01]  /*13070*/  @P0 LDC R7, c[0x0][0xbec] ;  /* 0x0002fb00ff070b82 */ /* 0x003e220000000800 */
[----:B------:R-:W-:-:S03]  /*13080*/  UIMAD UR7, UR4, UR11, UR7 ;  /* 0x0000000b040772a4 */ /* 0x000fc6000f8e0207 */
[----:B------:R-:W-:Y:S01]  /*13090*/  ULDC.64 UR10, c[0x0][0xae0] ;  /* 0x0002b800000a7ab9 */ /* 0x000fe20000000a00 */
[----:B------:R-:W-:-:S03]  /*130a0*/  UIADD3 UR4, UR9, UR7, URZ ;  /* 0x0000000709047290 */ /* 0x000fc6000fffe03f */
        /* <DEDUP_REMOVED lines=9> */
[----:B------:R-:W-:Y:S02]  /*13140*/  IMAD R8, R6, UR10, RZ ;  /* 0x0000000a06087c24 */ /* 0x000fe4000f8e02ff */
[----:B------:R-:W-:Y:S01]  /*13150*/  IMAD.U32 R6, RZ, RZ, UR8 ;  /* 0x00000008ff067e24 */ /* 0x000fe2000f8e00ff */
        /* <DEDUP_REMOVED lines=10> */
[----:B------:R-:W-:-:S04]  /*13200*/  LEA R8, P0, R6, UR8, 0x1 ;  /* 0x0000000806087c11 */ /* 0x000fc8000f8008ff */
[----:B------:R-:W-:Y:S01]  /*13210*/  LEA.HI.X R10, R6, UR9, R7, 0x1, P0 ;  /* 0x00000009060a7c11 */ /* 0x000fe200080f0c07 */
[----:B------:R-:W0:Y:S01]  /*13220*/  SHFL.IDX PT, R9, R8, RZ, 0x181f ;  /* 0x00181fff08097589 */ /* 0x000e2200000e0000 */
[----:B------:R-:W-:Y:S01]  /*13230*/  VIADD R6, R5, UR39 ;  /* 0x0000002705067c36 */ /* 0x000fe20008000000 */
        /* <DEDUP_REMOVED lines=12> */
[----:B------:R-:W5:Y:S04]  /*13300*/  SHFL.IDX PT, R11, R10, 0x1, 0x181f ;  /* 0x00381f000a0b7f89 */ /* 0x000f6800000e0000 */
[----:B------:R-:W5:Y:S01]  /*13310*/  SHFL.IDX PT, R12, R10, 0x2, 0x181f ;  /* 0x00581f000a0c7f89 */ /* 0x000f6200000e0000 */
[----:B0-----:R-:W-:-:S03]  /*13320*/  @!P3 LEA R4, P6, R0, R9, 0x1 ;  /* 0x000000090004b211 */ /* 0x001fc600078c08ff */
[----:B------:R4:W0:Y:S01]  /*13330*/  SHFL.IDX PT, R14, R10, 0x3, 0x181f ;  /* 0x00781f000a0e7f89 */ /* 0x00082200000e0000 */
[C---:B-1----:R-:W-:Y:S02]  /*13340*/  @!P2 LEA R6, P5, R0.reuse, R13, 0x1 ;  /* 0x0000000d0006a211 */ /* 0x042fe400078a08ff */
[C---:B--2---:R-:W-:Y:S02]  /*13350*/  @!P1 LEA R8, P4, R0.reuse, R15, 0x1 ;  /* 0x0000000f00089211 */ /* 0x044fe400078808ff */
[C---:B---3--:R-:W-:Y:S02]  /*13360*/  @!P3 LEA.HI.X R5, R0.reuse, R7, R3, 0x1, P6 ;  /* 0x000000070005b211 */ /* 0x048fe400030f0c03 */
[----:B----4-:R-:W-:-:S03]  /*13370*/  @!P0 LEA R10, P6, R0, R17, 0x1 ;  /* 0x00000011000a8211 */ /* 0x010fc600078c08ff */
[----:B------:R1:W-:Y:S01]  /*13380*/  @!P3 ST.E.128 desc[UR54][R4.64], RZ ;  /* 0x000000ff0400b985 */ /* 0x0003e2000c101d36 */
[C-C-:B-----5:R-:W-:Y:S02]  /*13390*/  @!P2 LEA.HI.X R7, R0.reuse, R11, R3.reuse, 0x1, P5 ;  /* 0x0000000b0007a211 */ /* 0x160fe400028f0c03 */
[----:B------:R-:W-:-:S03]  /*133a0*/  @!P1 LEA.HI.X R9, R0, R12, R3, 0x1, P4 ;  /* 0x0000000c00099211 */ /* 0x000fc600020f0c03 */
[----:B------:R1:W-:Y:S01]  /*133b0*/  @!P2 ST.E.128 desc[UR54][R6.64], RZ ;  /* 0x000000ff0600a985 */ /* 0x0003e2000c101d36 */
[----:B0-----:R-:W-:-:S03]  /*133c0*/  @!P0 LEA.HI.X R11, R0, R14, R3, 0x1, P6 ;  /* 0x0000000e000b8211 */ /* 0x001fc600030f0c03 */
[----:B------:R1:W-:Y:S04]  /*133d0*/  @!P1 ST.E.128 desc[UR54][R8.64], RZ ;  /* 0x000000ff08009985 */ /* 0x0003e8000c101d36 */
[----:B------:R1:W-:Y:S02]  /*133e0*/  @!P0 ST.E.128 desc[UR54][R10.64], RZ ;  /* 0x000000ff0a008985 */ /* 0x0003e4000c101d36 */
.L_x_1153:
[----:B------:R-:W-:Y:S05]  /*133f0*/  BSYNC B0 ;  /* 0x0000000000007941 */ /* 0x000fea0003800000 */
.L_x_1149:
[----:B------:R-:W-:Y:S02]  /*13400*/  ULDC UR4, c[0x0][0xc3c] ;  /* 0x00030f0000047ab9 */ /* 0x000fe40000000800 */
[----:B------:R-:W-:-:S06]  /*13410*/  UISETP.GE.AND UP0, UPT, UR48, UR4, UPT ;  /* 0x000000043000728c */ /* 0x000fcc000bf06270 */
[----:B------:R-:W-:-:S13]  /*13420*/  PLOP3.LUT P0, PT, PT, PT, UP0, 0x80, 0x0 ;  /* 0x000000000000781c */ /* 0x000fda0003f0f008 */
[----:B------:R-:W-:Y:S05]  /*13430*/  @!P0 BRA `(.L_x_1159) ;  /* 0xfffffed400f08947 */ /* 0x000fea000383ffff */
[----:B------:R-:W-:Y:S05]  /*13440*/  EXIT ;  /* 0x000000000000794d */ /* 0x000fea0003800000 */
.L_x_1058:
[----:B------:R-:W-:-:S08]  /*13450*/  NOP ;  /* 0x0000000000007918 */ /* 0x000fd00000000000 */
[----:B------:R-:W0:-:S00]  /*13460*/  USETMAXREG.DEALLOC.CTAPOOL 0x20 ;  /* 0x00000020000079c8 */ /* 0x000e0000080e0500 */
[----:B0-----:R-:W-:Y:S02]  /*13470*/  LOP3.LUT R0, R0, 0x3, RZ, 0xc0, !PT ;  /* 0x0000000300007812 */ /* 0x001fe400078ec0ff */
[----:B------:R-:W-:-:S04]  /*13480*/  LOP3.LUT R16, R16, 0xffffffdf, RZ, 0xc0, !PT ;  /* 0xffffffdf10107812 */ /* 0x000fc800078ec0ff */
[----:B------:R-:W0:Y:S02]  /*13490*/  SHFL.IDX PT, R0, R0, RZ, 0x1f ;  /* 0x00001fff00007589 */ /* 0x000e2400000e0000 */
[----:B0-----:R-:W-:-:S13]  /*134a0*/  ISETP.NE.AND P0, PT, R0, RZ, PT ;  /* 0x000000ff0000720c */ /* 0x001fda0003f05270 */
[----:B------:R-:W-:Y:S01]  /*134b0*/  @P0 BAR.SYNC.DEFER_BLOCKING 0x5, 0x200 ;  /* 0x0148000000000b1d */ /* 0x000fe20000010000 */
[----:B------:R-:W-:Y:S02]  /*134c0*/  @P0 MOV R3, 0x400 ;  /* 0x0000040000030802 */ /* 0x000fe40000000f00 */
[----:B------:R-:W-:Y:S02]  /*134d0*/  @P0 LOP3.LUT R16, R16, 0x20, RZ, 0xfc, !PT ;  /* 0x0000002010100812 */ /* 0x000fe400078efcff */
        /* <DEDUP_REMOVED lines=10> */
[----:B------:R-:W-:Y:S02]  /*13580*/  CS2R R6, SRZ ;  /* 0x0000000000067805 */ /* 0x000fe4000001ff00 */
        /* <DEDUP_REMOVED lines=41> */
.L_x_1163:
[----:B------:R-:W-:-:S04]  /*13820*/  UIADD3 UR4, UR4, 0x1f, URZ ;  /* 0x0000001f04047890 */ /* 0x000fc8000fffe03f */
[----:B------:R-:W-:-:S06]  /*13830*/  UISETP.GE.AND UP0, UPT, UR4, UR5, UPT ;  /* 0x000000050400728c */ /* 0x000fcc000bf06270 */
[----:B------:R-:W-:-:S13]  /*13840*/  PLOP3.LUT P6, PT, PT, PT, UP0, 0x40, 0x0 ;  /* 0x000000000000781c */ /* 0x000fda0003fce808 */
[----:B------:R-:W-:Y:S05]  /*13850*/  @!P6 BRA `(.L_x_1162) ;  /* 0x0000000800cce947 */ /* 0x000fea0003800000 */
[----:B------:R-:W-:-:S05]  /*13860*/  VIADD R7, R0, UR4 ;  /* 0x0000000400077c36 */ /* 0x000fca0008000000 */
[----:B------:R-:W-:-:S13]  /*13870*/  ISETP.GE.OR P6, PT, R7, UR5, !P0 ;  /* 0x0000000507007c0c */ /* 0x000fda000c7c6670 */
[----:B------:R-:W0:Y:S08]  /*13880*/  @!P6 LDC.64 R4, c[0x0][0xc80] ;  /* 0x00032000ff04eb82 */ /* 0x000e300000000a00 */
[----:B------:R-:W1:Y:S01]  /*13890*/  @!P6 LDC.64 R2, c[0x0][0xc78] ;  /* 0x00031e00ff02eb82 */ /* 0x000e620000000a00 */
[----:B0-----:R-:W-:-:S04]  /*138a0*/  @!P6 IMAD.WIDE R4, R7, 0x4, R4 ;  /* 0x000000040704e825 */ /* 0x001fc800078e0204 */
[----:B-1----:R-:W-:Y:S01]  /*138b0*/  @!P6 IMAD.WIDE R2, R7, 0x4, R2 ;  /* 0x000000040702e825 */ /* 0x002fe200078e0202 */
[----:B------:R-:W-:-:S06]  /*138c0*/  CS2R R6, SRZ ;  /* 0x0000000000067805 */ /* 0x000fcc000001ff00 */
[----:B------:R0:W2:Y:S04]  /*138d0*/  @!P6 LDG.E R6, desc[UR54][R4.64] ;  /* 0x000000360406e981 */ /* 0x0000a8000c1e1900 */
[----:B------:R-:W2:Y:S01]  /*138e0*/  @!P6 LDG.E R7, desc[UR54][R2.64] ;  /* 0x000000360207e981 */ /* 0x000ea2000c1e1900 */
[----:B0-----:R-:W0:Y:S01]  /*138f0*/  LDC R4, c[0x0][0xc38] ;  /* 0x00030e00ff047b82 */ /* 0x001e220000000800 */
[----:B--2---:R-:W-:-:S05]  /*13900*/  IMAD R13, R6, R7, RZ ;  /* 0x00000007060d7224 */ /* 0x004fca00078e02ff */
[----:B------:R-:W1:Y:S02]  /*13910*/  SHFL.UP PT, R10, R13, 0x1, RZ ;  /* 0x042000000d0a7989 */ /* 0x000e6400000e00ff */
[----:B-1----:R-:W-:-:S05]  /*13920*/  SEL R10, R10, RZ, P1 ;  /* 0x000000ff0a0a7207 */ /* 0x002fca0000800000 */
[----:B------:R-:W-:-:S05]  /*13930*/  IMAD.IADD R10, R13, 0x1, R10 ;  /* 0x000000010d0a7824 */ /* 0x000fca00078e020a */
        /* <DEDUP_REMOVED lines=12> */
[----:B------:R-:W0:Y:S02]  /*13a00*/  SHFL.IDX PT, R13, R5, 0x1f, 0x1f ;  /* 0x03e01f00050d7f89 */ /* 0x000e2400000e0000 */
[----:B0-----:R-:W-:-:S04]  /*13a10*/  IMAD R10, R13, R4, RZ ;  /* 0x000000040d0a7224 */ /* 0x001fc800078e02ff */
[----:B------:R-:W-:-:S05]  /*13a20*/  IMAD.IADD R9, R10, 0x1, R9 ;  /* 0x000000010a097824 */ /* 0x000fca00078e0209 */
[----:B------:R-:W-:-:S13]  /*13a30*/  ISETP.GT.AND P6, PT, R9, R8, PT ;  /* 0x000000080900720c */ /* 0x000fda0003fc4270 */
[----:B------:R-:W-:Y:S05]  /*13a40*/  @!P6 BRA `(.L_x_1163) ;  /* 0xfffffffc0074e947 */ /* 0x000fea000383ffff */
.L_x_1161:
[----:B------:R-:W-:-:S04]  /*13a50*/  IMAD.IADD R10, R9, 0x1, -R10 ;  /* 0x00000001090a7824 */ /* 0x000fc800078e0a0a */
[----:B------:R-:W-:-:S05]  /*13a60*/  IMAD R3, R5, R4, R10 ;  /* 0x0000000405037224 */ /* 0x000fca00078e020a */
[----:B------:R-:W-:Y:S01]  /*13a70*/  ISETP.GT.AND P0, PT, R3, R8, PT ;  /* 0x000000080300720c */ /* 0x000fe20003f04270 */
[----:B------:R-:W-:-:S12]  /*13a80*/  IMAD.MOV.U32 R3, RZ, RZ, RZ ;  /* 0x000000ffff037224 */ /* 0x000fd800078e00ff */
[----:B------:R-:W-:Y:S02]  /*13a90*/  VOTEU.ANY UR6, UPT, !P0 ;  /* 0x0000000000067886 */ /* 0x000fe400040e0100 */
[----:B------:R-:W-:Y:S02]  /*13aa0*/  UPOPC UR5, UR6 ;  /* 0x00000006000572bf */ /* 0x000fe40008000000 */
[----:B------:R-:W-:Y:S02]  /*13ab0*/  ISETP.NE.AND P0, PT, RZ, UR6, PT ;  /* 0x00000006ff007c0c */ /* 0x000fe4000bf05270 */
[----:B------:R-:W-:Y:S02]  /*13ac0*/  UIADD3 UR41, UR5, UR4, URZ ;  /* 0x0000000405297290 */ /* 0x000fe4000fffe03f */
[----:B------:R-:W-:Y:S02]  /*13ad0*/  IMAD.U32 R2, RZ, RZ, UR5 ;  /* 0x00000005ff027e24 */ /* 0x000fe4000f8e00ff */
[----:B------:R-:W-:-:S03]  /*13ae0*/  IMAD.U32 R9, RZ, RZ, UR5 ;  /* 0x00000005ff097e24 */ /* 0x000fc6000f8e00ff */
[----:B------:R-:W0:Y:S04]  /*13af0*/  SHFL.IDX PT, R7, R7, R2, 0x1f ;  /* 0x00001f0207077589 */ /* 0x000e2800000e0000 */
[----:B------:R1:W2:Y:S01]  /*13b00*/  SHFL.IDX PT, R6, R6, R9, 0x1f ;  /* 0x00001f0906067589 */ /* 0x0002a200000e0000 */
[----:B0-----:R-:W-:Y:S01]  /*13b10*/  ISETP.NE.AND P1, PT, R7, 0x1, PT ;  /* 0x000000010700780c */ /* 0x001fe20003f25270 */
[----:B-1----:R-:W-:-:S12]  /*13b20*/  @!P0 BRA `(.L_x_1164) ;  /* 0x00000000000c8947 */ /* 0x002fd80003800000 */
[----:B------:R-:W-:-:S06]  /*13b30*/  UIADD3 UR4, UR5, -0x1, URZ ;  /* 0xffffffff05047890 */ /* 0x000fcc000fffe03f */
[----:B------:R-:W-:-:S05]  /*13b40*/  IMAD.U32 R2, RZ, RZ, UR4 ;  /* 0x00000004ff027e24 */ /* 0x000fca000f8e00ff */
[----:B------:R0:W1:Y:S02]  /*13b50*/  SHFL.IDX PT, R3, R5, R2, 0x1f ;  /* 0x00001f0205037589 */ /* 0x00006400000e0000 */
.L_x_1164:
[----:B01----:R-:W-:-:S04]  /*13b60*/  IMAD R2, R3, R4, R10 ;  /* 0x0000000403027224 */ /* 0x003fc800078e020a */
[----:B------:R-:W-:Y:S01]  /*13b70*/  IMAD.IADD R5, R8, 0x1, -R2 ;  /* 0x0000000108057824 */ /* 0x000fe200078e0a02 */
[----:B------:R0:W-:Y:S01]  /*13b80*/  STL [R1+0x10], R2 ;  /* 0x0000100201007387 */ /* 0x0001e20000100800 */
[----:B------:R-:W-:Y:S05]  /*13b90*/  @!P1 BRA `(.L_x_1165) ;  /* 0x0000000000ec9947 */ /* 0x000fea0003800000 */
[-C--:B--2---:R-:W-:Y:S02]  /*13ba0*/  IABS R8, R6.reuse ;  /* 0x0000000600087213 */ /* 0x084fe40000000000 */
[----:B------:R-:W-:Y:S02]  /*13bb0*/  IABS R4, R7 ;  /* 0x0000000700047213 */ /* 0x000fe40000000000 */
[----:B------:R-:W1:Y:S01]  /*13bc0*/  I2F.RP R9, R8 ;  /* 0x0000000800097306 */ /* 0x000e620000209400 */
[----:B------:R-:W-:Y:S02]  /*13bd0*/  IABS R10, R5 ;  /* 0x00000005000a7213 */ /* 0x000fe40000000000 */
[----:B------:R-:W-:-:S05]  /*13be0*/  IABS R12, R6 ;  /* 0x00000006000c7213 */ /* 0x000fca0000000000 */
[----:B-1----:R-:W0:Y:S02]  /*13bf0*/  MUFU.RCP R9, R9 ;  /* 0x0000000900097308 */ /* 0x002e240000001000 */
[----:B0-----:R-:W-:-:S06]  /*13c00*/  VIADD R2, R9, 0xffffffe ;  /* 0x0ffffffe09027836 */ /* 0x001fcc0000000000 */
[----:B------:R-:W0:Y:S08]  /*13c10*/  I2F.RP R9, R4 ;  /* 0x0000000400097306 */ /* 0x000e300000209400 */
[----:B------:R1:W2:Y:S08]  /*13c20*/  F2I.FTZ.U32.TRUNC.NTZ R3, R2 ;  /* 0x0000000200037305 */ /* 0x0002b0000021f000 */
[----:B0-----:R-:W0:Y:S01]  /*13c30*/  MUFU.RCP R9, R9 ;  /* 0x0000000900097308 */ /* 0x001e220000001000 */
[----:B-1----:R-:W-:-:S02]  /*13c40*/  IMAD.MOV.U32 R2, RZ, RZ, RZ ;  /* 0x000000ffff027224 */ /* 0x002fc400078e00ff */
[----:B--2---:R-:W-:-:S04]  /*13c50*/  IMAD.MOV R11, RZ, RZ, -R3 ;  /* 0x000000ffff0b7224 */ /* 0x004fc800078e0a03 */
[----:B------:R-:W-:-:S04]  /*13c60*/  IMAD R11, R11, R8, RZ ;  /* 0x000000080b0b7224 */ /* 0x000fc800078e02ff */
[----:B------:R-:W-:-:S04]  /*13c70*/  IMAD.HI.U32 R3, R3, R11, R2 ;  /* 0x0000000b03037227 */ /* 0x000fc800078e0002 */
[----:B------:R-:W-:Y:S02]  /*13c80*/  IMAD.MOV R11, RZ, RZ, -R12 ;  /* 0x000000ffff0b7224 */ /* 0x000fe400078e0a0c */
[----:B------:R-:W-:-:S04]  /*13c90*/  IMAD.HI.U32 R2, R3, R10, RZ ;  /* 0x0000000a03027227 */ /* 0x000fc800078e00ff */
[----:B------:R-:W-:Y:S02]  /*13ca0*/  IMAD R3, R2, R11, R10 ;  /* 0x0000000b02037224 */ /* 0x000fe400078e020a */
[----:B0-----:R-:W-:-:S03]  /*13cb0*/  VIADD R10, R9, 0xffffffe ;  /* 0x0ffffffe090a7836 */ /* 0x001fc60000000000 */
[----:B------:R-:W-:-:S13]  /*13cc0*/  ISETP.GT.U32.AND P1, PT, R8, R3, PT ;  /* 0x000000030800720c */ /* 0x000fda0003f24070 */
[----:B------:R-:W-:Y:S02]  /*13cd0*/  @!P1 IMAD.IADD R3, R3, 0x1, -R8 ;  /* 0x0000000103039824 */ /* 0x000fe400078e0a08 */
[----:B------:R-:W-:Y:S01]  /*13ce0*/  @!P1 VIADD R2, R2, 0x1 ;  /* 0x0000000102029836 */ /* 0x000fe20000000000 */
[----:B------:R-:W-:Y:S02]  /*13cf0*/  ISETP.NE.AND P1, PT, R6, RZ, PT ;  /* 0x000000ff0600720c */ /* 0x000fe40003f25270 */
[----:B------:R-:W-:Y:S02]  /*13d00*/  ISETP.GE.U32.AND P0, PT, R3, R8, PT ;  /* 0x000000080300720c */ /* 0x000fe40003f06070 */
[----:B------:R-:W-:Y:S01]  /*13d10*/  LOP3.LUT R8, R5, R6, RZ, 0x3c, !PT ;  /* 0x0000000605087212 */ /* 0x000fe200078e3cff */
[----:B------:R-:W0:Y:S03]  /*13d20*/  F2I.FTZ.U32.TRUNC.NTZ R3, R10 ;  /* 0x0000000a00037305 */ /* 0x000e26000021f000 */
[----:B------:R-:W-:-:S07]  /*13d30*/  ISETP.GE.AND P2, PT, R8, RZ, PT ;  /* 0x000000ff0800720c */ /* 0x000fce0003f46270 */
        /* <DEDUP_REMOVED lines=15> */
[----:B------:R-:W-:-:S03]  /*13e30*/  IMAD.MOV R8, RZ, RZ, -R12 ;  /* 0x000000ffff087224 */ /* 0x000fc600078e0a0c */
        /* <DEDUP_REMOVED lines=13> */
[----:B------:R-:W-:Y:S02]  /*13f10*/  IMAD R2, R6, R8, R5 ;  /* 0x0000000806027224 */ /* 0x000fe400078e0205 */
[----:B------:R-:W-:-:S05]  /*13f20*/  IMAD R3, R3, 0x10000, R4 ;  /* 0x0001000003037824 */ /* 0x000fca00078e0204 */
[----:B------:R0:W-:Y:S01]  /*13f30*/  STL [R1+0x18], R3 ;  /* 0x0000180301007387 */ /* 0x0001e20000100800 */
[----:B------:R-:W-:Y:S05]  /*13f40*/  BRA `(.L_x_1166) ;  /* 0x0000000400007947 */ /* 0x000fea0003800000 */
.L_x_1165:
[----:B------:R-:W-:Y:S02]  /*13f50*/  ULDC.64 UR4, c[0x0][0xc90] ;  /* 0x0003240000047ab9 */ /* 0x000fe40000000a00 */
[----:B------:R-:W-:-:S06]  /*13f60*/  UIMAD.WIDE UR4, UR41, 0x4, UR4 ;  /* 0x00000004290478a5 */ /* 0x000fcc000f8e0204 */
[----:B0-----:R-:W-:Y:S02]  /*13f70*/  IMAD.U32 R2, RZ, RZ, UR4 ;  /* 0x00000004ff027e24 */ /* 0x001fe4000f8e00ff */
[----:B------:R-:W-:-:S05]  /*13f80*/  IMAD.U32 R3, RZ, RZ, UR5 ;  /* 0x00000005ff037e24 */ /* 0x000fca000f8e00ff */
[----:B------:R0:W2:Y:S01]  /*13f90*/  LDG.E R7, desc[UR54][R2.64] ;  /* 0x0000003602077981 */ /* 0x0000a2000c1e1900 */
[----:B------:R-:W-:Y:S01]  /*13fa0*/  IABS R13, R5 ;  /* 0x00000005000d7213 */ /* 0x000fe20000000000 */
[----:B0-----:R-:W-:Y:S02]  /*13fb0*/  IMAD.MOV.U32 R2, RZ, RZ, RZ ;  /* 0x000000ffff027224 */ /* 0x001fe400078e00ff */
[----:B--2---:R-:W-:-:S05]  /*13fc0*/  IMAD R8, R6, R7, RZ ;  /* 0x0000000706087224 */ /* 0x004fca00078e02ff */
[-C--:B------:R-:W-:Y:S02]  /*13fd0*/  IABS R12, R8.reuse ;  /* 0x00000008000c7213 */ /* 0x080fe40000000000 */
[----:B------:R-:W-:Y:S02]  /*13fe0*/  IABS R14, R8 ;  /* 0x00000008000e7213 */ /* 0x000fe40000000000 */
[----:B------:R-:W0:Y:S08]  /*13ff0*/  I2F.RP R9, R12 ;  /* 0x0000000c00097306 */ /* 0x000e300000209400 */
[----:B0-----:R-:W0:Y:S02]  /*14000*/  MUFU.RCP R9, R9 ;  /* 0x0000000900097308 */ /* 0x001e240000001000 */
[----:B0-----:R-:W-:-:S06]  /*14010*/  VIADD R10, R9, 0xffffffe ;  /* 0x0ffffffe090a7836 */ /* 0x001fcc0000000000 */
[----:B------:R-:W0:Y:S02]  /*14020*/  F2I.FTZ.U32.TRUNC.NTZ R3, R10 ;  /* 0x0000000a00037305 */ /* 0x000e24000021f000 */
[----:B0-----:R-:W-:-:S04]  /*14030*/  IMAD.MOV R11, RZ, RZ, -R3 ;  /* 0x000000ffff0b7224 */ /* 0x001fc800078e0a03 */
[----:B------:R-:W-:-:S04]  /*14040*/  IMAD R11, R11, R12, RZ ;  /* 0x0000000c0b0b7224 */ /* 0x000fc800078e02ff */
[----:B------:R-:W-:-:S04]  /*14050*/  IMAD.HI.U32 R2, R3, R11, R2 ;  /* 0x0000000b03027227 */ /* 0x000fc800078e0002 */
        /* <DEDUP_REMOVED lines=13> */
[----:B------:R-:W-:Y:S02]  /*14130*/  IMAD R9, R7, R2, RZ ;  /* 0x0000000207097224 */ /* 0x000fe400078e02ff */
[----:B------:R-:W-:Y:S02]  /*14140*/  IMAD.MOV R2, RZ, RZ, -R2 ;  /* 0x000000ffff027224 */ /* 0x000fe400078e0a02 */
[----:B------:R-:W-:Y:S02]  /*14150*/  IMAD.MOV R3, RZ, RZ, -R9 ;  /* 0x000000ffff037224 */ /* 0x000fe400078e0a09 */
[----:B------:R-:W-:-:S03]  /*14160*/  IMAD R12, R8, R2, R5 ;  /* 0x00000002080c7224 */ /* 0x000fc600078e0205 */
[----:B------:R-:W-:Y:S02]  /*14170*/  VIADDMNMX R4, R3, R4, R7, PT ;  /* 0x0000000403047246 */ /* 0x000fe40003800107 */
[----:B------:R-:W-:Y:S02]  /*14180*/  IADD3 R9, R9, 0x1000000, R12 ;  /* 0x0100000009097810 */ /* 0x000fe40007ffe00c */
[-C--:B------:R-:W-:Y:S02]  /*14190*/  IABS R7, R4.reuse ;  /* 0x0000000400077213 */ /* 0x080fe40000000000 */
[----:B------:R-:W-:Y:S02]  /*141a0*/  IABS R8, R4 ;  /* 0x0000000400087213 */ /* 0x000fe40000000000 */
[----:B------:R-:W0:Y:S03]  /*141b0*/  I2F.RP R10, R7 ;  /* 0x00000007000a7306 */ /* 0x000e260000209400 */
[----:B------:R-:W-:-:S05]  /*141c0*/  IMAD.MOV R8, RZ, RZ, -R8 ;  /* 0x000000ffff087224 */ /* 0x000fca00078e0a08 */
[----:B0-----:R-:W0:Y:S02]  /*141d0*/  MUFU.RCP R10, R10 ;  /* 0x0000000a000a7308 */ /* 0x001e240000001000 */
[----:B0-----:R-:W-:-:S06]  /*141e0*/  VIADD R3, R10, 0xffffffe ;  /* 0x0ffffffe0a037836 */ /* 0x001fcc0000000000 */
[----:B------:R-:W0:Y:S02]  /*141f0*/  F2I.FTZ.U32.TRUNC.NTZ R3, R3 ;  /* 0x0000000300037305 */ /* 0x000e24000021f000 */
[----:B0-----:R-:W-:-:S04]  /*14200*/  IMAD.MOV R11, RZ, RZ, -R3 ;  /* 0x000000ffff0b7224 */ /* 0x001fc800078e0a03 */
[----:B------:R-:W-:Y:S01]  /*14210*/  IMAD.MOV.U32 R2, RZ, RZ, R11 ;  /* 0x000000ffff027224 */ /* 0x000fe200078e000b */
[----:B------:R-:W-:-:S03]  /*14220*/  IABS R11, R12 ;  /* 0x0000000c000b7213 */ /* 0x000fc60000000000 */
[----:B------:R-:W-:Y:S02]  /*14230*/  IMAD R5, R2, R7, RZ ;  /* 0x0000000702057224 */ /* 0x000fe400078e02ff */
[----:B------:R-:W-:-:S04]  /*14240*/  IMAD.MOV.U32 R2, RZ, RZ, RZ ;  /* 0x000000ffff027224 */ /* 0x000fc800078e00ff */
[----:B------:R-:W-:Y:S01]  /*14250*/  IMAD.HI.U32 R2, R3, R5, R2 ;  /* 0x0000000503027227 */ /* 0x000fe200078e0002 */
[----:B------:R-:W-:-:S04]  /*14260*/  LOP3.LUT R3, R12, R4, RZ, 0x3c, !PT ;  /* 0x000000040c037212 */ /* 0x000fc800078e3cff */
[----:B------:R-:W-:Y:S01]  /*14270*/  ISETP.GE.AND P2, PT, R3, RZ, PT ;  /* 0x000000ff0300720c */ /* 0x000fe20003f46270 */
[----:B------:R-:W-:-:S04]  /*14280*/  IMAD.HI.U32 R2, R2, R11, RZ ;  /* 0x0000000b02027227 */ /* 0x000fc800078e00ff */
[----:B------:R-:W-:Y:S02]  /*14290*/  IMAD R8, R2, R8, R11 ;  /* 0x0000000802087224 */ /* 0x000fe400078e020b */
[----:B------:R-:W-:-:S03]  /*142a0*/  IMAD.MOV R3, RZ, RZ, -R4 ;  /* 0x000000ffff037224 */ /* 0x000fc600078e0a04 */
[----:B------:R-:W-:-:S13]  /*142b0*/  ISETP.GT.U32.AND P1, PT, R7, R8, PT ;  /* 0x000000080700720c */ /* 0x000fda0003f24070 */
[----:B------:R-:W-:Y:S02]  /*142c0*/  @!P1 IMAD.IADD R8, R8, 0x1, -R7 ;  /* 0x0000000108089824 */ /* 0x000fe400078e0a07 */
[----:B------:R-:W-:Y:S01]  /*142d0*/  @!P1 VIADD R2, R2, 0x1 ;  /* 0x0000000102029836 */ /* 0x000fe20000000000 */
[----:B------:R-:W-:Y:S02]  /*142e0*/  ISETP.NE.AND P1, PT, R4, RZ, PT ;  /* 0x000000ff0400720c */ /* 0x000fe40003f25270 */
[----:B------:R-:W-:-:S13]  /*142f0*/  ISETP.GE.U32.AND P0, PT, R8, R7, PT ;  /* 0x000000070800720c */ /* 0x000fda0003f06070 */
[----:B------:R-:W-:-:S04]  /*14300*/  @P0 VIADD R2, R2, 0x1 ;  /* 0x0000000102020836 */ /* 0x000fc80000000000 */
[----:B------:R-:W-:Y:S01]  /*14310*/  @!P2 IMAD.MOV R2, RZ, RZ, -R2 ;  /* 0x000000ffff02a224 */ /* 0x000fe200078e0a02 */
[----:B------:R-:W-:-:S05]  /*14320*/  @!P1 LOP3.LUT R2, RZ, R4, RZ, 0x33, !PT ;  /* 0x00000004ff029212 */ /* 0x000fca00078e33ff */
[----:B------:R-:W-:-:S05]  /*14330*/  IMAD R3, R2, R3, R9 ;  /* 0x0000000302037224 */ /* 0x000fca00078e0209 */
[----:B------:R1:W-:Y:S02]  /*14340*/  STL [R1+0x18], R3 ;  /* 0x0000180301007387 */ /* 0x0003e40000100800 */
.L_x_1166:
[----:B01----:R-:W-:-:S05]  /*14350*/  LOP3.LUT R3, RZ, R2, RZ, 0x33, !PT ;  /* 0x00000002ff037212 */ /* 0x003fca00078e33ff */
[----:B------:R-:W-:-:S05]  /*14360*/  IMAD.IADD R2, R6, 0x1, R3 ;  /* 0x0000000106027824 */ /* 0x000fca00078e0203 */
[----:B------:R0:W-:Y:S01]  /*14370*/  STL [R1+0x14], R2 ;  /* 0x0000140201007387 */ /* 0x0001e20000100800 */
[----:B------:R-:W-:Y:S05]  /*14380*/  BRA `(.L_x_1167) ;  /* 0x0000000000107947 */ /* 0x000fea0003800000 */
.L_x_1162:
[----:B------:R1:W-:Y:S01]  /*14390*/  STL [R1+0x10], R8 ;  /* 0x0000100801007387 */ /* 0x0003e20000100800 */
[----:B------:R-:W-:-:S03]  /*143a0*/  ULDC UR41, c[0x0][0xc3c] ;  /* 0x00030f0000297ab9 */ /* 0x000fc60000000800 */
[----:B------:R1:W-:Y:S04]  /*143b0*/  STL [R1+0x14], RZ ;  /* 0x000014ff01007387 */ /* 0x0003e80000100800 */
[----:B------:R1:W-:Y:S02]  /*143c0*/  STL [R1+0x18], RZ ;  /* 0x000018ff01007387 */ /* 0x0003e40000100800 */
.L_x_1167:
        /* <DEDUP_REMOVED lines=11> */
.L_x_1160:
[----:B--2---:R-:W-:Y:S01]  /*14480*/  IMAD.MOV.U32 R0, RZ, RZ, 0x1 ;  /* 0x00000001ff007424 */ /* 0x004fe200078e00ff */
[----:B------:R-:W-:Y:S01]  /*14490*/  ULDC UR4, c[0x0][0xc3c] ;  /* 0x00030f0000047ab9 */ /* 0x000fe20000000800 */
[----:B------:R-:W-:Y:S01]  /*144a0*/  IMAD.MOV.U32 R28, RZ, RZ, RZ ;  /* 0x000000ffff1c7224 */ /* 0x000fe200078e00ff */
[----:B------:R-:W-:Y:S02]  /*144b0*/  UISETP.GE.AND UP0, UPT, UR41, UR4, UPT ;  /* 0x000000042900728c */ /* 0x000fe4000bf06270 */
[----:B------:R2:W-:Y:S04]  /*144c0*/  STL [R1+0x4], R0 ;  /* 0x0000040001007387 */ /* 0x0005e80000100800 */
        /* <DEDUP_REMOVED lines=16> */
[----:B------:R-:W-:Y:S01]  /*145d0*/  LOP3.LUT R6, R2, 0x80, RZ, 0xc0, !PT ;  /* 0x0000008002067812 */ /* 0x000fe200078ec0ff */
[----:B-1----:R-:W-:Y:S01]  /*145e0*/  IMAD.SHL.U32 R8, R10, 0x2, RZ ;  /* 0x000000020a087824 */ /* 0x002fe200078e00ff */
        /* <DEDUP_REMOVED lines=18> */
[----:B------:R0:W-:Y:S01]  /*14710*/  STL [R1+0x4], R6 ;  /* 0x0000040601007387 */ /* 0x0001e20000100800 */
        /* <DEDUP_REMOVED lines=9> */
.L_x_1250:
[----:B------:R-:W-:Y:S01]  /*147b0*/  ULDC.64 UR4, c[0x0][0xa28] ;  /* 0x00028a0000047ab9 */ /* 0x000fe20000000a00 */
[----:B------:R-:W-:Y:S01]  /*147c0*/  ULDC.64 UR6, c[0x0][0xa18] ;  /* 0x0002860000067ab9 */ /* 0x000fe20000000a00 */
[----:B------:R-:W-:Y:S02]  /*147d0*/  UISETP.NE.U32.AND UP0, UPT, UR4, URZ, UPT ;  /* 0x0000003f0400728c */ /* 0x000fe4000bf05070 */
[----:B------:R-:W-:Y:S02]  /*147e0*/  UISETP.NE.U32.AND UP2, UPT, UR6, URZ, UPT ;  /* 0x0000003f0600728c */ /* 0x000fe4000bf45070 */
[----:B------:R-:W-:Y:S02]  /*147f0*/  UISETP.NE.AND.EX UP0, UPT, UR5, URZ, UPT, UP0 ;  /* 0x0000003f0500728c */ /* 0x000fe4000bf05300 */
[----:B------:R-:W-:Y:S01]  /*14800*/  UISETP.NE.AND.EX UP2, UPT, UR7, URZ, UPT, UP2 ;  /* 0x0000003f0700728c */ /* 0x000fe2000bf45320 */
[----:B------:R-:W-:Y:S02]  /*14810*/  ULDC.64 UR4, c[0x0][0xa00] ;  /* 0x0002800000047ab9 */ /* 0x000fe40000000a00 */
[----:B------:R-:W-:Y:S01]  /*14820*/  ULDC.64 UR6, c[0x0][0xa00] ;  /* 0x0002800000067ab9 */ /* 0x000fe20000000a00 */
[----:B------:R-:W-:Y:S01]  /*14830*/  UISETP.NE.U32.AND UP1, UPT, UR4, URZ, UPT ;  /* 0x0000003f0400728c */ /* 0x000fe2000bf25070 */
[----:B------:R-:W-:Y:S01]  /*14840*/  PLOP3.LUT P0, PT, PT, PT, UP0, 0x80, 0x0 ;  /* 0x000000000000781c */ /* 0x000fe20003f0f008 */
[----:B------:R-:W-:-:S02]  /*14850*/  UIMAD.WIDE UR6, UR41, 0x4, UR6 ;  /* 0x00000004290678a5 */ /* 0x000fc4000f8e0206 */
[----:B------:R-:W-:Y:S01]  /*14860*/  UISETP.NE.AND.EX UP3, UPT, UR5, URZ, UPT, UP1 ;  /* 0x0000003f0500728c */ /* 0x000fe2000bf65310 */
[----:B------:R-:W-:Y:S02]  /*14870*/  UMOV UR37, URZ ;  /* 0x0000003f00257c82 */ /* 0x000fe40008000000 */
[----:B------:R-:W-:Y:S01]  /*14880*/  @UP0 ULDC.64 UR4, c[0x0][0xa28] ;  /* 0x00028a0000040ab9 */ /* 0x000fe20000000a00 */
[----:B------:R-:W-:Y:S01]  /*14890*/  ULDC.64 UR8, c[0x0][0xa20] ;  /* 0x0002880000087ab9 */ /* 0x000fe20000000a00 */
[----:B------:R-:W-:Y:S01]  /*148a0*/  @UP0 UIMAD.WIDE UR4, UR41, 0x4, UR4 ;  /* 0x00000004290408a5 */ /* 0x000fe2000f8e0204 */
[----:B------:R-:W-:Y:S01]  /*148b0*/  PLOP3.LUT P1, PT, PT, PT, UP3, 0x80, 0x0 ;  /* 0x000000000000781c */ /* 0x000fe20003f2f038 */
[----:B------:R-:W-:Y:S01]  /*148c0*/  ULDC UR38, c[0x0][0x2f0] ;  /* 0x0000bc0000267ab9 */ /* 0x000fe20000000800 */
[----:B------:R-:W-:Y:S01]  /*148d0*/  PLOP3.LUT P2, PT, PT, PT, UP3, 0x80, 0x0 ;  /* 0x000000000000781c */ /* 0x000fe20003f4f038 */
[----:B------:R-:W-:Y:S01]  /*148e0*/  UMOV UR40, URZ ;  /* 0x0000003f00287c82 */ /* 0x000fe20008000000 */
[----:B------:R-:W-:Y:S01]  /*148f0*/  UP2UR UR48, UPR, URZ, 0x8 ;  /* 0x000000083f307883 */ /* 0x000fe20008000000 */
[----:B0-2---:R-:W-:-:S02]  /*14900*/  IMAD.U32 R2, RZ, RZ, UR4 ;  /* 0x00000004ff027e24 */ /* 0x005fc4000f8e00ff */
[----:B------:R-:W-:Y:S01]  /*14910*/  IMAD.U32 R3, RZ, RZ, UR5 ;  /* 0x00000005ff037e24 */ /* 0x000fe2000f8e00ff */
[----:B------:R-:W-:-:S04]  /*14920*/  @UP2 ULDC.64 UR4, c[0x0][0xa18] ;  /* 0x0002860000042ab9 */ /* 0x000fc80000000a00 */
[----:B------:R0:W2:Y:S01]  /*14930*/  @P0 LDG.E R0, desc[UR54][R2.64] ;  /* 0x0000003602000981 */ /* 0x0000a2000c1e1900 */
[----:B------:R-:W-:Y:S01]  /*14940*/  @UP2 UIMAD.WIDE UR4, UR41, 0x4, UR4 ;  /* 0x00000004290428a5 */ /* 0x000fe2000f8e0204 */
[----:B0-----:R-:W-:Y:S02]  /*14950*/  IMAD.U32 R2, RZ, RZ, UR6 ;  /* 0x00000006ff027e24 */ /* 0x001fe4000f8e00ff */
[----:B------:R-:W-:-:S05]  /*14960*/  IMAD.U32 R3, RZ, RZ, UR7 ;  /* 0x00000007ff037e24 */ /* 0x000fca000f8e00ff */
[----:B-1----:R0:W3:Y:S01]  /*14970*/  @P1 LDG.E R4, desc[UR54][R2.64] ;  /* 0x0000003602041981 */ /* 0x0020e2000c1e1900 */
[----:B------:R-:W-:Y:S01]  /*14980*/  PLOP3.LUT P1, PT, PT, PT, UP2, 0x80, 0x0 ;  /* 0x000000000000781c */ /* 0x000fe20003f2f028 */
[----:B0-----:R-:W-:Y:S02]  /*14990*/  IMAD.U32 R2, RZ, RZ, UR4 ;  /* 0x00000004ff027e24 */ /* 0x001fe4000f8e00ff */
[----:B------:R-:W-:Y:S01]  /*149a0*/  IMAD.U32 R3, RZ, RZ, UR5 ;  /* 0x00000005ff037e24 */ /* 0x000fe2000f8e00ff */
[----:B------:R-:W-:-:S09]  /*149b0*/  ULDC.64 UR4, c[0x0][0x418] ;  /* 0x0001060000047ab9 */ /* 0x000fd20000000a00 */
[----:B------:R-:W4:Y:S01]  /*149c0*/  @P1 LDG.E R5, desc[UR54][R2.64] ;  /* 0x0000003602051981 */ /* 0x000f22000c1e1900 */
[----:B------:R-:W-:-:S03]  /*149d0*/  UISETP.NE.U32.AND UP0, UPT, UR4, URZ, UPT ;  /* 0x0000003f0400728c */ /* 0x000fc6000bf05070 */
[----:B------:R-:W-:Y:S01]  /*149e0*/  ULDC UR4, c[0x0][0x424] ;  /* 0x0001090000047ab9 */ /* 0x000fe20000000800 */
[----:B------:R-:W-:-:S04]  /*149f0*/  UISETP.NE.AND.EX UP0, UPT, UR5, URZ, UPT, UP0 ;  /* 0x0000003f0500728c */ /* 0x000fc8000bf05300 */
[----:B------:R-:W-:-:S04]  /*14a00*/  USEL UR4, UR4, 0x1, UP0 ;  /* 0x0000000104047887 */ /* 0x000fc80008000000 */
[----:B------:R-:W-:Y:S01]  /*14a10*/  UIMAD UR38, UR4, UR38, URZ ;  /* 0x00000026042672a4 */ /* 0x000fe2000f8e023f */
[----:B--2---:R-:W-:Y:S02]  /*14a20*/  @P0 R2UR UR37, R0 ;  /* 0x00000000002502ca */ /* 0x004fe400000e0000 */
[----:B------:R-:W-:-:S04]  /*14a30*/  ISETP.NE.U32.AND P0, PT, RZ, UR8, PT ;  /* 0x00000008ff007c0c */ /* 0x000fc8000bf05070 */
[----:B------:R-:W-:Y:S02]  /*14a40*/  ISETP.NE.AND.EX P0, PT, RZ, UR9, PT, P0 ;  /* 0x00000009ff007c0c */ /* 0x000fe4000bf05300 */
[----:B---3--:R-:W-:Y:S02]  /*14a50*/  @P2 R2UR UR40, R4 ;  /* 0x00000000042822ca */ /* 0x008fe400000e0000 */
[----:B----4-:R-:W-:Y:S01]  /*14a60*/  @P1 R2UR UR42, R5 ;  /* 0x00000000052a12ca */ /* 0x010fe200000e0000 */
[----:B-----5:R-:W-:-:S14]  /*14a70*/  @P1 BRA `(.L_x_1169) ;  /* 0x00000000002c1947 */ /* 0x020fdc0003800000 */
[----:B------:R-:W-:Y:S01]  /*14a80*/  UISETP.NE.AND UP0, UPT, UR48, URZ, UPT ;  /* 0x0000003f3000728c */ /* 0x000fe2000bf05270 */
[----:B------:R-:W-:-:S05]  /*14a90*/  ULDC UR42, c[0x0][0x288] ;  /* 0x0000a200002a7ab9 */ /* 0x000fca0000000800 */
[----:B------:R-:W-:-:S13]  /*14aa0*/  PLOP3.LUT P1, PT, PT, PT, UP0, 0x40, 0x0 ;  /* 0x000000000000781c */ /* 0x000fda0003f2e808 */
[----:B------:R-:W-:Y:S05]  /*14ab0*/  @P1 BRA `(.L_x_1169) ;  /* 0x00000000001c1947 */ /* 0x000fea0003800000 */
[----:B------:R-:W-:Y:S02]  /*14ac0*/  IMAD.U32 R2, RZ, RZ, UR6 ;  /* 0x00000006ff027e24 */ /* 0x000fe4000f8e00ff */
[----:B------:R-:W-:-:S05]  /*14ad0*/  IMAD.U32 R3, RZ, RZ, UR7 ;  /* 0x00000007ff037e24 */ /* 0x000fca000f8e00ff */
[----:B------:R-:W2:Y:S04]  /*14ae0*/  LDG.E R0, desc[UR54][R2.64] ;  /* 0x0000003602007981 */ /* 0x000ea8000c1e1900 */
[----:B------:R-:W3:Y:S01]  /*14af0*/  LDG.E R4, desc[UR54][R2.64+0x4] ;  /* 0x0000043602047981 */ /* 0x000ee2000c1e1900 */
[----:B--2---:R-:W-:Y:S02]  /*14b00*/  R2UR UR4, R0 ;  /* 0x00000000000472ca */ /* 0x004fe400000e0000 */
[----:B---3--:R-:W-:-:S13]  /*14b10*/  R2UR UR42, R4 ;  /* 0x00000000042a72ca */ /* 0x008fda00000e0000 */
[----:B------:R-:W-:-:S12]  /*14b20*/  UIADD3 UR42, -UR4, UR42, URZ ;  /* 0x0000002a042a7290 */ /* 0x000fd8000fffe13f */
.L_x_1169:
[----:B------:R-:W-:Y:S05]  /*14b30*/  @!P0 BRA `(.L_x_1170) ;  /* 0x00000000001c8947 */ /* 0x000fea0003800000 */
[----:B------:R-:W-:Y:S02]  /*14b40*/  ULDC.64 UR4, c[0x0][0xa20] ;  /* 0x0002880000047ab9 */ /* 0x000fe40000000a00 */
[----:B------:R-:W-:-:S06]  /*14b50*/  UIMAD.WIDE UR4, UR41, 0x4, UR4 ;  /* 0x00000004290478a5 */ /* 0x000fcc000f8e0204 */
[----:B------:R-:W-:Y:S02]  /*14b60*/  IMAD.U32 R2, RZ, RZ, UR4 ;  /* 0x00000004ff027e24 */ /* 0x000fe4000f8e00ff */
[----:B------:R-:W-:-:S05]  /*14b70*/  IMAD.U32 R3, RZ, RZ, UR5 ;  /* 0x00000005ff037e24 */ /* 0x000fca000f8e00ff */
[----:B------:R-:W2:Y:S02]  /*14b80*/  LDG.E R2, desc[UR54][R2.64] ;  /* 0x0000003602027981 */ /* 0x000ea4000c1e1900 */
[----:B--2---:R-:W-:Y:S01]  /*14b90*/  R2UR UR38, R2 ;  /* 0x00000000022672ca */ /* 0x004fe200000e0000 */
[----:B------:R-:W-:-:S14]  /*14ba0*/  BRA `(.L_x_1171) ;  /* 0x0000000000347947 */ /* 0x000fdc0003800000 */
.L_x_1170:
        /* <DEDUP_REMOVED lines=13> */
.L_x_1171:
[----:B------:R-:W2:Y:S01]  /*14c80*/  LDL.LU R0, [R1+0x14] ;  /* 0x0000140001007983 */ /* 0x000ea20000300800 */
[----:B------:R-:W-:Y:S01]  /*14c90*/  ULDC UR4, c[0x0][0x448] ;  /* 0x0001120000047ab9 */ /* 0x000fe20000000800 */
[----:B------:R-:W-:Y:S02]  /*14ca0*/  UIADD3 UR38, -UR37, UR38, URZ ;  /* 0x0000002625267290 */ /* 0x000fe4000fffe13f */
[----:B------:R-:W-:Y:S02]  /*14cb0*/  UISETP.NE.AND UP0, UPT, UR4, 0x1, UPT ;  /* 0x000000010400788c */ /* 0x000fe4000bf05270 */
[----:B------:R-:W-:Y:S02]  /*14cc0*/  UIADD3 UR6, UR38, 0x1, -UR42 ;  /* 0x0000000126067890 */ /* 0x000fe4000fffe82a */
[----:B------:R-:W-:Y:S02]  /*14cd0*/  UP2UR UR49, UPR, URZ, 0x1 ;  /* 0x000000013f317883 */ /* 0x000fe40008000000 */
[----:B------:R-:W-:-:S02]  /*14ce0*/  PLOP3.LUT P0, PT, PT, PT, UP0, 0x80, 0x0 ;  /* 0x000000000000781c */ /* 0x000fc40003f0f008 */
[----:B------:R-:W-:-:S03]  /*14cf0*/  PLOP3.LUT P1, PT, PT, PT, UP0, 0x80, 0x0 ;  /* 0x000000000000781c */ /* 0x000fc60003f2f008 */
[----:B------:R-:W-:Y:S01]  /*14d00*/  @UP0 ULDC UR4, c[0x0][0x44c] ;  /* 0x0001130000040ab9 */ /* 0x000fe20000000800 */
[----:B--2---:R-:W-:-:S04]  /*14d10*/  IMAD R22, R0, 0xc0, RZ ;  /* 0x000000c000167824 */ /* 0x004fc800078e02ff */
[----:B------:R-:W-:-:S04]  /*14d20*/  VIADD R0, R22, 0xbf ;  /* 0x000000bf16007836 */ /* 0x000fc80000000000 */
[----:B------:R-:W-:Y:S01]  /*14d30*/  @P0 IMAD.HI.U32 R2, R0, UR4, RZ ;  /* 0x0000000400020c27 */ /* 0x000fe2000f8e00ff */
[----:B------:R-:W-:-:S04]  /*14d40*/  @UP0 ULDC UR4, c[0x0][0x450] ;  /* 0x0001140000040ab9 */ /* 0x000fc80000000800 */
[----:B------:R-:W-:Y:S01]  /*14d50*/  @P1 SHF.R.U32.HI R0, RZ, UR4, R2 ;  /* 0x00000004ff001c19 */ /* 0x000fe20008011602 */
[----:B------:R-:W-:Y:S02]  /*14d60*/  ULDC.64 UR4, c[0x0][0x9e0] ;  /* 0x0002780000047ab9 */ /* 0x000fe40000000a00 */
[----:B------:R-:W-:Y:S01]  /*14d70*/  UISETP.GE.AND UP0, UPT, UR5, 0x1, UPT ;  /* 0x000000010500788c */ /* 0x000fe2000bf06270 */
[----:B------:R-:W-:-:S05]  /*14d80*/  R2UR UR7, R0 ;  /* 0x00000000000772ca */ /* 0x000fca00000e0000 */
[----:B------:R-:W-:-:S08]  /*14d90*/  PLOP3.LUT P1, PT, PT, PT, UP0, 0x80, 0x0 ;  /* 0x000000000000781c */ /* 0x000fd00003f2f008 */
[----:B------:R-:W-:-:S04]  /*14da0*/  UIADD3 UR6, UR6, UR7, URZ ;  /* 0x0000000706067290 */ /* 0x000fc8000fffe03f */
[----:B------:R-:W-:-:S06]  /*14db0*/  UIADD3 UR4, UR6, UR4, URZ ;  /* 0x0000000406047290 */ /* 0x000fcc000fffe03f */
[----:B------:R-:W-:Y:S01]  /*14dc0*/  IMAD.U32 R0, RZ, RZ, UR4 ;  /* 0x00000004ff007e24 */ /* 0x000fe2000f8e00ff */
[----:B------:R-:W-:Y:S06]  /*14dd0*/  @!P1 BRA `(.L_x_1172) ;  /* 0x0000000000409947 */ /* 0x000fec0003800000 */
        /* <DEDUP_REMOVED lines=10> */
.L_x_1173:
[----:B------:R-:W-:-:S11]  /*14e80*/  UISETP.NE.AND UP0, UPT, UR5, 0x1, UPT ;  /* 0x000000010500788c */ /* 0x000fd6000bf05270 */
[----:B------:R-:W-:Y:S02]  /*14e90*/  @UP0 ULDC.64 UR8, c[0x0][0x9e8] ;  /* 0x00027a0000080ab9 */ /* 0x000fe40000000a00 */
[----:B------:R-:W-:-:S04]  /*14ea0*/  UIMAD.WIDE.U32 UR6, UR4, UR8, URZ ;  /* 0x00000008040672a5 */ /* 0x000fc8000f8e003f */
[----:B------:R-:W-:-:S12]  /*14eb0*/  @UP0 USHF.R.U32.HI UR4, URZ, UR9, UR7 ;  /* 0x000000093f040299 */ /* 0x000fd80008011607 */
.L_x_1174:
[----:B------:R-:W-:-:S06]  /*14ec0*/  UIMAD UR4, UR4, UR5, UR5 ;  /* 0x00000005040472a4 */ /* 0x000fcc000f8e0205 */
[----:B------:R-:W-:-:S07]  /*14ed0*/  VIMNMX R0, R0, UR4, PT ;  /* 0x0000000400007c48 */ /* 0x000fce000bfe0100 */
.L_x_1172:
[----:B------:R-:W-:Y:S01]  /*14ee0*/  UISETP.NE.AND UP0, UPT, UR49, URZ, UPT ;  /* 0x0000003f3100728c */ /* 0x000fe2000bf05270 */
[----:B------:R-:W-:Y:S01]  /*14ef0*/  R2UR UR10, R22 ;  /* 0x00000000160a72ca */ /* 0x000fe200000e0000 */
[----:B------:R-:W-:Y:S01]  /*14f00*/  UIADD3 UR6, UR38, 0x9f, URZ ;  /* 0x0000009f26067890 */ /* 0x000fe2000fffe03f */
[----:B------:R-:W-:-:S03]  /*14f10*/  VIADD R0, R0, 0x9f ;  /* 0x0000009f00007836 */ /* 0x000fc60000000000 */
[----:B------:R-:W-:Y:S01]  /*14f20*/  UIMAD.WIDE UR6, UR6, 0x66666667, URZ ;  /* 0x66666667060678a5 */ /* 0x000fe2000f8e023f */
[----:B------:R-:W-:-:S04]  /*14f30*/  IMAD.HI R0, R0, 0x66666667, RZ ;  /* 0x6666666700007827 */ /* 0x000fc800078e02ff */
[----:B------:R-:W-:Y:S01]  /*14f40*/  @UP0 ULDC UR8, c[0x0][0x44c] ;  /* 0x0001130000080ab9 */ /* 0x000fe20000000800 */
[----:B------:R-:W-:Y:S01]  /*14f50*/  @UP0 ULDC UR4, c[0x0][0x450] ;  /* 0x0001140000040ab9 */ /* 0x000fe20000000800 */
[----:B------:R-:W-:Y:S01]  /*14f60*/  SHF.R.U32.HI R3, RZ, 0x1f, R0 ;  /* 0x0000001fff037819 */ /* 0x000fe20000011600 */
[----:B------:R-:W-:-:S03]  /*14f70*/  UIMAD.WIDE.U32 UR8, UR10, UR8, URZ ;  /* 0x000000080a0872a5 */ /* 0x000fc6000f8e003f */
[----:B------:R-:W-:Y:S01]  /*14f80*/  LEA.HI.SX32 R0, R0, R3, 0x1a ;  /* 0x0000000300007211 */ /* 0x000fe200078fd2ff */
[----:B------:R-:W-:Y:S02]  /*14f90*/  @UP0 USHF.R.U32.HI UR10, URZ, UR4, UR9 ;  /* 0x000000043f0a0299 */ /* 0x000fe40008011609 */
[----:B------:R-:W-:Y:S02]  /*14fa0*/  USHF.R.U32.HI UR4, URZ, 0x1f, UR7 ;  /* 0x0000001f3f047899 */ /* 0x000fe40008011607 */
[----:B------:R-:W-:Y:S02]  /*14fb0*/  UIADD3 UR10, UR10, UR38, -UR42 ;  /* 0x000000260a0a7290 */ /* 0x000fe4000fffe82a */
[----:B------:R-:W-:Y:S01]  /*14fc0*/  ULEA.HI.SX32 UR4, UR7, UR4, 0x1a ;  /* 0x0000000407047291 */ /* 0x000fe2000f8fd23f */
[----:B------:R-:W-:Y:S02]  /*14fd0*/  ULDC UR8, c[0x0][0x9dc] ;  /* 0x0002770000087ab9 */ /* 0x000fe40000000800 */
[----:B------:R-:W-:-:S03]  /*14fe0*/  UIADD3 UR8, UR10, -UR8, URZ ;  /* 0x800000080a087290 */ /* 0x000fc6000fffe03f */
[----:B------:R-:W-:Y:S01]  /*14ff0*/  VIMNMX R0, R0, UR4, PT ;  /* 0x0000000400007c48 */ /* 0x000fe2000bfe0100 */
[----:B------:R-:W-:Y:S08]  /*15000*/  @!P1 BRA `(.L_x_1175) ;  /* 0x0000000000449947 */ /* 0x000ff00003800000 */
        /* <DEDUP_REMOVED lines=10> */
.L_x_1176:
[----:B------:R-:W-:-:S11]  /*150b0*/  UISETP.NE.AND UP0, UPT, UR5, 0x1, UPT ;  /* 0x000000010500788c */ /* 0x000fd6000bf05270 */
[----:B------:R-:W-:Y:S02]  /*150c0*/  @UP0 ULDC.64 UR12, c[0x0][0x9e8] ;  /* 0x00027a00000c0ab9 */ /* 0x000fe40000000a00 */
[----:B------:R-:W-:-:S04]  /*150d0*/  UIMAD.WIDE.U32 UR6, UR10, UR12, URZ ;  /* 0x0000000c0a0672a5 */ /* 0x000fc8000f8e003f */
[----:B------:R-:W-:-:S12]  /*150e0*/  @UP0 USHF.R.U32.HI UR10, URZ, UR13, UR7 ;  /* 0x0000000d3f0a0299 */ /* 0x000fd80008011607 */
.L_x_1177:
[----:B------:R-:W-:-:S04]  /*150f0*/  UIMAD UR5, UR10, UR5, URZ ;  /* 0x000000050a0572a4 */ /* 0x000fc8000f8e023f */
[----:B------:R-:W-:-:S04]  /*15100*/  UISETP.LT.AND UP0, UPT, UR8, UR5, UPT ;  /* 0x000000050800728c */ /* 0x000fc8000bf01270 */
[----:B------:R-:W-:-:S12]  /*15110*/  USEL UR8, UR8, UR5, !UP0 ;  /* 0x0000000508087287 */ /* 0x000fd8000c000000 */
.L_x_1175:
[----:B------:R-:W2:Y:S01]  /*15120*/  LDL R18, [R1+0x18] ;  /* 0x0000180001127983 */ /* 0x000ea20000100800 */
[----:B------:R-:W-:-:S04]  /*15130*/  UIMAD.WIDE UR4, UR8, 0x66666667, URZ ;  /* 0x66666667080478a5 */ /* 0x000fc8000f8e023f */
[----:B------:R-:W-:-:S04]  /*15140*/  USHF.R.U32.HI UR4, URZ, 0x1f, UR5 ;  /* 0x0000001f3f047899 */ /* 0x000fc80008011605 */
[----:B------:R-:W-:-:S04]  /*15150*/  ULEA.HI.SX32 UR6, UR5, UR4, 0x1a ;  /* 0x0000000405067291 */ /* 0x000fc8000f8fd23f */
[----:B------:R-:W-:-:S04]  /*15160*/  UISETP.LT.AND UP0, UPT, URZ, UR6, UPT ;  /* 0x000000063f00728c */ /* 0x000fc8000bf01270 */
[----:B------:R-:W-:-:S06]  /*15170*/  USEL UR11, URZ, UR6, !UP0 ;  /* 0x000000063f0b7287 */ /* 0x000fcc000c000000 */
[----:B------:R-:W-:Y:S02]  /*15180*/  ISETP.GT.AND P0, PT, R0, UR11, PT ;  /* 0x0000000b00007c0c */ /* 0x000fe4000bf04270 */
[----:B--2---:R-:W-:-:S13]  /*15190*/  R2UR UR7, R18 ;  /* 0x00000000120772ca */ /* 0x004fda00000e0000 */
[----:B------:R-:W-:Y:S02]  /*151a0*/  ULOP3.LUT UR5, UR7, 0xff000000, URZ, 0xc0, !UPT ;  /* 0xff00000007057892 */ /* 0x000fe4000f8ec03f */
[----:B------:R-:W-:Y:S02]  /*151b0*/  ULOP3.LUT UR4, UR7, 0xff0000, URZ, 0xc0, !UPT ;  /* 0x00ff000007047892 */ /* 0x000fe4000f8ec03f */
[----:B------:R-:W-:-:S04]  /*151c0*/  USHF.R.U32.HI UR5, URZ, 0x8, UR5 ;  /* 0x000000083f057899 */ /* 0x000fc80008011605 */
[----:B------:R-:W-:-:S03]  /*151d0*/  ULEA.HI UR5, UR4, UR5, URZ, 0x10 ;  /* 0x0000000504057291 */ /* 0x000fc6000f8f803f */
[----:B------:R-:W-:Y:S01]  /*151e0*/  UMOV UR4, URZ ;  /* 0x0000003f00047c82 */ /* 0x000fe20008000000 */
[----:B------:R-:W-:Y:S01]  /*151f0*/  ULOP3.LUT UR43, UR5, 0xff, URZ, 0xc0, !UPT ;  /* 0x000000ff052b7892 */ /* 0x000fe2000f8ec03f */
[----:B------:R-:W-:Y:S11]  /*15200*/  @!P0 BRA `(.L_x_1178) ;  /* 0x0000000000908947 */ /* 0x000ff60003800000 */
[----:B------:R-:W-:Y:S01]  /*15210*/  USHF.R.U32.HI UR6, URZ, 0x10, UR5 ;  /* 0x000000103f067899 */ /* 0x000fe20008011605 */
[----:B------:R-:W-:-:S03]  /*15220*/  UMOV UR4, URZ ;  /* 0x0000003f00047c82 */ /* 0x000fc60008000000 */
[----:B------:R-:W-:-:S11]  /*15230*/  UISETP.NE.AND UP0, UPT, UR6, URZ, UPT ;  /* 0x0000003f0600728c */ /* 0x000fd6000bf05270 */
[----:B------:R-:W-:Y:S02]  /*15240*/  @!UP0 ULDC UR6, c[0x0][0x9f0] ;  /* 0x00027c0000068ab9 */ /* 0x000fe40000000800 */
[----:B------:R-:W-:Y:S01]  /*15250*/  IABS R2, UR6 ;  /* 0x0000000600027c13 */ /* 0x000fe20008000000 */
[----:B------:R-:W-:-:S03]  /*15260*/  IMAD.U32 R5, RZ, RZ, UR6 ;  /* 0x00000006ff057e24 */ /* 0x000fc6000f8e00ff */
[----:B------:R-:W-:Y:S02]  /*15270*/  R2UR UR12, R2 ;  /* 0x00000000020c72ca */ /* 0x000fe400000e0000 */
[----:B------:R-:W-:-:S04]  /*15280*/  IADD3 R2, R5, -0x1, R0 ;  /* 0xffffffff05027810 */ /* 0x000fc80007ffe000 */
[----:B------:R-:W-:Y:S02]  /*15290*/  R2UR UR7, R2 ;  /* 0x00000000020772ca */ /* 0x000fe400000e0000 */
[----:B------:R-:W-:-:S05]  /*152a0*/  IABS R2, UR6 ;  /* 0x0000000600027c13 */ /* 0x000fca0008000000 */
[----:B------:R-:W0:Y:S06]  /*152b0*/  I2F.RP R3, UR12 ;  /* 0x0000000c00037d06 */ /* 0x000e2c0008209400 */
[----:B------:R-:W-:Y:S02]  /*152c0*/  UIADD3 UR7, -UR11, UR7, URZ ;  /* 0x000000070b077290 */ /* 0x000fe4000fffe13f */
[----:B0-----:R-:W0:Y:S02]  /*152d0*/  MUFU.RCP R3, R3 ;  /* 0x0000000300037308 */ /* 0x001e240000001000 */
[----:B0-----:R-:W-:-:S02]  /*152e0*/  VIADD R4, R3, 0xffffffe ;  /* 0x0ffffffe03047836 */ /* 0x001fc40000000000 */
[----:B------:R-:W-:Y:S01]  /*152f0*/  IMAD.MOV R3, RZ, RZ, -R2 ;  /* 0x000000ffff037224 */ /* 0x000fe200078e0a02 */
[----:B------:R-:W-:Y:S01]  /*15300*/  IABS R2, UR7 ;  /* 0x0000000700027c13 */ /* 0x000fe20008000000 */
[----:B------:R-:W-:Y:S02]  /*15310*/  ULOP3.LUT UR7, UR7, UR6, URZ, 0x3c, !UPT ;  /* 0x0000000607077292 */ /* 0x000fe4000f8e3c3f */
[----:B------:R-:W0:Y:S01]  /*15320*/  F2I.FTZ.U32.TRUNC.NTZ R4, R4 ;  /* 0x0000000400047305 */ /* 0x000e22000021f000 */
[----:B------:R-:W-:Y:S02]  /*15330*/  R2UR UR9, R2 ;  /* 0x00000000020972ca */ /* 0x000fe400000e0000 */
[----:B------:R-:W-:Y:S02]  /*15340*/  R2UR UR10, R3 ;  /* 0x00000000030a72ca */ /* 0x000fe400000e0000 */
[----:B0-----:R-:W-:-:S13]  /*15350*/  R2UR UR5, R4 ;  /* 0x00000000040572ca */ /* 0x001fda00000e0000 */
[----:B------:R-:W-:-:S04]  /*15360*/  UIADD3 UR8, URZ, -UR5, URZ ;  /* 0x800000053f087290 */ /* 0x000fc8000fffe03f */
[----:B------:R-:W-:-:S04]  /*15370*/  UIMAD UR8, UR8, UR12, URZ ;  /* 0x0000000c080872a4 */ /* 0x000fc8000f8e023f */
[----:B------:R-:W-:-:S04]  /*15380*/  UIMAD.WIDE.U32 UR4, UR5, UR8, UR4 ;  /* 0x00000008050472a5 */ /* 0x000fc8000f8e0004 */
[----:B------:R-:W-:-:S04]  /*15390*/  UIMAD.WIDE.U32 UR4, UR5, UR9, URZ ;  /* 0x00000009050472a5 */ /* 0x000fc8000f8e003f */
        /* <DEDUP_REMOVED lines=11> */
.L_x_1178:
[----:B------:R-:W-:Y:S01]  /*15450*/  UIMAD UR43, UR43, UR4, UR11 ;  /* 0x000000042b2b72a4 */ /* 0x000fe2000f8e020b */
[----:B------:R-:W-:Y:S05]  /*15460*/  BSSY B7, `(.L_x_1179) ;  /* 0x0000413000077945 */ /* 0x000fea0003800000 */
[----:B------:R-:W-:-:S05]  /*15470*/  IMAD.U32 R3, RZ, RZ, UR43 ;  /* 0x0000002bff037e24 */ /* 0x000fca000f8e00ff */
[----:B------:R-:W-:-:S04]  /*15480*/  VIADDMNMX R0, R3, UR4, R0, PT ;  /* 0x0000000403007c46 */ /* 0x000fc8000b800100 */
[----:B------:R-:W-:-:S13]  /*15490*/  R2UR UR50, R0 ;  /* 0x00000000003272ca */ /* 0x000fda00000e0000 */
[----:B------:R-:W-:-:S06]  /*154a0*/  UISETP.GT.AND UP0, UPT, UR50, UR43, UPT ;  /* 0x0000002b3200728c */ /* 0x000fcc000bf04270 */
[----:B------:R-:W-:-:S13]  /*154b0*/  PLOP3.LUT P0, PT, PT, PT, UP0, 0x80, 0x0 ;  /* 0x000000000000781c */ /* 0x000fda0003f0f008 */
[----:B------:R-:W-:Y:S05]  /*154c0*/  @P0 BRA `(.L_x_1180) ;  /* 0x0000000000480947 */ /* 0x000fea0003800000 */
        /* <DEDUP_REMOVED lines=16> */
[----:B------:R1:W-:Y:S01]  /*155d0*/  STL [R1+0x10], R0 ;  /* 0x0000100001007387 */ /* 0x0003e20000100800 */
[----:B------:R-:W-:Y:S05]  /*155e0*/  BRA `(.L_x_1181) ;  /* 0x0000003c00e87947 */ /* 0x000fea0003800000 */
.L_x_1180:
        /* <DEDUP_REMOVED lines=19> */
[----:B0-----:R-:W-:Y:S05]  /*15720*/  CALL.ABS.NOINC R2 ;  /* 0x0000000002007343 */ /* 0x001fea0003c00000 */
.L_x_1183:
[----:B------:R-:W-:Y:S05]  /*15730*/  BSYNC B6 ;  /* 0x0000000000067941 */ /* 0x000fea0003800000 */
.L_x_1182:
[----:B------:R-:W-:Y:S01]  /*15740*/  VIADD R0, R17, 0x6000 ;  /* 0x0000600011007836 */ /* 0x000fe20000000000 */
[----:B------:R-:W-:Y:S01]  /*15750*/  LOP3.LUT R16, R16, 0xfffffffe, RZ, 0xc0, !PT ;  /* 0xfffffffe10107812 */ /* 0x000fe200078ec0ff */
[----:B------:R-:W-:Y:S03]  /*15760*/  BSSY B6, `(.L_x_1184) ;  /* 0x0000014000067945 */ /* 0x000fe60003800000 */
[----:B------:R-:W-:-:S13]  /*15770*/  LOP3.LUT P0, RZ, R0, 0x1bf, RZ, 0xc0, !PT ;  /* 0x000001bf00ff7812 */ /* 0x000fda000780c0ff */
[----:B------:R-:W-:Y:S01]  /*15780*/  @P0 LOP3.LUT R16, R16, 0x1, RZ, 0xfc, !PT ;  /* 0x0000000110100812 */ /* 0x000fe200078efcff */
[----:B------:R-:W-:Y:S06]  /*15790*/  @!P0 BRA `(.L_x_1185) ;  /* 0x0000000000408947 */ /* 0x000fec0003800000 */
        /* <DEDUP_REMOVED lines=16> */
.L_x_1185:
[----:B------:R-:W-:Y:S05]  /*158a0*/  BSYNC B6 ;  /* 0x0000000000067941 */ /* 0x000fea0003800000 */
.L_x_1184:
        /* <DEDUP_REMOVED lines=20> */
.L_x_1187:
[----:B------:R-:W-:Y:S05]  /*159f0*/  BSYNC B6 ;  /* 0x0000000000067941 */ /* 0x000fea0003800000 */
.L_x_1186:
[----:B------:R-:W-:Y:S01]  /*15a00*/  LOP3.LUT P6, RZ, R16, 0x1, RZ, 0xc0, !PT ;  /* 0x0000000110ff7812 */ /* 0x000fe200078cc0ff */
[----:B------:R-:W-:-:S12]  /*15a10*/  BSSY B6, `(.L_x_1188) ;  /* 0x0000012000067945 */ /* 0x000fd80003800000 */
        /* <DEDUP_REMOVED lines=17> */
.L_x_1189:
[----:B------:R-:W-:Y:S05]  /*15b30*/  BSYNC B6 ;  /* 0x0000000000067941 */ /* 0x000fea0003800000 */
.L_x_1188:
[----:B------:R-:W-:Y:S01]  /*15b40*/  ULDC.64 UR4, c[0x0][0x9f8] ;  /* 0x00027e0000047ab9 */ /* 0x000fe20000000a00 */
[----:B------:R-:W-:Y:S01]  /*15b50*/  IMAD.U32 R19, RZ, RZ, UR41 ;  /* 0x00000029ff137e24 */ /* 0x000fe2000f8e00ff */
[----:B------:R-:W-:Y:S01]  /*15b60*/  UISETP.NE.U32.AND UP0, UPT, UR4, URZ, UPT ;  /* 0x0000003f0400728c */ /* 0x000fe2000bf05070 */
[----:B------:R-:W0:Y:S03]  /*15b70*/  LDC R20, c[0x0][0x430] ;  /* 0x00010c00ff147b82 */ /* 0x000e260000000800 */
[----:B------:R-:W-:-:S06]  /*15b80*/  UISETP.NE.AND.EX UP0, UPT, UR5, URZ, UPT, UP0 ;  /* 0x0000003f0500728c */ /* 0x000fcc000bf05300 */
[----:B------:R-:W-:-:S05]  /*15b90*/  PLOP3.LUT P0, PT, PT, PT, UP0, 0x80, 0x0 ;  /* 0x000000000000781c */ /* 0x000fca0003f0f008 */
[----:B------:R-:W-:Y:S02]  /*15ba0*/  @UP0 ULDC.64 UR4, c[0x0][0x9f8] ;  /* 0x00027e0000040ab9 */ /* 0x000fe40000000a00 */
[----:B------:R-:W-:-:S06]  /*15bb0*/  @UP0 UIMAD.WIDE UR4, UR41, 0x4, UR4 ;  /* 0x00000004290408a5 */ /* 0x000fcc000f8e0204 */
[----:B------:R-:W-:Y:S02]  /*15bc0*/  IMAD.U32 R2, RZ, RZ, UR4 ;  /* 0x00000004ff027e24 */ /* 0x000fe4000f8e00ff */
[----:B------:R-:W-:-:S05]  /*15bd0*/  IMAD.U32 R3, RZ, RZ, UR5 ;  /* 0x00000005ff037e24 */ /* 0x000fca000f8e00ff */
[----:B------:R-:W2:Y:S01]  /*15be0*/  @P0 LDG.E R19, desc[UR54][R2.64] ;  /* 0x0000003602130981 */ /* 0x000ea2000c1e1900 */
[----:B0-----:R-:W-:Y:S01]  /*15bf0*/  ISETP.NE.AND P2, PT, R20, 0x1, PT ;  /* 0x000000011400780c */ /* 0x001fe20003f45270 */
[----:B------:R-:W-:Y:S01]  /*15c00*/  UMOV UR4, 0xffffffff ;  /* 0xffffffff00047882 */ /* 0x000fe20000000000 */
[----:B------:R-:W-:-:S11]  /*15c10*/  LOP3.LUT R16, R16, 0xfffffff7, RZ, 0xc0, !PT ;  /* 0xfffffff710107812 */ /* 0x000fd600078ec0ff */
[----:B------:R-:W-:Y:S01]  /*15c20*/  @P2 LOP3.LUT R16, R16, 0x8, RZ, 0xfc, !PT ;  /* 0x0000000810102812 */ /* 0x000fe200078efcff */
[----:B--2---:R0:W-:Y:S01]  /*15c30*/  STL [R1], R19 ;  /* 0x0000001301007387 */ /* 0x0041e20000100800 */
[----:B------:R-:W-:Y:S05]  /*15c40*/  BRA.DIV UR4, `(.L_x_1190) ;  /* 0x00000052047c7947 */ /* 0x000fea000b800000 */
.L_x_1270:
[----:B------:R-:W1:Y:S01]  /*15c50*/  S2R R0, SR_TID.X ;  /* 0x0000000000007919 */ /* 0x000e620000002100 */
[----:B------:R-:W-:Y:S01]  /*15c60*/  UMOV UR4, 0xa0 ;  /* 0x000000a000047882 */ /* 0x000fe20000000000 */
[----:B------:R-:W2:Y:S01]  /*15c70*/  @P2 LDC R5, c[0x0][0x434] ;  /* 0x00010d00ff052b82 */ /* 0x000ea20000000800 */
[----:B------:R-:W-:Y:S01]  /*15c80*/  UIMAD UR4, UR50, UR4, -0xa0 ;  /* 0xffffff60320474a4 */ /* 0x000fe2000f8e0204 */
[----:B------:R-:W3:Y:S01]  /*15c90*/  S2R R10, SR_TID.X ;  /* 0x00000000000a7919 */ /* 0x000ee20000002100 */
[----:B------:R-:W-:Y:S01]  /*15ca0*/  SHF.R.S32.HI R13, RZ, 0x1f, R19 ;  /* 0x0000001fff0d7819 */ /* 0x000fe20000011413 */
[----:B------:R-:W4:Y:S04]  /*15cb0*/  S2R R11, SR_TID.X ;  /* 0x00000000000b7919 */ /* 0x000f280000002100 */
[----:B------:R-:W0:Y:S01]  /*15cc0*/  @P2 LDC R4, c[0x0][0x438] ;  /* 0x00010e00ff042b82 */ /* 0x000e220000000800 */
        /* <DEDUP_REMOVED lines=9> */
[----:B------:R-:W-:-:S04]  /*15d60*/  LOP3.LUT R12, R10, 0x60, R12, 0xf8, !PT ;  /* 0x000000600a0c7812 */ /* 0x000fc800078ef80c */
[C---:B------:R-:W-:Y:S01]  /*15d70*/  ISETP.GE.AND P0, PT, R0.reuse, UR38, PT ;  /* 0x0000002600007c0c */ /* 0x040fe2000bf06270 */
[----:B------:R-:W-:Y:S01]  /*15d80*/  VIADD R0, R0, UR37 ;  /* 0x0000002500007c36 */ /* 0x000fe20008000000 */
[----:B------:R-:W-:-:S03]  /*15d90*/  LOP3.LUT R12, R12, 0x80, RZ, 0xfc, !PT ;  /* 0x000000800c0c7812 */ /* 0x000fc600078efcff */
[----:B--2---:R-:W-:-:S04]  /*15da0*/  @P2 IMAD.HI.U32 R5, R0, R5, RZ ;  /* 0x0000000500052227 */ /* 0x004fc800078e00ff */
[----:B------:R-:W-:Y:S01]  /*15db0*/  IMAD.MOV.U32 R8, RZ, RZ, R0 ;  /* 0x000000ffff087224 */ /* 0x000fe200078e0000 */
[----:B0-----:R-:W-:-:S03]  /*15dc0*/  @P2 SHF.R.U32.HI R8, RZ, R4, R5 ;  /* 0x00000004ff082219 */ /* 0x001fc60000011605 */
[----:B------:R-:W0:Y:S01]  /*15dd0*/  @!P0 LDC.64 R2, c[0x0][0x428] ;  /* 0x00010a00ff028b82 */ /* 0x000e220000000a00 */
[--C-:B------:R-:W-:Y:S01]  /*15de0*/  @!P0 SHF.R.S32.HI R7, RZ, 0x1f, R8.reuse ;  /* 0x0000001fff078819 */ /* 0x100fe20000011408 */
[----:B------:R-:W-:-:S06]  /*15df0*/  @!P0 IMAD.MOV.U32 R6, RZ, RZ, R8 ;  /* 0x000000ffff068224 */ /* 0x000fcc00078e0008 */
[----:B------:R-:W1:Y:S01]  /*15e00*/  @!P0 LDC.64 R4, c[0x0][0x418] ;  /* 0x00010600ff048b82 */ /* 0x000e620000000a00 */
[----:B0-----:R-:W-:-:S04]  /*15e10*/  @!P0 IMAD R9, R13, R2, RZ ;  /* 0x000000020d098224 */ /* 0x001fc800078e02ff */
[C---:B------:R-:W-:Y:S02]  /*15e20*/  @!P0 IMAD R9, R19.reuse, R3, R9 ;  /* 0x0000000313098224 */ /* 0x040fe400078e0209 */
[----:B------:R-:W-:-:S04]  /*15e30*/  @!P0 IMAD.WIDE.U32 R2, R19, R2, R6 ;  /* 0x0000000213028225 */ /* 0x000fc800078e0006 */
[----:B------:R-:W-:Y:S01]  /*15e40*/  @!P0 IMAD.IADD R9, R3, 0x1, R9 ;  /* 0x0000000103098824 */ /* 0x000fe200078e0209 */
[C---:B-1----:R-:W-:Y:S01]  /*15e50*/  @!P0 LEA R4, P1, R2.reuse, R4, 0x2 ;  /* 0x0000000402048211 */ /* 0x042fe200078210ff */
[----:B------:R-:W0:Y:S01]  /*15e60*/  @P2 LDC R3, c[0x0][0x434] ;  /* 0x00010d00ff032b82 */ /* 0x000e220000000800 */
[----:B------:R-:W-:Y:S02]  /*15e70*/  IMAD.MOV.U32 R6, RZ, RZ, RZ ;  /* 0x000000ffff067224 */ /* 0x000fe400078e00ff */
[----:B------:R-:W-:Y:S01]  /*15e80*/  @!P0 LEA.HI.X R5, R2, R5, R9, 0x2, P1 ;  /* 0x0000000502058211 */ /* 0x000fe200008f1409 */
[----:B------:R-:W-:-:S04]  /*15e90*/  VIADD R7, R12, UR4 ;  /* 0x000000040c077c36 */ /* 0x000fc80008000000 */
[----:B------:R-:W1:Y:S01]  /*15ea0*/  @P2 LDC R2, c[0x0][0x438] ;  /* 0x00010e00ff022b82 */ /* 0x000e620000000800 */
[----:B------:R2:W5:Y:S01]  /*15eb0*/  @!P0 LDG.E R6, desc[UR54][R4.64] ;  /* 0x0000003604068981 */ /* 0x000562000c1e1900 */
[----:B------:R-:W-:-:S04]  /*15ec0*/  ISETP.GE.AND P0, PT, R7, UR38, PT ;  /* 0x0000002607007c0c */ /* 0x000fc8000bf06270 */
[----:B------:R-:W-:Y:S01]  /*15ed0*/  ISETP.GT.U32.OR P0, PT, R12, 0x9f, P0 ;  /* 0x0000009f0c00780c */ /* 0x000fe20000704470 */
[----:B--2---:R-:W-:Y:S02]  /*15ee0*/  VIADD R4, R7, UR37 ;  /* 0x0000002507047c36 */ /* 0x004fe40008000000 */
[----:B------:R-:W-:Y:S02]  /*15ef0*/  IMAD.MOV R7, RZ, RZ, -R8 ;  /* 0x000000ffff077224 */ /* 0x000fe400078e0a08 */
[----:B------:R-:W-:Y:S02]  /*15f00*/  IMAD.MOV.U32 R10, RZ, RZ, R4 ;  /* 0x000000ffff0a7224 */ /* 0x000fe400078e0004 */
[----:B0-----:R-:W-:-:S04]  /*15f10*/  @P2 IMAD.HI.U32 R3, R4, R3, RZ ;  /* 0x0000000304032227 */ /* 0x001fc800078e00ff */
[----:B------:R-:W-:Y:S01]  /*15f20*/  IMAD R7, R20, R7, R0 ;  /* 0x0000000714077224 */ /* 0x000fe200078e0200 */
[----:B-1----:R-:W-:Y:S02]  /*15f30*/  @P2 SHF.R.U32.HI R10, RZ, R2, R3 ;  /* 0x00000002ff0a2219 */ /* 0x002fe40000011603 */
[----:B------:R-:W0:Y:S02]  /*15f40*/  @!P0 LDC.64 R2, c[0x0][0x428] ;  /* 0x00010a00ff028b82 */ /* 0x000e240000000a00 */
[--C-:B------:R-:W-:Y:S01]  /*15f50*/  @!P0 SHF.R.S32.HI R11, RZ, 0x1f, R10.reuse ;  /* 0x0000001fff0b8819 */ /* 0x100fe2000001140a */
[----:B------:R-:W-:-:S04]  /*15f60*/  IMAD.MOV R8, RZ, RZ, -R10 ;  /* 0x000000ffff087224 */ /* 0x000fc800078e0a0a */
[----:B------:R-:W-:Y:S02]  /*15f70*/  IMAD R8, R20, R8, R4 ;  /* 0x0000000814087224 */ /* 0x000fe400078e0204 */
[----:B------:R-:W1:Y:S01]  /*15f80*/  @!P0 LDC.64 R4, c[0x0][0x418] ;  /* 0x00010600ff048b82 */ /* 0x000e620000000a00 */
[----:B0-----:R-:W-:-:S04]  /*15f90*/  @!P0 IMAD.WIDE.U32 R10, R19, R2, R10 ;  /* 0x00000002130a8225 */ /* 0x001fc800078e000a */
[----:B------:R-:W-:-:S04]  /*15fa0*/  @!P0 IMAD R2, R13, R2, RZ ;  /* 0x000000020d028224 */ /* 0x000fc800078e02ff */
[----:B------:R-:W-:Y:S01]  /*15fb0*/  @!P0 IMAD R0, R19, R3, R2 ;  /* 0x0000000313008224 */ /* 0x000fe200078e0202 */
[----:B-1----:R-:W-:-:S03]  /*15fc0*/  @!P0 LEA R2, P1, R10, R4, 0x2 ;  /* 0x000000040a028211 */ /* 0x002fc600078210ff */
[----:B------:R-:W-:-:S05]  /*15fd0*/  @!P0 IMAD.IADD R0, R0, 0x1, R11 ;  /* 0x0000000100008824 */ /* 0x000fca00078e020b */
[----:B------:R-:W-:Y:S01]  /*15fe0*/  @!P0 LEA.HI.X R3, R10, R5, R0, 0x2, P1 ;  /* 0x000000050a038211 */ /* 0x000fe200008f1400 */
[----:B------:R-:W-:Y:S02]  /*15ff0*/  IMAD.MOV.U32 R5, RZ, RZ, RZ ;  /* 0x000000ffff057224 */ /* 0x000fe400078e00ff */
[----:B------:R-:W-:-:S04]  /*16000*/  IMAD.U32 R9, RZ, RZ, UR44 ;  /* 0x0000002cff097e24 */ /* 0x000fc8000f8e00ff */
[----:B------:R0:W5:Y:S01]  /*16010*/  @!P0 LDG.E R5, desc[UR54][R2.64] ;  /* 0x0000003602058981 */ /* 0x000162000c1e1900 */
[----:B------:R-:W-:Y:S02]  /*16020*/  ISETP.GT.U32.AND P0, PT, R12, 0x9f, PT ;  /* 0x0000009f0c00780c */ /* 0x000fe40003f04070 */
[----:B------:R-:W-:Y:S01]  /*16030*/  ISETP.NE.AND P2, PT, R9, 0x3, PT ;  /* 0x000000030900780c */ /* 0x000fe20003f45270 */
[----:B------:R-:W-:Y:S01]  /*16040*/  IMAD.U32 R9, RZ, RZ, UR50 ;  /* 0x00000032ff097e24 */ /* 0x000fe2000f8e00ff */
[----:B------:R-:W-:Y:S02]  /*16050*/  LOP3.LUT R16, R16, 0xfffffffd, RZ, 0xc0, !PT ;  /* 0xfffffffd10107812 */ /* 0x000fe400078ec0ff */
[----:B------:R-:W-:Y:S01]  /*16060*/  LOP3.LUT R18, R18, 0xffff, RZ, 0xc0, !PT ;  /* 0x0000ffff12127812 */ /* 0x000fe200078ec0ff */
[----:B------:R-:W-:-:S06]  /*16070*/  VIADD R9, R9, 0xffffffff ;  /* 0xffffffff09097836 */ /* 0x000fcc0000000000 */
[----:B------:R-:W-:-:S04]  /*16080*/  @P0 LOP3.LUT R16, R16, 0x2, RZ, 0xfc, !PT ;  /* 0x0000000210100812 */ /* 0x000fc800078efcff */
[----:B------:R-:W-:-:S04]  /*16090*/  LOP3.LUT R16, R16, 0xfffffffb, RZ, 0xc0, !PT ;  /* 0xfffffffb10107812 */ /* 0x000fc800078ec0ff */
[----:B------:R-:W-:Y:S01]  /*160a0*/  @P2 LOP3.LUT R16, R16, 0x4, RZ, 0xfc, !PT ;  /* 0x0000000410102812 */ /* 0x000fe200078efcff */
[----:B0-----:R-:W-:Y:S06]  /*160b0*/  @!P2 BRA `(.L_x_1191) ;  /* 0x000000000004a947 */ /* 0x001fec0003800000 */
[----:B------:R-:W-:Y:S01]  /*160c0*/  BPT.TRAP 0x1 ;  /* 0x000000040000795c */ /* 0x000fe20000300000 */
.L_x_1191:
        /* <DEDUP_REMOVED lines=8> */
.L_x_1271:
[----:B------:R-:W-:Y:S05]  /*16150*/  BSYNC B0 ;  /* 0x0000000000007941 */ /* 0x000fea0003800000 */
.L_x_1192:
[----:B------:R-:W2:Y:S01]  /*16160*/  LDL R12, [R1+0x20] ;  /* 0x00002000010c7983 */ /* 0x000ea20000100800 */
[----:B------:R-:W1:Y:S01]  /*16170*/  LDC R14, c[0x0][0x2f4] ;  /* 0x0000bd00ff0e7b82 */ /* 0x000e620000000800 */
[----:B------:R-:W-:Y:S01]  /*16180*/  ULDC.64 UR4, c[0x0][0x328] ;  /* 0x0000ca0000047ab9 */ /* 0x000fe20000000a00 */
[----:B-----5:R-:W-:Y:S01]  /*16190*/  SHF.R.S32.HI R27, RZ, 0x1f, R6 ;  /* 0x0000001fff1b7819 */ /* 0x020fe20000011406 */
[----:B------:R-:W3:Y:S01]  /*161a0*/  S2R R13, SR_TID.X ;  /* 0x00000000000d7919 */ /* 0x000ee20000002100 */
[----:B0-----:R-:W-:Y:S01]  /*161b0*/  IMAD R0, R25, UR4, RZ ;  /* 0x0000000419007c24 */ /* 0x001fe2000f8e02ff */
[----:B------:R-:W-:Y:S01]  /*161c0*/  ULDC.64 UR6, c[0x0][0x338] ;  /* 0x0000ce0000067ab9 */ /* 0x000fe20000000a00 */
[----:B------:R-:W-:-:S04]  /*161d0*/  IMAD.WIDE.U32 R2, R7, UR4, RZ ;  /* 0x0000000407027c25 */ /* 0x000fc8000f8e00ff */
[----:B------:R-:W-:Y:S01]  /*161e0*/  IMAD R0, R7, UR5, R0 ;  /* 0x0000000507007c24 */ /* 0x000fe2000f8e0200 */
[----:B------:R-:W-:Y:S01]  /*161f0*/  SHF.R.S32.HI R26, RZ, 0x1f, R8 ;  /* 0x0000001fff1a7819 */ /* 0x000fe20000011408 */
[----:B------:R-:W-:Y:S02]  /*16200*/  IMAD R10, R27, UR6, RZ ;  /* 0x000000061b0a7c24 */ /* 0x000fe4000f8e02ff */
[----:B------:R-:W-:Y:S02]  /*16210*/  IMAD.IADD R3, R3, 0x1, R0 ;  /* 0x0000000103037824 */ /* 0x000fe400078e0200 */
[C---:B------:R-:W-:Y:S02]  /*16220*/  IMAD R10, R6.reuse, UR7, R10 ;  /* 0x00000007060a7c24 */ /* 0x040fe4000f8e020a */
[----:B------:R-:W-:-:S04]  /*16230*/  IMAD.WIDE.U32 R2, R6, UR6, R2 ;  /* 0x0000000606027c25 */ /* 0x000fc8000f8e0002 */
[----:B------:R-:W-:Y:S02]  /*16240*/  IMAD R0, R26, UR4, RZ ;  /* 0x000000041a007c24 */ /* 0x000fe4000f8e02ff */
[----:B------:R-:W-:Y:S01]  /*16250*/  IMAD.IADD R11, R3, 0x1, R10 ;  /* 0x00000001030b7824 */ /* 0x000fe200078e020a */
[----:B------:R-:W-:Y:S01]  /*16260*/  SHF.R.S32.HI R29, RZ, 0x1f, R5 ;  /* 0x0000001fff1d7819 */ /* 0x000fe20000011405 */
[----:B------:R-:W-:Y:S02]  /*16270*/  IMAD.MOV.U32 R10, RZ, RZ, R2 ;  /* 0x000000ffff0a7224 */ /* 0x000fe400078e0002 */
[C---:B------:R-:W-:Y:S02]  /*16280*/  IMAD R0, R8.reuse, UR5, R0 ;  /* 0x0000000508007c24 */ /* 0x040fe4000f8e0200 */
[----:B---3--:R-:W-:Y:S02]  /*16290*/  IMAD.SHL.U32 R21, R13, 0x10, RZ ;  /* 0x000000100d157824 */ /* 0x008fe400078e00ff */
[----:B------:R-:W-:Y:S01]  /*162a0*/  IMAD.WIDE.U32 R2, R8, UR4, RZ ;  /* 0x0000000408027c25 */ /* 0x000fe2000f8e00ff */
[----:B------:R-:W-:-:S02]  /*162b0*/  ULDC.64 UR4, c[0x0][0x330] ;  /* 0x0000cc0000047ab9 */ /* 0x000fc40000000a00 */
[----:B------:R-:W-:Y:S01]  /*162c0*/  LOP3.LUT R21, R21, 0x30, RZ, 0xc0, !PT ;  /* 0x0000003015157812 */ /* 0x000fe200078ec0ff */
[----:B------:R-:W-:-:S03]  /*162d0*/  IMAD.IADD R3, R3, 0x1, R0 ;  /* 0x0000000103037824 */ /* 0x000fc600078e0200 */
[----:B-1----:R-:W-:Y:S01]  /*162e0*/  ISETP.GE.AND P1, PT, R21, R14, PT ;  /* 0x0000000e1500720c */ /* 0x002fe20003f26270 */
[----:B------:R-:W-:Y:S02]  /*162f0*/  IMAD R0, R29, UR6, RZ ;  /* 0x000000061d007c24 */ /* 0x000fe4000f8e02ff */
[----:B------:R-:W-:Y:S01]  /*16300*/  IMAD.WIDE.U32 R2, R5, UR6, R2 ;  /* 0x0000000605027c25 */ /* 0x000fe2000f8e0002 */
[----:B------:R-:W-:-:S03]  /*16310*/  LOP3.LUT R16, R16, 0xfffffffe, RZ, 0xc0, !PT ;  /* 0xfffffffe10107812 */ /* 0x000fc600078ec0ff */
[----:B------:R-:W-:Y:S01]  /*16320*/  IMAD R0, R5, UR7, R0 ;  /* 0x0000000705007c24 */ /* 0x000fe2000f8e0200 */
[----:B------:R-:W-:Y:S01]  /*16330*/  ULDC.64 UR6, c[0x0][0x318] ;  /* 0x0000c60000067ab9 */ /* 0x000fe20000000a00 */
[----:B------:R-:W-:Y:S01]  /*16340*/  IMAD.WIDE.U32 R10, R18, UR4, R10 ;  /* 0x00000004120a7c25 */ /* 0x000fe2000f8e000a */
[----:B------:R-:W-:-:S03]  /*16350*/  LOP3.LUT R13, R13, 0x7f, RZ, 0xc0, !PT ;  /* 0x0000007f0d0d7812 */ /* 0x000fc600078ec0ff */
[----:B------:R-:W-:Y:S01]  /*16360*/  IMAD.IADD R3, R3, 0x1, R0 ;  /* 0x0000000103037824 */ /* 0x000fe200078e0200 */
[----:B------:R-:W-:Y:S01]  /*16370*/  @P1 LOP3.LUT R16, R16, 0x1, RZ, 0xfc, !PT ;  /* 0x0000000110101812 */ /* 0x000fe200078efcff */
[----:B------:R-:W-:Y:S01]  /*16380*/  IMAD R23, R18, UR5, RZ ;  /* 0x0000000512177c24 */ /* 0x000fe2000f8e02ff */
[----:B------:R-:W-:Y:S01]  /*16390*/  IADD3 R10, P1, R10, UR6, RZ ;  /* 0x000000060a0a7c10 */ /* 0x000fe2000ff3e0ff */
[----:B------:R-:W-:Y:S02]  /*163a0*/  IMAD.MOV.U32 R0, RZ, RZ, -0xa0 ;  /* 0xffffff60ff007424 */ /* 0x000fe400078e00ff */
[----:B------:R-:W-:Y:S01]  /*163b0*/  IMAD.WIDE.U32 R2, R18, UR4, R2 ;  /* 0x0000000412027c25 */ /* 0x000fe2000f8e0002 */
[----:B------:R-:W-:Y:S02]  /*163c0*/  SHF.R.U32.HI R13, RZ, 0x2, R13 ;  /* 0x00000002ff0d7819 */ /* 0x000fe4000001160d */
[----:B------:R-:W-:Y:S01]  /*163d0*/  IADD3.X R19, R11, UR7, R23, P1, !PT ;  /* 0x000000070b137c10 */ /* 0x000fe20008ffe417 */
[----:B------:R-:W-:Y:S01]  /*163e0*/  IMAD R9, R9, R0, UR38 ;  /* 0x0000002609097e24 */ /* 0x000fe2000f8e0200 */
[----:B------:R-:W-:Y:S01]  /*163f0*/  IADD3 R24, P1, R2, UR6, RZ ;  /* 0x0000000602187c10 */ /* 0x000fe2000ff3e0ff */
[----:B------:R-:W-:-:S02]  /*16400*/  UMOV UR4, 0xffffffff ;  /* 0xffffffff00047882 */ /* 0x000fc40000000000 */
[----:B------:R-:W-:Y:S01]  /*16410*/  IMAD.IADD R9, R9, 0x1, -R13 ;  /* 0x0000000109097824 */ /* 0x000fe200078e0a0d */
[----:B------:R-:W-:Y:S02]  /*16420*/  IADD3.X R23, R23, UR7, R3, P1, !PT ;  /* 0x0000000717177c10 */ /* 0x000fe40008ffe403 */
[----:B------:R-:W-:Y:S02]  /*16430*/  ISETP.GE.AND P0, PT, R21, R14, PT ;  /* 0x0000000e1500720c */ /* 0x000fe40003f06270 */
[----:B------:R-:W-:Y:S01]  /*16440*/  ISETP.GE.AND P5, PT, R9, 0x1, PT ;  /* 0x000000010900780c */ /* 0x000fe20003fa6270 */
[----:B--2---:R-:W-:Y:S01]  /*16450*/  IMAD R20, R28, 0x2800, R12 ;  /* 0x000028001c147824 */ /* 0x004fe200078e020c */
[----:B------:R-:W-:Y:S11]  /*16460*/  BRA.DIV UR4, `(.L_x_1194) ;  /* 0x0000004a04b87947 */ /* 0x000ff6000b800000 */
[----:B------:R-:W0:Y:S01]  /*16470*/  S2R R11, SR_TID.X ;  /* 0x00000000000b7919 */ /* 0x000e220000002100 */
[C---:B------:R-:W-:Y:S02]  /*16480*/  ISETP.GE.AND P2, PT, R9.reuse, 0x81, PT ;  /* 0x000000810900780c */ /* 0x040fe40003f46270 */
[----:B------:R-:W-:Y:S01]  /*16490*/  LOP3.LUT R16, R16, 0xffffffef, RZ, 0xc0, !PT ;  /* 0xffffffef10107812 */ /* 0x000fe200078ec0ff */
[----:B------:R-:W1:Y:S01]  /*164a0*/  SHFL.IDX PT, R2, R10, RZ, 0x1c1f ;  /* 0x001c1fff0a027589 */ /* 0x000e6200000e0000 */
[C---:B------:R-:W-:Y:S02]  /*164b0*/  ISETP.GE.AND P4, PT, R9.reuse, 0x21, PT ;  /* 0x000000210900780c */ /* 0x040fe40003f86270 */
[----:B------:R-:W-:Y:S01]  /*164c0*/  ISETP.GE.AND P3, PT, R9, 0x41, PT ;  /* 0x000000410900780c */ /* 0x000fe20003f66270 */
[----:B------:R-:W2:Y:S04]  /*164d0*/  SHFL.IDX PT, R0, R19, RZ, 0x1c1f ;  /* 0x001c1fff13007589 */ /* 0x000ea800000e0000 */
[----:B------:R-:W3:Y:S02]  /*164e0*/  SHFL.IDX PT, R12, R10, 0x1, 0x1c1f ;  /* 0x003c1f000a0c7f89 */ /* 0x000ee400000e0000 */
[----:B------:R-:W-:Y:S01]  /*164f0*/  @P2 LOP3.LUT R16, R16, 0x10, RZ, 0xfc, !PT ;  /* 0x0000001010102812 */ /* 0x000fe200078efcff */
[----:B0-----:R-:W-:-:S05]  /*16500*/  IMAD.SHL.U32 R11, R11, 0x10, RZ ;  /* 0x000000100b0b7824 */ /* 0x001fca00078e00ff */
[----:B------:R-:W-:-:S04]  /*16510*/  LOP3.LUT R11, R11, 0x30, RZ, 0xc0, !PT ;  /* 0x000000300b0b7812 */ /* 0x000fc800078ec0ff */
[----:B-1----:R-:W-:-:S05]  /*16520*/  IADD3 R2, P1, R11, R2, RZ ;  /* 0x000000020b027210 */ /* 0x002fca0007f3e0ff */
[----:B--2---:R-:W-:Y:S01]  /*16530*/  IMAD.X R3, RZ, RZ, R0, P1 ;  /* 0x000000ffff037224 */ /* 0x004fe200008e0600 */
[----:B------:R-:W-:Y:S01]  /*16540*/  ISETP.LT.OR P1, PT, R9, 0x1, P0 ;  /* 0x000000010900780c */ /* 0x000fe20000721670 */
[----:B------:R-:W-:-:S12]  /*16550*/  IMAD.IADD R0, R17, 0x1, R20 ;  /* 0x0000000111007824 */ /* 0x000fd800078e0214 */
[----:B------:R0:W-:Y:S01]  /*16560*/  LDGSTS.E.BYPASS.LTC128B.128 [R0+0x6000], desc[UR54][R2.64], !P1 ;  /* 0x0600000002007fae */ /* 0x0001e2000c901d76 */
[----:B---3--:R-:W-:-:S03]  /*16570*/  IADD3 R12, P1, R11, R12, RZ ;  /* 0x0000000c0b0c7210 */ /* 0x008fc60007f3e0ff */
[----:B0-----:R-:W0:Y:S02]  /*16580*/  SHFL.IDX PT, R2, R19, 0x1, 0x1c1f ;  /* 0x003c1f0013027f89 */ /* 0x001e2400000e0000 */
[----:B0-----:R-:W-:Y:S01]  /*16590*/  IMAD.X R13, RZ, RZ, R2, P1 ;  /* 0x000000ffff0d7224 */ /* 0x001fe200008e0602 */
[----:B------:R-:W-:Y:S01]  /*165a0*/  ISETP.LT.OR P1, PT, R9, 0x21, P0 ;  /* 0x000000210900780c */ /* 0x000fe20000721670 */
[----:B------:R-:W-:Y:S04]  /*165b0*/  SHFL.IDX PT, R2, R19, 0x2, 0x1c1f ;  /* 0x005c1f0013027f89 */ /* 0x000fe800000e0000 */
[----:B------:R-:W-:Y:S08]  /*165c0*/  SHFL.IDX PT, R19, R19, 0x3, 0x1c1f ;  /* 0x007c1f0013137f89 */ /* 0x000ff000000e0000 */
[----:B------:R0:W-:Y:S04]  /*165d0*/  LDGSTS.E.BYPASS.LTC128B.128 [R0+0x6800], desc[UR54][R12.64], !P1 ;  /* 0x068000000c007fae */ /* 0x0001e8000c901d76 */
[----:B0-----:R-:W0:Y:S02]  /*165e0*/  SHFL.IDX PT, R12, R10, 0x2, 0x1c1f ;  /* 0x005c1f000a0c7f89 */ /* 0x001e2400000e0000 */
[----:B0-----:R-:W-:-:S05]  /*165f0*/  IADD3 R12, P1, R11, R12, RZ ;  /* 0x0000000c0b0c7210 */ /* 0x001fca0007f3e0ff */
[----:B------:R-:W-:Y:S01]  /*16600*/  IMAD.X R13, RZ, RZ, R2, P1 ;  /* 0x000000ffff0d7224 */ /* 0x000fe200008e0602 */
[----:B------:R-:W-:Y:S01]  /*16610*/  ISETP.LT.OR P1, PT, R9, 0x41, P0 ;  /* 0x000000410900780c */ /* 0x000fe20000721670 */
[----:B------:R-:W0:-:S12]  /*16620*/  SHFL.IDX PT, R2, R10, 0x3, 0x1c1f ;  /* 0x007c1f000a027f89 */ /* 0x000e1800000e0000 */
[----:B------:R-:W-:Y:S01]  /*16630*/  LDGSTS.E.BYPASS.LTC128B.128 [R0+0x7000], desc[UR54][R12.64], !P1 ;  /* 0x070000000c007fae */ /* 0x000fe2000c901d76 */
[----:B0-----:R-:W-:-:S05]  /*16640*/  IADD3 R2, P1, R11, R2, RZ ;  /* 0x000000020b027210 */ /* 0x001fca0007f3e0ff */
[----:B------:R-:W-:Y:S01]  /*16650*/  IMAD.X R3, RZ, RZ, R19, P1 ;  /* 0x000000ffff037224 */ /* 0x000fe200008e0613 */
[----:B------:R-:W-:-:S13]  /*16660*/  ISETP.LT.OR P1, PT, R9, 0x61, P0 ;  /* 0x000000610900780c */ /* 0x000fda0000721670 */
[----:B------:R0:W-:Y:S01]  /*16670*/  LDGSTS.E.BYPASS.LTC128B.128 [R0+0x7800], desc[UR54][R2.64], !P1 ;  /* 0x0780000002007fae */ /* 0x0001e2000c901d76 */
[----:B------:R-:W-:-:S03]  /*16680*/  ISETP.GE.AND P1, PT, R9, 0x61, PT ;  /* 0x000000610900780c */ /* 0x000fc60003f26270 */
[----:B0-----:R0:W1:Y:S04]  /*16690*/  SHFL.IDX PT, R3, R23, RZ, 0x1c1f ;  /* 0x001c1fff17037589 */ /* 0x00106800000e0000 */
[----:B------:R0:W2:Y:S06]  /*166a0*/  SHFL.IDX PT, R2, R24, RZ, 0x1c1f ;  /* 0x001c1fff18027589 */ /* 0x0000ac00000e0000 */
.L_x_1283:
[----:B------:R-:W3:Y:S01]  /*166b0*/  S2R R10, SR_TID.X ;  /* 0x00000000000a7919 */ /* 0x000ee20000002100 */
[----:B------:R-:W-:Y:S01]  /*166c0*/  ISETP.LT.OR P0, PT, R9, 0x81, P0 ;  /* 0x000000810900780c */ /* 0x000fe20000701670 */
[----:B---3--:R-:W-:-:S05]  /*166d0*/  IMAD.SHL.U32 R10, R10, 0x10, RZ ;  /* 0x000000100a0a7824 */ /* 0x008fca00078e00ff */
[----:B------:R-:W-:-:S04]  /*166e0*/  LOP3.LUT R10, R10, 0x30, RZ, 0xc0, !PT ;  /* 0x000000300a0a7812 */ /* 0x000fc800078ec0ff */
[----:B--2---:R-:W-:-:S05]  /*166f0*/  IADD3 R2, P2, R10, R2, RZ ;  /* 0x000000020a027210 */ /* 0x004fca0007f5e0ff */
[----:B-1----:R-:W-:-:S05]  /*16700*/  IMAD.X R3, RZ, RZ, R3, P2 ;  /* 0x000000ffff037224 */ /* 0x002fca00010e0603 */
[----:B------:R-:W-:Y:S01]  /*16710*/  @!PT LDS RZ, [RZ] ;  /* 0x00000000fffff984 */ /* 0x000fe20000000800 */
[----:B------:R-:W-:Y:S01]  /*16720*/  @!PT LDS RZ, [RZ] ;  /* 0x00000000fffff984 */ /* 0x000fe20000000800 */
[----:B------:R-:W-:Y:S01]  /*16730*/  @!PT LDS RZ, [RZ] ;  /* 0x00000000fffff984 */ /* 0x000fe20000000800 */
[----:B------:R1:W-:Y:S01]  /*16740*/  LDGSTS.E.BYPASS.LTC128B.128 [R0+0x8000], desc[UR54][R2.64], !P0 ;  /* 0x0800000002007fae */ /* 0x0003e2000c101d76 */
[----:B------:R-:W-:Y:S01]  /*16750*/  PLOP3.LUT P0, PT, PT, PT, PT, 0x80, 0x0 ;  /* 0x000000000000781c */ /* 0x000fe20003f0f070 */
[----:B------:R-:W-:-:S12]  /*16760*/  NOP ;  /* 0x0000000000007918 */ /* 0x000fd80000000000 */
.L_x_1195:
[----:B------:R-:W-:Y:S02]  /*16770*/  PLOP3.LUT P2, PT, P2, P0, PT, 0xa2, 0x0 ;  /* 0x000000000000781c */ /* 0x000fe40001741472 */
[----:B------:R-:W-:-:S08]  /*16780*/  @P0 R2UR P2, UR4, R4 ;  /* 0x00000000040402ca */ /* 0x000fd00000040000 */
[----:B------:R-:W-:-:S05]  /*16790*/  @P0 PLOP3.LUT P0, PT, P2, PT, PT, 0x80, 0x0 ;  /* 0x000000000000081c */ /* 0x000fca000170f070 */
[----:B------:R-:W-:Y:S01]  /*167a0*/  @!P2 SYNCS.ARRIVE.TRANS64.RED.A0T1 RZ, [UR4+0x13270], RZ ;  /* 0x013270ffffffa9a7 */ /* 0x000fe20008200404 */
[----:B------:R-:W-:Y:S07]  /*167b0*/  @!P2 ARRIVES.LDGSTSBAR.64.TRANSCNT [UR4+0x13270] ;  /* 0x01327000ff00a9b0 */ /* 0x000fee0008000a84 */
[----:B------:R-:W-:Y:S05]  /*167c0*/  @P0 BRA.U.ANY `(.L_x_1195) ;  /* 0xfffffffd00e80947 */ /* 0x000fea000393ffff */
[----:B------:R-:W-:Y:S01]  /*167d0*/  NOP ;  /* 0x0000000000007918 */ /* 0x000fe20000000000 */
[----:B-1----:R-:W-:-:S05]  /*167e0*/  IMAD.U32 R2, RZ, RZ, UR44 ;  /* 0x0000002cff027e24 */ /* 0x002fca000f8e00ff */
[----:B------:R-:W-:-:S13]  /*167f0*/  ISETP.NE.AND P6, PT, R2, 0x3, PT ;  /* 0x000000030200780c */ /* 0x000fda0003fc5270 */
[----:B------:R-:W-:Y:S05]  /*16800*/  @!P6 BRA `(.L_x_1196) ;  /* 0x000000000004e947 */ /* 0x000fea0003800000 */
[----:B------:R-:W-:Y:S01]  /*16810*/  BPT.TRAP 0x1 ;  /* 0x000000040000795c */ /* 0x000fe20000300000 */
.L_x_1196:
[----:B------:R1:W-:Y:S01]  /*16820*/  SYNCS.ARRIVE.TRANS64.A1T0 RZ, [R4+URZ+0x13270], RZ ;  /* 0x013270ff04ff79a7 */ /* 0x0003e2000810003f */
[----:B------:R-:W-:Y:S05]  /*16830*/  @!P6 BRA `(.L_x_1197) ;  /* 0x000000000004e947 */ /* 0x000fea0003800000 */
[----:B------:R-:W-:Y:S01]  /*16840*/  BPT.TRAP 0x1 ;  /* 0x000000040000795c */ /* 0x000fe20000300000 */
.L_x_1197:
[----:B------:R-:W2:Y:S01]  /*16850*/  LDL R2, [R1+0x14] ;  /* 0x0000140001027983 */ /* 0x000ea20000100800 */
[----:B------:R-:W-:Y:S01]  /*16860*/  BSSY B0, `(.L_x_1198) ;  /* 0x0000003000007945 */ /* 0x000fe20003800000 */
[----:B--2---:R-:W2:Y:S03]  /*16870*/  SYNCS.PHASECHK.TRANS64.TRYWAIT P0, [R4+URZ+0x13240], R2 ;  /* 0x01324002040075a7 */ /* 0x004ea6000800017f */
[----:B--2---:R-:W-:Y:S05]  /*16880*/  @!P0 BRA `(.L_x_1199) ;  /* 0x0000004c00448947 */ /* 0x004fea0003800000 */
.L_x_1284:
[----:B------:R-:W-:Y:S05]  /*16890*/  BSYNC B0 ;  /* 0x0000000000007941 */ /* 0x000fea0003800000 */
.L_x_1198:
[----:B------:R-:W-:Y:S01]  /*168a0*/  ULDC.64 UR4, c[0x0][0x300] ;  /* 0x0000c00000047ab9 */ /* 0x000fe20000000a00 */
[----:B------:R-:W-:Y:S01]  /*168b0*/  ULDC.64 UR6, c[0x0][0x310] ;  /* 0x0000c40000067ab9 */ /* 0x000fe20000000a00 */
[----:B------:R-:W-:Y:S02]  /*168c0*/  IMAD R9, R25, UR4, RZ ;  /* 0x0000000419097c24 */ /* 0x000fe4000f8e02ff */
[----:B--2---:R-:W-:-:S04]  /*168d0*/  IMAD.WIDE.U32 R2, R7, UR4, RZ ;  /* 0x0000000407027c25 */ /* 0x004fc8000f8e00ff */
[----:B------:R-:W-:Y:S02]  /*168e0*/  IMAD R9, R7, UR5, R9 ;  /* 0x0000000507097c24 */ /* 0x000fe4000f8e0209 */
[----:B------:R-:W-:Y:S02]  /*168f0*/  IMAD R27, R27, UR6, RZ ;  /* 0x000000061b1b7c24 */ /* 0x000fe4000f8e02ff */
        /* <DEDUP_REMOVED lines=24> */
[----:B------:R-:W2:Y:S01]  /*16a80*/  S2R R2, SR_TID.X ;  /* 0x0000000000027919 */ /* 0x000ea20000002100 */
[----:B------:R-:W3:Y:S01]  /*16a90*/  LDC R10, c[0x0][0x2f4] ;  /* 0x0000bd00ff0a7b82 */ /* 0x000ee20000000800 */
[----:B------:R-:W4:Y:S04]  /*16aa0*/  SHFL.IDX PT, R3, R5, RZ, 0x1c1f ;  /* 0x001c1fff05037589 */ /* 0x000f2800000e0000 */
[----:B------:R-:W-:Y:S04]  /*16ab0*/  SHFL.IDX PT, R7, R7, RZ, 0x1c1f ;  /* 0x001c1fff07077589 */ /* 0x000fe800000e0000 */
[----:B------:R-:W-:Y:S01]  /*16ac0*/  SHFL.IDX PT, R14, R8, RZ, 0x1c1f ;  /* 0x001c1fff080e7589 */ /* 0x000fe200000e0000 */
[----:B--2---:R-:W-:-:S03]  /*16ad0*/  IMAD.SHL.U32 R9, R2, 0x10, RZ ;  /* 0x0000001002097824 */ /* 0x004fc600078e00ff */
[----:B------:R-:W2:Y:S02]  /*16ae0*/  SHFL.IDX PT, R2, R6, RZ, 0x1c1f ;  /* 0x001c1fff06027589 */ /* 0x000ea400000e0000 */
[----:B------:R-:W-:-:S04]  /*16af0*/  LOP3.LUT R9, R9, 0x30, RZ, 0xc0, !PT ;  /* 0x0000003009097812 */ /* 0x000fc800078ec0ff */
[C---:B----4-:R-:W-:Y:S02]  /*16b00*/  @P5 IADD3 R3, P0, R9.reuse, R3, RZ ;  /* 0x0000000309035210 */ /* 0x050fe40007f1e0ff */
[----:B---3--:R-:W-:-:S03]  /*16b10*/  ISETP.GE.AND P2, PT, R9, R10, PT ;  /* 0x0000000a0900720c */ /* 0x008fc60003f46270 */
[----:B--2---:R-:W-:-:S05]  /*16b20*/  @P5 IMAD.X R2, RZ, RZ, R2, P0 ;  /* 0x000000ffff025224 */ /* 0x004fca00000e0602 */
[----:B------:R-:W-:-:S04]  /*16b30*/  @P5 LOP3.LUT R3, R3, R2, RZ, 0x3c, !PT ;  /* 0x0000000203035212 */ /* 0x000fc800078e3cff */
[----:B------:R-:W-:-:S04]  /*16b40*/  @P5 LOP3.LUT R2, R3, R2, RZ, 0x3c, !PT ;  /* 0x0000000203025212 */ /* 0x000fc800078e3cff */
[----:B------:R-:W-:-:S05]  /*16b50*/  @P5 LOP3.LUT R3, R3, R2, RZ, 0x3c, !PT ;  /* 0x0000000203035212 */ /* 0x000fca00078e3cff */
        /* <DEDUP_REMOVED lines=14> */
[----:B---3--:R-:W-:-:S05]  /*16c40*/  @P3 IMAD.X R2, RZ, RZ, R2, P0 ;  /* 0x000000ffff023224 */ /* 0x008fca00000e0602 */
[----:B------:R-:W-:-:S04]  /*16c50*/  @P3 LOP3.LUT R3, R3, R2, RZ, 0x3c, !PT ;  /* 0x0000000203033212 */ /* 0x000fc800078e3cff */
[----:B------:R-:W-:-:S04]  /*16c60*/  @P3 LOP3.LUT R2, R3, R2, RZ, 0x3c, !PT ;  /* 0x0000000203023212 */ /* 0x000fc800078e3cff */
[----:B------:R-:W-:-:S05]  /*16c70*/  @P3 LOP3.LUT R3, R3, R2, RZ, 0x3c, !PT ;  /* 0x0000000203033212 */ /* 0x000fca00078e3cff */
[----:B------:R4:W-:Y:S02]  /*16c80*/  @P3 LDGSTS.E.BYPASS.LTC128B.128 [R0+0xf000], desc[UR54][R2.64], !P2 ;  /* 0x0f00000002003fae */ /* 0x0009e4000d101d76 */
[----:B----4-:R-:W-:-:S05]  /*16c90*/  @P1 IADD3 R2, P0, R9, R5, RZ ;  /* 0x0000000509021210 */ /* 0x010fca0007f1e0ff */
[----:B-----5:R-:W-:-:S05]  /*16ca0*/  @P1 IMAD.X R3, RZ, RZ, R6, P0 ;  /* 0x000000ffff031224 */ /* 0x020fca00000e0606 */
[----:B------:R2:W-:Y:S03]  /*16cb0*/  @P1 LDGSTS.E.BYPASS.LTC128B.128 [R0+0xf800], desc[UR54][R2.64], !P2 ;  /* 0x0f80000002001fae */ /* 0x0005e6000d101d76 */
.L_x_1296:
[----:B------:R-:W-:Y:S01]  /*16cc0*/  LOP3.LUT P0, RZ, R16, 0x10, RZ, 0xc0, !PT ;  /* 0x0000001010ff7812 */ /* 0x000fe2000780c0ff */
[----:B------:R-:W-:-:S12]  /*16cd0*/  BSSY B0, `(.L_x_1201) ;  /* 0x000000d000007945 */ /* 0x000fd80003800000 */
[----:B------:R-:W-:Y:S05]  /*16ce0*/  @!P0 BRA `(.L_x_1202) ;  /* 0x00000000002c8947 */ /* 0x000fea0003800000 */
[----:B--2---:R-:W2:Y:S01]  /*16cf0*/  S2R R2, SR_TID.X ;  /* 0x0000000000027919 */ /* 0x004ea20000002100 */
[----:B------:R-:W3:Y:S01]  /*16d00*/  LDC R3, c[0x0][0x2f4] ;  /* 0x0000bd00ff037b82 */ /* 0x000ee20000000800 */
[----:B--2---:R-:W-:-:S05]  /*16d10*/  IMAD.SHL.U32 R2, R2, 0x10, RZ ;  /* 0x0000001002027824 */ /* 0x004fca00078e00ff */
[----:B------:R-:W-:-:S04]  /*16d20*/  LOP3.LUT R2, R2, 0x30, RZ, 0xc0, !PT ;  /* 0x0000003002027812 */ /* 0x000fc800078ec0ff */
[C---:B---3--:R-:W-:Y:S02]  /*16d30*/  ISETP.GE.AND P1, PT, R2.reuse, R3, PT ;  /* 0x000000030200720c */ /* 0x048fe40003f26270 */
[----:B------:R-:W-:-:S05]  /*16d40*/  IADD3 R2, P0, R2, R14, RZ ;  /* 0x0000000e02027210 */ /* 0x000fca0007f1e0ff */
[----:B------:R-:W-:-:S06]  /*16d50*/  IMAD.X R3, RZ, RZ, R7, P0 ;  /* 0x000000ffff037224 */ /* 0x000fcc00000e0607 */
[----:B------:R-:W-:Y:S01]  /*16d60*/  @!PT LDS RZ, [RZ] ;  /* 0x00000000fffff984 */ /* 0x000fe20000000800 */
[----:B------:R-:W-:Y:S01]  /*16d70*/  @!PT LDS RZ, [RZ] ;  /* 0x00000000fffff984 */ /* 0x000fe20000000800 */
[----:B------:R-:W-:Y:S01]  /*16d80*/  @!PT LDS RZ, [RZ] ;  /* 0x00000000fffff984 */ /* 0x000fe20000000800 */
[----:B------:R3:W-:Y:S02]  /*16d90*/  LDGSTS.E.BYPASS.LTC128B.128 [R0+0x10000], desc[UR54][R2.64], !P1 ;  /* 0x1000000002007fae */ /* 0x0007e4000c901d76 */
.L_x_1202:
[----:B------:R-:W-:Y:S05]  /*16da0*/  BSYNC B0 ;  /* 0x0000000000007941 */ /* 0x000fea0003800000 */
.L_x_1201:
[----:B------:R-:W-:Y:S01]  /*16db0*/  NOP ;  /* 0x0000000000007918 */ /* 0x000fe20000000000 */
[----:B------:R-:W-:-:S13]  /*16dc0*/  PLOP3.LUT P0, PT, PT, PT, PT, 0x80, 0x0 ;  /* 0x000000000000781c */ /* 0x000fda0003f0f070 */
.L_x_1203:
[----:B------:R-:W-:Y:S02]  /*16dd0*/  PLOP3.LUT P1, PT, P1, P0, PT, 0xa2, 0x0 ;  /* 0x000000000000781c */ /* 0x000fe40000f21472 */
[----:B------:R-:W-:-:S08]  /*16de0*/  @P0 R2UR P1, UR4, R4 ;  /* 0x00000000040402ca */ /* 0x000fd00000020000 */
[----:B------:R-:W-:-:S05]  /*16df0*/  @P0 PLOP3.LUT P0, PT, P1, PT, PT, 0x80, 0x0 ;  /* 0x000000000000081c */ /* 0x000fca0000f0f070 */
[----:B------:R-:W-:Y:S01]  /*16e00*/  @!P1 SYNCS.ARRIVE.TRANS64.RED.A0T1 RZ, [UR4+0x13230], RZ ;  /* 0x013230ffffff99a7 */ /* 0x000fe20008200404 */
[----:B------:R-:W-:Y:S07]  /*16e10*/  @!P1 ARRIVES.LDGSTSBAR.64.TRANSCNT [UR4+0x13230] ;  /* 0x01323000ff0099b0 */ /* 0x000fee0008000a84 */
[----:B------:R-:W-:Y:S05]  /*16e20*/  @P0 BRA.U.ANY `(.L_x_1203) ;  /* 0xfffffffd00e80947 */ /* 0x000fea000393ffff */
[----:B------:R-:W-:Y:S01]  /*16e30*/  NOP ;  /* 0x0000000000007918 */ /* 0x000fe20000000000 */
[----:B--23--:R-:W-:-:S05]  /*16e40*/  IMAD.U32 R0, RZ, RZ, UR44 ;  /* 0x0000002cff007e24 */ /* 0x00cfca000f8e00ff */
[----:B------:R-:W-:-:S13]  /*16e50*/  ISETP.NE.AND P2, PT, R0, 0x3, PT ;  /* 0x000000030000780c */ /* 0x000fda0003f45270 */
[----:B------:R-:W-:Y:S05]  /*16e60*/  @!P2 BRA `(.L_x_1204) ;  /* 0x000000000004a947 */ /* 0x000fea0003800000 */
[----:B------:R-:W-:Y:S01]  /*16e70*/  BPT.TRAP 0x1 ;  /* 0x000000040000795c */ /* 0x000fe20000300000 */
.L_x_1204:
[----:B------:R2:W-:Y:S02]  /*16e80*/  SYNCS.ARRIVE.TRANS64.A1T0 RZ, [R4+URZ+0x13230], RZ ;  /* 0x013230ff04ff79a7 */ /* 0x0005e4000810003f */
[----:B------:R-:W-:Y:S05]  /*16e90*/  WARPSYNC.ALL ;  /* 0x0000000000007948 */ /* 0x000fea0003800000 */
[----:B------:R-:W-:Y:S01]  /*16ea0*/  VIADD R0, R17, 0xb000 ;  /* 0x0000b00011007836 */ /* 0x000fe20000000000 */
[----:B------:R-:W-:Y:S01]  /*16eb0*/  USHF.R.S32.HI UR4, URZ, 0x1f, UR40 ;  /* 0x0000001f3f047899 */ /* 0x000fe20008011428 */
[----:B------:R-:W-:Y:S03]  /*16ec0*/  BAR.SYNC.DEFER_BLOCKING 0x8, 0x200 ;  /* 0x0208000000007b1d */ /* 0x000fe60000010000 */
[----:B------:R-:W-:-:S03]  /*16ed0*/  LOP3.LUT P0, RZ, R0, 0x1bf, RZ, 0xc0, !PT ;  /* 0x000001bf00ff7812 */ /* 0x000fc6000780c0ff */
[----:B------:R-:W-:Y:S01]  /*16ee0*/  ULDC.64 UR6, c[0x0][0x298] ;  /* 0x0000a60000067ab9 */ /* 0x000fe20000000a00 */
[----:B------:R-:W-:Y:S01]  /*16ef0*/  BSSY B6, `(.L_x_1205) ;  /* 0x0000016000067945 */ /* 0x000fe20003800000 */
        /* <DEDUP_REMOVED lines=9> */
[----:B-12---:R-:W-:Y:S02]  /*16f90*/  IMAD.U32 R4, RZ, RZ, UR6 ;  /* 0x00000006ff047e24 */ /* 0x006fe4000f8e00ff */
        /* <DEDUP_REMOVED lines=11> */
.L_x_1206:
[----:B------:R-:W-:Y:S05]  /*17050*/  BSYNC B6 ;  /* 0x0000000000067941 */ /* 0x000fea0003800000 */
.L_x_1205:
[----:B------:R3:W5:Y:S01]  /*17060*/  LDL R10, [R1+0x2c] ;  /* 0x00002c00010a7983 */ /* 0x0007620000100800 */
[C---:B------:R-:W-:Y:S01]  /*17070*/  R2UR UR7, R18.reuse ;  /* 0x00000000120772ca */ /* 0x040fe200000e0000 */
[----:B------:R-:W-:Y:S01]  /*17080*/  UISETP.NE.AND UP0, UPT, UR49, URZ, UPT ;  /* 0x0000003f3100728c */ /* 0x000fe2000bf05270 */
[----:B------:R-:W-:Y:S01]  /*17090*/  R2UR UR10, R18 ;  /* 0x00000000120a72ca */ /* 0x000fe200000e0000 */
[----:B------:R-:W4:Y:S01]  /*170a0*/  S2R R19, SR_TID.X ;  /* 0x0000000000137919 */ /* 0x000f220000002100 */
[----:B------:R-:W-:Y:S01]  /*170b0*/  ULDC.64 UR8, c[0x0][0x2d8] ;  /* 0x0000b60000087ab9 */ /* 0x000fe20000000a00 */
[----:B------:R-:W-:Y:S01]  /*170c0*/  UMOV UR4, UR38 ;  /* 0x0000002600047c82 */ /* 0x000fe20008000000 */
[----:B------:R-:W-:Y:S01]  /*170d0*/  UMOV UR5, UR45 ;  /* 0x0000002d00057c82 */ /* 0x000fe20008000000 */
[----:B------:R-:W-:Y:S01]  /*170e0*/  UISETP.NE.AND UP1, UPT, UR48, URZ, UPT ;  /* 0x0000003f3000728c */ /* 0x000fe2000bf25270 */
[----:B------:R-:W-:Y:S01]  /*170f0*/  PLOP3.LUT P0, PT, PT, PT, UP0, 0x80, 0x0 ;  /* 0x000000000000781c */ /* 0x000fe20003f0f008 */
[----:B------:R-:W-:Y:S01]  /*17100*/  USHF.R.S32.HI UR6, URZ, 0x1f, UR41 ;  /* 0x0000001f3f067899 */ /* 0x000fe20008011429 */
[----:B------:R-:W-:Y:S01]  /*17110*/  PLOP3.LUT P1, PT, PT, PT, UP0, 0x80, 0x0 ;  /* 0x000000000000781c */ /* 0x000fe20003f2f008 */
[----:B------:R-:W0:Y:S02]  /*17120*/  LDC R9, c[0x0][0x448] ;  /* 0x00011200ff097b82 */ /* 0x000e240000000800 */
[----:B------:R-:W-:-:S02]  /*17130*/  UIMAD.WIDE.U32 UR4, UR7, UR8, UR4 ;  /* 0x00000008070472a5 */ /* 0x000fc4000f8e0004 */
[----:B------:R-:W-:Y:S02]  /*17140*/  USEL UR6, UR6, URZ, !UP1 ;  /* 0x0000003f06067287 */ /* 0x000fe4000c800000 */
[----:B------:R-:W-:Y:S02]  /*17150*/  UIMAD UR5, UR10, UR9, UR5 ;  /* 0x000000090a0572a4 */ /* 0x000fe4000f8e0205 */
[----:B------:R-:W-:Y:S01]  /*17160*/  USEL UR7, UR41, URZ, !UP1 ;  /* 0x0000003f29077287 */ /* 0x000fe2000c800000 */
[----:B------:R-:W-:Y:S01]  /*17170*/  ULDC.64 UR8, c[0x0][0x2e0] ;  /* 0x0000b80000087ab9 */ /* 0x000fe20000000a00 */
[----:B------:R-:W-:Y:S01]  /*17180*/  @UP0 ULDC UR10, c[0x0][0x44c] ;  /* 0x00011300000a0ab9 */ /* 0x000fe20000000800 */
[----:B------:R-:W-:Y:S02]  /*17190*/  UIMAD UR6, UR6, UR8, URZ ;  /* 0x00000008060672a4 */ /* 0x000fe4000f8e023f */
[----:B------:R-:W-:Y:S02]  /*171a0*/  UIMAD.WIDE.U32 UR4, UR7, UR8, UR4 ;  /* 0x00000008070472a5 */ /* 0x000fe4000f8e0004 */
[----:B------:R-:W-:-:S03]  /*171b0*/  UIMAD UR6, UR7, UR9, UR6 ;  /* 0x00000009070672a4 */ /* 0x000fc6000f8e0206 */
[----:B------:R-:W-:Y:S01]  /*171c0*/  @UP0 ULDC UR7, c[0x0][0x44c] ;  /* 0x0001130000070ab9 */ /* 0x000fe20000000800 */
[C---:B----4-:R-:W-:Y:S01]  /*171d0*/  LOP3.LUT R20, R19.reuse, 0x7f, RZ, 0xc0, !PT ;  /* 0x0000007f13147812 */ /* 0x050fe200078ec0ff */
[----:B------:R-:W-:Y:S01]  /*171e0*/  IMAD.SHL.U32 R19, R19, 0x20, RZ ;  /* 0x0000002013137824 */ /* 0x000fe200078e00ff */
[----:B------:R-:W-:Y:S02]  /*171f0*/  ULDC.64 UR8, c[0x0][0x280] ;  /* 0x0000a00000087ab9 */ /* 0x000fe40000000a00 */
[----:B------:R-:W-:-:S04]  /*17200*/  SHF.R.U32.HI R20, RZ, 0x2, R20 ;  /* 0x00000002ff147819 */ /* 0x000fc80000011614 */
[----:B------:R-:W-:-:S05]  /*17210*/  LOP3.LUT R19, R20, 0x60, R19, 0xf8, !PT ;  /* 0x0000006014137812 */ /* 0x000fca00078ef813 */
[----:B------:R-:W-:-:S04]  /*17220*/  IMAD.IADD R6, R19, 0x1, R22 ;  /* 0x0000000113067824 */ /* 0x000fc800078e0216 */
[----:B------:R-:W-:Y:S01]  /*17230*/  @P0 IMAD.HI.U32 R0, R6, UR7, RZ ;  /* 0x0000000706000c27 */ /* 0x000fe2000f8e00ff */
[----:B------:R-:W-:-:S03]  /*17240*/  @UP0 ULDC UR7, c[0x0][0x450] ;  /* 0x0001140000070ab9 */ /* 0x000fc60000000800 */
[----:B------:R-:W-:Y:S01]  /*17250*/  IMAD.MOV.U32 R7, RZ, RZ, R6 ;  /* 0x000000ffff077224 */ /* 0x000fe200078e0006 */
[----:B------:R-:W-:Y:S01]  /*17260*/  @P1 SHF.R.U32.HI R7, RZ, UR7, R0 ;  /* 0x00000007ff071c19 */ /* 0x000fe20008011600 */
[----:B------:R-:W-:Y:S01]  /*17270*/  UIADD3 UR6, UR5, UR6, URZ ;  /* 0x0000000605067290 */ /* 0x000fe2000fffe03f */
[----:B-12---:R-:W-:Y:S02]  /*17280*/  IMAD.U32 R4, RZ, RZ, UR4 ;  /* 0x00000004ff047e24 */ /* 0x006fe4000f8e00ff */
[----:B------:R-:W-:Y:S01]  /*17290*/  SHF.R.S32.HI R0, RZ, 0x1f, R7 ;  /* 0x0000001fff007819 */ /* 0x000fe20000011407 */
[----:B------:R-:W-:Y:S01]  /*172a0*/  IMAD.U32 R5, RZ, RZ, UR5 ;  /* 0x00000005ff057e24 */ /* 0x000fe2000f8e00ff */
[----:B------:R-:W-:-:S03]  /*172b0*/  ULDC.64 UR4, c[0x0][0x2d0] ;  /* 0x0000b40000047ab9 */ /* 0x000fc60000000a00 */
[----:B------:R-:W-:-:S04]  /*172c0*/  IMAD R0, R0, UR4, RZ ;  /* 0x0000000400007c24 */ /* 0x000fc8000f8e02ff */
[----:B------:R-:W-:Y:S02]  /*172d0*/  IMAD R8, R7, UR5, R0 ;  /* 0x0000000507087c24 */ /* 0x000fe4000f8e0200 */
[----:B------:R-:W-:Y:S02]  /*172e0*/  IMAD.MOV R0, RZ, RZ, -R7 ;  /* 0x000000ffff007224 */ /* 0x000fe400078e0a07 */
[----:B------:R-:W-:Y:S01]  /*172f0*/  IMAD.U32 R3, RZ, RZ, UR6 ;  /* 0x00000006ff037e24 */ /* 0x000fe2000f8e00ff */
[----:B------:R-:W-:Y:S01]  /*17300*/  ULDC.64 UR6, c[0x0][0x2c8] ;  /* 0x0000b20000067ab9 */ /* 0x000fe20000000a00 */
[----:B------:R-:W-:Y:S02]  /*17310*/  IMAD.MOV.U32 R2, RZ, RZ, R4 ;  /* 0x000000ffff027224 */ /* 0x000fe400078e0004 */
[----:B0-----:R-:W-:Y:S02]  /*17320*/  IMAD R0, R9, R0, R6 ;  /* 0x0000000009007224 */ /* 0x001fe400078e0206 */
[----:B------:R-:W-:-:S03]  /*17330*/  IMAD.WIDE.U32 R4, R7, UR4, R2 ;  /* 0x0000000407047c25 */ /* 0x000fc6000f8e0002 */
[----:B------:R-:W-:Y:S01]  /*17340*/  SHF.R.S32.HI R7, RZ, 0x1f, R0 ;  /* 0x0000001fff077819 */ /* 0x000fe20000011400 */
[----:B------:R-:W-:-:S04]  /*17350*/  IMAD.IADD R5, R5, 0x1, R8 ;  /* 0x0000000105057824 */ /* 0x000fc800078e0208 */
[----:B------:R-:W-:Y:S02]  /*17360*/  IMAD R7, R7, UR6, RZ ;  /* 0x0000000607077c24 */ /* 0x000fe4000f8e02ff */
[----:B------:R-:W-:-:S04]  /*17370*/  IMAD.WIDE.U32 R4, R0, UR6, R4 ;  /* 0x0000000600047c25 */ /* 0x000fc8000f8e0004 */
[----:B------:R-:W-:Y:S01]  /*17380*/  IMAD R7, R0, UR7, R7 ;  /* 0x0000000700077c24 */ /* 0x000fe2000f8e0207 */
[----:B------:R-:W-:-:S04]  /*17390*/  IADD3 R0, P0, R4, UR8, RZ ;  /* 0x0000000804007c10 */ /* 0x000fc8000ff1e0ff */
[----:B------:R-:W-:Y:S02]  /*173a0*/  IADD3.X R4, R5, UR9, R7, P0, !PT ;  /* 0x0000000905047c10 */ /* 0x000fe400087fe407 */
[----:B------:R-:W-:Y:S02]  /*173b0*/  PLOP3.LUT P0, PT, PT, PT, UP0, 0x80, 0x0 ;  /* 0x000000000000781c */ /* 0x000fe40003f0f008 */
[----:B------:R-:W-:Y:S01]  /*173c0*/  PLOP3.LUT P1, PT, PT, PT, UP0, 0x80, 0x0 ;  /* 0x000000000000781c */ /* 0x000fe20003f2f008 */
[----:B------:R-:W-:Y:S01]  /*173d0*/  VIADD R5, R6, 0x80 ;  /* 0x0000008006057836 */ /* 0x000fe20000000000 */
[----:B------:R-:W0:Y:S03]  /*173e0*/  S2R R20, SR_TID.X ;  /* 0x0000000000147919 */ /* 0x000e260000002100 */
[----:B------:R-:W-:-:S06]  /*173f0*/  IMAD.MOV.U32 R6, RZ, RZ, R5 ;  /* 0x000000ffff067224 */ /* 0x000fcc00078e0005 */
[----:B------:R-:W-:Y:S01]  /*17400*/  @P0 IMAD.HI.U32 R7, R5, UR10, RZ ;  /* 0x0000000a05070c27 */ /* 0x000fe2000f8e00ff */
[----:B------:R-:W-:-:S04]  /*17410*/  @UP0 ULDC UR10, c[0x0][0x450] ;  /* 0x00011400000a0ab9 */ /* 0x000fc80000000800 */
[----:B------:R-:W-:-:S05]  /*17420*/  @P1 SHF.R.U32.HI R6, RZ, UR10, R7 ;  /* 0x0000000aff061c19 */ /* 0x000fca0008011607 */
[----:B------:R-:W-:-:S04]  /*17430*/  IMAD.MOV R7, RZ, RZ, -R6 ;  /* 0x000000ffff077224 */ /* 0x000fc800078e0a06 */
[----:B------:R-:W-:Y:S01]  /*17440*/  IMAD R5, R9, R7, R5 ;  /* 0x0000000709057224 */ /* 0x000fe200078e0205 */
[----:B------:R-:W-:Y:S01]  /*17450*/  SHF.R.S32.HI R7, RZ, 0x1f, R6 ;  /* 0x0000001fff077819 */ /* 0x000fe20000011406 */
[----:B------:R-:W-:-:S04]  /*17460*/  IMAD.WIDE.U32 R2, R6, UR4, R2 ;  /* 0x0000000406027c25 */ /* 0x000fc8000f8e0002 */
[----:B------:R-:W-:Y:S01]  /*17470*/  IMAD R7, R7, UR4, RZ ;  /* 0x0000000407077c24 */ /* 0x000fe2000f8e02ff */
[----:B------:R-:W-:-:S03]  /*17480*/  ULDC UR4, c[0x0][0x2b8] ;  /* 0x0000ae0000047ab9 */ /* 0x000fc60000000800 */
[----:B------:R-:W-:Y:S01]  /*17490*/  IMAD R7, R6, UR5, R7 ;  /* 0x0000000506077c24 */ /* 0x000fe2000f8e0207 */
[----:B------:R-:W-:-:S03]  /*174a0*/  SHF.R.S32.HI R6, RZ, 0x1f, R5 ;  /* 0x0000001fff067819 */ /* 0x000fc60000011405 */
[----:B------:R-:W-:Y:S02]  /*174b0*/  IMAD.IADD R3, R3, 0x1, R7 ;  /* 0x0000000103037824 */ /* 0x000fe400078e0207 */
[----:B------:R-:W-:Y:S02]  /*174c0*/  IMAD R6, R6, UR6, RZ ;  /* 0x0000000606067c24 */ /* 0x000fe4000f8e02ff */
[----:B------:R-:W-:-:S04]  /*174d0*/  IMAD.WIDE.U32 R2, R5, UR6, R2 ;  /* 0x0000000605027c25 */ /* 0x000fc8000f8e0002 */
[----:B0-----:R-:W-:Y:S02]  /*174e0*/  IMAD.SHL.U32 R19, R20, 0x10, RZ ;  /* 0x0000001014137824 */ /* 0x001fe400078e00ff */
[----:B------:R-:W-:Y:S01]  /*174f0*/  IMAD R6, R5, UR7, R6 ;  /* 0x0000000705067c24 */ /* 0x000fe2000f8e0206 */
[----:B------:R-:W-:Y:S02]  /*17500*/  IADD3 R5, P0, R2, UR8, RZ ;  /* 0x0000000802057c10 */ /* 0x000fe4000ff1e0ff */
[----:B------:R-:W-:Y:S02]  /*17510*/  LOP3.LUT R19, R19, 0x30, RZ, 0xc0, !PT ;  /* 0x0000003013137812 */ /* 0x000fe400078ec0ff */
[----:B------:R-:W-:Y:S02]  /*17520*/  IADD3.X R7, R3, UR9, R6, P0, !PT ;  /* 0x0000000903077c10 */ /* 0x000fe400087fe406 */
[----:B------:R-:W-:Y:S01]  /*17530*/  ISETP.GE.AND P0, PT, R19, UR4, PT ;  /* 0x0000000413007c0c */ /* 0x000fe2000bf06270 */
[----:B------:R-:W-:Y:S01]  /*17540*/  UMOV UR4, 0xffffffff ;  /* 0xffffffff00047882 */ /* 0x000fe20000000000 */
[----:B------:R-:W-:-:S04]  /*17550*/  LOP3.LUT R20, R20, 0x7f, RZ, 0xc0, !PT ;  /* 0x0000007f14147812 */ /* 0x000fc800078ec0ff */
[----:B------:R-:W-:Y:S01]  /*17560*/  SHF.R.U32.HI R20, RZ, 0x2, R20 ;  /* 0x00000002ff147819 */ /* 0x000fe20000011614 */
[----:B---3--:R-:W-:Y:S06]  /*17570*/  BRA.DIV UR4, `(.L_x_1207) ;  /* 0x0000004604b07947 */ /* 0x008fec000b800000 */
[----:B------:R-:W0:Y:S01]  /*17580*/  SHFL.IDX PT, R3, R0, RZ, 0x1c1f ;  /* 0x001c1fff00037589 */ /* 0x000e2200000e0000 */
[----:B------:R-:W-:Y:S02]  /*17590*/  IMAD R6, R9, UR42, RZ ;  /* 0x0000002a09067c24 */ /* 0x000fe4000f8e02ff */
[----:B------:R-:W-:Y:S01]  /*175a0*/  IMAD.IADD R22, R20, 0x1, R22 ;  /* 0x0000000114167824 */ /* 0x000fe200078e0216 */
[----:B------:R-:W1:Y:S03]  /*175b0*/  SHFL.IDX PT, R2, R4, RZ, 0x1c1f ;  /* 0x001c1fff04027589 */ /* 0x000e6600000e0000 */
[C---:B------:R-:W-:Y:S01]  /*175c0*/  VIADD R9, R22.reuse, 0x80 ;  /* 0x0000008016097836 */ /* 0x040fe20000000000 */
[----:B------:R-:W-:Y:S01]  /*175d0*/  ISETP.GE.AND P2, PT, R22, R6, PT ;  /* 0x000000061600720c */ /* 0x000fe20003f46270 */
[----:B------:R-:W-:-:S12]  /*175e0*/  SHFL.IDX PT, R14, R5, 0x1, 0x1c1f ;  /* 0x003c1f00050e7f89 */ /* 0x000fd800000e0000 */
[----:B0-----:R-:W-:-:S05]  /*175f0*/  @!P2 IADD3 R3, P1, R19, R3, RZ ;  /* 0x000000031303a210 */ /* 0x001fca0007f3e0ff */
[----:B-1----:R-:W-:-:S05]  /*17600*/  @!P2 IMAD.X R2, RZ, RZ, R2, P1 ;  /* 0x000000ffff02a224 */ /* 0x002fca00008e0602 */
[----:B------:R-:W-:-:S04]  /*17610*/  @!P2 LOP3.LUT R3, R3, R2, RZ, 0x3c, !PT ;  /* 0x000000020303a212 */ /* 0x000fc800078e3cff */
[----:B------:R-:W-:-:S04]  /*17620*/  @!P2 LOP3.LUT R2, R3, R2, RZ, 0x3c, !PT ;  /* 0x000000020302a212 */ /* 0x000fc800078e3cff */
[----:B------:R-:W-:-:S05]  /*17630*/  @!P2 LOP3.LUT R3, R3, R2, RZ, 0x3c, !PT ;  /* 0x000000020303a212 */ /* 0x000fca00078e3cff */
        /* <DEDUP_REMOVED lines=29> */
[----:B------:R-:W-:Y:S04]  /*17810*/  SHFL.IDX PT, R0, R7, RZ, 0x1c1f ;  /* 0x001c1fff07007589 */ /* 0x000fe800000e0000 */
[----:B------:R0:W-:Y:S01]  /*17820*/  @!P2 LDGSTS.E.BYPASS.LTC128B.128 [R10+0xc800], desc[UR54][R2.64], !P0 ;  /* 0x0c800000020aafae */ /* 0x0001e2000c101d76 */
[----:B------:R-:W-:-:S03]  /*17830*/  ISETP.GE.AND P2, PT, R9, R6, PT ;  /* 0x000000060900720c */ /* 0x000fc60003f46270 */
[----:B------:R-:W-:Y:S04]  /*17840*/  SHFL.IDX PT, R7, R7, 0x1, 0x1c1f ;  /* 0x003c1f0007077f89 */ /* 0x000fe800000e0000 */
[----:B0-----:R-:W0:Y:S06]  /*17850*/  SHFL.IDX PT, R2, R5, RZ, 0x1c1f ;  /* 0x001c1fff05027589 */ /* 0x001e2c00000e0000 */
[----:B0-----:R-:W-:-:S05]  /*17860*/  @!P2 IADD3 R2, P1, R19, R2, RZ ;  /* 0x000000021302a210 */ /* 0x001fca0007f3e0ff */
[----:B------:R-:W-:-:S04]  /*17870*/  @!P2 IMAD.X R0, RZ, RZ, R0, P1 ;  /* 0x000000ffff00a224 */ /* 0x000fc800008e0600 */
[----:B------:R-:W-:-:S05]  /*17880*/  @!P2 IMAD.MOV.U32 R3, RZ, RZ, R0 ;  /* 0x000000ffff03a224 */ /* 0x000fca00078e0000 */
[----:B------:R0:W-:Y:S02]  /*17890*/  @!P2 LDGSTS.E.BYPASS.LTC128B.128 [R10+0xd000], desc[UR54][R2.64], !P0 ;  /* 0x0d000000020aafae */ /* 0x0001e4000c101d76 */
.L_x_1309:
[----:B0-----:R-:W-:-:S05]  /*178a0*/  VIADD R3, R22, 0xa0 ;  /* 0x000000a016037836 */ /* 0x001fca0000000000 */
[----:B------:R-:W-:-:S13]  /*178b0*/  ISETP.GE.AND P1, PT, R3, R6, PT ;  /* 0x000000060300720c */ /* 0x000fda0003f26270 */
[----:B------:R-:W-:-:S05]  /*178c0*/  @!P1 IADD3 R2, P2, R19, R14, RZ ;  /* 0x0000000e13029210 */ /* 0x000fca0007f5e0ff */
[----:B------:R-:W-:-:S05]  /*178d0*/  @!P1 IMAD.X R3, RZ, RZ, R7, P2 ;  /* 0x000000ffff039224 */ /* 0x000fca00010e0607 */
[----:B------:R-:W-:Y:S01]  /*178e0*/  @!PT LDS RZ, [RZ] ;  /* 0x00000000fffff984 */ /* 0x000fe20000000800 */
[----:B------:R-:W-:Y:S01]  /*178f0*/  @!PT LDS RZ, [RZ] ;  /* 0x00000000fffff984 */ /* 0x000fe20000000800 */
[----:B------:R-:W-:Y:S01]  /*17900*/  @!PT LDS RZ, [RZ] ;  /* 0x00000000fffff984 */ /* 0x000fe20000000800 */
[----:B------:R0:W-:Y:S01]  /*17910*/  @!P1 LDGSTS.E.BYPASS.LTC128B.128 [R10+0xd800], desc[UR54][R2.64], !P0 ;  /* 0x0d800000020a9fae */ /* 0x0001e2000c101d76 */
[----:B------:R-:W-:Y:S01]  /*17920*/  PLOP3.LUT P0, PT, PT, PT, PT, 0x80, 0x0 ;  /* 0x000000000000781c */ /* 0x000fe20003f0f070 */
[----:B------:R-:W-:-:S12]  /*17930*/  NOP ;  /* 0x0000000000007918 */ /* 0x000fd80000000000 */
.L_x_1208:
        /* <DEDUP_REMOVED lines=18> */
.L_x_1310:
[----:B------:R-:W-:Y:S05]  /*17a60*/  BSYNC B0 ;  /* 0x0000000000007941 */ /* 0x000fea0003800000 */
.L_x_1209:
[----:B------:R-:W-:-:S04]  /*17a70*/  UIADD3 UR4, UR50, -0x2, URZ ;  /* 0xfffffffe32047890 */ /* 0x000fc8000fffe03f */
[----:B------:R-:W-:-:S06]  /*17a80*/  UISETP.GE.AND UP0, UPT, UR4, UR43, UPT ;  /* 0x0000002b0400728c */ /* 0x000fcc000bf06270 */
[----:B------:R-:W-:-:S13]  /*17a90*/  PLOP3.LUT P0, PT, PT, PT, UP0, 0x80, 0x0 ;  /* 0x000000000000781c */ /* 0x000fda0003f0f008 */
[----:B------:R-:W-:Y:S05]  /*17aa0*/  @!P0 BRA `(.L_x_1211) ;  /* 0x0000001400208947 */ /* 0x000fea0003800000 */
[----:B------:R1:W5:Y:S01]  /*17ab0*/  LDL.LU R22, [R1+0x4] ;  /* 0x0000040001167983 */ /* 0x0003620000300800 */
[----:B------:R-:W-:Y:S02]  /*17ac0*/  IMAD.MOV.U32 R21, RZ, RZ, R28 ;  /* 0x000000ffff157224 */ /* 0x000fe400078e001c */
[----:B------:R-:W-:-:S07]  /*17ad0*/  IMAD.U32 R29, RZ, RZ, UR4 ;  /* 0x00000004ff1d7e24 */ /* 0x000fce000f8e00ff */
.L_x_1231:
[----:B0-----:R-:W2:Y:S01]  /*17ae0*/  LDL R11, [R1+0x8] ;  /* 0x00000800010b7983 */ /* 0x001ea20000100800 */
[----:B---3--:R-:W3:Y:S03]  /*17af0*/  LDC R2, c[0x0][0x430] ;  /* 0x00010c00ff027b82 */ /* 0x008ee60000000800 */
[----:B------:R-:W4:Y:S01]  /*17b00*/  LDL R8, [R1] ;  /* 0x0000000001087983 */ /* 0x000f220000100800 */
[----:B0-----:R-:W0:Y:S01]  /*17b10*/  S2R R0, SR_TID.X ;  /* 0x0000000000007919 */ /* 0x001e220000002100 */
[----:B------:R-:W1:Y:S01]  /*17b20*/  S2R R7, SR_TID.X ;  /* 0x0000000000077919 */ /* 0x000e620000002100 */
[----:B---3--:R-:W-:-:S13]  /*17b30*/  ISETP.NE.AND P0, PT, R2, 0x1, PT ;  /* 0x000000010200780c */ /* 0x008fda0003f05270 */
[----:B------:R-:W3:Y:S01]  /*17b40*/  @P0 LDC R5, c[0x0][0x434] ;  /* 0x00010d00ff050b82 */ /* 0x000ee20000000800 */
[----:B0-----:R-:W-:-:S04]  /*17b50*/  LOP3.LUT R2, R0, 0x7f, RZ, 0xc0, !PT ;  /* 0x0000007f00027812 */ /* 0x001fc800078ec0ff */
[----:B------:R-:W-:Y:S02]  /*17b60*/  SHF.R.U32.HI R6, RZ, 0x2, R2 ;  /* 0x00000002ff067819 */ /* 0x000fe40000011602 */
[C---:B-1----:R-:W-:Y:S01]  /*17b70*/  LOP3.LUT R2, R7.reuse, 0x7f, RZ, 0xc0, !PT ;  /* 0x0000007f07027812 */ /* 0x042fe200078ec0ff */
[----:B------:R-:W-:Y:S01]  /*17b80*/  IMAD.SHL.U32 R7, R7, 0x20, RZ ;  /* 0x0000002007077824 */ /* 0x000fe200078e00ff */
[----:B------:R-:W0:Y:S04]  /*17b90*/  @P0 LDC R3, c[0x0][0x434] ;  /* 0x00010d00ff030b82 */ /* 0x000e280000000800 */
[----:B------:R-:W-:Y:S02]  /*17ba0*/  LOP3.LUT R7, R6, 0x60, R7, 0xf8, !PT ;  /* 0x0000006006077812 */ /* 0x000fe400078ef807 */
[----:B------:R-:W1:Y:S01]  /*17bb0*/  S2R R6, SR_TID.X ;  /* 0x0000000000067919 */ /* 0x000e620000002100 */
[----:B------:R-:W-:Y:S01]  /*17bc0*/  IMAD.MOV.U32 R0, RZ, RZ, 0xa0 ;  /* 0x000000a0ff007424 */ /* 0x000fe200078e00ff */
[----:B------:R-:W0:Y:S03]  /*17bd0*/  @P0 LDC R4, c[0x0][0x438] ;  /* 0x00010e00ff040b82 */ /* 0x000e260000000800 */
[----:B------:R-:W-:Y:S01]  /*17be0*/  IMAD R9, R29, R0, UR37 ;  /* 0x000000251d097e24 */ /* 0x000fe2000f8e0200 */
[----:B------:R-:W-:-:S04]  /*17bf0*/  SHF.R.U32.HI R2, RZ, 0x2, R2 ;  /* 0x00000002ff027819 */ /* 0x000fc80000011602 */
[----:B------:R-:W0:Y:S01]  /*17c00*/  @P0 LDC R0, c[0x0][0x438] ;  /* 0x00010e00ff000b82 */ /* 0x000e220000000800 */
[----:B------:R-:W-:-:S04]  /*17c10*/  IMAD.IADD R7, R7, 0x1, R9 ;  /* 0x0000000107077824 */ /* 0x000fc800078e0209 */
[----:B---3--:R-:W-:-:S04]  /*17c20*/  @P0 IMAD.HI.U32 R5, R7, R5, RZ ;  /* 0x0000000507050227 */ /* 0x008fc800078e00ff */
[----:B-1----:R-:W-:-:S05]  /*17c30*/  IMAD.SHL.U32 R10, R6, 0x20, RZ ;  /* 0x00000020060a7824 */ /* 0x002fca00078e00ff */
[----:B------:R-:W-:-:S04]  /*17c40*/  LOP3.LUT R10, R2, 0x60, R10, 0xf8, !PT ;  /* 0x00000060020a7812 */ /* 0x000fc800078ef80a */
[----:B------:R-:W-:-:S05]  /*17c50*/  LOP3.LUT R10, R10, 0x80, RZ, 0xfc, !PT ;  /* 0x000000800a0a7812 */ /* 0x000fca00078efcff */
[----:B------:R-:W-:Y:S02]  /*17c60*/  IMAD.IADD R9, R10, 0x1, R9 ;  /* 0x000000010a097824 */ /* 0x000fe400078e0209 */
[----:B------:R-:W-:Y:S02]  /*17c70*/  IMAD.MOV.U32 R2, RZ, RZ, R7 ;  /* 0x000000ffff027224 */ /* 0x000fe400078e0007 */
[----:B0-----:R-:W-:Y:S01]  /*17c80*/  @P0 IMAD.HI.U32 R3, R9, R3, RZ ;  /* 0x0000000309030227 */ /* 0x001fe200078e00ff */
[----:B------:R-:W-:Y:S01]  /*17c90*/  @P0 SHF.R.U32.HI R2, RZ, R4, R5 ;  /* 0x00000004ff020219 */ /* 0x000fe20000011605 */
[----:B------:R-:W-:Y:S05]  /*17ca0*/  YIELD ;  /* 0x0000000000007946 */ /* 0x000fea0003800000 */
[----:B------:R-:W-:Y:S01]  /*17cb0*/  IMAD.MOV.U32 R6, RZ, RZ, R9 ;  /* 0x000000ffff067224 */ /* 0x000fe200078e0009 */
[----:B------:R-:W-:Y:S01]  /*17cc0*/  @P0 SHF.R.U32.HI R6, RZ, R0, R3 ;  /* 0x00000000ff060219 */ /* 0x000fe20000011603 */
[----:B------:R-:W-:Y:S01]  /*17cd0*/  ULDC.64 UR6, c[0x0][0x428] ;  /* 0x00010a0000067ab9 */ /* 0x000fe20000000a00 */
[--C-:B------:R-:W-:Y:S01]  /*17ce0*/  SHF.R.S32.HI R3, RZ, 0x1f, R2.reuse ;  /* 0x0000001fff037819 */ /* 0x100fe20000011402 */
[----:B------:R-:W-:Y:S01]  /*17cf0*/  IMAD.MOV R4, RZ, RZ, -R2 ;  /* 0x000000ffff047224 */ /* 0x000fe200078e0a02 */
[----:B------:R-:W-:Y:S01]  /*17d00*/  ULDC UR4, c[0x0][0x430] ;  /* 0x00010c0000047ab9 */ /* 0x000fe20000000800 */
[----:B------:R-:W-:-:S02]  /*17d10*/  ULDC.64 UR8, c[0x0][0x418] ;  /* 0x0001060000087ab9 */ /* 0x000fc40000000a00 */
[----:B------:R-:W-:Y:S01]  /*17d20*/  IMAD R7, R4, UR4, R7 ;  /* 0x0000000404077c24 */ /* 0x000fe2000f8e0207 */
[----:B------:R-:W-:Y:S01]  /*17d30*/  ISETP.GT.U32.AND P1, PT, R10, 0x9f, PT ;  /* 0x0000009f0a00780c */ /* 0x000fe20003f24070 */
[----:B--2---:R-:W-:-:S04]  /*17d40*/  IMAD R0, R11, UR6, RZ ;  /* 0x000000060b007c24 */ /* 0x004fc8000f8e02ff */
[C---:B----4-:R-:W-:Y:S02]  /*17d50*/  IMAD R0, R8.reuse, UR7, R0 ;  /* 0x0000000708007c24 */ /* 0x050fe4000f8e0200 */
[----:B------:R-:W-:-:S04]  /*17d60*/  IMAD.WIDE.U32 R2, R8, UR6, R2 ;  /* 0x0000000608027c25 */ /* 0x000fc8000f8e0002 */
[----:B------:R-:W-:Y:S01]  /*17d70*/  IMAD.IADD R3, R0, 0x1, R3 ;  /* 0x0000000100037824 */ /* 0x000fe200078e0203 */
[----:B------:R-:W-:-:S04]  /*17d80*/  LEA R4, P0, R2, UR8, 0x2 ;  /* 0x0000000802047c11 */ /* 0x000fc8000f8010ff */
[----:B------:R-:W-:-:S05]  /*17d90*/  LEA.HI.X R5, R2, UR9, R3, 0x2, P0 ;  /* 0x0000000902057c11 */ /* 0x000fca00080f1403 */
[----:B------:R0:W2:Y:S01]  /*17da0*/  LDG.E R10, desc[UR54][R4.64] ;  /* 0x00000036040a7981 */ /* 0x0000a2000c1e1900 */
[--C-:B------:R-:W-:Y:S01]  /*17db0*/  @!P1 SHF.R.S32.HI R3, RZ, 0x1f, R6.reuse ;  /* 0x0000001fff039819 */ /* 0x100fe20000011406 */
[----:B------:R-:W-:-:S04]  /*17dc0*/  @!P1 IMAD.MOV.U32 R2, RZ, RZ, R6 ;  /* 0x000000ffff029224 */ /* 0x000fc800078e0006 */
[----:B------:R-:W-:-:S04]  /*17dd0*/  @!P1 IMAD.WIDE.U32 R2, R8, UR6, R2 ;  /* 0x0000000608029c25 */ /* 0x000fc8000f8e0002 */
[----:B0-----:R-:W-:Y:S02]  /*17de0*/  IMAD.MOV R4, RZ, RZ, -R6 ;  /* 0x000000ffff047224 */ /* 0x001fe400078e0a06 */
[----:B------:R-:W-:Y:S02]  /*17df0*/  @!P1 IMAD.IADD R0, R0, 0x1, R3 ;  /* 0x0000000100009824 */ /* 0x000fe400078e0203 */
[----:B------:R-:W-:Y:S01]  /*17e00*/  IMAD R9, R4, UR4, R9 ;  /* 0x0000000404097c24 */ /* 0x000fe2000f8e0209 */
[C---:B------:R-:W-:Y:S01]  /*17e10*/  @!P1 LEA R4, P0, R2.reuse, UR8, 0x2 ;  /* 0x0000000802049c11 */ /* 0x040fe2000f8010ff */
[----:B------:R-:W-:Y:S02]  /*17e20*/  VIADD R28, R21, 0x1 ;  /* 0x00000001151c7836 */ /* 0x000fe40000000000 */
[----:B------:R-:W-:Y:S01]  /*17e30*/  IMAD.MOV.U32 R8, RZ, RZ, RZ ;  /* 0x000000ffff087224 */ /* 0x000fe200078e00ff */
[----:B------:R-:W-:Y:S01]  /*17e40*/  @!P1 LEA.HI.X R5, R2, UR9, R0, 0x2, P0 ;  /* 0x0000000902059c11 */ /* 0x000fe200080f1400 */
[----:B------:R-:W-:Y:S01]  /*17e50*/  IMAD.MOV.U32 R0, RZ, RZ, R29 ;  /* 0x000000ffff007224 */ /* 0x000fe200078e001d */
[----:B------:R-:W-:-:S03]  /*17e60*/  ISETP.NE.AND P0, PT, R28, 0x2, PT ;  /* 0x000000021c00780c */ /* 0x000fc60003f05270 */
[----:B-----5:R0:W5:Y:S01]  /*17e70*/  @!P1 LDG.E R8, desc[UR54][R4.64] ;  /* 0x0000003604089981 */ /* 0x020162000c1e1900 */
[----:B------:R-:W-:Y:S02]  /*17e80*/  ISETP.GT.AND P1, PT, R0, UR43, PT ;  /* 0x0000002b00007c0c */ /* 0x000fe4000bf24270 */
[----:B------:R-:W-:-:S04]  /*17e90*/  SEL R0, RZ, 0x1, P0 ;  /* 0x00000001ff007807 */ /* 0x000fc80000000000 */
[----:B------:R-:W-:Y:S01]  /*17ea0*/  LOP3.LUT R2, R22, R0, RZ, 0x3c, !PT ;  /* 0x0000000016027212 */ /* 0x000fe200078e3cff */
[----:B------:R-:W-:-:S04]  /*17eb0*/  IMAD.U32 R11, RZ, RZ, UR44 ;  /* 0x0000002cff0b7e24 */ /* 0x000fc8000f8e00ff */
[----:B------:R0:W-:Y:S01]  /*17ec0*/  STL [R1+0x4], R2 ;  /* 0x0000040201007387 */ /* 0x0001e20000100800 */
[----:B------:R-:W-:Y:S01]  /*17ed0*/  ISETP.NE.AND P2, PT, R11, 0x3, PT ;  /* 0x000000030b00780c */ /* 0x000fe20003f45270 */
[----:B------:R-:W-:Y:S01]  /*17ee0*/  VIADD R29, R29, 0xffffffff ;  /* 0xffffffff1d1d7836 */ /* 0x000fe20000000000 */
[----:B------:R-:W-:Y:S02]  /*17ef0*/  SEL R28, R28, RZ, P0 ;  /* 0x000000ff1c1c7207 */ /* 0x000fe40000000000 */
[----:B--2---:R-:W-:-:S09]  /*17f00*/  SHF.R.S32.HI R26, RZ, 0x1f, R10 ;  /* 0x0000001fff1a7819 */ /* 0x004fd2000001140a */
[----:B0-----:R-:W-:Y:S05]  /*17f10*/  @!P2 BRA `(.L_x_1212) ;  /* 0x000000000004a947 */ /* 0x001fea0003800000 */
[----:B------:R-:W-:Y:S01]  /*17f20*/  BPT.TRAP 0x1 ;  /* 0x000000040000795c */ /* 0x000fe20000300000 */
.L_x_1212:
[----:B------:R-:W-:Y:S01]  /*17f30*/  IMAD R0, R28, 0x8, R17 ;  /* 0x000000081c007824 */ /* 0x000fe200078e0211 */
[----:B------:R-:W-:Y:S01]  /*17f40*/  SHF.L.U32 R27, R2, 0x1f, RZ ;  /* 0x0000001f021b7819 */ /* 0x000fe200000006ff */
[----:B------:R-:W-:Y:S01]  /*17f50*/  BSSY B0, `(.L_x_1213) ;  /* 0x0000004000007945 */ /* 0x000fe20003800000 */
[----:B------:R-:W-:Y:S02]  /*17f60*/  SHF.R.S32.HI R23, RZ, 0x1f, R7 ;  /* 0x0000001fff177819 */ /* 0x000fe40000011407 */
[----:B------:R-:W0:Y:S02]  /*17f70*/  SYNCS.PHASECHK.TRANS64.TRYWAIT P0, [R0+URZ+0x13280], R27 ;  /* 0x0132801b000075a7 */ /* 0x000e24000800017f */
[----:B0-----:R-:W-:Y:S05]  /*17f80*/  @!P0 BRA `(.L_x_1214) ;  /* 0x0000004400248947 */ /* 0x001fea0003800000 */
.L_x_1311:
[----:B------:R-:W-:Y:S05]  /*17f90*/  BSYNC B0 ;  /* 0x0000000000007941 */ /* 0x000fea0003800000 */
.L_x_1213:
        /* <DEDUP_REMOVED lines=15> */
[----:B------:R-:W-:Y:S02]  /*18090*/  IMAD R6, R9, UR5, R6 ;  /* 0x0000000509067c24 */ /* 0x000fe4000f8e0206 */
        /* <DEDUP_REMOVED lines=50> */
.L_x_1323:
        /* <DEDUP_REMOVED lines=11> */
.L_x_1216:
        /* <DEDUP_REMOVED lines=11> */
.L_x_1217:
[----:B------:R2:W-:Y:S01]  /*18520*/  SYNCS.ARRIVE.TRANS64.A1T0 RZ, [R0+URZ+0x13270], RZ ;  /* 0x013270ff00ff79a7 */ /* 0x0005e2000810003f */
[----:B------:R-:W-:Y:S05]  /*18530*/  @!P3 BRA `(.L_x_1218) ;  /* 0x000000000004b947 */ /* 0x000fea0003800000 */
[----:B------:R-:W-:Y:S01]  /*18540*/  BPT.TRAP 0x1 ;  /* 0x000000040000795c */ /* 0x000fe20000300000 */
.L_x_1218:
[----:B------:R-:W3:Y:S01]  /*18550*/  SYNCS.PHASECHK.TRANS64.TRYWAIT P0, [R0+URZ+0x13240], R27 ;  /* 0x0132401b000075a7 */ /* 0x000ee2000800017f */
[----:B------:R-:W-:Y:S04]  /*18560*/  BSSY B0, `(.L_x_1219) ;  /* 0x0000002000007945 */ /* 0x000fe80003800000 */
[----:B---3--:R-:W-:Y:S05]  /*18570*/  @!P0 BRA `(.L_x_1220) ;  /* 0x0000004400588947 */ /* 0x008fea0003800000 */
.L_x_1324:
[----:B------:R-:W-:Y:S05]  /*18580*/  BSYNC B0 ;  /* 0x0000000000007941 */ /* 0x000fea0003800000 */
.L_x_1219:
[----:B------:R-:W1:Y:S01]  /*18590*/  S2R R11, SR_TID.X ;  /* 0x00000000000b7919 */ /* 0x000e620000002100 */
        /* <DEDUP_REMOVED lines=16> */
[----:B-1----:R-:W-:Y:S02]  /*186a0*/  IMAD.SHL.U32 R19, R11, 0x10, RZ ;  /* 0x000000100b137824 */ /* 0x002fe400078e00ff */
[----:B------:R-:W-:Y:S01]  /*186b0*/  IMAD R7, R25, UR6, RZ ;  /* 0x0000000619077c24 */ /* 0x000fe2000f8e02ff */
[----:B------:R-:W1:Y:S01]  /*186c0*/  LDC R11, c[0x0][0x2f4] ;  /* 0x0000bd00ff0b7b82 */ /* 0x000e620000000800 */
[----:B------:R-:W-:Y:S01]  /*186d0*/  IMAD.WIDE.U32 R2, R8, UR6, R2 ;  /* 0x0000000608027c25 */ /* 0x000fe2000f8e0002 */
[----:B------:R-:W-:-:S03]  /*186e0*/  LOP3.LUT R19, R19, 0x30, RZ, 0xc0, !PT ;  /* 0x0000003013137812 */ /* 0x000fc600078ec0ff */
        /* <DEDUP_REMOVED lines=10> */
[----:B------:R-:W-:Y:S02]  /*18790*/  IADD3.X R5, R9, UR7, R3, P0, !PT ;  /* 0x0000000709057c10 */ /* 0x000fe400087fe403 */
[----:B-1----:R-:W-:Y:S01]  /*187a0*/  ISETP.GE.AND P2, PT, R19, R11, PT ;  /* 0x0000000b1300720c */ /* 0x002fe20003f46270 */
[----:B------:R-:W-:-:S12]  /*187b0*/  BRA.DIV UR4, `(.L_x_1221) ;  /* 0x0000004204dc7947 */ /* 0x000fd8000b800000 */
        /* <DEDUP_REMOVED lines=22> */
.L_x_1336:
        /* <DEDUP_REMOVED lines=8> */
.L_x_1222:
        /* <DEDUP_REMOVED lines=11> */
.L_x_1223:
[----:B------:R0:W-:Y:S02]  /*18a50*/  SYNCS.ARRIVE.TRANS64.A1T0 RZ, [R0+URZ+0x13230], RZ ;  /* 0x013230ff00ff79a7 */ /* 0x0001e4000810003f */
[----:B0-23--:R-:W-:-:S05]  /*18a60*/  IMAD.U32 R0, RZ, RZ, UR46 ;  /* 0x0000002eff007e24 */ /* 0x00dfca000f8e00ff */
[----:B------:R-:W-:-:S13]  /*18a70*/  ISETP.NE.AND P0, PT, R0, 0x3, PT ;  /* 0x000000030000780c */ /* 0x000fda0003f05270 */
[----:B------:R-:W-:Y:S05]  /*18a80*/  @!P0 BRA `(.L_x_1224) ;  /* 0x0000000000048947 */ /* 0x000fea0003800000 */
[----:B------:R-:W-:Y:S01]  /*18a90*/  BPT.TRAP 0x1 ;  /* 0x000000040000795c */ /* 0x000fe20000300000 */
.L_x_1224:
[----:B------:R-:W-:Y:S01]  /*18aa0*/  LOP3.LUT R3, R22, 0x1, RZ, 0x3c, !PT ;  /* 0x0000000116037812 */ /* 0x000fe200078e3cff */
[----:B------:R-:W-:Y:S01]  /*18ab0*/  IMAD R2, R21, 0x8, R17 ;  /* 0x0000000815027824 */ /* 0x000fe200078e0211 */
[----:B------:R-:W-:Y:S02]  /*18ac0*/  BSSY B0, `(.L_x_1225) ;  /* 0x0000004000007945 */ /* 0x000fe40003800000 */
[----:B------:R-:W-:-:S04]  /*18ad0*/  SHF.L.U32 R3, R3, 0x1f, RZ ;  /* 0x0000001f03037819 */ /* 0x000fc800000006ff */
[----:B------:R-:W0:Y:S02]  /*18ae0*/  SYNCS.PHASECHK.TRANS64.TRYWAIT P2, [R2+URZ+0x13270], R3 ;  /* 0x01327003020075a7 */ /* 0x000e24000804017f */
[----:B0-----:R-:W-:Y:S05]  /*18af0*/  @!P2 BRA `(.L_x_1226) ;  /* 0x000000440068a947 */ /* 0x001fea0003800000 */
.L_x_1337:
[----:B------:R-:W-:Y:S05]  /*18b00*/  BSYNC B0 ;  /* 0x0000000000007941 */ /* 0x000fea0003800000 */
.L_x_1225:
[----:B------:R-:W-:-:S05]  /*18b10*/  IMAD.U32 R0, RZ, RZ, UR44 ;  /* 0x0000002cff007e24 */ /* 0x000fca000f8e00ff */
[----:B------:R-:W-:-:S13]  /*18b20*/  ISETP.NE.AND P2, PT, R0, 0x3, PT ;  /* 0x000000030000780c */ /* 0x000fda0003f45270 */
[----:B------:R-:W-:Y:S05]  /*18b30*/  @!P2 BRA `(.L_x_1227) ;  /* 0x000000000004a947 */ /* 0x000fea0003800000 */
[----:B------:R-:W-:Y:S01]  /*18b40*/  BPT.TRAP 0x1 ;  /* 0x000000040000795c */ /* 0x000fe20000300000 */
.L_x_1227:
[----:B------:R-:W-:Y:S01]  /*18b50*/  SHF.L.U32 R5, R22, 0x1f, RZ ;  /* 0x0000001f16057819 */ /* 0x000fe200000006ff */
[----:B0-----:R-:W-:-:S03]  /*18b60*/  IMAD R3, R21, 0x2800, RZ ;  /* 0x0000280015037824 */ /* 0x001fc600078e02ff */
[----:B------:R-:W0:Y:S02]  /*18b70*/  SYNCS.PHASECHK.TRANS64.TRYWAIT P2, [R2+URZ+0x13260], R5 ;  /* 0x01326005020075a7 */ /* 0x000e24000804017f */
[----:B0-----:R-:W-:Y:S05]  /*18b80*/  @!P2 BRA `(.L_x_1228) ;  /* 0x000000440058a947 */ /* 0x001fea0003800000 */
.L_x_1338:
[----:B------:R-:W2:Y:S04]  /*18b90*/  LDL R0, [R1+0x28] ;  /* 0x0000280001007983 */ /* 0x000ea80000100800 */
[----:B------:R-:W3:Y:S01]  /*18ba0*/  LDL R10, [R1+0x24] ;  /* 0x00002400010a7983 */ /* 0x000ee20000100800 */
[----:B------:R-:W-:Y:S05]  /*18bb0*/  WARPSYNC.ALL ;  /* 0x0000000000007948 */ /* 0x000fea0003800000 */
[----:B------:R-:W-:-:S05]  /*18bc0*/  IMAD.U32 R12, RZ, RZ, UR44 ;  /* 0x0000002cff0c7e24 */ /* 0x000fca000f8e00ff */
[----:B------:R-:W-:Y:S02]  /*18bd0*/  ISETP.NE.AND P2, PT, R12, 0x3, PT ;  /* 0x000000030c00780c */ /* 0x000fe40003f45270 */
[C---:B--2---:R-:W-:Y:S02]  /*18be0*/  LOP3.LUT R0, R3.reuse, R0, RZ, 0xfc, !PT ;  /* 0x0000000003007212 */ /* 0x044fe400078efcff */
[----:B---3--:R-:W-:-:S03]  /*18bf0*/  LOP3.LUT R3, R3, R10, RZ, 0xfc, !PT ;  /* 0x0000000a03037212 */ /* 0x008fc600078efcff */
[C---:B------:R-:W-:Y:S02]  /*18c00*/  IMAD.IADD R0, R17.reuse, 0x1, R0 ;  /* 0x0000000111007824 */ /* 0x040fe400078e0200 */
[----:B------:R-:W-:-:S03]  /*18c10*/  IMAD.IADD R3, R17, 0x1, R3 ;  /* 0x0000000111037824 */ /* 0x000fc600078e0203 */
[----:B01----:R-:W0:Y:S02]  /*18c20*/  LDSM.16.MT88.4 R4, [R0+0x6000] ;  /* 0x006000000004783b */ /* 0x003e240000004200 */
        /* <DEDUP_REMOVED lines=37> */
.L_x_1229:
[----:B-1----:R1:W-:Y:S01]  /*18e80*/  SYNCS.ARRIVE.TRANS64.A1T0 RZ, [R2+URZ+0x13250], RZ ;  /* 0x013250ff02ff79a7 */ /* 0x0023e2000810003f */
[----:B------:R-:W-:Y:S06]  /*18e90*/  BAR.SYNC.DEFER_BLOCKING 0x2, 0x80 ;  /* 0x0082000000007b1d */ /* 0x000fec0000010000 */
[----:B------:R-:W-:Y:S05]  /*18ea0*/  @!P0 BRA `(.L_x_1230) ;  /* 0x0000000000048947 */ /* 0x000fea0003800000 */
[----:B------:R-:W-:Y:S01]  /*18eb0*/  BPT.TRAP 0x1 ;  /* 0x000000040000795c */ /* 0x000fe20000300000 */
.L_x_1230:
[----:B------:R-:W2:Y:S01]  /*18ec0*/  LDL R0, [R1+0x1c] ;  /* 0x00001c0001007983 */ /* 0x000ea20000100800 */
[----:B-1----:R-:W-:Y:S02]  /*18ed0*/  VIADD R2, R2, 0x13280 ;  /* 0x0001328002027836 */ /* 0x002fe40000000000 */
[----:B------:R-:W-:Y:S01]  /*18ee0*/  IMAD.MOV.U32 R21, RZ, RZ, R28 ;  /* 0x000000ffff157224 */ /* 0x000fe200078e001c */
[----:B------:R3:W5:Y:S02]  /*18ef0*/  LDL R22, [R1+0x4] ;  /* 0x0000040001167983 */ /* 0x0007640000100800 */
[----:B--2---:R-:W-:-:S04]  /*18f00*/  PRMT R2, R0, 0x654, R2 ;  /* 0x0000065400027816 */ /* 0x004fc80000000002 */
[----:B------:R3:W-:Y:S01]  /*18f10*/  SYNCS.ARRIVE.TRANS64.RED.A1T0 RZ, [R2+URZ], RZ ;  /* 0x000000ff02ff79a7 */ /* 0x0007e2000810043f */
[----:B------:R-:W-:Y:S05]  /*18f20*/  @P1 BRA `(.L_x_1231) ;  /* 0xffffffe800ec1947 */ /* 0x000fea000383ffff */
.L_x_1211:
[----:B0-----:R-:W3:Y:S01]  /*18f30*/  S2R R0, SR_TID.X ;  /* 0x0000000000007919 */ /* 0x001ee20000002100 */
[----:B------:R-:W-:Y:S01]  /*18f40*/  BSSY B0, `(.L_x_1232) ;  /* 0x0000013000007945 */ /* 0x000fe20003800000 */
[----:B---3--:R-:W-:Y:S01]  /*18f50*/  LOP3.LUT R2, R0, 0x7f, RZ, 0xc0, !PT ;  /* 0x0000007f00027812 */ /* 0x008fe200078ec0ff */
[----:B------:R-:W-:-:S03]  /*18f60*/  IMAD.U32 R0, RZ, RZ, UR46 ;  /* 0x0000002eff007e24 */ /* 0x000fc6000f8e00ff */
[----:B------:R-:W-:Y:S02]  /*18f70*/  ISETP.NE.AND P1, PT, R2, RZ, PT ;  /* 0x000000ff0200720c */ /* 0x000fe40003f25270 */
[----:B------:R-:W-:-:S11]  /*18f80*/  ISETP.NE.AND P0, PT, R0, 0x3, PT ;  /* 0x000000030000780c */ /* 0x000fd60003f05270 */
        /* <DEDUP_REMOVED lines=14> */
.L_x_1233:
[----:B------:R-:W-:Y:S05]  /*19070*/  BSYNC B0 ;  /* 0x0000000000007941 */ /* 0x000fea0003800000 */
.L_x_1232:
[----:B------:R-:W-:Y:S05]  /*19080*/  @!P0 BRA `(.L_x_1234) ;  /* 0x0000000000048947 */ /* 0x000fea0003800000 */
[----:B------:R-:W-:Y:S01]  /*19090*/  BPT.TRAP 0x1 ;  /* 0x000000040000795c */ /* 0x000fe20000300000 */
.L_x_1234:
[----:B0-----:R-:W2:Y:S01]  /*190a0*/  LDL R0, [R1+0x4] ;  /* 0x0000040001007983 */ /* 0x001ea20000100800 */
[----:B------:R-:W-:Y:S01]  /*190b0*/  IMAD R3, R28, 0x8, R17 ;  /* 0x000000081c037824 */ /* 0x000fe200078e0211 */
[----:B------:R-:W-:Y:S01]  /*190c0*/  BSSY B0, `(.L_x_1235) ;  /* 0x0000005000007945 */ /* 0x000fe20003800000 */
[----:B--2---:R-:W-:-:S04]  /*190d0*/  LOP3.LUT R0, R0, 0x1, RZ, 0x3c, !PT ;  /* 0x0000000100007812 */ /* 0x004fc800078e3cff */
[----:B------:R-:W-:-:S04]  /*190e0*/  SHF.L.U32 R0, R0, 0x1f, RZ ;  /* 0x0000001f00007819 */ /* 0x000fc800000006ff */
[----:B------:R-:W0:Y:S02]  /*190f0*/  SYNCS.PHASECHK.TRANS64.TRYWAIT P1, [R3+URZ+0x13270], R0 ;  /* 0x01327000030075a7 */ /* 0x000e24000802017f */
[----:B0-----:R-:W-:Y:S05]  /*19100*/  @!P1 BRA `(.L_x_1236) ;  /* 0x00000040000c9947 */ /* 0x001fea0003800000 */
.L_x_1339:
[----:B------:R-:W-:Y:S05]  /*19110*/  BSYNC B0 ;  /* 0x0000000000007941 */ /* 0x000fea0003800000 */
.L_x_1235:
[----:B------:R-:W-:-:S05]  /*19120*/  IMAD.U32 R2, RZ, RZ, UR44 ;  /* 0x0000002cff027e24 */ /* 0x000fca000f8e00ff */
[----:B------:R-:W-:-:S13]  /*19130*/  ISETP.NE.AND P1, PT, R2, 0x3, PT ;  /* 0x000000030200780c */ /* 0x000fda0003f25270 */
[----:B------:R-:W-:Y:S05]  /*19140*/  @!P1 BRA `(.L_x_1237) ;  /* 0x0000000000049947 */ /* 0x000fea0003800000 */
[----:B------:R-:W-:Y:S01]  /*19150*/  BPT.TRAP 0x1 ;  /* 0x000000040000795c */ /* 0x000fe20000300000 */
.L_x_1237:
[----:B0-----:R-:W2:Y:S02]  /*19160*/  LDL R0, [R1+0x4] ;  /* 0x0000040001007983 */ /* 0x001ea40000100800 */
[----:B--2---:R-:W-:-:S04]  /*19170*/  SHF.L.U32 R0, R0, 0x1f, RZ ;  /* 0x0000001f00007819 */ /* 0x004fc800000006ff */
[----:B------:R-:W0:Y:S02]  /*19180*/  SYNCS.PHASECHK.TRANS64.TRYWAIT P1, [R3+URZ+0x13260], R0 ;  /* 0x01326000030075a7 */ /* 0x000e24000802017f */
[----:B0-----:R-:W-:Y:S05]  /*19190*/  @!P1 BRA `(.L_x_1238) ;  /* 0x0000003c00fc9947 */ /* 0x001fea0003800000 */
.L_x_1340:
[----:B------:R-:W0:Y:S04]  /*191a0*/  LDL R4, [R1+0x28] ;  /* 0x0000280001047983 */ /* 0x000e280000100800 */
[----:B------:R-:W2:Y:S01]  /*191b0*/  LDL R10, [R1+0x24] ;  /* 0x00002400010a7983 */ /* 0x000ea20000100800 */
[----:B------:R-:W-:Y:S01]  /*191c0*/  IMAD R2, R28, 0x2800, RZ ;  /* 0x000028001c027824 */ /* 0x000fe200078e02ff */
        /* <DEDUP_REMOVED lines=45> */
.L_x_1239:
[----:B-1----:R1:W-:Y:S01]  /*194a0*/  SYNCS.ARRIVE.TRANS64.A1T0 RZ, [R3+URZ+0x13250], RZ ;  /* 0x013250ff03ff79a7 */ /* 0x0023e2000810003f */
[----:B------:R-:W-:Y:S06]  /*194b0*/  BAR.SYNC.DEFER_BLOCKING 0x2, 0x80 ;  /* 0x0082000000007b1d */ /* 0x000fec0000010000 */
[----:B------:R-:W-:Y:S05]  /*194c0*/  @!P0 BRA `(.L_x_1240) ;  /* 0x0000000000048947 */ /* 0x000fea0003800000 */
[----:B------:R-:W-:Y:S01]  /*194d0*/  BPT.TRAP 0x1 ;  /* 0x000000040000795c */ /* 0x000fe20000300000 */
.L_x_1240:
[----:B------:R-:W2:Y:S04]  /*194e0*/  LDL R0, [R1+0x1c] ;  /* 0x00001c0001007983 */ /* 0x000ea80000100800 */
[----:B0-----:R-:W3:Y:S01]  /*194f0*/  LDL.LU R2, [R1+0x4] ;  /* 0x0000040001027983 */ /* 0x001ee20000300800 */
        /* <DEDUP_REMOVED lines=8> */
[----:B------:R0:W-:Y:S02]  /*19580*/  STL [R1+0x4], R2 ;  /* 0x0000040201007387 */ /* 0x0001e40000100800 */
.L_x_1181:
[----:B------:R-:W-:Y:S05]  /*19590*/  BSYNC B7 ;  /* 0x0000000000077941 */ /* 0x000fea0003800000 */
.L_x_1179:
[----:B------:R-:W-:-:S13]  /*195a0*/  LOP3.LUT P0, RZ, R16, 0x20, RZ, 0xc0, !PT ;  /* 0x0000002010ff7812 */ /* 0x000fda000780c0ff */
        /* <DEDUP_REMOVED lines=14> */
.L_x_1241:
[----:B-1----:R-:W2:Y:S01]  /*19690*/  LDL.LU R0, [R1+0x10] ;  /* 0x0000100001007983 */ /* 0x002ea20000300800 */
        /* <DEDUP_REMOVED lines=10> */
[----:B--2---:R-:W-:Y:S02]  /*19740*/  IMAD.MOV.U32 R10, RZ, RZ, R0 ;  /* 0x000000ffff0a7224 */ /* 0x004fe400078e0000 */
[----:B------:R-:W-:-:S06]  /*19750*/  IMAD.MOV.U32 R0, RZ, RZ, RZ ;  /* 0x000000ffff007224 */ /* 0x000fcc00078e00ff */
[----:B------:R1:W2:Y:S02]  /*19760*/  @!P1 LDG.E R0, desc[UR54][R2.64] ;  /* 0x0000003602009981 */ /* 0x0002a4000c1e1900 */
[----:B-1----:R-:W-:-:S04]  /*19770*/  @!P1 IMAD.WIDE R2, R7, 0x4, R4 ;  /* 0x0000000407029825 */ /* 0x002fc800078e0204 */
[----:B------:R-:W-:-:S06]  /*19780*/  IMAD.MOV.U32 R5, RZ, RZ, RZ ;  /* 0x000000ffff057224 */ /* 0x000fcc00078e00ff */
[----:B------:R-:W2:Y:S01]  /*19790*/  @!P1 LDG.E R5, desc[UR54][R2.64] ;  /* 0x0000003602059981 */ /* 0x000ea2000c1e1900 */
[C---:B------:R-:W-:Y:S02]  /*197a0*/  ISETP.NE.AND P1, PT, R9.reuse, RZ, PT ;  /* 0x000000ff0900720c */ /* 0x040fe40003f25270 */
[C---:B------:R-:W-:Y:S02]  /*197b0*/  ISETP.GE.U32.AND P2, PT, R9.reuse, 0x2, PT ;  /* 0x000000020900780c */ /* 0x040fe40003f46070 */
[C---:B------:R-:W-:Y:S02]  /*197c0*/  ISETP.GE.U32.AND P3, PT, R9.reuse, 0x4, PT ;  /* 0x000000040900780c */ /* 0x040fe40003f66070 */
[C---:B------:R-:W-:Y:S02]  /*197d0*/  ISETP.GE.U32.AND P4, PT, R9.reuse, 0x8, PT ;  /* 0x000000080900780c */ /* 0x040fe40003f86070 */
[----:B------:R-:W-:Y:S02]  /*197e0*/  ISETP.GE.U32.AND P5, PT, R9, 0x10, PT ;  /* 0x000000100900780c */ /* 0x000fe40003fa6070 */
[----:B------:R-:W-:Y:S01]  /*197f0*/  SHFL.IDX PT, R9, R10, 0x1, 0x1f ;  /* 0x00201f000a097f89 */ /* 0x000fe200000e0000 */
        /* <DEDUP_REMOVED lines=8> */
[----:B0-----:R-:W-:Y:S02]  /*19880*/  SEL R3, R8, RZ, P3 ;  /* 0x000000ff08037207 */ /* 0x001fe40001800000 */
[----:B------:R-:W0:Y:S03]  /*19890*/  LDC R8, c[0x0][0xc38] ;  /* 0x00030e00ff087b82 */ /* 0x000e260000000800 */
[----:B------:R-:W-:Y:S02]  /*198a0*/  IMAD.IADD R2, R6, 0x1, R3 ;  /* 0x0000000106027824 */ /* 0x000fe400078e0203 */
[----:B------:R-:W-:Y:S04]  /*198b0*/  SHFL.IDX PT, R6, R10, RZ, 0x1f ;  /* 0x00001fff0a067589 */ /* 0x000fe800000e0000 */
[----:B------:R-:W1:Y:S02]  /*198c0*/  SHFL.UP PT, R3, R2, 0x8, RZ ;  /* 0x0500000002037989 */ /* 0x000e6400000e00ff */
[----:B-1----:R-:W-:-:S05]  /*198d0*/  SEL R3, R3, RZ, P4 ;  /* 0x000000ff03037207 */ /* 0x002fca0002000000 */
[----:B------:R-:W-:-:S05]  /*198e0*/  IMAD.IADD R4, R2, 0x1, R3 ;  /* 0x0000000102047824 */ /* 0x000fca00078e0203 */
[----:B------:R-:W1:Y:S02]  /*198f0*/  SHFL.UP PT, R3, R4, 0x10, RZ ;  /* 0x0600000004037989 */ /* 0x000e6400000e00ff */
[----:B-1----:R-:W-:-:S05]  /*19900*/  SEL R3, R3, RZ, P5 ;  /* 0x000000ff03037207 */ /* 0x002fca0002800000 */
[----:B------:R-:W-:-:S05]  /*19910*/  IMAD.IADD R3, R4, 0x1, R3 ;  /* 0x0000000104037824 */ /* 0x000fca00078e0203 */
[----:B------:R-:W0:Y:S02]  /*19920*/  SHFL.IDX PT, R7, R3, 0x1f, 0x1f ;  /* 0x03e01f0003077f89 */ /* 0x000e2400000e0000 */
[----:B0-----:R-:W-:Y:S02]  /*19930*/  IMAD R2, R7, R8, RZ ;  /* 0x0000000807027224 */ /* 0x001fe400078e02ff */
[----:B------:R-:W-:Y:S02]  /*19940*/  IMAD.MOV.U32 R7, RZ, RZ, RZ ;  /* 0x000000ffff077224 */ /* 0x000fe400078e00ff */
[----:B------:R-:W-:-:S05]  /*19950*/  IMAD.IADD R9, R9, 0x1, R2 ;  /* 0x0000000109097824 */ /* 0x000fca00078e0202 */
[----:B------:R-:W-:-:S13]  /*19960*/  ISETP.GT.AND P6, PT, R9, R6, PT ;  /* 0x000000060900720c */ /* 0x000fda0003fc4270 */
[----:B------:R-:W-:Y:S05]  /*19970*/  @P6 BRA `(.L_x_1243) ;  /* 0x0000000000a06947 */ /* 0x000fea0003800000 */
.L_x_1245:
        /* <DEDUP_REMOVED lines=12> */
[----:B------:R1:W2:Y:S02]  /*19a40*/  @!P6 LDG.E R0, desc[UR54][R2.64] ;  /* 0x000000360200e981 */ /* 0x0002a4000c1e1900 */
        /* <DEDUP_REMOVED lines=25> */
[----:B------:R-:W-:Y:S02]  /*19be0*/  IMAD.MOV.U32 R3, RZ, RZ, R2 ;  /* 0x000000ffff037224 */ /* 0x000fe400078e0002 */
[----:B------:R-:W-:-:S07]  /*19bf0*/  IMAD.MOV.U32 R2, RZ, RZ, R4 ;  /* 0x000000ffff027224 */ /* 0x000fce00078e0004 */
.L_x_1243:
[----:B------:R-:W-:-:S04]  /*19c00*/  IMAD.IADD R9, R9, 0x1, -R2 ;  /* 0x0000000109097824 */ /* 0x000fc800078e0a02 */
[----:B------:R-:W-:-:S05]  /*19c10*/  IMAD R11, R3, R8, R9 ;  /* 0x00000008030b7224 */ /* 0x000fca00078e0209 */
[----:B------:R-:W-:-:S13]  /*19c20*/  ISETP.GT.AND P0, PT, R11, R6, PT ;  /* 0x000000060b00720c */ /* 0x000fda0003f04270 */
[----:B------:R-:W-:Y:S02]  /*19c30*/  VOTEU.ANY UR5, UPT, !P0 ;  /* 0x0000000000057886 */ /* 0x000fe400040e0100 */
[----:B------:R-:W-:Y:S01]  /*19c40*/  ISETP.NE.AND P0, PT, RZ, UR5, PT ;  /* 0x00000005ff007c0c */ /* 0x000fe2000bf05270 */
[----:B------:R-:W-:-:S06]  /*19c50*/  UPOPC UR4, UR5 ;  /* 0x00000005000472bf */ /* 0x000fcc0008000000 */
[----:B------:R-:W-:Y:S02]  /*19c60*/  IMAD.U32 R2, RZ, RZ, UR4 ;  /* 0x00000004ff027e24 */ /* 0x000fe4000f8e00ff */
[----:B------:R-:W-:-:S03]  /*19c70*/  IMAD.U32 R11, RZ, RZ, UR4 ;  /* 0x00000004ff0b7e24 */ /* 0x000fc6000f8e00ff */
[----:B------:R0:W1:Y:S04]  /*19c80*/  SHFL.IDX PT, R5, R5, R2, 0x1f ;  /* 0x00001f0205057589 */ /* 0x00006800000e0000 */
[----:B------:R0:W2:Y:S01]  /*19c90*/  SHFL.IDX PT, R0, R0, R11, 0x1f ;  /* 0x00001f0b00007589 */ /* 0x0000a200000e0000 */
[----:B------:R-:W-:Y:S05]  /*19ca0*/  @!P0 BRA `(.L_x_1246) ;  /* 0x00000000000c8947 */ /* 0x000fea0003800000 */
[----:B------:R-:W-:-:S06]  /*19cb0*/  UIADD3 UR5, UR4, -0x1, URZ ;  /* 0xffffffff04057890 */ /* 0x000fcc000fffe03f */
[----:B0-----:R-:W-:-:S05]  /*19cc0*/  IMAD.U32 R2, RZ, RZ, UR5 ;  /* 0x00000005ff027e24 */ /* 0x001fca000f8e00ff */
[----:B------:R3:W4:Y:S02]  /*19cd0*/  SHFL.IDX PT, R7, R3, R2, 0x1f ;  /* 0x00001f0203077589 */ /* 0x00072400000e0000 */
.L_x_1246:
[----:B---34-:R-:W-:Y:S01]  /*19ce0*/  IMAD R3, R7, R8, R9 ;  /* 0x0000000807037224 */ /* 0x018fe200078e0209 */
[----:B-1----:R-:W-:Y:S01]  /*19cf0*/  ISETP.NE.AND P0, PT, R5, 0x1, PT ;  /* 0x000000010500780c */ /* 0x002fe20003f05270 */
[----:B------:R-:W-:Y:S02]  /*19d00*/  UIADD3 UR41, UR4, UR41, URZ ;  /* 0x0000002904297290 */ /* 0x000fe4000fffe03f */
[----:B------:R-:W-:Y:S01]  /*19d10*/  IMAD.IADD R4, R6, 0x1, -R3 ;  /* 0x0000000106047824 */ /* 0x000fe200078e0a03 */
[----:B------:R1:W-:Y:S09]  /*19d20*/  STL [R1+0x10], R3 ;  /* 0x0000100301007387 */ /* 0x0003f20000100800 */
[----:B------:R-:W-:Y:S05]  /*19d30*/  @!P0 BRA `(.L_x_1247) ;  /* 0x0000000000e08947 */ /* 0x000fea0003800000 */
[----:B--2---:R-:W-:Y:S01]  /*19d40*/  IABS R6, R0 ;  /* 0x0000000000067213 */ /* 0x004fe20000000000 */
[----:B0-----:R-:W-:-:S03]  /*19d50*/  IMAD.MOV.U32 R2, RZ, RZ, RZ ;  /* 0x000000ffff027224 */ /* 0x001fc600078e00ff */
[----:B------:R-:W0:Y:S08]  /*19d60*/  I2F.RP R8, R6 ;  /* 0x0000000600087306 */ /* 0x000e300000209400 */
[----:B0-----:R-:W0:Y:S02]  /*19d70*/  MUFU.RCP R8, R8 ;  /* 0x0000000800087308 */ /* 0x001e240000001000 */
[----:B0-----:R-:W-:Y:S01]  /*19d80*/  VIADD R9, R8, 0xffffffe ;  /* 0x0ffffffe08097836 */ /* 0x001fe20000000000 */
[----:B------:R-:W-:-:S05]  /*19d90*/  IABS R8, R0 ;  /* 0x0000000000087213 */ /* 0x000fca0000000000 */
[----:B-1----:R0:W1:Y:S01]  /*19da0*/  F2I.FTZ.U32.TRUNC.NTZ R3, R9 ;  /* 0x0000000900037305 */ /* 0x002062000021f000 */
[----:B------:R-:W-:Y:S01]  /*19db0*/  IMAD.MOV R11, RZ, RZ, -R8 ;  /* 0x000000ffff0b7224 */ /* 0x000fe200078e0a08 */
[----:B0-----:R-:W-:Y:S01]  /*19dc0*/  IABS R9, R4 ;  /* 0x0000000400097213 */ /* 0x001fe20000000000 */
[----:B-1----:R-:W-:-:S04]  /*19dd0*/  IMAD.MOV R7, RZ, RZ, -R3 ;  /* 0x000000ffff077224 */ /* 0x002fc800078e0a03 */
[----:B------:R-:W-:-:S04]  /*19de0*/  IMAD R7, R7, R6, RZ ;  /* 0x0000000607077224 */ /* 0x000fc800078e02ff */
[----:B------:R-:W-:Y:S01]  /*19df0*/  IMAD.HI.U32 R3, R3, R7, R2 ;  /* 0x0000000703037227 */ /* 0x000fe200078e0002 */
[----:B------:R-:W-:-:S04]  /*19e00*/  IABS R7, R5 ;  /* 0x0000000500077213 */ /* 0x000fc80000000000 */
[----:B------:R-:W0:Y:S01]  /*19e10*/  I2F.RP R10, R7 ;  /* 0x00000007000a7306 */ /* 0x000e220000209400 */
[----:B------:R-:W-:-:S04]  /*19e20*/  IMAD.HI.U32 R8, R3, R9, RZ ;  /* 0x0000000903087227 */ /* 0x000fc800078e00ff */
[----:B------:R-:W-:-:S05]  /*19e30*/  IMAD R9, R8, R11, R9 ;  /* 0x0000000b08097224 */ /* 0x000fca00078e0209 */
[----:B------:R-:W-:Y:S01]  /*19e40*/  ISETP.GT.U32.AND P1, PT, R6, R9, PT ;  /* 0x000000090600720c */ /* 0x000fe20003f24070 */
[----:B0-----:R-:W0:-:S12]  /*19e50*/  MUFU.RCP R2, R10 ;  /* 0x0000000a00027308 */ /* 0x001e180000001000 */
[----:B------:R-:W-:Y:S02]  /*19e60*/  @!P1 IMAD.IADD R9, R9, 0x1, -R6 ;  /* 0x0000000109099824 */ /* 0x000fe400078e0a06 */
[----:B------:R-:W-:Y:S01]  /*19e70*/  @!P1 VIADD R8, R8, 0x1 ;  /* 0x0000000108089836 */ /* 0x000fe20000000000 */
[----:B------:R-:W-:Y:S02]  /*19e80*/  ISETP.NE.AND P1, PT, R0, RZ, PT ;  /* 0x000000ff0000720c */ /* 0x000fe40003f25270 */
[----:B------:R-:W-:Y:S02]  /*19e90*/  ISETP.GE.U32.AND P0, PT, R9, R6, PT ;  /* 0x000000060900720c */ /* 0x000fe40003f06070 */
[----:B------:R-:W-:Y:S01]  /*19ea0*/  IABS R6, R5 ;  /* 0x0000000500067213 */ /* 0x000fe20000000000 */
[----:B0-----:R-:W-:-:S04]  /*19eb0*/  VIADD R11, R2, 0xffffffe ;  /* 0x0ffffffe020b7836 */ /* 0x001fc80000000000 */
[----:B------:R-:W-:Y:S01]  /*19ec0*/  IMAD.MOV R6, RZ, RZ, -R6 ;  /* 0x000000ffff067224 */ /* 0x000fe200078e0a06 */
[----:B------:R-:W0:Y:S05]  /*19ed0*/  F2I.FTZ.U32.TRUNC.NTZ R3, R11 ;  /* 0x0000000b00037305 */ /* 0x000e2a000021f000 */
        /* <DEDUP_REMOVED lines=9> */
[----:B------:R-:W-:-:S05]  /*19f70*/  IABS R3, R8 ;  /* 0x0000000800037213 */ /* 0x000fca0000000000 */
        /* <DEDUP_REMOVED lines=12> */
[--C-:B------:R-:W-:Y:S02]  /*1a040*/  IMAD.MOV R3, RZ, RZ, -R2.reuse ;  /* 0x000000ffff037224 */ /* 0x100fe400078e0a02 */
[C---:B------:R-:W-:Y:S02]  /*1a050*/  IMAD R6, R5.reuse, 0x1000000, R2 ;  /* 0x0100000005067824 */ /* 0x040fe400078e0202 */
[--C-:B------:R-:W-:Y:S02]  /*1a060*/  IMAD R5, R5, R3, R8.reuse ;  /* 0x0000000305057224 */ /* 0x100fe400078e0208 */
[----:B------:R-:W-:-:S04]  /*1a070*/  IMAD.MOV R3, RZ, RZ, -R8 ;  /* 0x000000ffff037224 */ /* 0x000fc800078e0a08 */
[----:B------:R-:W-:Y:S02]  /*1a080*/  IMAD R2, R0, R3, R4 ;  /* 0x0000000300027224 */ /* 0x000fe400078e0204 */
[----:B------:R-:W-:-:S05]  /*1a090*/  IMAD R3, R5, 0x10000, R6 ;  /* 0x0001000005037824 */ /* 0x000fca00078e0206 */
[----:B------:R0:W-:Y:S01]  /*1a0a0*/  STL [R1+0x18], R3 ;  /* 0x0000180301007387 */ /* 0x0001e20000100800 */
[----:B------:R-:W-:Y:S05]  /*1a0b0*/  BRA `(.L_x_1248) ;  /* 0x0000000400007947 */ /* 0x000fea0003800000 */
.L_x_1247:
[----:B------:R-:W-:Y:S02]  /*1a0c0*/  ULDC.64 UR4, c[0x0][0xc90] ;  /* 0x0003240000047ab9 */ /* 0x000fe40000000a00 */
[----:B------:R-:W-:-:S06]  /*1a0d0*/  UIMAD.WIDE UR4, UR41, 0x4, UR4 ;  /* 0x00000004290478a5 */ /* 0x000fcc000f8e0204 */
[----:B0-----:R-:W-:Y:S02]  /*1a0e0*/  IMAD.U32 R2, RZ, RZ, UR4 ;  /* 0x00000004ff027e24 */ /* 0x001fe4000f8e00ff */
[----:B-1----:R-:W-:-:S05]  /*1a0f0*/  IMAD.U32 R3, RZ, RZ, UR5 ;  /* 0x00000005ff037e24 */ /* 0x002fca000f8e00ff */
[----:B------:R0:W2:Y:S02]  /*1a100*/  LDG.E R7, desc[UR54][R2.64] ;  /* 0x0000003602077981 */ /* 0x0000a4000c1e1900 */
[----:B0-----:R-:W-:Y:S02]  /*1a110*/  IMAD.MOV.U32 R2, RZ, RZ, RZ ;  /* 0x000000ffff027224 */ /* 0x001fe400078e00ff */
[----:B--2---:R-:W-:-:S05]  /*1a120*/  IMAD R5, R0, R7, RZ ;  /* 0x0000000700057224 */ /* 0x004fca00078e02ff */
[----:B------:R-:W-:-:S04]  /*1a130*/  IABS R6, R5 ;  /* 0x0000000500067213 */ /* 0x000fc80000000000 */
[----:B------:R-:W0:Y:S08]  /*1a140*/  I2F.RP R9, R6 ;  /* 0x0000000600097306 */ /* 0x000e300000209400 */
[----:B0-----:R-:W0:Y:S02]  /*1a150*/  MUFU.RCP R9, R9 ;  /* 0x0000000900097308 */ /* 0x001e240000001000 */
[----:B0-----:R-:W-:-:S06]  /*1a160*/  VIADD R10, R9, 0xffffffe ;  /* 0x0ffffffe090a7836 */ /* 0x001fcc0000000000 */
[----:B------:R-:W0:Y:S02]  /*1a170*/  F2I.FTZ.U32.TRUNC.NTZ R3, R10 ;  /* 0x0000000a00037305 */ /* 0x000e24000021f000 */
[----:B0-----:R-:W-:-:S04]  /*1a180*/  IMAD.MOV R11, RZ, RZ, -R3 ;  /* 0x000000ffff0b7224 */ /* 0x001fc800078e0a03 */
[----:B------:R-:W-:-:S04]  /*1a190*/  IMAD R11, R11, R6, RZ ;  /* 0x000000060b0b7224 */ /* 0x000fc800078e02ff */
[----:B------:R-:W-:Y:S01]  /*1a1a0*/  IMAD.HI.U32 R3, R3, R11, R2 ;  /* 0x0000000b03037227 */ /* 0x000fe200078e0002 */
[----:B------:R-:W-:Y:S02]  /*1a1b0*/  IABS R2, R4 ;  /* 0x0000000400027213 */ /* 0x000fe40000000000 */
[----:B------:R-:W-:-:S03]  /*1a1c0*/  IABS R11, R5 ;  /* 0x00000005000b7213 */ /* 0x000fc60000000000 */
[----:B------:R-:W-:-:S04]  /*1a1d0*/  IMAD.HI.U32 R3, R3, R2, RZ ;  /* 0x0000000203037227 */ /* 0x000fc800078e00ff */
[----:B------:R-:W-:-:S04]  /*1a1e0*/  IMAD.MOV R9, RZ, RZ, -R11 ;  /* 0x000000ffff097224 */ /* 0x000fc800078e0a0b */
        /* <DEDUP_REMOVED lines=9> */
[----:B------:R-:W-:-:S04]  /*1a280*/  IMAD.MOV.U32 R2, RZ, RZ, R3 ;  /* 0x000000ffff027224 */ /* 0x000fc800078e0003 */
[----:B------:R-:W-:Y:S01]  /*1a290*/  @!P2 IMAD.MOV R2, RZ, RZ, -R2 ;  /* 0x000000ffff02a224 */ /* 0x000fe200078e0a02 */
[----:B------:R-:W-:-:S05]  /*1a2a0*/  @!P1 LOP3.LUT R2, RZ, R5, RZ, 0x33, !PT ;  /* 0x00000005ff029212 */ /* 0x000fca00078e33ff */
[----:B------:R-:W-:Y:S02]  /*1a2b0*/  IMAD R6, R7, R2, RZ ;  /* 0x0000000207067224 */ /* 0x000fe400078e02ff */
[----:B------:R-:W-:Y:S02]  /*1a2c0*/  IMAD.MOV R2, RZ, RZ, -R2 ;  /* 0x000000ffff027224 */ /* 0x000fe400078e0a02 */
[----:B------:R-:W-:Y:S02]  /*1a2d0*/  IMAD.MOV R3, RZ, RZ, -R6 ;  /* 0x000000ffff037224 */ /* 0x000fe400078e0a06 */
[----:B------:R-:W-:Y:S02]  /*1a2e0*/  IMAD R4, R5, R2, R4 ;  /* 0x0000000205047224 */ /* 0x000fe400078e0204 */
[----:B------:R-:W-:Y:S01]  /*1a2f0*/  IMAD.MOV.U32 R2, RZ, RZ, RZ ;  /* 0x000000ffff027224 */ /* 0x000fe200078e00ff */
[----:B------:R-:W-:-:S04]  /*1a300*/  VIADDMNMX R7, R3, R8, R7, PT ;  /* 0x0000000803077246 */ /* 0x000fc80003800107 */
[----:B------:R-:W-:-:S04]  /*1a310*/  IABS R8, R7 ;  /* 0x0000000700087213 */ /* 0x000fc80000000000 */
[----:B------:R-:W0:Y:S08]  /*1a320*/  I2F.RP R9, R8 ;  /* 0x0000000800097306 */ /* 0x000e300000209400 */
[----:B0-----:R-:W0:Y:S02]  /*1a330*/  MUFU.RCP R9, R9 ;  /* 0x0000000900097308 */ /* 0x001e240000001000 */
[----:B0-----:R-:W-:Y:S01]  /*1a340*/  VIADD R3, R9, 0xffffffe ;  /* 0x0ffffffe09037836 */ /* 0x001fe20000000000 */
[----:B------:R-:W-:-:S05]  /*1a350*/  IABS R9, R7 ;  /* 0x0000000700097213 */ /* 0x000fca0000000000 */
[----:B------:R-:W0:Y:S02]  /*1a360*/  F2I.FTZ.U32.TRUNC.NTZ R3, R3 ;  /* 0x0000000300037305 */ /* 0x000e24000021f000 */
[----:B0-----:R-:W-:-:S04]  /*1a370*/  IMAD.MOV R5, RZ, RZ, -R3 ;  /* 0x000000ffff057224 */ /* 0x001fc800078e0a03 */
[----:B------:R-:W-:-:S04]  /*1a380*/  IMAD R5, R5, R8, RZ ;  /* 0x0000000805057224 */ /* 0x000fc800078e02ff */
[----:B------:R-:W-:Y:S01]  /*1a390*/  IMAD.HI.U32 R2, R3, R5, R2 ;  /* 0x0000000503027227 */ /* 0x000fe200078e0002 */
[----:B------:R-:W-:-:S03]  /*1a3a0*/  IABS R5, R4 ;  /* 0x0000000400057213 */ /* 0x000fc60000000000 */
        /* <DEDUP_REMOVED lines=9> */
[----:B------:R-:W-:Y:S02]  /*1a440*/  ISETP.GE.AND P2, PT, R3, RZ, PT ;  /* 0x000000ff0300720c */ /* 0x000fe40003f46270 */
[----:B------:R-:W-:-:S05]  /*1a450*/  IADD3 R3, R6, 0x1000000, R4 ;  /* 0x0100000006037810 */ /* 0x000fca0007ffe004 */
[----:B------:R-:W-:-:S06]  /*1a460*/  @P0 VIADD R2, R2, 0x1 ;  /* 0x0000000102020836 */ /* 0x000fcc0000000000 */
[----:B------:R-:W-:Y:S01]  /*1a470*/  @!P2 IMAD.MOV R2, RZ, RZ, -R2 ;  /* 0x000000ffff02a224 */ /* 0x000fe200078e0a02 */
[----:B------:R-:W-:Y:S01]  /*1a480*/  @!P1 LOP3.LUT R2, RZ, R7, RZ, 0x33, !PT ;  /* 0x00000007ff029212 */ /* 0x000fe200078e33ff */
[----:B------:R-:W-:-:S04]  /*1a490*/  IMAD.MOV R7, RZ, RZ, -R7 ;  /* 0x000000ffff077224 */ /* 0x000fc800078e0a07 */
[----:B------:R-:W-:-:S05]  /*1a4a0*/  IMAD R3, R2, R7, R3 ;  /* 0x0000000702037224 */ /* 0x000fca00078e0203 */
[----:B------:R1:W-:Y:S02]  /*1a4b0*/  STL [R1+0x18], R3 ;  /* 0x0000180301007387 */ /* 0x0003e40000100800 */
.L_x_1248:
[----:B01----:R-:W-:-:S05]  /*1a4c0*/  LOP3.LUT R3, RZ, R2, RZ, 0x33, !PT ;  /* 0x00000002ff037212 */ /* 0x003fca00078e33ff */
[----:B------:R-:W-:-:S05]  /*1a4d0*/  IMAD.IADD R0, R0, 0x1, R3 ;  /* 0x0000000100007824 */ /* 0x000fca00078e0203 */
[----:B------:R1:W-:Y:S01]  /*1a4e0*/  STL [R1+0x14], R0 ;  /* 0x0000140001007387 */ /* 0x0003e20000100800 */
[----:B------:R-:W-:Y:S05]  /*1a4f0*/  BRA `(.L_x_1249) ;  /* 0x0000000000107947 */ /* 0x000fea0003800000 */
.L_x_1244:
[----:B------:R0:W-:Y:S01]  /*1a500*/  STL [R1+0x10], R6 ;  /* 0x0000100601007387 */ /* 0x0001e20000100800 */
[----:B------:R-:W-:-:S03]  /*1a510*/  ULDC UR41, c[0x0][0xc3c] ;  /* 0x00030f0000297ab9 */ /* 0x000fc60000000800 */
[----:B------:R0:W-:Y:S04]  /*1a520*/  STL [R1+0x14], RZ ;  /* 0x000014ff01007387 */ /* 0x0001e80000100800 */
[----:B------:R0:W-:Y:S02]  /*1a530*/  STL [R1+0x18], RZ ;  /* 0x000018ff01007387 */ /* 0x0001e40000100800 */
.L_x_1249:
[----:B------:R-:W2:Y:S04]  /*1a540*/  LDL R3, [R1+0x14] ;  /* 0x0000140001037983 */ /* 0x000ea80000100800 */
[----:B------:R-:W3:Y:S04]  /*1a550*/  LDL R2, [R1+0x18] ;  /* 0x0000180001027983 */ /* 0x000ee80000100800 */
[----:B------:R-:W4:Y:S01]  /*1a560*/  LDL R4, [R1+0x10] ;  /* 0x0000100001047983 */ /* 0x000f220000100800 */
[----:B-1----:R-:W1:Y:S01]  /*1a570*/  S2R R0, SR_TID.X ;  /* 0x0000000000007919 */ /* 0x002e620000002100 */
[----:B------:R-:W-:Y:S01]  /*1a580*/  BAR.SYNC.DEFER_BLOCKING 0x4, 0x200 ;  /* 0x0108000000007b1d */ /* 0x000fe20000010000 */
[----:B--2---:R-:W-:-:S02]  /*1a590*/  IMAD.MOV.U32 R5, RZ, RZ, R3 ;  /* 0x000000ffff057224 */ /* 0x004fc400078e0003 */
[----:B---3--:R-:W-:-:S03]  /*1a5a0*/  IMAD.MOV.U32 R3, RZ, RZ, R2 ;  /* 0x000000ffff037224 */ /* 0x008fc600078e0002 */
[----:B------:R2:W3:Y:S01]  /*1a5b0*/  LDL R2, [R1+0x1c] ;  /* 0x00001c0001027983 */ /* 0x0004e20000100800 */
[----:B-1----:R-:W-:Y:S01]  /*1a5c0*/  LOP3.LUT R0, R0, 0x1f, RZ, 0xc0, !PT ;  /* 0x0000001f00007812 */ /* 0x002fe200078ec0ff */
[----:B0-----:R-:W-:-:S03]  /*1a5d0*/  IMAD.MOV.U32 R6, RZ, RZ, R3 ;  /* 0x000000ffff067224 */ /* 0x001fc600078e0003 */
[----:B------:R-:W-:-:S13]  /*1a5e0*/  ISETP.NE.AND P0, PT, R0, RZ, PT ;  /* 0x000000ff0000720c */ /* 0x000fda0003f05270 */
[----:B------:R-:W-:Y:S01]  /*1a5f0*/  @!P0 MOV R0, 0x400 ;  /* 0x0000040000008802 */ /* 0x000fe20000000f00 */
[----:B---3--:R-:W0:Y:S03]  /*1a600*/  @!P0 S2R R2, SR_CgaCtaId ;  /* 0x0000000000028919 */ /* 0x008e260000008800 */
[----:B0-----:R-:W-:Y:S01]  /*1a610*/  @!P0 LEA R17, R2, R0, 0x18 ;  /* 0x0000000002118211 */ /* 0x001fe200078ec0ff */
[----:B------:R-:W-:Y:S01]  /*1a620*/  IMAD.U32 R0, RZ, RZ, UR41 ;  /* 0x00000029ff007e24 */ /* 0x000fe2000f8e00ff */
[----:B------:R2:W-:Y:S03]  /*1a630*/  @!P0 STL [R1+0x1c], R2 ;  /* 0x00001c0201008387 */ /* 0x0005e60000100800 */
[----:B------:R-:W-:-:S05]  /*1a640*/  @!P0 IMAD.MOV.U32 R7, RZ, RZ, R0 ;  /* 0x000000ffff078224 */ /* 0x000fca00078e0000 */
[----:B----4-:R2:W-:Y:S01]  /*1a650*/  @!P0 STS.128 [R17+0x132d0], R4 ;  /* 0x0132d00411008388 */ /* 0x0105e20000000c00 */
[----:B------:R-:W-:Y:S06]  /*1a660*/  BAR.ARV 0x5, 0x200 ;  /* 0x0148000000007b1d */ /* 0x000fec0000002000 */
.L_x_1242:
[----:B------:R-:W-:Y:S02]  /*1a670*/  ULDC UR4, c[0x0][0xc3c] ;  /* 0x00030f0000047ab9 */ /* 0x000fe40000000800 */
[----:B------:R-:W-:-:S06]  /*1a680*/  UISETP.GE.AND UP0, UPT, UR41, UR4, UPT ;  /* 0x000000042900728c */ /* 0x000fcc000bf06270 */
[----:B------:R-:W-:-:S13]  /*1a690*/  PLOP3.LUT P0, PT, PT, PT, UP0, 0x80, 0x0 ;  /* 0x000000000000781c */ /* 0x000fda0003f0f008 */
[----:B------:R-:W-:Y:S05]  /*1a6a0*/  @!P0 BRA `(.L_x_1250) ;  /* 0xffffffa000408947 */ /* 0x000fea000383ffff */
.L_x_1168:
[----:B------:R-:W3:Y:S01]  /*1a6b0*/  LDL.LU R0, [R1+0x30] ;  /* 0x0000300001007983 */ /* 0x000ee20000300800 */
[----:B------:R-:W-:Y:S01]  /*1a6c0*/  BSSY B0, `(.L_x_1251) ;  /* 0x000000b000007945 */ /* 0x000fe20003800000 */
[----:B012---:R-:W0:Y:S01]  /*1a6d0*/  S2R R5, SR_CgaCtaId ;  /* 0x0000000000057919 */ /* 0x007e220000008800 */
        /* <DEDUP_REMOVED lines=9> */
.L_x_1341:
[----:B------:R-:W-:Y:S05]  /*1a770*/  BSYNC B0 ;  /* 0x0000000000007941 */ /* 0x000fea0003800000 */
.L_x_1251:
[----:B------:R-:W-:-:S03]  /*1a780*/  UMOV UR4, 0xffffffff ;  /* 0xffffffff00047882 */ /* 0x000fc60000000000 */
[----:B------:R-:W-:Y:S05]  /*1a790*/  BRA.DIV UR4, `(.L_x_1253) ;  /* 0x0000002a04a47947 */ /* 0x000fea000b800000 */
[----:B0-----:R-:W0:Y:S02]  /*1a7a0*/  S2R R0, SR_TID.X ;  /* 0x0000000000007919 */ /* 0x001e240000002100 */
[----:B0-----:R-:W-:-:S04]  /*1a7b0*/  SHF.R.U32.HI R0, RZ, 0x5, R0 ;  /* 0x00000005ff007819 */ /* 0x001fc80000011600 */
[----:B------:R-:W-:-:S05]  /*1a7c0*/  LOP3.LUT R0, R0, 0x3, RZ, 0xc0, !PT ;  /* 0x0000000300007812 */ /* 0x000fca00078ec0ff */
[----:B------:R0:W1:Y:S02]  /*1a7d0*/  SHFL.IDX PT, R14, R0, RZ, 0x1f ;  /* 0x00001fff000e7589 */ /* 0x00006400000e0000 */
.L_x_1344:
[----:B-1----:R-:W-:Y:S01]  /*1a7e0*/  ISETP.NE.AND P0, PT, R14, RZ, PT ;  /* 0x000000ff0e00720c */ /* 0x002fe20003f05270 */
[----:B------:R-:W-:-:S12]  /*1a7f0*/  BSSY B0, `(.L_x_1254) ;  /* 0x000002e000007945 */ /* 0x000fd80003800000 */
[----:B------:R-:W-:Y:S05]  /*1a800*/  @P0 BRA `(.L_x_1255) ;  /* 0x0000000000b00947 */ /* 0x000fea0003800000 */
[----:B------:R-:W-:-:S03]  /*1a810*/  UMOV UR4, 0xffffffff ;  /* 0xffffffff00047882 */ /* 0x000fc60000000000 */
[----:B------:R-:W-:Y:S05]  /*1a820*/  BRA.DIV UR4, `(.L_x_1256) ;  /* 0x0000002a04b47947 */ /* 0x000fea000b800000 */
[----:B------:R-:W-:-:S13]  /*1a830*/  ELECT P6, URZ, PT ;  /* 0x00000000003f782f */ /* 0x000fda00038c0000 */
.L_x_1347:
[----:B------:R-:W-:Y:S05]  /*1a840*/  @!P6 BRA `(.L_x_1255) ;  /* 0x0000000000a0e947 */ /* 0x000fea0003800000 */
[----:B------:R-:W-:-:S06]  /*1a850*/  ULOP3.LUT UR4, UR36, 0x2, URZ, 0xfc, !UPT ;  /* 0x0000000224047892 */ /* 0x000fcc000f8efc3f */
[----:B0-----:R-:W-:-:S05]  /*1a860*/  IMAD.U32 R0, RZ, RZ, UR4 ;  /* 0x00000004ff007e24 */ /* 0x001fca000f8e00ff */
[----:B------:R-:W-:-:S13]  /*1a870*/  ISETP.NE.AND P0, PT, R0, 0x3, PT ;  /* 0x000000030000780c */ /* 0x000fda0003f05270 */
[----:B------:R-:W-:Y:S05]  /*1a880*/  @!P0 BRA `(.L_x_1257) ;  /* 0x0000000000048947 */ /* 0x000fea0003800000 */
[----:B------:R-:W-:Y:S01]  /*1a890*/  BPT.TRAP 0x1 ;  /* 0x000000040000795c */ /* 0x000fe20000300000 */
.L_x_1257:
[----:B------:R-:W2:Y:S01]  /*1a8a0*/  LDL R0, [R1+0x4] ;  /* 0x0000040001007983 */ /* 0x000ea20000100800 */
[C---:B------:R-:W-:Y:S02]  /*1a8b0*/  IMAD R3, R28.reuse, 0x8, R5 ;  /* 0x000000081c037824 */ /* 0x040fe400078e0205 */
[----:B------:R-:W-:-:S05]  /*1a8c0*/  VIADD R28, R28, 0x1 ;  /* 0x000000011c1c7836 */ /* 0x000fca0000000000 */
[----:B------:R-:W-:Y:S02]  /*1a8d0*/  ISETP.NE.AND P2, PT, R28, 0x2, PT ;  /* 0x000000021c00780c */ /* 0x000fe40003f45270 */
[----:B--2---:R-:W-:Y:S02]  /*1a8e0*/  SHF.L.U32 R2, R0, 0x1f, RZ ;  /* 0x0000001f00027819 */ /* 0x004fe400000006ff */
[----:B------:R-:W-:Y:S02]  /*1a8f0*/  SEL R0, RZ, 0x1, P2 ;  /* 0x00000001ff007807 */ /* 0x000fe40001000000 */
[----:B------:R-:W0:Y:S02]  /*1a900*/  SYNCS.PHASECHK.TRANS64.TRYWAIT P1, [R3+URZ+0x13240], R2 ;  /* 0x01324002030075a7 */ /* 0x000e24000802017f */
[----:B0-----:R-:W-:Y:S05]  /*1a910*/  @!P1 BRA `(.L_x_1258) ;  /* 0x0000002800989947 */ /* 0x001fea0003800000 */
.L_x_1348:
[----:B------:R-:W2:Y:S01]  /*1a920*/  LDL.LU R4, [R1+0x4] ;  /* 0x0000040001047983 */ /* 0x000ea20000300800 */
[----:B------:R-:W-:Y:S02]  /*1a930*/  SEL R28, R28, RZ, P2 ;  /* 0x000000ff1c1c7207 */ /* 0x000fe40001000000 */
[----:B--2---:R-:W-:Y:S01]  /*1a940*/  LOP3.LUT R0, R4, R0, RZ, 0x3c, !PT ;  /* 0x0000000004007212 */ /* 0x004fe200078e3cff */
[----:B------:R-:W-:Y:S06]  /*1a950*/  @!P0 BRA `(.L_x_1259) ;  /* 0x0000000000048947 */ /* 0x000fec0003800000 */
[----:B------:R-:W-:Y:S01]  /*1a960*/  BPT.TRAP 0x1 ;  /* 0x000000040000795c */ /* 0x000fe20000300000 */
.L_x_1259:
[----:B------:R-:W-:Y:S01]  /*1a970*/  IMAD R5, R28, 0x8, R5 ;  /* 0x000000081c057824 */ /* 0x000fe200078e0205 */
[----:B------:R-:W-:-:S04]  /*1a980*/  SHF.L.U32 R0, R0, 0x1f, RZ ;  /* 0x0000001f00007819 */ /* 0x000fc800000006ff */
[----:B------:R-:W1:Y:S02]  /*1a990*/  SYNCS.PHASECHK.TRANS64.TRYWAIT P1, [R5+URZ+0x13240], R0 ;  /* 0x01324000050075a7 */ /* 0x000e64000802017f */
[----:B-1----:R-:W-:Y:S05]  /*1a9a0*/  @!P1 BRA `(.L_x_1260) ;  /* 0x0000002800889947 */ /* 0x002fea0003800000 */
.L_x_1349:
[----:B------:R-:W-:Y:S05]  /*1a9b0*/  @!P0 BRA `(.L_x_1261) ;  /* 0x0000000000048947 */ /* 0x000fea0003800000 */
[----:B------:R-:W-:Y:S01]  /*1a9c0*/  BPT.TRAP 0x1 ;  /* 0x000000040000795c */ /* 0x000fe20000300000 */
.L_x_1261:
[----:B------:R-:W2:Y:S02]  /*1a9d0*/  SYNCS.PHASECHK.TRANS64.TRYWAIT P1, [R3+URZ+0x13260], R2 ;  /* 0x01326002030075a7 */ /* 0x000ea4000802017f */
[----:B--2---:R-:W-:Y:S05]  /*1a9e0*/  @!P1 BRA `(.L_x_1262) ;  /* 0x00000028008c9947 */ /* 0x004fea0003800000 */
.L_x_1350:
[----:B------:R-:W-:Y:S05]  /*1a9f0*/  @!P0 BRA `(.L_x_1263) ;  /* 0x0000000000048947 */ /* 0x000fea0003800000 */
[----:B------:R-:W-:Y:S01]  /*1aa00*/  BPT.TRAP 0x1 ;  /* 0x000000040000795c */ /* 0x000fe20000300000 */
.L_x_1263:
[----:B------:R-:W3:Y:S02]  /*1aa10*/  SYNCS.PHASECHK.TRANS64.TRYWAIT P1, [R5+URZ+0x13260], R0 ;  /* 0x01326000050075a7 */ /* 0x000ee4000802017f */
[----:B---3--:R-:W-:Y:S05]  /*1aa20*/  @!P1 BRA `(.L_x_1264) ;  /* 0x0000002800909947 */ /* 0x008fea0003800000 */
.L_x_1351:
[----:B------:R-:W-:Y:S05]  /*1aa30*/  @!P0 BRA `(.L_x_1265) ;  /* 0x0000000000048947 */ /* 0x000fea0003800000 */
[----:B------:R-:W-:Y:S01]  /*1aa40*/  BPT.TRAP 0x1 ;  /* 0x000000040000795c */ /* 0x000fe20000300000 */
.L_x_1265:
[----:B------:R-:W4:Y:S02]  /*1aa50*/  SYNCS.PHASECHK.TRANS64.TRYWAIT P1, [R3+URZ+0x13280], R2 ;  /* 0x01328002030075a7 */ /* 0x000f24000802017f */
[----:B----4-:R-:W-:Y:S05]  /*1aa60*/  @!P1 BRA `(.L_x_1266) ;  /* 0x0000002800949947 */ /* 0x010fea0003800000 */
.L_x_1352:
[----:B------:R-:W-:Y:S05]  /*1aa70*/  @!P0 BRA `(.L_x_1267) ;  /* 0x0000000000048947 */ /* 0x000fea0003800000 */
[----:B------:R-:W-:Y:S01]  /*1aa80*/  BPT.TRAP 0x1 ;  /* 0x000000040000795c */ /* 0x000fe20000300000 */
.L_x_1267:
[----:B------:R0:W0:Y:S02]  /*1aa90*/  SYNCS.PHASECHK.TRANS64.TRYWAIT P0, [R5+URZ+0x13280], R0 ;  /* 0x01328000050075a7 */ /* 0x000024000800017f */
[----:B0-----:R-:W-:Y:S05]  /*1aaa0*/  @!P0 NANOSLEEP.SYNCS 0x989680 ;  /* 0x009896800000895d */ /* 0x001fea0003900000 */
[----:B------:R-:W0:Y:S02]  /*1aab0*/  @!P0 SYNCS.PHASECHK.TRANS64 P0, [R5+URZ+0x13280], R0 ;  /* 0x01328000050085a7 */ /* 0x000e24000800007f */
[----:B0-----:R-:W-:Y:S05]  /*1aac0*/  @!P0 BRA `(.L_x_1267) ;  /* 0xfffffffc00f08947 */ /* 0x001fea000383ffff */
.L_x_1255:
[----:B------:R-:W-:Y:S05]  /*1aad0*/  BSYNC B0 ;  /* 0x0000000000007941 */ /* 0x000fea0003800000 */
.L_x_1254:
[----:B------:R-:W-:Y:S05]  /*1aae0*/  EXIT ;  /* 0x000000000000794d */ /* 0x000fea0003800000 */
.L_x_1072:
[----:B0-----:R-:W-:-:S04]  /*1aaf0*/  IMAD.U32 R3, RZ, RZ, UR45 ;  /* 0x0000002dff037e24 */ /* 0x001fc8000f8e00ff */
[----:B------:R0:W1:Y:S03]  /*1ab00*/  SYNCS.PHASECHK.TRANS64.TRYWAIT P1, [R3+URZ+0x13200], R0 ;  /* 0x01320000030075a7 */ /* 0x000066000802017f */
[----:B-1----:R-:W-:Y:S05]  /*1ab10*/  @!P1 NANOSLEEP.SYNCS 0x989680 ;  /* 0x009896800000995d */ /* 0x002fea0003900000 */
[----:B------:R-:W1:Y:S02]  /*1ab20*/  @!P1 SYNCS.PHASECHK.TRANS64 P1, [R3+URZ+0x13200], R0 ;  /* 0x01320000030095a7 */ /* 0x000e64000802007f */
[----:B-1----:R-:W-:Y:S05]  /*1ab30*/  @!P1 BRA `(.L_x_1072) ;  /* 0xfffffffc00ec9947 */ /* 0x002fea000383ffff */
[----:B------:R-:W-:Y:S05]  /*1ab40*/  BRA `(.L_x_1268) ;  /* 0xfffffe7000ac7947 */ /* 0x000fea000383ffff */
.L_x_1076:
[----:B-1----:R1:W2:Y:S02]  /*1ab50*/  SYNCS.PHASECHK.TRANS64.TRYWAIT P1, [R3+URZ+0x13230], R0 ;  /* 0x01323000030075a7 */ /* 0x0022a4000802017f */
[----:B--2---:R-:W-:Y:S05]  /*1ab60*/  @!P1 NANOSLEEP.SYNCS 0x989680 ;  /* 0x009896800000995d */ /* 0x004fea0003900000 */
[----:B------:R-:W2:Y:S02]  /*1ab70*/  @!P1 SYNCS.PHASECHK.TRANS64 P1, [R3+URZ+0x13230], R0 ;  /* 0x01323000030095a7 */ /* 0x000ea4000802007f */
[----:B--2---:R-:W-:Y:S05]  /*1ab80*/  @!P1 BRA `(.L_x_1076) ;  /* 0xfffffffc00f09947 */ /* 0x004fea000383ffff */
[----:B------:R-:W-:Y:S05]  /*1ab90*/  BRA `(.L_x_1075) ;  /* 0xfffffe7000c87947 */ /* 0x000fea000383ffff */
.L_x_1093:
[----:B-1----:R-:W-:-:S04]  /*1aba0*/  IMAD.U32 R8, RZ, RZ, UR23 ;  /* 0x00000017ff087e24 */ /* 0x002fc8000f8e00ff */
[----:B------:R1:W2:Y:S03]  /*1abb0*/  SYNCS.PHASECHK.TRANS64.TRYWAIT P1, [R8+URZ+0x13230], R7 ;  /* 0x01323007080075a7 */ /* 0x0002a6000802017f */
[----:B--2---:R-:W-:Y:S05]  /*1abc0*/  @!P1 NANOSLEEP.SYNCS 0x989680 ;  /* 0x009896800000995d */ /* 0x004fea0003900000 */
[----:B------:R-:W2:Y:S02]  /*1abd0*/  @!P1 SYNCS.PHASECHK.TRANS64 P1, [R8+URZ+0x13230], R7 ;  /* 0x01323007080095a7 */ /* 0x000ea4000802007f */
[----:B--2---:R-:W-:Y:S05]  /*1abe0*/  @!P1 BRA `(.L_x_1093) ;  /* 0xfffffffc00ec9947 */ /* 0x004fea000383ffff */
[----:B------:R-:W-:Y:S05]  /*1abf0*/  BRA `(.L_x_1092) ;  /* 0xfffffeb0005c7947 */ /* 0x000fea000383ffff */
.L_x_1097:
[----:B-1----:R-:W-:-:S04]  /*1ac00*/  IMAD.U32 R8, RZ, RZ, UR11 ;  /* 0x0000000bff087e24 */ /* 0x002fc8000f8e00ff */
[----:B------:R1:W2:Y:S03]  /*1ac10*/  SYNCS.PHASECHK.TRANS64.TRYWAIT P1, [R8+URZ+0x13250], R7 ;  /* 0x01325007080075a7 */ /* 0x0002a6000802017f */
[----:B--2---:R-:W-:Y:S05]  /*1ac20*/  @!P1 NANOSLEEP.SYNCS 0x989680 ;  /* 0x009896800000995d */ /* 0x004fea0003900000 */
[----:B------:R-:W2:Y:S02]  /*1ac30*/  @!P1 SYNCS.PHASECHK.TRANS64 P1, [R8+URZ+0x13250], R7 ;  /* 0x01325007080095a7 */ /* 0x000ea4000802007f */
[----:B--2---:R-:W-:Y:S05]  /*1ac40*/  @!P1 BRA `(.L_x_1097) ;  /* 0xfffffffc00ec9947 */ /* 0x004fea000383ffff */
[----:B------:R-:W-:Y:S05]  /*1ac50*/  BRA `(.L_x_1096) ;  /* 0xfffffeb400687947 */ /* 0x000fea000383ffff */
.L_x_1116:
[----:B-1----:R-:W-:-:S04]  /*1ac60*/  IMAD.U32 R4, RZ, RZ, UR20 ;  /* 0x00000014ff047e24 */ /* 0x002fc8000f8e00ff */
[----:B------:R1:W2:Y:S03]  /*1ac70*/  SYNCS.PHASECHK.TRANS64.TRYWAIT P1, [R4+URZ+0x13230], R3 ;  /* 0x01323003040075a7 */ /* 0x0002a6000802017f */
[----:B--2---:R-:W-:Y:S05]  /*1ac80*/  @!P1 NANOSLEEP.SYNCS 0x989680 ;  /* 0x009896800000995d */ /* 0x004fea0003900000 */
[----:B------:R-:W2:Y:S02]  /*1ac90*/  @!P1 SYNCS.PHASECHK.TRANS64 P1, [R4+URZ+0x13230], R3 ;  /* 0x01323003040095a7 */ /* 0x000ea4000802007f */
[----:B--2---:R-:W-:Y:S05]  /*1aca0*/  @!P1 BRA `(.L_x_1116) ;  /* 0xfffffffc00ec9947 */ /* 0x004fea000383ffff */
[----:B------:R-:W-:Y:S05]  /*1acb0*/  BRA `(.L_x_1115) ;  /* 0xfffffef000a87947 */ /* 0x000fea000383ffff */
.L_x_1120:
[----:B-1----:R-:W-:-:S04]  /*1acc0*/  IMAD.U32 R4, RZ, RZ, UR11 ;  /* 0x0000000bff047e24 */ /* 0x002fc8000f8e00ff */
[----:B------:R1:W2:Y:S03]  /*1acd0*/  SYNCS.PHASECHK.TRANS64.TRYWAIT P1, [R4+URZ+0x13250], R3 ;  /* 0x01325003040075a7 */ /* 0x0002a6000802017f */
[----:B--2---:R-:W-:Y:S05]  /*1ace0*/  @!P1 NANOSLEEP.SYNCS 0x989680 ;  /* 0x009896800000995d */ /* 0x004fea0003900000 */
[----:B------:R-:W2:Y:S02]  /*1acf0*/  @!P1 SYNCS.PHASECHK.TRANS64 P1, [R4+URZ+0x13250], R3 ;  /* 0x01325003040095a7 */ /* 0x000ea4000802007f */
[----:B--2---:R-:W-:Y:S05]  /*1ad00*/  @!P1 BRA `(.L_x_1120) ;  /* 0xfffffffc00ec9947 */ /* 0x004fea000383ffff */
[----:B------:R-:W-:Y:S05]  /*1ad10*/  BRA `(.L_x_1119) ;  /* 0xfffffef400b47947 */ /* 0x000fea000383ffff */
.L_x_1128:
[----:B-1----:R-:W-:-:S04]  /*1ad20*/  IMAD.U32 R8, RZ, RZ, UR6 ;  /* 0x00000006ff087e24 */ /* 0x002fc8000f8e00ff */
[----:B------:R1:W2:Y:S03]  /*1ad30*/  SYNCS.PHASECHK.TRANS64.TRYWAIT P1, [R8+URZ+0x13230], R7 ;  /* 0x01323007080075a7 */ /* 0x0002a6000802017f */
[----:B--2---:R-:W-:Y:S05]  /*1ad40*/  @!P1 NANOSLEEP.SYNCS 0x989680 ;  /* 0x009896800000995d */ /* 0x004fea0003900000 */
[----:B------:R-:W2:Y:S02]  /*1ad50*/  @!P1 SYNCS.PHASECHK.TRANS64 P1, [R8+URZ+0x13230], R7 ;  /* 0x01323007080095a7 */ /* 0x000ea4000802007f */
[----:B--2---:R-:W-:Y:S05]  /*1ad60*/  @!P1 BRA `(.L_x_1128) ;  /* 0xfffffffc00ec9947 */ /* 0x004fea000383ffff */
[----:B------:R-:W-:Y:S05]  /*1ad70*/  BRA `(.L_x_1127) ;  /* 0xffffff1400147947 */ /* 0x000fea000383ffff */
.L_x_1132:
[----:B-1----:R-:W-:-:S04]  /*1ad80*/  IMAD.U32 R8, RZ, RZ, UR11 ;  /* 0x0000000bff087e24 */ /* 0x002fc8000f8e00ff */
[----:B------:R1:W2:Y:S03]  /*1ad90*/  SYNCS.PHASECHK.TRANS64.TRYWAIT P1, [R8+URZ+0x13250], R7 ;  /* 0x01325007080075a7 */ /* 0x0002a6000802017f */
[----:B--2---:R-:W-:Y:S05]  /*1ada0*/  @!P1 NANOSLEEP.SYNCS 0x989680 ;  /* 0x009896800000995d */ /* 0x004fea0003900000 */
[----:B------:R-:W2:Y:S02]  /*1adb0*/  @!P1 SYNCS.PHASECHK.TRANS64 P1, [R8+URZ+0x13250], R7 ;  /* 0x01325007080095a7 */ /* 0x000ea4000802007f */
[----:B--2---:R-:W-:Y:S05]  /*1adc0*/  @!P1 BRA `(.L_x_1132) ;  /* 0xfffffffc00ec9947 */ /* 0x004fea000383ffff */
[----:B------:R-:W-:Y:S05]  /*1add0*/  BRA `(.L_x_1131) ;  /* 0xffffff1800207947 */ /* 0x000fea000383ffff */
.L_x_1147:
[----:B-1----:R-:W-:-:S04]  /*1ade0*/  IMAD.U32 R7, RZ, RZ, UR14 ;  /* 0x0000000eff077e24 */ /* 0x002fc8000f8e00ff */
[----:B------:R1:W2:Y:S03]  /*1adf0*/  SYNCS.PHASECHK.TRANS64.TRYWAIT P1, [R7+URZ+0x13250], R0 ;  /* 0x01325000070075a7 */ /* 0x0002a6000802017f */
[----:B--2---:R-:W-:Y:S05]  /*1ae00*/  @!P1 NANOSLEEP.SYNCS 0x989680 ;  /* 0x009896800000995d */ /* 0x004fea0003900000 */
[----:B------:R-:W2:Y:S02]  /*1ae10*/  @!P1 SYNCS.PHASECHK.TRANS64 P1, [R7+URZ+0x13250], R0 ;  /* 0x01325000070095a7 */ /* 0x000ea4000802007f */
[----:B--2---:R-:W-:Y:S05]  /*1ae20*/  @!P1 BRA `(.L_x_1147) ;  /* 0xfffffffc00ec9947 */ /* 0x004fea000383ffff */
[----:B------:R-:W-:Y:S05]  /*1ae30*/  BRA `(.L_x_1146) ;  /* 0xffffff5000a07947 */ /* 0x000fea000383ffff */
.L_x_1190:
[----:B------:R-:W1:Y:S01]  /*1ae40*/  S2R R21, SR_TID.X ;  /* 0x0000000000157919 */ /* 0x000e620000002100 */
[----:B------:R-:W-:Y:S02]  /*1ae50*/  IMAD.MOV.U32 R12, RZ, RZ, RZ ;  /* 0x000000ffff0c7224 */ /* 0x000fe400078e00ff */
[----:B------:R-:W-:Y:S02]  /*1ae60*/  IMAD.MOV.U32 R11, RZ, RZ, 0x1f ;  /* 0x0000001fff0b7424 */ /* 0x000fe400078e00ff */
[----:B------:R-:W-:Y:S01]  /*1ae70*/  IMAD.MOV.U32 R15, RZ, RZ, -0x1 ;  /* 0xffffffffff0f7424 */ /* 0x000fe200078e00ff */
[----:B-1----:R-:W-:-:S04]  /*1ae80*/  SHF.R.U32.HI R21, RZ, 0x5, R21 ;  /* 0x00000005ff157819 */ /* 0x002fc80000011615 */
[----:B------:R-:W-:-:S05]  /*1ae90*/  LOP3.LUT R21, R21, 0x3, RZ, 0xc0, !PT ;  /* 0x0000000315157812 */ /* 0x000fca00078ec0ff */
[----:B------:R-:W-:-:S07]  /*1aea0*/  IMAD.MOV.U32 R13, RZ, RZ, R21 ;  /* 0x000000ffff0d7224 */ /* 0x000fce00078e0015 */
[----:B0-----:R-:W-:Y:S05]  /*1aeb0*/  WARPSYNC.COLLECTIVE R15, `(.L_x_1269) ;  /* 0x000000000f087348 */ /* 0x001fea0003c00000 */
[----:B------:R1:W2:Y:S02]  /*1aec0*/  SHFL.IDX P6, R14, R13, R12, R11 ;  /* 0x0000000c0d0e7389 */ /* 0x0002a400000c000b */
[----:B012---:R-:W-:Y:S01]  /*1aed0*/  ENDCOLLECTIVE ;  /* 0x000000000000791b */ /* 0x007fe20003800000 */
.L_x_1269:
[----:B------:R-:W-:Y:S05]  /*1aee0*/  BRA `(.L_x_1270) ;  /* 0xffffffac00587947 */ /* 0x000fea000383ffff */
.L_x_1193:
[----:B0-----:R-:W2:Y:S02]  /*1aef0*/  LDL R0, [R1+0x14] ;  /* 0x0000140001007983 */ /* 0x001ea40000100800 */
[----:B--2---:R0:W1:Y:S02]  /*1af00*/  SYNCS.PHASECHK.TRANS64.TRYWAIT P0, [R4+URZ+0x13280], R0 ;  /* 0x01328000040075a7 */ /* 0x004064000800017f */
[----:B-1----:R-:W-:Y:S05]  /*1af10*/  @!P0 NANOSLEEP.SYNCS 0x989680 ;  /* 0x009896800000895d */ /* 0x002fea0003900000 */
[----:B------:R-:W1:Y:S02]  /*1af20*/  @!P0 SYNCS.PHASECHK.TRANS64 P0, [R4+URZ+0x13280], R0 ;  /* 0x01328000040085a7 */ /* 0x000e64000800007f */
[----:B-1----:R-:W-:Y:S05]  /*1af30*/  @!P0 BRA `(.L_x_1193) ;  /* 0xfffffffc00ec8947 */ /* 0x002fea000383ffff */
[----:B------:R-:W-:Y:S05]  /*1af40*/  BRA `(.L_x_1271) ;  /* 0xffffffb000807947 */ /* 0x000fea000383ffff */
.L_x_1194:
        /* <DEDUP_REMOVED lines=8> */
.L_x_1273:
[----:B------:R-:W-:Y:S05]  /*1afd0*/  BSYNC B0 ;  /* 0x0000000000007941 */ /* 0x000fea0003800000 */
.L_x_1272:
[----:B------:R-:W-:Y:S01]  /*1afe0*/  IMAD.MOV.U32 R13, RZ, RZ, R10 ;  /* 0x000000ffff0d7224 */ /* 0x000fe200078e000a */
[C---:B------:R-:W-:Y:S01]  /*1aff0*/  ISETP.GE.AND P2, PT, R9.reuse, 0x81, PT ;  /* 0x000000810900780c */ /* 0x040fe20003f46270 */
[----:B------:R-:W-:Y:S01]  /*1b000*/  IMAD.MOV.U32 R12, RZ, RZ, RZ ;  /* 0x000000ffff0c7224 */ /* 0x000fe200078e00ff */
[----:B------:R-:W-:Y:S01]  /*1b010*/  LOP3.LUT R16, R16, 0xffffffef, RZ, 0xc0, !PT ;  /* 0xffffffef10107812 */ /* 0x000fe200078ec0ff */
[----:B------:R-:W-:Y:S01]  /*1b020*/  IMAD.MOV.U32 R11, RZ, RZ, 0x1c1f ;  /* 0x00001c1fff0b7424 */ /* 0x000fe200078e00ff */
[C---:B------:R-:W-:Y:S01]  /*1b030*/  ISETP.GE.AND P4, PT, R9.reuse, 0x21, PT ;  /* 0x000000210900780c */ /* 0x040fe20003f86270 */
[----:B------:R-:W-:Y:S01]  /*1b040*/  IMAD.MOV.U32 R15, RZ, RZ, -0x1 ;  /* 0xffffffffff0f7424 */ /* 0x000fe200078e00ff */
[----:B------:R-:W-:Y:S01]  /*1b050*/  ISETP.GE.AND P3, PT, R9, 0x41, PT ;  /* 0x000000410900780c */ /* 0x000fe20003f66270 */
[----:B------:R-:W-:-:S12]  /*1b060*/  IMAD.MOV.U32 R0, RZ, RZ, R14 ;  /* 0x000000ffff007224 */ /* 0x000fd800078e000e */
[----:B------:R-:W-:Y:S05]  /*1b070*/  WARPSYNC.COLLECTIVE R15, `(.L_x_1274) ;  /* 0x000000000f087348 */ /* 0x000fea0003c00000 */
[----:B------:R0:W1:Y:S02]  /*1b080*/  SHFL.IDX P6, R14, R13, R12, R11 ;  /* 0x0000000c0d0e7389 */ /* 0x00006400000c000b */
[----:B01----:R-:W-:Y:S01]  /*1b090*/  ENDCOLLECTIVE ;  /* 0x000000000000791b */ /* 0x003fe20003800000 */
.L_x_1274:
[----:B------:R-:W-:Y:S01]  /*1b0a0*/  @P2 LOP3.LUT R16, R16, 0x10, RZ, 0xfc, !PT ;  /* 0x0000001010102812 */ /* 0x000fe200078efcff */
[----:B------:R-:W-:Y:S02]  /*1b0b0*/  IMAD.MOV.U32 R13, RZ, RZ, R19 ;  /* 0x000000ffff0d7224 */ /* 0x000fe400078e0013 */
[----:B------:R-:W-:Y:S02]  /*1b0c0*/  IMAD.MOV.U32 R12, RZ, RZ, 0x1 ;  /* 0x00000001ff0c7424 */ /* 0x000fe400078e00ff */
[----:B------:R-:W-:-:S07]  /*1b0d0*/  IMAD.MOV.U32 R2, RZ, RZ, R14 ;  /* 0x000000ffff027224 */ /* 0x000fce00078e000e */
[----:B------:R-:W-:Y:S05]  /*1b0e0*/  WARPSYNC.COLLECTIVE R15, `(.L_x_1275) ;  /* 0x000000000f087348 */ /* 0x000fea0003c00000 */
[----:B------:R0:W1:Y:S02]  /*1b0f0*/  SHFL.IDX P6, R14, R13, R12, R11 ;  /* 0x0000000c0d0e7389 */ /* 0x00006400000c000b */
[----:B01----:R-:W-:Y:S01]  /*1b100*/  ENDCOLLECTIVE ;  /* 0x000000000000791b */ /* 0x003fe20003800000 */
.L_x_1275:
[----:B------:R-:W-:Y:S02]  /*1b110*/  IADD3 R2, P1, R21, R2, RZ ;  /* 0x0000000215027210 */ /* 0x000fe40007f3e0ff */
[----:B------:R-:W0:Y:S03]  /*1b120*/  S2R R21, SR_TID.X ;  /* 0x0000000000157919 */ /* 0x000e260000002100 */
[----:B------:R-:W-:Y:S01]  /*1b130*/  IMAD.X R3, RZ, RZ, R0, P1 ;  /* 0x000000ffff037224 */ /* 0x000fe200008e0600 */
[----:B------:R-:W-:Y:S01]  /*1b140*/  ISETP.LT.OR P1, PT, R9, 0x1, P0 ;  /* 0x000000010900780c */ /* 0x000fe20000721670 */
[----:B------:R-:W-:Y:S02]  /*1b150*/  IMAD.IADD R0, R17, 0x1, R20 ;  /* 0x0000000111007824 */ /* 0x000fe400078e0214 */
[----:B------:R-:W-:-:S10]  /*1b160*/  IMAD.MOV.U32 R13, RZ, RZ, R10 ;  /* 0x000000ffff0d7224 */ /* 0x000fd400078e000a */
[----:B------:R-:W-:Y:S01]  /*1b170*/  @!PT LDS RZ, [RZ] ;  /* 0x00000000fffff984 */ /* 0x000fe20000000800 */
[----:B------:R-:W-:Y:S01]  /*1b180*/  @!PT LDS RZ, [RZ] ;  /* 0x00000000fffff984 */ /* 0x000fe20000000800 */
[----:B------:R-:W-:Y:S01]  /*1b190*/  @!PT LDS RZ, [RZ] ;  /* 0x00000000fffff984 */ /* 0x000fe20000000800 */
[----:B------:R1:W-:Y:S02]  /*1b1a0*/  LDGSTS.E.BYPASS.LTC128B.128 [R0+0x6000], desc[UR54][R2.64], !P1 ;  /* 0x0600000002007fae */ /* 0x0003e4000c901d76 */
[----:B-1----:R-:W-:-:S07]  /*1b1b0*/  IMAD.MOV.U32 R2, RZ, RZ, R14 ;  /* 0x000000ffff027224 */ /* 0x002fce00078e000e */
[----:B0-----:R-:W-:Y:S05]  /*1b1c0*/  WARPSYNC.COLLECTIVE R15, `(.L_x_1276) ;  /* 0x000000000f087348 */ /* 0x001fea0003c00000 */
[----:B------:R1:W2:Y:S02]  /*1b1d0*/  SHFL.IDX P6, R14, R13, R12, R11 ;  /* 0x0000000c0d0e7389 */ /* 0x0002a400000c000b */
[----:B012---:R-:W-:Y:S01]  /*1b1e0*/  ENDCOLLECTIVE ;  /* 0x000000000000791b */ /* 0x007fe20003800000 */
.L_x_1276:
[----:B------:R-:W-:-:S05]  /*1b1f0*/  IMAD.SHL.U32 R3, R21, 0x10, RZ ;  /* 0x0000001015037824 */ /* 0x000fca00078e00ff */
[----:B------:R-:W-:Y:S01]  /*1b200*/  LOP3.LUT R3, R3, 0x30, RZ, 0xc0, !PT ;  /* 0x0000003003037812 */ /* 0x000fe200078ec0ff */
[----:B------:R-:W-:Y:S02]  /*1b210*/  IMAD.MOV.U32 R13, RZ, RZ, R19 ;  /* 0x000000ffff0d7224 */ /* 0x000fe400078e0013 */
[----:B------:R-:W-:-:S05]  /*1b220*/  IMAD.MOV.U32 R12, RZ, RZ, R14 ;  /* 0x000000ffff0c7224 */ /* 0x000fca00078e000e */
[----:B------:R-:W-:Y:S01]  /*1b230*/  IADD3 R20, P1, R3, R12, RZ ;  /* 0x0000000c03147210 */ /* 0x000fe20007f3e0ff */
[----:B------:R-:W-:-:S04]  /*1b240*/  IMAD.MOV.U32 R12, RZ, RZ, 0x2 ;  /* 0x00000002ff0c7424 */ /* 0x000fc800078e00ff */
[----:B------:R-:W-:-:S08]  /*1b250*/  IMAD.X R21, RZ, RZ, R2, P1 ;  /* 0x000000ffff157224 */ /* 0x000fd000008e0602 */
[----:B------:R-:W-:Y:S05]  /*1b260*/  WARPSYNC.COLLECTIVE R15, `(.L_x_1277) ;  /* 0x000000000f087348 */ /* 0x000fea0003c00000 */
[----:B------:R0:W1:Y:S02]  /*1b270*/  SHFL.IDX P6, R14, R13, R12, R11 ;  /* 0x0000000c0d0e7389 */ /* 0x00006400000c000b */
[----:B01----:R-:W-:Y:S01]  /*1b280*/  ENDCOLLECTIVE ;  /* 0x000000000000791b */ /* 0x003fe20003800000 */
.L_x_1277:
[----:B------:R-:W-:Y:S01]  /*1b290*/  ISETP.LT.OR P1, PT, R9, 0x21, P0 ;  /* 0x000000210900780c */ /* 0x000fe20000721670 */
[----:B------:R-:W-:-:S12]  /*1b2a0*/  IMAD.MOV.U32 R13, RZ, RZ, R10 ;  /* 0x000000ffff0d7224 */ /* 0x000fd800078e000a */
        /* <DEDUP_REMOVED lines=8> */
.L_x_1278:
        /* <DEDUP_REMOVED lines=8> */
.L_x_1279:
        /* <DEDUP_REMOVED lines=10> */
.L_x_1280:
[----:B------:R-:W-:Y:S02]  /*1b450*/  IMAD.MOV.U32 R13, RZ, RZ, R23 ;  /* 0x000000ffff0d7224 */ /* 0x000fe400078e0017 */
[----:B------:R-:W-:Y:S02]  /*1b460*/  IMAD.MOV.U32 R12, RZ, RZ, RZ ;  /* 0x000000ffff0c7224 */ /* 0x000fe400078e00ff */
[----:B------:R-:W-:-:S07]  /*1b470*/  IMAD.MOV.U32 R2, RZ, RZ, R14 ;  /* 0x000000ffff027224 */ /* 0x000fce00078e000e */
[----:B------:R-:W-:Y:S05]  /*1b480*/  WARPSYNC.COLLECTIVE R15, `(.L_x_1281) ;  /* 0x000000000f087348 */ /* 0x000fea0003c00000 */
[----:B------:R0:W1:Y:S02]  /*1b490*/  SHFL.IDX P6, R14, R13, R12, R11 ;  /* 0x0000000c0d0e7389 */ /* 0x00006400000c000b */
[----:B01----:R-:W-:Y:S01]  /*1b4a0*/  ENDCOLLECTIVE ;  /* 0x000000000000791b */ /* 0x003fe20003800000 */
.L_x_1281:
        /* <DEDUP_REMOVED lines=9> */
[----:B0-----:R-:W-:-:S12]  /*1b540*/  IMAD.MOV.U32 R3, RZ, RZ, R14 ;  /* 0x000000ffff037224 */ /* 0x001fd800078e000e */
[----:B------:R-:W-:Y:S05]  /*1b550*/  WARPSYNC.COLLECTIVE R15, `(.L_x_1282) ;  /* 0x000000000f087348 */ /* 0x000fea0003c00000 */
[----:B------:R0:W1:Y:S02]  /*1b560*/  SHFL.IDX P6, R14, R13, R12, R11 ;  /* 0x0000000c0d0e7389 */ /* 0x00006400000c000b */
[----:B01----:R-:W-:Y:S01]  /*1b570*/  ENDCOLLECTIVE ;  /* 0x000000000000791b */ /* 0x003fe20003800000 */
.L_x_1282:
[----:B------:R-:W-:Y:S01]  /*1b580*/  IMAD.MOV.U32 R2, RZ, RZ, R14 ;  /* 0x000000ffff027224 */ /* 0x000fe200078e000e */
[----:B------:R-:W-:Y:S06]  /*1b590*/  BRA `(.L_x_1283) ;  /* 0xffffffb000447947 */ /* 0x000fec000383ffff */
.L_x_1199:
[----:B--2---:R-:W2:Y:S02]  /*1b5a0*/  LDL R2, [R1+0x14] ;  /* 0x0000140001027983 */ /* 0x004ea40000100800 */
[----:B--2---:R2:W3:Y:S02]  /*1b5b0*/  SYNCS.PHASECHK.TRANS64.TRYWAIT P0, [R4+URZ+0x13240], R2 ;  /* 0x01324002040075a7 */ /* 0x0044e4000800017f */
[----:B---3--:R-:W-:Y:S05]  /*1b5c0*/  @!P0 NANOSLEEP.SYNCS 0x989680 ;  /* 0x009896800000895d */ /* 0x008fea0003900000 */
[----:B------:R-:W3:Y:S02]  /*1b5d0*/  @!P0 SYNCS.PHASECHK.TRANS64 P0, [R4+URZ+0x13240], R2 ;  /* 0x01324002040085a7 */ /* 0x000ee4000800007f */
[----:B---3--:R-:W-:Y:S05]  /*1b5e0*/  @!P0 BRA `(.L_x_1199) ;  /* 0xfffffffc00ec8947 */ /* 0x008fea000383ffff */
[----:B------:R-:W-:Y:S05]  /*1b5f0*/  BRA `(.L_x_1284) ;  /* 0xffffffb000a47947 */ /* 0x000fea000383ffff */
.L_x_1200:
[----:B------:R-:W-:Y:S01]  /*1b600*/  BSSY B0, `(.L_x_1285) ;  /* 0x0000008000007945 */ /* 0x000fe20003800000 */
[----:B------:R-:W-:Y:S02]  /*1b610*/  IMAD.MOV.U32 R13, RZ, RZ, R6 ;  /* 0x000000ffff0d7224 */ /* 0x000fe400078e0006 */
[----:B------:R-:W-:Y:S02]  /*1b620*/  IMAD.MOV.U32 R12, RZ, RZ, RZ ;  /* 0x000000ffff0c7224 */ /* 0x000fe400078e00ff */
[----:B------:R-:W-:Y:S02]  /*1b630*/  IMAD.MOV.U32 R11, RZ, RZ, 0x1c1f ;  /* 0x00001c1fff0b7424 */ /* 0x000fe400078e00ff */
[----:B------:R-:W-:-:S07]  /*1b640*/  IMAD.MOV.U32 R15, RZ, RZ, -0x1 ;  /* 0xffffffffff0f7424 */ /* 0x000fce00078e00ff */
[----:B01----:R-:W-:Y:S05]  /*1b650*/  WARPSYNC.COLLECTIVE R15, `(.L_x_1286) ;  /* 0x000000000f087348 */ /* 0x003fea0003c00000 */
[----:B------:R2:W3:Y:S02]  /*1b660*/  SHFL.IDX P6, R14, R13, R12, R11 ;  /* 0x0000000c0d0e7389 */ /* 0x0004e400000c000b */
[----:B0123--:R-:W-:Y:S01]  /*1b670*/  ENDCOLLECTIVE ;  /* 0x000000000000791b */ /* 0x00ffe20003800000 */
.L_x_1286:
[----:B------:R-:W-:Y:S05]  /*1b680*/  BSYNC B0 ;  /* 0x0000000000007941 */ /* 0x000fea0003800000 */
.L_x_1285:
        /* <DEDUP_REMOVED lines=10> */
.L_x_1287:
        /* <DEDUP_REMOVED lines=8> */
.L_x_1288:
        /* <DEDUP_REMOVED lines=15> */
.L_x_1289:
[----:B------:R-:W-:Y:S02]  /*1b8a0*/  IMAD.MOV.U32 R13, RZ, RZ, R6 ;  /* 0x000000ffff0d7224 */ /* 0x000fe400078e0006 */
[----:B------:R-:W-:Y:S02]  /*1b8b0*/  IMAD.MOV.U32 R12, RZ, RZ, 0x2 ;  /* 0x00000002ff0c7424 */ /* 0x000fe400078e00ff */
[----:B------:R-:W-:-:S07]  /*1b8c0*/  IMAD.MOV.U32 R3, RZ, RZ, R14 ;  /* 0x000000ffff037224 */ /* 0x000fce00078e000e */
[----:B------:R-:W-:Y:S05]  /*1b8d0*/  WARPSYNC.COLLECTIVE R15, `(.L_x_1290) ;  /* 0x000000000f087348 */ /* 0x000fea0003c00000 */
[----:B------:R0:W1:Y:S02]  /*1b8e0*/  SHFL.IDX P6, R14, R13, R12, R11 ;  /* 0x0000000c0d0e7389 */ /* 0x00006400000c000b */
[----:B01----:R-:W-:Y:S01]  /*1b8f0*/  ENDCOLLECTIVE ;  /* 0x000000000000791b */ /* 0x003fe20003800000 */
.L_x_1290:
        /* <DEDUP_REMOVED lines=14> */
.L_x_1291:
[----:B------:R-:W-:Y:S02]  /*1b9e0*/  IMAD.MOV.U32 R13, RZ, RZ, R6 ;  /* 0x000000ffff0d7224 */ /* 0x000fe400078e0006 */
[----:B------:R-:W-:Y:S02]  /*1b9f0*/  IMAD.MOV.U32 R12, RZ, RZ, 0x3 ;  /* 0x00000003ff0c7424 */ /* 0x000fe400078e00ff */
[----:B------:R-:W-:-:S07]  /*1ba00*/  IMAD.MOV.U32 R3, RZ, RZ, R14 ;  /* 0x000000ffff037224 */ /* 0x000fce00078e000e */
[----:B------:R-:W-:Y:S05]  /*1ba10*/  WARPSYNC.COLLECTIVE R15, `(.L_x_1292) ;  /* 0x000000000f087348 */ /* 0x000fea0003c00000 */
[----:B------:R0:W1:Y:S02]  /*1ba20*/  SHFL.IDX P6, R14, R13, R12, R11 ;  /* 0x0000000c0d0e7389 */ /* 0x00006400000c000b */
[----:B01----:R-:W-:Y:S01]  /*1ba30*/  ENDCOLLECTIVE ;  /* 0x000000000000791b */ /* 0x003fe20003800000 */
.L_x_1292:
        /* <DEDUP_REMOVED lines=10> */
.L_x_1293:
        /* <DEDUP_REMOVED lines=10> */
.L_x_1294:
[----:B------:R-:W-:-:S05]  /*1bb80*/  @P1 IADD3 R2, P0, R10, R5, RZ ;  /* 0x000000050a021210 */ /* 0x000fca0007f1e0ff */
[----:B------:R-:W-:-:S05]  /*1bb90*/  @P1 IMAD.X R3, RZ, RZ, R6, P0 ;  /* 0x000000ffff031224 */ /* 0x000fca00000e0606 */
        /* <DEDUP_REMOVED lines=9> */
.L_x_1295:
[----:B------:R-:W-:Y:S05]  /*1bc30*/  BRA `(.L_x_1296) ;  /* 0xffffffb000207947 */ /* 0x000fea000383ffff */
.L_x_1207:
[----:B------:R-:W-:Y:S02]  /*1bc40*/  IMAD.MOV.U32 R13, RZ, RZ, R4 ;  /* 0x000000ffff0d7224 */ /* 0x000fe400078e0004 */
[----:B------:R-:W-:Y:S02]  /*1bc50*/  IMAD.MOV.U32 R12, RZ, RZ, RZ ;  /* 0x000000ffff0c7224 */ /* 0x000fe400078e00ff */
[----:B------:R-:W-:Y:S02]  /*1bc60*/  IMAD.MOV.U32 R11, RZ, RZ, 0x1c1f ;  /* 0x00001c1fff0b7424 */ /* 0x000fe400078e00ff */
[----:B------:R-:W-:Y:S02]  /*1bc70*/  IMAD.MOV.U32 R15, RZ, RZ, -0x1 ;  /* 0xffffffffff0f7424 */ /* 0x000fe400078e00ff */
[----:B------:R-:W-:Y:S02]  /*1bc80*/  IMAD R6, R9, UR42, RZ ;  /* 0x0000002a09067c24 */ /* 0x000fe4000f8e02ff */
[----:B------:R-:W-:-:S07]  /*1bc90*/  IMAD.IADD R22, R20, 0x1, R22 ;  /* 0x0000000114167824 */ /* 0x000fce00078e0216 */
[----:B-----5:R-:W-:Y:S05]  /*1bca0*/  WARPSYNC.COLLECTIVE R15, `(.L_x_1297) ;  /* 0x000000000f087348 */ /* 0x020fea0003c00000 */
[----:B------:R0:W1:Y:S02]  /*1bcb0*/  SHFL.IDX P6, R14, R13, R12, R11 ;  /* 0x0000000c0d0e7389 */ /* 0x00006400000c000b */
[----:B01---5:R-:W-:Y:S01]  /*1bcc0*/  ENDCOLLECTIVE ;  /* 0x000000000000791b */ /* 0x023fe20003800000 */
.L_x_1297:
[C---:B------:R-:W-:Y:S01]  /*1bcd0*/  VIADD R9, R22.reuse, 0x20 ;  /* 0x0000002016097836 */ /* 0x040fe20000000000 */
[----:B------:R-:W-:Y:S01]  /*1bce0*/  ISETP.GE.AND P2, PT, R22, R6, PT ;  /* 0x000000061600720c */ /* 0x000fe20003f46270 */
[----:B------:R-:W-:Y:S02]  /*1bcf0*/  IMAD.MOV.U32 R13, RZ, RZ, R0 ;  /* 0x000000ffff0d7224 */ /* 0x000fe400078e0000 */
[----:B------:R-:W-:-:S10]  /*1bd00*/  IMAD.MOV.U32 R2, RZ, RZ, R14 ;  /* 0x000000ffff027224 */ /* 0x000fd400078e000e */
[----:B------:R-:W-:Y:S05]  /*1bd10*/  WARPSYNC.COLLECTIVE R15, `(.L_x_1298) ;  /* 0x000000000f087348 */ /* 0x000fea0003c00000 */
[----:B------:R0:W1:Y:S02]  /*1bd20*/  SHFL.IDX P6, R14, R13, R12, R11 ;  /* 0x0000000c0d0e7389 */ /* 0x00006400000c000b */
[----:B01----:R-:W-:Y:S01]  /*1bd30*/  ENDCOLLECTIVE ;  /* 0x000000000000791b */ /* 0x003fe20003800000 */
.L_x_1298:
[----:B------:R-:W-:Y:S02]  /*1bd40*/  IMAD.MOV.U32 R13, RZ, RZ, R4 ;  /* 0x000000ffff0d7224 */ /* 0x000fe400078e0004 */
[----:B------:R-:W-:Y:S02]  /*1bd50*/  IMAD.MOV.U32 R12, RZ, RZ, 0x1 ;  /* 0x00000001ff0c7424 */ /* 0x000fe400078e00ff */
[----:B------:R-:W-:-:S07]  /*1bd60*/  IMAD.MOV.U32 R3, RZ, RZ, R14 ;  /* 0x000000ffff037224 */ /* 0x000fce00078e000e */
[----:B------:R-:W-:Y:S05]  /*1bd70*/  WARPSYNC.COLLECTIVE R15, `(.L_x_1299) ;  /* 0x000000000f087348 */ /* 0x000fea0003c00000 */
[----:B------:R0:W1:Y:S02]  /*1bd80*/  SHFL.IDX P6, R14, R13, R12, R11 ;  /* 0x0000000c0d0e7389 */ /* 0x00006400000c000b */
[----:B01----:R-:W-:Y:S01]  /*1bd90*/  ENDCOLLECTIVE ;  /* 0x000000000000791b */ /* 0x003fe20003800000 */
.L_x_1299:
        /* <DEDUP_REMOVED lines=15> */
.L_x_1300:
[----:B------:R-:W-:Y:S02]  /*1be90*/  IMAD.MOV.U32 R13, RZ, RZ, R4 ;  /* 0x000000ffff0d7224 */ /* 0x000fe400078e0004 */
[----:B------:R-:W-:Y:S02]  /*1bea0*/  IMAD.MOV.U32 R12, RZ, RZ, 0x2 ;  /* 0x00000002ff0c7424 */ /* 0x000fe400078e00ff */
[----:B------:R-:W-:-:S07]  /*1beb0*/  IMAD.MOV.U32 R3, RZ, RZ, R14 ;  /* 0x000000ffff037224 */ /* 0x000fce00078e000e */
[----:B------:R-:W-:Y:S05]  /*1bec0*/  WARPSYNC.COLLECTIVE R15, `(.L_x_1301) ;  /* 0x000000000f087348 */ /* 0x000fea0003c00000 */
[----:B------:R0:W1:Y:S02]  /*1bed0*/  SHFL.IDX P6, R14, R13, R12, R11 ;  /* 0x0000000c0d0e7389 */ /* 0x00006400000c000b */
[----:B01----:R-:W-:Y:S01]  /*1bee0*/  ENDCOLLECTIVE ;  /* 0x000000000000791b */ /* 0x003fe20003800000 */
.L_x_1301:
        /* <DEDUP_REMOVED lines=16> */
.L_x_1302:
[----:B------:R-:W-:Y:S02]  /*1bff0*/  IMAD.MOV.U32 R13, RZ, RZ, R4 ;  /* 0x000000ffff0d7224 */ /* 0x000fe400078e0004 */
[----:B------:R-:W-:Y:S02]  /*1c000*/  IMAD.MOV.U32 R12, RZ, RZ, 0x3 ;  /* 0x00000003ff0c7424 */ /* 0x000fe400078e00ff */
[----:B------:R-:W-:-:S07]  /*1c010*/  IMAD.MOV.U32 R3, RZ, RZ, R14 ;  /* 0x000000ffff037224 */ /* 0x000fce00078e000e */
[----:B------:R-:W-:Y:S05]  /*1c020*/  WARPSYNC.COLLECTIVE R15, `(.L_x_1303) ;  /* 0x000000000f087348 */ /* 0x000fea0003c00000 */
[----:B------:R0:W1:Y:S02]  /*1c030*/  SHFL.IDX P6, R14, R13, R12, R11 ;  /* 0x0000000c0d0e7389 */ /* 0x00006400000c000b */
[----:B01----:R-:W-:Y:S01]  /*1c040*/  ENDCOLLECTIVE ;  /* 0x000000000000791b */ /* 0x003fe20003800000 */
.L_x_1303:
        /* <DEDUP_REMOVED lines=10> */
.L_x_1304:
        /* <DEDUP_REMOVED lines=12> */
.L_x_1305:
        /* <DEDUP_REMOVED lines=13> */
.L_x_1306:
        /* <DEDUP_REMOVED lines=8> */
.L_x_1307:
        /* <DEDUP_REMOVED lines=12> */
.L_x_1308:
[----:B------:R-:W-:Y:S05]  /*1c3c0*/  BRA `(.L_x_1309) ;  /* 0xffffffb400347947 */ /* 0x000fea000383ffff */
.L_x_1210:
[----:B0-----:R0:W1:Y:S02]  /*1c3d0*/  SYNCS.PHASECHK.TRANS64.TRYWAIT P0, [R17+URZ+0x13220], R0 ;  /* 0x01322000110075a7 */ /* 0x001064000800017f */
[----:B-1----:R-:W-:Y:S05]  /*1c3e0*/  @!P0 NANOSLEEP.SYNCS 0x989680 ;  /* 0x009896800000895d */ /* 0x002fea0003900000 */
[----:B------:R-:W1:Y:S02]  /*1c3f0*/  @!P0 SYNCS.PHASECHK.TRANS64 P0, [R17+URZ+0x13220], R0 ;  /* 0x01322000110085a7 */ /* 0x000e64000800007f */
[----:B-1----:R-:W-:Y:S05]  /*1c400*/  @!P0 BRA `(.L_x_1210) ;  /* 0xfffffffc00f08947 */ /* 0x002fea000383ffff */
[----:B------:R-:W-:Y:S05]  /*1c410*/  BRA `(.L_x_1310) ;  /* 0xffffffb400907947 */ /* 0x000fea000383ffff */
.L_x_1214:
[----:B0-----:R0:W1:Y:S02]  /*1c420*/  SYNCS.PHASECHK.TRANS64.TRYWAIT P0, [R0+URZ+0x13280], R27 ;  /* 0x0132801b000075a7 */ /* 0x001064000800017f */
[----:B-1----:R-:W-:Y:S05]  /*1c430*/  @!P0 NANOSLEEP.SYNCS 0x989680 ;  /* 0x009896800000895d */ /* 0x002fea0003900000 */
[----:B------:R-:W1:Y:S02]  /*1c440*/  @!P0 SYNCS.PHASECHK.TRANS64 P0, [R0+URZ+0x13280], R27 ;  /* 0x0132801b000085a7 */ /* 0x000e64000800007f */
[----:B-1----:R-:W-:Y:S05]  /*1c450*/  @!P0 BRA `(.L_x_1214) ;  /* 0xfffffffc00f08947 */ /* 0x002fea000383ffff */
[----:B------:R-:W-:Y:S05]  /*1c460*/  BRA `(.L_x_1311) ;  /* 0xffffffb800c87947 */ /* 0x000fea000383ffff */
.L_x_1215:
        /* <DEDUP_REMOVED lines=8> */
.L_x_1313:
[----:B------:R-:W-:Y:S05]  /*1c4f0*/  BSYNC B0 ;  /* 0x0000000000007941 */ /* 0x000fea0003800000 */
.L_x_1312:
        /* <DEDUP_REMOVED lines=10> */
.L_x_1314:
        /* <DEDUP_REMOVED lines=11> */
.L_x_1315:
        /* <DEDUP_REMOVED lines=10> */
.L_x_1316:
        /* <DEDUP_REMOVED lines=11> */
.L_x_1317:
        /* <DEDUP_REMOVED lines=10> */
.L_x_1318:
        /* <DEDUP_REMOVED lines=11> */
.L_x_1319:
        /* <DEDUP_REMOVED lines=10> */
.L_x_1320:
[----:B------:R-:W-:Y:S02]  /*1c990*/  IMAD.MOV.U32 R13, RZ, RZ, R19 ;  /* 0x000000ffff0d7224 */ /* 0x000fe400078e0013 */
[----:B------:R-:W-:Y:S02]  /*1c9a0*/  IMAD.MOV.U32 R12, RZ, RZ, RZ ;  /* 0x000000ffff0c7224 */ /* 0x000fe400078e00ff */
[----:B------:R-:W-:Y:S02]  /*1c9b0*/  IMAD.SHL.U32 R5, R2, 0x10, RZ ;  /* 0x0000001002057824 */ /* 0x000fe400078e00ff */
[----:B------:R-:W-:-:S07]  /*1c9c0*/  IMAD.MOV.U32 R2, RZ, RZ, R14 ;  /* 0x000000ffff027224 */ /* 0x000fce00078e000e */
[----:B------:R-:W-:Y:S05]  /*1c9d0*/  WARPSYNC.COLLECTIVE R15, `(.L_x_1321) ;  /* 0x000000000f087348 */ /* 0x000fea0003c00000 */
[----:B------:R0:W1:Y:S02]  /*1c9e0*/  SHFL.IDX P6, R14, R13, R12, R11 ;  /* 0x0000000c0d0e7389 */ /* 0x00006400000c000b */
[----:B01----:R-:W-:Y:S01]  /*1c9f0*/  ENDCOLLECTIVE ;  /* 0x000000000000791b */ /* 0x003fe20003800000 */
.L_x_1321:
        /* <DEDUP_REMOVED lines=12> */
.L_x_1322:
[----:B------:R-:W-:Y:S01]  /*1cac0*/  IMAD.MOV.U32 R2, RZ, RZ, R14 ;  /* 0x000000ffff027224 */ /* 0x000fe200078e000e */
[----:B------:R-:W-:Y:S06]  /*1cad0*/  BRA `(.L_x_1323) ;  /* 0xffffffb800387947 */ /* 0x000fec000383ffff */
.L_x_1220:
[----:B---3--:R3:W4:Y:S02]  /*1cae0*/  SYNCS.PHASECHK.TRANS64.TRYWAIT P0, [R0+URZ+0x13240], R27 ;  /* 0x0132401b000075a7 */ /* 0x008724000800017f */
[----:B----4-:R-:W-:Y:S05]  /*1caf0*/  @!P0 NANOSLEEP.SYNCS 0x989680 ;  /* 0x009896800000895d */ /* 0x010fea0003900000 */
[----:B------:R-:W4:Y:S02]  /*1cb00*/  @!P0 SYNCS.PHASECHK.TRANS64 P0, [R0+URZ+0x13240], R27 ;  /* 0x0132401b000085a7 */ /* 0x000f24000800007f */
[----:B----4-:R-:W-:Y:S05]  /*1cb10*/  @!P0 BRA `(.L_x_1220) ;  /* 0xfffffffc00f08947 */ /* 0x010fea000383ffff */
[----:B------:R-:W-:Y:S05]  /*1cb20*/  BRA `(.L_x_1324) ;  /* 0xffffffb800947947 */ /* 0x000fea000383ffff */
.L_x_1221:
[----:B------:R-:W-:Y:S01]  /*1cb30*/  BSSY B0, `(.L_x_1325) ;  /* 0x0000008000007945 */ /* 0x000fe20003800000 */
[----:B------:R-:W-:Y:S02]  /*1cb40*/  IMAD.MOV.U32 R13, RZ, RZ, R8 ;  /* 0x000000ffff0d7224 */ /* 0x000fe400078e0008 */
[----:B------:R-:W-:Y:S02]  /*1cb50*/  IMAD.MOV.U32 R12, RZ, RZ, RZ ;  /* 0x000000ffff0c7224 */ /* 0x000fe400078e00ff */
[----:B------:R-:W-:Y:S02]  /*1cb60*/  IMAD.MOV.U32 R11, RZ, RZ, 0x1c1f ;  /* 0x00001c1fff0b7424 */ /* 0x000fe400078e00ff */
[----:B------:R-:W-:-:S07]  /*1cb70*/  IMAD.MOV.U32 R15, RZ, RZ, -0x1 ;  /* 0xffffffffff0f7424 */ /* 0x000fce00078e00ff */
[----:B0-23--:R-:W-:Y:S05]  /*1cb80*/  WARPSYNC.COLLECTIVE R15, `(.L_x_1326) ;  /* 0x000000000f087348 */ /* 0x00dfea0003c00000 */
[----:B------:R1:W4:Y:S02]  /*1cb90*/  SHFL.IDX P6, R14, R13, R12, R11 ;  /* 0x0000000c0d0e7389 */ /* 0x00032400000c000b */
[----:B01234-:R-:W-:Y:S01]  /*1cba0*/  ENDCOLLECTIVE ;  /* 0x000000000000791b */ /* 0x01ffe20003800000 */
.L_x_1326:
[----:B------:R-:W-:Y:S05]  /*1cbb0*/  BSYNC B0 ;  /* 0x0000000000007941 */ /* 0x000fea0003800000 */
.L_x_1325:
        /* <DEDUP_REMOVED lines=8> */
.L_x_1327:
[----:B------:R-:W-:Y:S02]  /*1cc40*/  IMAD.MOV.U32 R13, RZ, RZ, R8 ;  /* 0x000000ffff0d7224 */ /* 0x000fe400078e0008 */
[----:B------:R-:W-:Y:S02]  /*1cc50*/  IMAD.MOV.U32 R12, RZ, RZ, 0x1 ;  /* 0x00000001ff0c7424 */ /* 0x000fe400078e00ff */
[----:B------:R-:W-:-:S07]  /*1cc60*/  IMAD.MOV.U32 R2, RZ, RZ, R14 ;  /* 0x000000ffff027224 */ /* 0x000fce00078e000e */
[----:B------:R-:W-:Y:S05]  /*1cc70*/  WARPSYNC.COLLECTIVE R15, `(.L_x_1328) ;  /* 0x000000000f087348 */ /* 0x000fea0003c00000 */
[----:B------:R0:W1:Y:S02]  /*1cc80*/  SHFL.IDX P6, R14, R13, R12, R11 ;  /* 0x0000000c0d0e7389 */ /* 0x00006400000c000b */
[----:B01----:R-:W-:Y:S01]  /*1cc90*/  ENDCOLLECTIVE ;  /* 0x000000000000791b */ /* 0x003fe20003800000 */
.L_x_1328:
        /* <DEDUP_REMOVED lines=11> */
.L_x_1329:
[----:B------:R-:W-:Y:S02]  /*1cd50*/  IMAD.MOV.U32 R13, RZ, RZ, R8 ;  /* 0x000000ffff0d7224 */ /* 0x000fe400078e0008 */
[----:B------:R-:W-:Y:S02]  /*1cd60*/  IMAD.MOV.U32 R12, RZ, RZ, 0x2 ;  /* 0x00000002ff0c7424 */ /* 0x000fe400078e00ff */
[----:B------:R-:W-:-:S07]  /*1cd70*/  IMAD.MOV.U32 R2, RZ, RZ, R14 ;  /* 0x000000ffff027224 */ /* 0x000fce00078e000e */
[----:B------:R-:W-:Y:S05]  /*1cd80*/  WARPSYNC.COLLECTIVE R15, `(.L_x_1330) ;  /* 0x000000000f087348 */ /* 0x000fea0003c00000 */
[----:B------:R0:W1:Y:S02]  /*1cd90*/  SHFL.IDX P6, R14, R13, R12, R11 ;  /* 0x0000000c0d0e7389 */ /* 0x00006400000c000b */
[----:B01----:R-:W-:Y:S01]  /*1cda0*/  ENDCOLLECTIVE ;  /* 0x000000000000791b */ /* 0x003fe20003800000 */
.L_x_1330:
        /* <DEDUP_REMOVED lines=11> */
.L_x_1331:
[----:B------:R-:W-:Y:S02]  /*1ce60*/  IMAD.MOV.U32 R13, RZ, RZ, R8 ;  /* 0x000000ffff0d7224 */ /* 0x000fe400078e0008 */
[----:B------:R-:W-:Y:S02]  /*1ce70*/  IMAD.MOV.U32 R12, RZ, RZ, 0x3 ;  /* 0x00000003ff0c7424 */ /* 0x000fe400078e00ff */
[----:B------:R-:W-:-:S07]  /*1ce80*/  IMAD.MOV.U32 R2, RZ, RZ, R14 ;  /* 0x000000ffff027224 */ /* 0x000fce00078e000e */
[----:B------:R-:W-:Y:S05]  /*1ce90*/  WARPSYNC.COLLECTIVE R15, `(.L_x_1332) ;  /* 0x000000000f087348 */ /* 0x000fea0003c00000 */
[----:B------:R0:W1:Y:S02]  /*1cea0*/  SHFL.IDX P6, R14, R13, R12, R11 ;  /* 0x0000000c0d0e7389 */ /* 0x00006400000c000b */
[----:B01----:R-:W-:Y:S01]  /*1ceb0*/  ENDCOLLECTIVE ;  /* 0x000000000000791b */ /* 0x003fe20003800000 */
.L_x_1332:
        /* <DEDUP_REMOVED lines=11> */
.L_x_1333:
[----:B------:R-:W-:Y:S02]  /*1cf70*/  IMAD.MOV.U32 R13, RZ, RZ, R5 ;  /* 0x000000ffff0d7224 */ /* 0x000fe400078e0005 */
[----:B------:R-:W-:Y:S02]  /*1cf80*/  IMAD.MOV.U32 R12, RZ, RZ, RZ ;  /* 0x000000ffff0c7224 */ /* 0x000fe400078e00ff */
[----:B------:R-:W-:-:S07]  /*1cf90*/  IMAD.MOV.U32 R2, RZ, RZ, R14 ;  /* 0x000000ffff027224 */ /* 0x000fce00078e000e */
[----:B------:R-:W-:Y:S05]  /*1cfa0*/  WARPSYNC.COLLECTIVE R15, `(.L_x_1334) ;  /* 0x000000000f087348 */ /* 0x000fea0003c00000 */
[----:B------:R0:W1:Y:S02]  /*1cfb0*/  SHFL.IDX P6, R14, R13, R12, R11 ;  /* 0x0000000c0d0e7389 */ /* 0x00006400000c000b */
[----:B01----:R-:W-:Y:S01]  /*1cfc0*/  ENDCOLLECTIVE ;  /* 0x000000000000791b */ /* 0x003fe20003800000 */
.L_x_1334:
        /* <DEDUP_REMOVED lines=11> */
.L_x_1335:
[----:B------:R-:W-:Y:S01]  /*1d080*/  IMAD.MOV.U32 R2, RZ, RZ, R14 ;  /* 0x000000ffff027224 */ /* 0x000fe200078e000e */
[----:B------:R-:W-:Y:S06]  /*1d090*/  BRA `(.L_x_1336) ;  /* 0xffffffb800207947 */ /* 0x000fec000383ffff */
.L_x_1226:
[----:B0-----:R0:W2:Y:S02]  /*1d0a0*/  SYNCS.PHASECHK.TRANS64.TRYWAIT P2, [R2+URZ+0x13270], R3 ;  /* 0x01327003020075a7 */ /* 0x0010a4000804017f */
[----:B--2---:R-:W-:Y:S05]  /*1d0b0*/  @!P2 NANOSLEEP.SYNCS 0x989680 ;  /* 0x009896800000a95d */ /* 0x004fea0003900000 */
[----:B------:R-:W2:Y:S02]  /*1d0c0*/  @!P2 SYNCS.PHASECHK.TRANS64 P2, [R2+URZ+0x13270], R3 ;  /* 0x013270030200a5a7 */ /* 0x000ea4000804007f */
[----:B--2---:R-:W-:Y:S05]  /*1d0d0*/  @!P2 BRA `(.L_x_1226) ;  /* 0xfffffffc00f0a947 */ /* 0x004fea000383ffff */
[----:B------:R-:W-:Y:S05]  /*1d0e0*/  BRA `(.L_x_1337) ;  /* 0xffffffb800847947 */ /* 0x000fea000383ffff */
.L_x_1228:
[----:B0-----:R0:W2:Y:S02]  /*1d0f0*/  SYNCS.PHASECHK.TRANS64.TRYWAIT P2, [R2+URZ+0x13260], R5 ;  /* 0x01326005020075a7 */ /* 0x0010a4000804017f */
[----:B--2---:R-:W-:Y:S05]  /*1d100*/  @!P2 NANOSLEEP.SYNCS 0x989680 ;  /* 0x009896800000a95d */ /* 0x004fea0003900000 */
[----:B------:R-:W2:Y:S02]  /*1d110*/  @!P2 SYNCS.PHASECHK.TRANS64 P2, [R2+URZ+0x13260], R5 ;  /* 0x013260050200a5a7 */ /* 0x000ea4000804007f */
[----:B--2---:R-:W-:Y:S05]  /*1d120*/  @!P2 BRA `(.L_x_1228) ;  /* 0xfffffffc00f0a947 */ /* 0x004fea000383ffff */
[----:B------:R-:W-:Y:S05]  /*1d130*/  BRA `(.L_x_1338) ;  /* 0xffffffb800947947 */ /* 0x000fea000383ffff */
.L_x_1236:
[----:B0-----:R0:W1:Y:S02]  /*1d140*/  SYNCS.PHASECHK.TRANS64.TRYWAIT P1, [R3+URZ+0x13270], R0 ;  /* 0x01327000030075a7 */ /* 0x001064000802017f */
[----:B-1----:R-:W-:Y:S05]  /*1d150*/  @!P1 NANOSLEEP.SYNCS 0x989680 ;  /* 0x009896800000995d */ /* 0x002fea0003900000 */
[----:B------:R-:W1:Y:S02]  /*1d160*/  @!P1 SYNCS.PHASECHK.TRANS64 P1, [R3+URZ+0x13270], R0 ;  /* 0x01327000030095a7 */ /* 0x000e64000802007f */
[----:B-1----:R-:W-:Y:S05]  /*1d170*/  @!P1 BRA `(.L_x_1236) ;  /* 0xfffffffc00f09947 */ /* 0x002fea000383ffff */
[----:B------:R-:W-:Y:S05]  /*1d180*/  BRA `(.L_x_1339) ;  /* 0xffffffbc00e07947 */ /* 0x000fea000383ffff */
.L_x_1238:
[----:B0-----:R0:W1:Y:S02]  /*1d190*/  SYNCS.PHASECHK.TRANS64.TRYWAIT P1, [R3+URZ+0x13260], R0 ;  /* 0x01326000030075a7 */ /* 0x001064000802017f */
[----:B-1----:R-:W-:Y:S05]  /*1d1a0*/  @!P1 NANOSLEEP.SYNCS 0x989680 ;  /* 0x009896800000995d */ /* 0x002fea0003900000 */
[----:B------:R-:W1:Y:S02]  /*1d1b0*/  @!P1 SYNCS.PHASECHK.TRANS64 P1, [R3+URZ+0x13260], R0 ;  /* 0x01326000030095a7 */ /* 0x000e64000802007f */
[----:B-1----:R-:W-:Y:S05]  /*1d1c0*/  @!P1 BRA `(.L_x_1238) ;  /* 0xfffffffc00f09947 */ /* 0x002fea000383ffff */
[----:B------:R-:W-:Y:S05]  /*1d1d0*/  BRA `(.L_x_1340) ;  /* 0xffffffbc00f07947 */ /* 0x000fea000383ffff */
.L_x_1252:
[----:B0-----:R0:W1:Y:S02]  /*1d1e0*/  SYNCS.PHASECHK.TRANS64.TRYWAIT P0, [R5+URZ+0x13220], R0 ;  /* 0x01322000050075a7 */ /* 0x001064000800017f */
[----:B-1----:R-:W-:Y:S05]  /*1d1f0*/  @!P0 NANOSLEEP.SYNCS 0x989680 ;  /* 0x009896800000895d */ /* 0x002fea0003900000 */
[----:B------:R-:W1:Y:S02]  /*1d200*/  @!P0 SYNCS.PHASECHK.TRANS64 P0, [R5+URZ+0x13220], R0 ;  /* 0x01322000050085a7 */ /* 0x000e64000800007f */
[----:B-1----:R-:W-:Y:S05]  /*1d210*/  @!P0 BRA `(.L_x_1252) ;  /* 0xfffffffc00f08947 */ /* 0x002fea000383ffff */
[----:B------:R-:W-:Y:S05]  /*1d220*/  BRA `(.L_x_1341) ;  /* 0xffffffd400507947 */ /* 0x000fea000383ffff */
.L_x_1253:
        /* <DEDUP_REMOVED lines=8> */
[----:B0----5:R-:W-:Y:S05]  /*1d2b0*/  WARPSYNC.COLLECTIVE R15, `(.L_x_1343) ;  /* 0x000000000f087348 */ /* 0x021fea0003c00000 */
[----:B------:R1:W2:Y:S02]  /*1d2c0*/  SHFL.IDX P6, R14, R13, R12, R11 ;  /* 0x0000000c0d0e7389 */ /* 0x0002a400000c000b */
[----:B012--5:R-:W-:Y:S01]  /*1d2d0*/  ENDCOLLECTIVE ;  /* 0x000000000000791b */ /* 0x027fe20003800000 */
.L_x_1343:
[----:B------:R-:W-:Y:S05]  /*1d2e0*/  BSYNC B0 ;  /* 0x0000000000007941 */ /* 0x000fea0003800000 */
.L_x_1342:
[----:B------:R-:W-:Y:S05]  /*1d2f0*/  BRA `(.L_x_1344) ;  /* 0xffffffd400387947 */ /* 0x000fea000383ffff */
.L_x_1256:
[----:B------:R-:W-:Y:S01]  /*1d300*/  BSSY B1, `(.L_x_1345) ;  /* 0x0000006000017945 */ /* 0x000fe20003800000 */
[----:B------:R-:W-:-:S07]  /*1d310*/  IMAD.MOV.U32 R15, RZ, RZ, -0x1 ;  /* 0xffffffffff0f7424 */ /* 0x000fce00078e00ff */
[----:B0----5:R-:W-:Y:S05]  /*1d320*/  WARPSYNC.COLLECTIVE R15, `(.L_x_1346) ;  /* 0x000000000f0c7348 */ /* 0x021fea0003c00000 */
[----:B------:R-:W-:Y:S02]  /*1d330*/  ELECT P6, UR62, PT ;  /* 0x00000000003e782f */ /* 0x000fe400038c0000 */
[----:B------:R-:W-:Y:S01]  /*1d340*/  MOV R14, UR62 ;  /* 0x0000003e000e7c02 */ /* 0x000fe20008000f00 */
[----:B0----5:R-:W-:Y:S10]  /*1d350*/  ENDCOLLECTIVE ;  /* 0x000000000000791b */ /* 0x021ff40003800000 */
.L_x_1346:
[----:B------:R-:W-:Y:S05]  /*1d360*/  BSYNC B1 ;  /* 0x0000000000017941 */ /* 0x000fea0003800000 */
.L_x_1345:
[----:B------:R-:W-:Y:S05]  /*1d370*/  BRA `(.L_x_1347) ;  /* 0xffffffd400307947 */ /* 0x000fea000383ffff */
.L_x_1258:
[----:B0-----:R0:W1:Y:S02]  /*1d380*/  SYNCS.PHASECHK.TRANS64.TRYWAIT P1, [R3+URZ+0x13240], R2 ;  /* 0x01324002030075a7 */ /* 0x001064000802017f */
[----:B-1----:R-:W-:Y:S05]  /*1d390*/  @!P1 NANOSLEEP.SYNCS 0x989680 ;  /* 0x009896800000995d */ /* 0x002fea0003900000 */
[----:B------:R-:W1:Y:S02]  /*1d3a0*/  @!P1 SYNCS.PHASECHK.TRANS64 P1, [R3+URZ+0x13240], R2 ;  /* 0x01324002030095a7 */ /* 0x000e64000802007f */
[----:B-1----:R-:W-:Y:S05]  /*1d3b0*/  @!P1 BRA `(.L_x_1258) ;  /* 0xfffffffc00f09947 */ /* 0x002fea000383ffff */
[----:B------:R-:W-:Y:S05]  /*1d3c0*/  BRA `(.L_x_1348) ;  /* 0xffffffd400547947 */ /* 0x000fea000383ffff */
.L_x_1260:
[----:B-1----:R1:W2:Y:S02]  /*1d3d0*/  SYNCS.PHASECHK.TRANS64.TRYWAIT P1, [R5+URZ+0x13240], R0 ;  /* 0x01324000050075a7 */ /* 0x0022a4000802017f */
[----:B--2---:R-:W-:Y:S05]  /*1d3e0*/  @!P1 NANOSLEEP.SYNCS 0x989680 ;  /* 0x009896800000995d */ /* 0x004fea0003900000 */
[----:B------:R-:W2:Y:S02]  /*1d3f0*/  @!P1 SYNCS.PHASECHK.TRANS64 P1, [R5+URZ+0x13240], R0 ;  /* 0x01324000050095a7 */ /* 0x000ea4000802007f */
[----:B--2---:R-:W-:Y:S05]  /*1d400*/  @!P1 BRA `(.L_x_1260) ;  /* 0xfffffffc00f09947 */ /* 0x004fea000383ffff */
[----:B------:R-:W-:Y:S05]  /*1d410*/  BRA `(.L_x_1349) ;  /* 0xffffffd400647947 */ /* 0x000fea000383ffff */
.L_x_1262:
[----:B--2---:R2:W3:Y:S02]  /*1d420*/  SYNCS.PHASECHK.TRANS64.TRYWAIT P1, [R3+URZ+0x13260], R2 ;  /* 0x01326002030075a7 */ /* 0x0044e4000802017f */
[----:B---3--:R-:W-:Y:S05]  /*1d430*/  @!P1 NANOSLEEP.SYNCS 0x989680 ;  /* 0x009896800000995d */ /* 0x008fea0003900000 */
[----:B------:R-:W3:Y:S02]  /*1d440*/  @!P1 SYNCS.PHASECHK.TRANS64 P1, [R3+URZ+0x13260], R2 ;  /* 0x01326002030095a7 */ /* 0x000ee4000802007f */
[----:B---3--:R-:W-:Y:S05]  /*1d450*/  @!P1 BRA `(.L_x_1262) ;  /* 0xfffffffc00f09947 */ /* 0x008fea000383ffff */
[----:B------:R-:W-:Y:S05]  /*1d460*/  BRA `(.L_x_1350) ;  /* 0xffffffd400607947 */ /* 0x000fea000383ffff */
.L_x_1264:
[----:B---3--:R3:W4:Y:S02]  /*1d470*/  SYNCS.PHASECHK.TRANS64.TRYWAIT P1, [R5+URZ+0x13260], R0 ;  /* 0x01326000050075a7 */ /* 0x008724000802017f */
[----:B----4-:R-:W-:Y:S05]  /*1d480*/  @!P1 NANOSLEEP.SYNCS 0x989680 ;  /* 0x009896800000995d */ /* 0x010fea0003900000 */
[----:B------:R-:W4:Y:S02]  /*1d490*/  @!P1 SYNCS.PHASECHK.TRANS64 P1, [R5+URZ+0x13260], R0 ;  /* 0x01326000050095a7 */ /* 0x000f24000802007f */
[----:B----4-:R-:W-:Y:S05]  /*1d4a0*/  @!P1 BRA `(.L_x_1264) ;  /* 0xfffffffc00f09947 */ /* 0x010fea000383ffff */
[----:B------:R-:W-:Y:S05]  /*1d4b0*/  BRA `(.L_x_1351) ;  /* 0xffffffd4005c7947 */ /* 0x000fea000383ffff */
.L_x_1266:
[----:B----4-:R4:W0:Y:S02]  /*1d4c0*/  SYNCS.PHASECHK.TRANS64.TRYWAIT P1, [R3+URZ+0x13280], R2 ;  /* 0x01328002030075a7 */ /* 0x010824000802017f */
[----:B0-----:R-:W-:Y:S05]  /*1d4d0*/  @!P1 NANOSLEEP.SYNCS 0x989680 ;  /* 0x009896800000995d */ /* 0x001fea0003900000 */
[----:B------:R-:W0:Y:S02]  /*1d4e0*/  @!P1 SYNCS.PHASECHK.TRANS64 P1, [R3+URZ+0x13280], R2 ;  /* 0x01328002030095a7 */ /* 0x000e24000802007f */
[----:B0-----:R-:W-:Y:S05]  /*1d4f0*/  @!P1 BRA `(.L_x_1266) ;  /* 0xfffffffc00f09947 */ /* 0x001fea000383ffff */
[----:B------:R-:W-:Y:S05]  /*1d500*/  BRA `(.L_x_1352) ;  /* 0xffffffd400587947 */ /* 0x000fea000383ffff */
.L_x_1353:
        /* <DEDUP_REMOVED lines=15> */
.L_x_2723:


//--------------------- .text._ZN7cutlass13device_kernelIN5flash11enable_sm90INS1_16FlashAttnFwdSm90INS1_25CollectiveMainloopFwdSm90ILi2EN4cute5tupleIJNS5_1CILi1EEES8_S8_EEENS6_IJNS7_ILi192EEENS7_ILi160EEENS7_ILi64EEEEEELi64ENS_12float_e4m3_tEfNS_4arch4Sm90ELb0ELb1ELb0ELb1ELb1ELb1ELb0ELb1ELb1ELb1ELb1ELb0EEENS1_21CollectiveEpilogueFwdINS6_IJSA_SC_SB_EEES9_NS_10bfloat16_tESG_Li384ELb1ELb1ELb1ELb1EEENS1_36VarlenDynamicPersistentTileSchedulerILi192ELi160ELi384ELi128ELb1ELb1ELb1ELb1ELb0ELb1EEEEEEEEEvNT_6ParamsE --------------------------
	.section	.text._ZN7cutlass13device_kernelIN5flash11enable_sm90INS1_16FlashAttnFwdSm90INS1_25CollectiveMainloopFwdSm90ILi2EN4cute5tupleIJNS5_1CILi1EEES8_S8_EEENS6_IJNS7_ILi192EEENS7_ILi160EEENS7_ILi64EEEEEELi64ENS_12float_e4m3_tEfNS_4arch4Sm90ELb0ELb1ELb0ELb1ELb1ELb1ELb0ELb1ELb1ELb1ELb1ELb0EEENS1_21CollectiveEpilogueFwdINS6_IJSA_SC_SB_EEES9_NS_10bfloat16_tESG_Li384ELb1ELb1ELb1ELb1EEENS1_36VarlenDynamicPersistentTileSchedulerILi192ELi160ELi384ELi128ELb1ELb1ELb1ELb1ELb0ELb1EEEEEEEEEvNT_6ParamsE,"ax",@progbits
	.align	128
.text._ZN7cutlass13device_kernelIN5flash11enable_sm90INS1_16FlashAttnFwdSm90INS1_25CollectiveMainloopFwdSm90ILi2EN4cute5tupleIJNS5_1CILi1EEES8_S8_EEENS6_IJNS7_ILi192EEENS7_ILi160EEENS7_ILi64EEEEEELi64ENS_12float_e4m3_tEfNS_4arch4Sm90ELb0ELb1ELb0ELb1ELb1ELb1ELb0ELb1ELb1ELb1ELb1ELb0EEENS1_21CollectiveEpilogueFwdINS6_IJSA_SC_SB_EEES9_NS_10bfloat16_tESG_Li384ELb1ELb1ELb1ELb1EEENS1_36VarlenDynamicPersistentTileSchedulerILi192ELi160ELi384ELi128ELb1ELb1ELb1ELb1ELb0ELb1EEEEEEEEEvNT_6ParamsE:
        .type           _ZN7cutlass13device_kernelIN5flash11enable_sm90INS1_16FlashAttnFwdSm90INS1_25CollectiveMainloopFwdSm90ILi2EN4cute5tupleIJNS5_1CILi1EEES8_S8_EEENS6_IJNS7_ILi192EEENS7_ILi160EEENS7_ILi64EEEEEELi64ENS_12float_e4m3_tEfNS_4arch4Sm90ELb0ELb1ELb0ELb1ELb1ELb1ELb0ELb1ELb1ELb1ELb1ELb0EEENS1_21CollectiveEpilogueFwdINS6_IJSA_SC_SB_EEES9_NS_10bfloat16_tESG_Li384ELb1ELb1ELb1ELb1EEENS1_36VarlenDynamicPersistentTileSchedulerILi192ELi160ELi384ELi128ELb1ELb1ELb1ELb1ELb0ELb1EEEEEEEEEvNT_6ParamsE,@function
        .size           _ZN7cutlass13device_kernelIN5flash11enable_sm90INS1_16FlashAttnFwdSm90INS1_25CollectiveMainloopFwdSm90ILi2EN4cute5tupleIJNS5_1CILi1EEES8_S8_EEENS6_IJNS7_ILi192EEENS7_ILi160EEENS7_ILi64EEEEEELi64ENS_12float_e4m3_tEfNS_4arch4Sm90ELb0ELb1ELb0ELb1ELb1ELb1ELb0ELb1ELb1ELb1ELb1ELb0EEENS1_21CollectiveEpilogueFwdINS6_IJSA_SC_SB_EEES9_NS_10bfloat16_tESG_Li384ELb1ELb1ELb1ELb1EEENS1_36VarlenDynamicPersistentTileSchedulerILi192ELi160ELi384ELi128ELb1ELb1ELb1ELb1ELb0ELb1EEEEEEEEEvNT_6ParamsE,(.L_x_2724 - _ZN7cutlass13device_kernelIN5flash11enable_sm90INS1_16FlashAttnFwdSm90INS1_25CollectiveMainloopFwdSm90ILi2EN4cute5tupleIJNS5_1CILi1EEES8_S8_EEENS6_IJNS7_ILi192EEENS7_ILi160EEENS7_ILi64EEEEEELi64ENS_12float_e4m3_tEfNS_4arch4Sm90ELb0ELb1ELb0ELb1ELb1ELb1ELb0ELb1ELb1ELb1ELb1ELb0EEENS1_21CollectiveEpilogueFwdINS6_IJSA_SC_SB_EEES9_NS_10bfloat16_tESG_Li384ELb1ELb1ELb1ELb1EEENS1_36VarlenDynamicPersistentTileSchedulerILi192ELi160ELi384ELi128ELb1ELb1ELb1ELb1ELb0ELb1EEEEEEEEEvNT_6ParamsE)
        .other          _ZN7cutlass13device_kernelIN5flash11enable_sm90INS1_16FlashAttnFwdSm90INS1_25CollectiveMainloopFwdSm90ILi2EN4cute5tupleIJNS5_1CILi1EEES8_S8_EEENS6_IJNS7_ILi192EEENS7_ILi160EEENS7_ILi64EEEEEELi64ENS_12float_e4m3_tEfNS_4arch4Sm90ELb0ELb1ELb0ELb1ELb1ELb1ELb0ELb1ELb1ELb1ELb1ELb0EEENS1_21CollectiveEpilogueFwdINS6_IJSA_SC_SB_EEES9_NS_10bfloat16_tESG_Li384ELb1ELb1ELb1ELb1EEENS1_36VarlenDynamicPersistentTileSchedulerILi192ELi160ELi384ELi128ELb1ELb1ELb1ELb1ELb0ELb1EEEEEEEEEvNT_6ParamsE,@"STO_CUDA_ENTRY STV_DEFAULT"
_ZN7cutlass13device_kernelIN5flash11enable_sm90INS1_16FlashAttnFwdSm90INS1_25CollectiveMainloopFwdSm90ILi2EN4cute5tupleIJNS5_1CILi1EEES8_S8_EEENS6_IJNS7_ILi192EEENS7_ILi160EEENS7_ILi64EEEEEELi64ENS_12float_e4m3_tEfNS_4arch4Sm90ELb0ELb1ELb0ELb1ELb1ELb1ELb0ELb1ELb1ELb1ELb1ELb0EEENS1_21CollectiveEpilogueFwdINS6_IJSA_SC_SB_EEES9_NS_10bfloat16_tESG_Li384ELb1ELb1ELb1ELb1EEENS1_36VarlenDynamicPersistentTileSchedulerILi192ELi160ELi384ELi128ELb1ELb1ELb1ELb1ELb0ELb1EEEEEEEEEvNT_6ParamsE:
        /* <DEDUP_REMOVED lines=17> */
.L_x_1355:
[----:B------:R-:W-:Y:S05]  /*0110*/  BSYNC B0 ;  /* 0x0000000000007941 */ /* 0x000fea0003800000 */
.L_x_1354:
[----:B------:R-:W-:Y:S01]  /*0120*/  VOTEU.ANY UP0, P0 ;  /* 0x00000000003f7886 */ /* 0x000fe20000000100 */
[----:B------:R-:W0:Y:S01]  /*0130*/  SHFL.IDX PT, R2, R0, RZ, 0x1f ;  /* 0x00001fff00027589 */ /* 0x000e2200000e0000 */
[----:B------:R-:W-:Y:S01]  /*0140*/  UMOV UR4, 0x80 ;  /* 0x0000008000047882 */ /* 0x000fe20000000000 */
[----:B------:R-:W-:Y:S01]  /*0150*/  UMOV UR7, 0x180 ;  /* 0x0000018000077882 */ /* 0x000fe20000000000 */
[----:B------:R-:W-:Y:S01]  /*0160*/  VOTEU.ANY UP1, P0 ;  /* 0x00000000003f7886 */ /* 0x000fe20000020100 */
[----:B------:R-:W1:Y:S01]  /*0170*/  @UP0 S2UR UR8, SR_CgaCtaId ;  /* 0x00000000000809c3 */ /* 0x000e620000008800 */
[----:B------:R-:W-:Y:S01]  /*0180*/  @UP0 UMOV UR6, 0x400 ;  /* 0x0000040000060882 */ /* 0x000fe20000000000 */
[----:B------:R-:W-:-:S04]  /*0190*/  @UP0 UIADD3 UR4, -UR4, 0x100000, URZ ;  /* 0x0010000004040890 */ /* 0x000fc8000fffe13f */
[----:B------:R-:W-:Y:S02]  /*01a0*/  @UP0 USHF.L.U32 UR5, UR4, 0xb, URZ ;  /* 0x0000000b04050899 */ /* 0x000fe4000800063f */
[----:B------:R-:W-:Y:S01]  /*01b0*/  @UP0 USHF.L.U32 UR4, UR4, 0x1, URZ ;  /* 0x0000000104040899 */ /* 0x000fe2000800063f */
[----:B0-----:R-:W-:Y:S02]  /*01c0*/  ISETP.NE.AND P1, PT, R2, RZ, PT ;  /* 0x000000ff0200720c */ /* 0x001fe40003f25270 */
[----:B------:R-:W-:Y:S01]  /*01d0*/  SHF.R.U32.HI R2, RZ, 0x7, R3 ;  /* 0x00000007ff027819 */ /* 0x000fe20000011603 */
[----:B-1----:R-:W-:Y:S02]  /*01e0*/  @UP0 ULEA UR8, UR8, UR6, 0x18 ;  /* 0x0000000608080291 */ /* 0x002fe4000f8ec03f */
[----:B------:R-:W-:-:S04]  /*01f0*/  @UP0 UIADD3 UR6, -UR7, 0x100000, URZ ;  /* 0x0010000007060890 */ /* 0x000fc8000fffe13f */
[----:B------:R-:W-:Y:S02]  /*0200*/  @UP0 USHF.L.U32 UR7, UR6, 0xb, URZ ;  /* 0x0000000b06070899 */ /* 0x000fe4000800063f */
[----:B------:R-:W-:Y:S01]  /*0210*/  @UP0 USHF.L.U32 UR6, UR6, 0x1, URZ ;  /* 0x0000000106060899 */ /* 0x000fe2000800063f */
[----:B------:R-:W-:Y:S01]  /*0220*/  VOTEU.ANY UP0, P0 ;  /* 0x00000000003f7886 */ /* 0x000fe20000000100 */
[----:B------:R-:W0:Y:S04]  /*0230*/  SHFL.IDX PT, R2, R2, RZ, 0x1f ;  /* 0x00001fff02027589 */ /* 0x000e2800000e0000 */
[----:B------:R-:W1:Y:S02]  /*0240*/  FENCE.VIEW.ASYNC.S ;  /* 0x00000000000073c6 */ /* 0x000e640000000000 */
[----:B-1----:R1:W2:Y:S04]  /*0250*/  @UP0 SYNCS.EXCH.64 URZ, [UR8+0x13200], UR4 ;  /* 0x01320004083f05b2 */ /* 0x0022a80008000100 */
[----:B------:R1:W3:Y:S01]  /*0260*/  @UP1 SYNCS.EXCH.64 URZ, [UR8+0x13220], UR6 ;  /* 0x01322006083f15b2 */ /* 0x0002e20008000100 */
[----:B------:R-:W-:Y:S05]  /*0270*/  @P1 BRA `(.L_x_1356) ;  /* 0x0000000000481947 */ /* 0x000fea0003800000 */
[----:B-1----:R-:W1:Y:S01]  /*0280*/  S2UR UR5, SR_CgaCtaId ;  /* 0x00000000000579c3 */ /* 0x002e620000008800 */
[----:B------:R-:W-:Y:S01]  /*0290*/  UMOV UR4, 0x400 ;  /* 0x0000040000047882 */ /* 0x000fe20000000000 */
[----:B------:R-:W-:Y:S01]  /*02a0*/  UMOV UR6, 0x80 ;  /* 0x0000008000067882 */ /* 0x000fe20000000000 */
[----:B------:R-:W-:Y:S01]  /*02b0*/  UMOV UR7, 0x180 ;  /* 0x0000018000077882 */ /* 0x000fe20000000000 */
[----:B------:R-:W-:Y:S01]  /*02c0*/  ELECT P0, URZ, PT ;  /* 0x00000000003f782f */ /* 0x000fe20003800000 */
[----:B-1----:R-:W-:Y:S02]  /*02d0*/  ULEA UR8, UR5, UR4, 0x18 ;  /* 0x0000000405087291 */ /* 0x002fe4000f8ec03f */
[----:B------:R-:W-:-:S04]  /*02e0*/  UIADD3 UR4, -UR6, 0x100000, URZ ;  /* 0x0010000006047890 */ /* 0x000fc8000fffe13f */
[----:B------:R-:W-:Y:S02]  /*02f0*/  USHF.L.U32 UR5, UR4, 0xb, URZ ;  /* 0x0000000b04057899 */ /* 0x000fe4000800063f */
[----:B------:R-:W-:Y:S02]  /*0300*/  USHF.L.U32 UR4, UR4, 0x1, URZ ;  /* 0x0000000104047899 */ /* 0x000fe4000800063f */
[----:B------:R-:W-:-:S04]  /*0310*/  UIADD3 UR6, -UR7, 0x100000, URZ ;  /* 0x0010000007067890 */ /* 0x000fc8000fffe13f */
[----:B------:R-:W-:Y:S02]  /*0320*/  USHF.L.U32 UR7, UR6, 0xb, URZ ;  /* 0x0000000b06077899 */ /* 0x000fe4000800063f */
[----:B------:R-:W-:Y:S01]  /*0330*/  USHF.L.U32 UR6, UR6, 0x1, URZ ;  /* 0x0000000106067899 */ /* 0x000fe2000800063f */
[----:B------:R-:W1:Y:S03]  /*0340*/  FENCE.VIEW.ASYNC.S ;  /* 0x00000000000073c6 */ /* 0x000e660000000000 */
[----:B-1----:R4:W1:Y:S08]  /*0350*/  SYNCS.EXCH.64 URZ, [UR8+0x13230], UR4 ;  /* 0x01323004083f75b2 */ /* 0x0028700008000100 */
[----:B------:R4:W0:Y:S01]  /*0360*/  SYNCS.EXCH.64 URZ, [UR8+0x13240], UR6 ;  /* 0x01324006083f75b2 */ /* 0x0008220008000100 */
[----:B------:R4:W0:Y:S01]  /*0370*/  SYNCS.EXCH.64 URZ, [UR8+0x13238], UR4 ;  /* 0x01323804083f75b2 */ /* 0x0008220008000100 */
[----:B------:R4:W0:Y:S02]  /*0380*/  SYNCS.EXCH.64 URZ, [UR8+0x13248], UR6 ;  /* 0x01324806083f75b2 */ /* 0x0008240008000100 */
[----:B----4-:R-:W-:Y:S01]  /*0390*/  NOP ;  /* 0x0000000000007918 */ /* 0x010fe20000000000 */
.L_x_1356:
[----:B------:R-:W4:Y:S01]  /*03a0*/  SHFL.IDX PT, R3, R0, RZ, 0x1f ;  /* 0x00001fff00037589 */ /* 0x000f2200000e0000 */
[----:B------:R-:W-:Y:S01]  /*03b0*/  NOP ;  /* 0x0000000000007918 */ /* 0x000fe20000000000 */
[----:B----4-:R-:W-:-:S13]  /*03c0*/  ISETP.NE.AND P0, PT, R3, RZ, PT ;  /* 0x000000ff0300720c */ /* 0x010fda0003f05270 */
        /* <DEDUP_REMOVED lines=19> */
.L_x_1357:
[----:B------:R-:W4:Y:S01]  /*0500*/  SHFL.IDX PT, R3, R0, RZ, 0x1f ;  /* 0x00001fff00037589 */ /* 0x000f2200000e0000 */
[----:B------:R-:W-:Y:S01]  /*0510*/  NOP ;  /* 0x0000000000007918 */ /* 0x000fe20000000000 */
[----:B----4-:R-:W-:-:S13]  /*0520*/  ISETP.NE.AND P0, PT, R3, RZ, PT ;  /* 0x000000ff0300720c */ /* 0x010fda0003f05270 */
[----:B------:R-:W-:Y:S05]  /*0530*/  @P0 BRA `(.L_x_1358) ;  /* 0x0000000000380947 */ /* 0x000fea0003800000 */
[----:B-1----:R-:W1:Y:S01]  /*0540*/  S2UR UR5, SR_CgaCtaId ;  /* 0x00000000000579c3 */ /* 0x002e620000008800 */
[----:B------:R-:W-:Y:S01]  /*0550*/  UMOV UR4, 0x400 ;  /* 0x0000040000047882 */ /* 0x000fe20000000000 */
[----:B------:R-:W-:Y:S01]  /*0560*/  UMOV UR7, 0x80 ;  /* 0x0000008000077882 */ /* 0x000fe20000000000 */
[----:B------:R-:W-:Y:S01]  /*0570*/  ELECT P0, URZ, PT ;  /* 0x00000000003f782f */ /* 0x000fe20003800000 */
[----:B-1----:R-:W-:Y:S02]  /*0580*/  ULEA UR6, UR5, UR4, 0x18 ;  /* 0x0000000405067291 */ /* 0x002fe4000f8ec03f */
[----:B------:R-:W-:-:S04]  /*0590*/  UIADD3 UR4, -UR7, 0x100000, URZ ;  /* 0x0010000007047890 */ /* 0x000fc8000fffe13f */
[----:B------:R-:W-:Y:S02]  /*05a0*/  USHF.L.U32 UR5, UR4, 0xb, URZ ;  /* 0x0000000b04057899 */ /* 0x000fe4000800063f */
[----:B------:R-:W-:Y:S01]  /*05b0*/  USHF.L.U32 UR4, UR4, 0x1, URZ ;  /* 0x0000000104047899 */ /* 0x000fe2000800063f */
[----:B------:R-:W1:Y:S11]  /*05c0*/  FENCE.VIEW.ASYNC.S ;  /* 0x00000000000073c6 */ /* 0x000e760000000000 */
[----:B-1----:R4:W1:Y:S01]  /*05d0*/  SYNCS.EXCH.64 URZ, [UR6+0x13270], UR4 ;  /* 0x01327004063f75b2 */ /* 0x0028620008000100 */
[----:B------:R4:W0:Y:S01]  /*05e0*/  SYNCS.EXCH.64 URZ, [UR6+0x13280], UR4 ;  /* 0x01328004063f75b2 */ /* 0x0008220008000100 */
[----:B------:R4:W0:Y:S01]  /*05f0*/  SYNCS.EXCH.64 URZ, [UR6+0x13278], UR4 ;  /* 0x01327804063f75b2 */ /* 0x0008220008000100 */
[----:B------:R4:W0:Y:S02]  /*0600*/  SYNCS.EXCH.64 URZ, [UR6+0x13288], UR4 ;  /* 0x01328804063f75b2 */ /* 0x0008240008000100 */
[----:B----4-:R-:W-:Y:S01]  /*0610*/  NOP ;  /* 0x0000000000007918 */ /* 0x010fe20000000000 */
.L_x_1358:
        /* <DEDUP_REMOVED lines=22> */
.L_x_1359:
[----:B------:R-:W4:Y:S01]  /*0780*/  SHFL.IDX PT, R4, R0, RZ, 0x1f ;  /* 0x00001fff00047589 */ /* 0x000f2200000e0000 */
[----:B------:R-:W-:Y:S01]  /*0790*/  NOP ;  /* 0x0000000000007918 */ /* 0x000fe20000000000 */
[----:B------:R-:W0:Y:S01]  /*07a0*/  S2R R3, SR_CgaCtaId ;  /* 0x0000000000037919 */ /* 0x000e220000008800 */
[----:B----4-:R-:W-:-:S13]  /*07b0*/  ISETP.NE.AND P0, PT, R4, RZ, PT ;  /* 0x000000ff0400720c */ /* 0x010fda0003f05270 */
[----:B0-----:R-:W-:Y:S05]  /*07c0*/  @P0 BRA `(.L_x_1360) ;  /* 0x0000000000480947 */ /* 0x001fea0003800000 */
[----:B-1----:R-:W0:Y:S01]  /*07d0*/  S2UR UR5, SR_CgaCtaId ;  /* 0x00000000000579c3 */ /* 0x002e220000008800 */
        /* <DEDUP_REMOVED lines=13> */
[----:B------:R0:W1:Y:S01]  /*08b0*/  SYNCS.EXCH.64 URZ, [UR8+0x132c0], UR6 ;  /* 0x0132c006083f75b2 */ /* 0x0000620008000100 */
[----:B------:R0:W0:Y:S01]  /*08c0*/  SYNCS.EXCH.64 URZ, [UR8+0x132b8], UR4 ;  /* 0x0132b804083f75b2 */ /* 0x0000220008000100 */
[----:B------:R0:W0:Y:S01]  /*08d0*/  SYNCS.EXCH.64 URZ, [UR8+0x132c8], UR6 ;  /* 0x0132c806083f75b2 */ /* 0x0000220008000100 */
[----:B------:R-:W-:Y:S01]  /*08e0*/  NOP ;  /* 0x0000000000007918 */ /* 0x000fe20000000000 */
.L_x_1360:
[----:B------:R-:W-:Y:S01]  /*08f0*/  ISETP.NE.AND P0, PT, R2, RZ, PT ;  /* 0x000000ff0200720c */ /* 0x000fe20003f05270 */
[----:B------:R-:W-:Y:S01]  /*0900*/  IMAD.MOV.U32 R2, RZ, RZ, 0x1 ;  /* 0x00000001ff027424 */ /* 0x000fe200078e00ff */
[----:B------:R-:W-:Y:S01]  /*0910*/  NOP ;  /* 0x0000000000007918 */ /* 0x000fe20000000000 */
[----:B------:R-:W-:Y:S01]  /*0920*/  ULDC.64 UR40, c[0x0][0x208] ;  /* 0x0000820000287ab9 */ /* 0x000fe20000000a00 */
[----:B------:R-:W-:Y:S02]  /*0930*/  BSSY B8, `(.L_x_1361) ;  /* 0x0002342000087945 */ /* 0x000fe40003800000 */
[----:B------:R-:W-:-:S05]  /*0940*/  SEL R2, R2, 0x2, !P0 ;  /* 0x0000000202027807 */ /* 0x000fca0004000000 */
[----:B------:R0:W-:Y:S02]  /*0950*/  STL [R1+0x30], R2 ;  /* 0x0000300201007387 */ /* 0x0001e40000100800 */
[----:B01234-:R-:W-:Y:S06]  /*0960*/  BAR.SYNC.DEFER_BLOCKING 0x0 ;  /* 0x0000000000007b1d */ /* 0x01ffec0000010000 */
[----:B------:R-:W-:Y:S05]  /*0970*/  @!P0 BRA `(.L_x_1362) ;  /* 0x000001a800c88947 */ /* 0x000fea0003800000 */
.L_x_1363:
        /* <DEDUP_REMOVED lines=16> */
[----:B------:R-:W2:Y:S01]  /*0a80*/  LDL.LU R20, [R1+0x30] ;  /* 0x0000300001147983 */ /* 0x000ea20000300800 */
[----:B------:R-:W0:Y:S02]  /*0a90*/  S2R R0, SR_TID.X ;  /* 0x0000000000007919 */ /* 0x000e240000002100 */
[----:B0-----:R-:W-:-:S05]  /*0aa0*/  VIADD R0, R0, 0xffffff80 ;  /* 0xffffff8000007836 */ /* 0x001fca0000000000 */
[----:B------:R-:W-:-:S04]  /*0ab0*/  SHF.R.S32.HI R5, RZ, 0x1f, R0 ;  /* 0x0000001fff057819 */ /* 0x000fc80000011400 */
[-C--:B------:R-:W-:Y:S02]  /*0ac0*/  LEA.HI R7, R5, R0.reuse, RZ, 0x7 ;  /* 0x0000000005077211 */ /* 0x080fe400078f38ff */
[-C--:B------:R-:W-:Y:S02]  /*0ad0*/  LEA.HI R2, R0, R0.reuse, RZ, 0x1 ;  /* 0x0000000000027211 */ /* 0x080fe400078f08ff */
[----:B------:R-:W-:Y:S02]  /*0ae0*/  LOP3.LUT R9, R7, 0xffffff80, RZ, 0xc0, !PT ;  /* 0xffffff8007097812 */ /* 0x000fe400078ec0ff */
[----:B------:R-:W-:Y:S02]  /*0af0*/  LEA.HI R4, R5, R0, RZ, 0x2 ;  /* 0x0000000005047211 */ /* 0x000fe400078f10ff */
[----:B------:R-:W-:Y:S01]  /*0b00*/  LOP3.LUT R3, R2, 0xfffffffe, RZ, 0xc0, !PT ;  /* 0xfffffffe02037812 */ /* 0x000fe200078ec0ff */
[----:B------:R-:W-:Y:S01]  /*0b10*/  IMAD.IADD R9, R0, 0x1, -R9 ;  /* 0x0000000100097824 */ /* 0x000fe200078e0a09 */
[----:B------:R-:W-:-:S02]  /*0b20*/  LOP3.LUT R11, R4, 0xfffffffc, RZ, 0xc0, !PT ;  /* 0xfffffffc040b7812 */ /* 0x000fc400078ec0ff */
[----:B------:R-:W-:Y:S01]  /*0b30*/  LEA.HI R6, R5, R0, RZ, 0x4 ;  /* 0x0000000005067211 */ /* 0x000fe200078f20ff */
[C---:B------:R-:W-:Y:S01]  /*0b40*/  IMAD.IADD R3, R0.reuse, 0x1, -R3 ;  /* 0x0000000100037824 */ /* 0x040fe200078e0a03 */
[----:B------:R-:W-:Y:S01]  /*0b50*/  SHF.R.S32.HI R10, RZ, 0x1f, R9 ;  /* 0x0000001fff0a7819 */ /* 0x000fe20000011409 */
[----:B------:R-:W-:Y:S01]  /*0b60*/  IMAD.IADD R19, R0, 0x1, -R11 ;  /* 0x0000000100137824 */ /* 0x000fe200078e0a0b */
[--C-:B------:R-:W-:Y:S02]  /*0b70*/  SHF.R.S32.HI R0, RZ, 0x2, R4.reuse ;  /* 0x00000002ff007819 */ /* 0x100fe40000011404 */
[----:B------:R-:W-:Y:S02]  /*0b80*/  SHF.R.S32.HI R5, RZ, 0x1f, R4 ;  /* 0x0000001fff057819 */ /* 0x000fe40000011404 */
[----:B------:R-:W-:Y:S02]  /*0b90*/  LEA.HI R12, R10, R9, RZ, 0x2 ;  /* 0x000000090a0c7211 */ /* 0x000fe400078f10ff */
[----:B------:R-:W-:-:S02]  /*0ba0*/  LEA.HI R5, R5, R0, RZ, 0x2 ;  /* 0x0000000005057211 */ /* 0x000fc400078f10ff */
[----:B------:R-:W-:Y:S02]  /*0bb0*/  SHF.R.S32.HI R18, RZ, 0x1, R2 ;  /* 0x00000001ff127819 */ /* 0x000fe40000011402 */
[--C-:B------:R-:W-:Y:S02]  /*0bc0*/  SHF.R.S32.HI R16, RZ, 0x2, R12.reuse ;  /* 0x00000002ff107819 */ /* 0x100fe4000001140c */
[----:B------:R-:W-:Y:S02]  /*0bd0*/  SHF.R.S32.HI R17, RZ, 0x1f, R12 ;  /* 0x0000001fff117819 */ /* 0x000fe4000001140c */
[----:B------:R-:W-:Y:S02]  /*0be0*/  LOP3.LUT R5, R5, 0xfffffffc, RZ, 0xc0, !PT ;  /* 0xfffffffc05057812 */ /* 0x000fe400078ec0ff */
[----:B------:R-:W-:Y:S02]  /*0bf0*/  SHF.R.S32.HI R8, RZ, 0x7, R7 ;  /* 0x00000007ff087819 */ /* 0x000fe40000011407 */
[----:B------:R-:W-:-:S02]  /*0c00*/  LEA.HI R2, R2, R18, RZ, 0x1 ;  /* 0x0000001202027211 */ /* 0x000fc400078f08ff */
[----:B------:R-:W-:Y:S01]  /*0c10*/  LEA.HI R17, R17, R16, RZ, 0x3 ;  /* 0x0000001011117211 */ /* 0x000fe200078f18ff */
[----:B------:R-:W-:Y:S01]  /*0c20*/  IMAD.IADD R5, R0, 0x1, -R5 ;  /* 0x0000000100057824 */ /* 0x000fe200078e0a05 */
[----:B------:R-:W-:Y:S01]  /*0c30*/  LOP3.LUT R2, R2, 0x3fffffe, RZ, 0xc0, !PT ;  /* 0x03fffffe02027812 */ /* 0x000fe200078ec0ff */
[----:B------:R-:W-:Y:S01]  /*0c40*/  IMAD.HI R4, R8, 0x55555556, RZ ;  /* 0x5555555608047827 */ /* 0x000fe200078e02ff */
[----:B------:R-:W-:Y:S02]  /*0c50*/  LOP3.LUT R17, R17, 0xfffffff8, RZ, 0xc0, !PT ;  /* 0xfffffff811117812 */ /* 0x000fe400078ec0ff */
[----:B------:R-:W-:Y:S01]  /*0c60*/  LEA.HI R10, R10, R9, RZ, 0x5 ;  /* 0x000000090a0a7211 */ /* 0x000fe200078f28ff */
[----:B------:R-:W-:Y:S01]  /*0c70*/  IMAD.SHL.U32 R5, R5, 0x80, RZ ;  /* 0x0000008005057824 */ /* 0x000fe200078e00ff */
[----:B------:R-:W-:Y:S01]  /*0c80*/  LEA.HI R0, R19, R19, RZ, 0x1 ;  /* 0x0000001313007211 */ /* 0x000fe200078f08ff */
[----:B------:R-:W-:Y:S01]  /*0c90*/  IMAD.IADD R2, R18, 0x1, -R2 ;  /* 0x0000000112027824 */ /* 0x000fe200078e0a02 */
[----:B------:R-:W-:Y:S01]  /*0ca0*/  LEA.HI R11, R4, R4, RZ, 0x1 ;  /* 0x00000004040b7211 */ /* 0x000fe200078f08ff */
[----:B------:R-:W-:Y:S01]  /*0cb0*/  IMAD.IADD R17, R16, 0x1, -R17 ;  /* 0x0000000110117824 */ /* 0x000fe200078e0a11 */
[----:B------:R-:W-:Y:S01]  /*0cc0*/  SHF.R.S32.HI R10, RZ, 0x5, R10 ;  /* 0x00000005ff0a7819 */ /* 0x000fe2000001140a */
[----:B------:R-:W-:Y:S01]  /*0cd0*/  IMAD.SHL.U32 R18, R3, 0x10, RZ ;  /* 0x0000001003127824 */ /* 0x000fe200078e00ff */
[----:B------:R-:W-:-:S02]  /*0ce0*/  LOP3.LUT R0, R0, 0x1ffffffe, RZ, 0xc0, !PT ;  /* 0x1ffffffe00007812 */ /* 0x000fc400078ec0ff */
[----:B------:R-:W-:Y:S02]  /*0cf0*/  SHF.R.S32.HI R7, RZ, 0x4, R6 ;  /* 0x00000004ff077819 */ /* 0x000fe40000011406 */
[----:B------:R-:W-:Y:S01]  /*0d00*/  LOP3.LUT R5, R5, 0x180, RZ, 0xc0, !PT ;  /* 0x0000018005057812 */ /* 0x000fe200078ec0ff */
[----:B------:R-:W-:Y:S02]  /*0d10*/  IMAD R11, R11, -0x3, R8 ;  /* 0xfffffffd0b0b7824 */ /* 0x000fe400078e0208 */
[----:B------:R-:W-:Y:S01]  /*0d20*/  IMAD R10, R10, 0x10, R17 ;  /* 0x000000100a0a7824 */ /* 0x000fe200078e0211 */
[----:B------:R-:W-:Y:S01]  /*0d30*/  SHF.R.U32.HI R3, RZ, 0x3, R5 ;  /* 0x00000003ff037819 */ /* 0x000fe20000011605 */
[----:B------:R-:W-:Y:S01]  /*0d40*/  IMAD.IADD R19, R19, 0x1, -R0 ;  /* 0x0000000113137824 */ /* 0x000fe200078e0a00 */
[----:B------:R-:W-:Y:S01]  /*0d50*/  LOP3.LUT R0, R5, 0x10, R18, 0xf8, !PT ;  /* 0x0000001005007812 */ /* 0x000fe200078ef812 */
[----:B------:R-:W-:Y:S01]  /*0d60*/  IMAD R7, R7, 0x8, R2 ;  /* 0x0000000807077824 */ /* 0x000fe200078e0202 */
[----:B------:R-:W-:Y:S01]  /*0d70*/  LOP3.LUT R2, R5, 0x30, R18, 0xf8, !PT ;  /* 0x0000003005027812 */ /* 0x000fe200078ef812 */
[----:B------:R-:W-:Y:S01]  /*0d80*/  IMAD R10, R11, 0x40, R10 ;  /* 0x000000400b0a7824 */ /* 0x000fe200078e020a */
[----:B------:R-:W-:-:S02]  /*0d90*/  LOP3.LUT R0, R0, R3, RZ, 0x3c, !PT ;  /* 0x0000000300007212 */ /* 0x000fc400078e3cff */
[----:B------:R-:W-:Y:S01]  /*0da0*/  LOP3.LUT R3, R2, R3, RZ, 0x3c, !PT ;  /* 0x0000000302037212 */ /* 0x000fe200078e3cff */
[----:B------:R-:W-:Y:S01]  /*0db0*/  IMAD R2, R19, 0x8, R10 ;  /* 0x0000000813027824 */ /* 0x000fe200078e020a */
[----:B------:R-:W-:Y:S01]  /*0dc0*/  STL [R1+0x54], R13 ;  /* 0x0000540d01007387 */ /* 0x000fe20000100800 */
[----:B------:R-:W-:-:S03]  /*0dd0*/  VIADD R4, R18, 0x20 ;  /* 0x0000002012047836 */ /* 0x000fc60000000000 */
[----:B------:R2:W-:Y:S01]  /*0de0*/  STL [R1+0x44], R2 ;  /* 0x0000440201007387 */ /* 0x0005e20000100800 */
[----:B------:R-:W-:-:S03]  /*0df0*/  LOP3.LUT R12, R12, 0x7ffffffc, RZ, 0xc0, !PT ;  /* 0x7ffffffc0c0c7812 */ /* 0x000fc600078ec0ff */
[----:B------:R-:W-:Y:S04]  /*0e00*/  STL [R1+0x58], R14 ;  /* 0x0000580e01007387 */ /* 0x000fe80000100800 */
[----:B------:R-:W-:Y:S04]  /*0e10*/  STL [R1+0x5c], R15 ;  /* 0x00005c0f01007387 */ /* 0x000fe80000100800 */
[----:B------:R-:W-:Y:S01]  /*0e20*/  STL [R1+0x68], RZ ;  /* 0x000068ff01007387 */ /* 0x000fe20000100800 */
[----:B------:R-:W-:-:S04]  /*0e30*/  IMAD.IADD R12, R9, 0x1, -R12 ;  /* 0x00000001090c7824 */ /* 0x000fc800078e0a0c */
[----:B------:R-:W-:Y:S01]  /*0e40*/  IMAD.SHL.U32 R5, R12, 0x2, RZ ;  /* 0x000000020c057824 */ /* 0x000fe200078e00ff */
[----:B------:R-:W-:Y:S01]  /*0e50*/  CS2R R156, SRZ ;  /* 0x00000000009c7805 */ /* 0x000fe2000001ff00 */
[----:B------:R-:W-:Y:S01]  /*0e60*/  IMAD.MOV.U32 R23, RZ, RZ, RZ ;  /* 0x000000ffff177224 */ /* 0x000fe200078e00ff */
[----:B------:R-:W-:Y:S02]  /*0e70*/  SHF.R.S32.HI R19, RZ, 0x1f, R18 ;  /* 0x0000001fff137819 */ /* 0x000fe40000011412 */
[----:B--2---:R-:W-:-:S05]  /*0e80*/  LOP3.LUT R2, R20, 0x1, RZ, 0xfc, !PT ;  /* 0x0000000114027812 */ /* 0x004fca00078efcff */
[----:B------:R0:W-:Y:S04]  /*0e90*/  STL [R1+0x10], R2 ;  /* 0x0000100201007387 */ /* 0x0001e80000100800 */
[----:B------:R-:W-:Y:S04]  /*0ea0*/  STL [R1+0x24], RZ ;  /* 0x000024ff01007387 */ /* 0x000fe80000100800 */
[----:B------:R1:W-:Y:S01]  /*0eb0*/  STL [R1+0x20], R4 ;  /* 0x0000200401007387 */ /* 0x0003e20000100800 */
[----:B0-----:R-:W-:Y:S01]  /*0ec0*/  IMAD.SHL.U32 R2, R7, 0x40, RZ ;  /* 0x0000004007027824 */ /* 0x001fe200078e00ff */
[----:B-1----:R-:W-:-:S04]  /*0ed0*/  SHF.R.S32.HI R4, RZ, 0x1f, R4 ;  /* 0x0000001fff047819 */ /* 0x002fc80000011404 */
[----:B------:R-:W-:Y:S04]  /*0ee0*/  STL [R1+0x4c], R2 ;  /* 0x00004c0201007387 */ /* 0x000fe80000100800 */
[----:B------:R0:W-:Y:S04]  /*0ef0*/  STL [R1+0x3c], R4 ;  /* 0x00003c0401007387 */ /* 0x0001e80000100800 */
[----:B------:R1:W-:Y:S01]  /*0f00*/  STL [R1+0x28], R5 ;  /* 0x0000280501007387 */ /* 0x0003e20000100800 */
[----:B0-----:R-:W-:Y:S01]  /*0f10*/  IMAD.IADD R4, R2, 0x1, R0 ;  /* 0x0000000102047824 */ /* 0x001fe200078e0200 */
[----:B------:R-:W-:-:S05]  /*0f20*/  IADD3 R0, R22, R2, R3 ;  /* 0x0000000216007210 */ /* 0x000fca0007ffe003 */
[----:B------:R1:W-:Y:S04]  /*0f30*/  STL [R1+0x70], R0 ;  /* 0x0000700001007387 */ /* 0x0003e80000100800 */
[----:B------:R1:W-:Y:S02]  /*0f40*/  STL [R1+0x40], R4 ;  /* 0x0000400401007387 */ /* 0x0003e40000100800 */
.L_x_1553:
[----:B--2---:R-:W2:Y:S01]  /*0f50*/  LDL.LU R12, [R1+0x58] ;  /* 0x00005800010c7983 */ /* 0x004ea20000300800 */
[----:B------:R-:W-:Y:S01]  /*0f60*/  ULDC.64 UR4, c[0x0][0xa28] ;  /* 0x00028a0000047ab9 */ /* 0x000fe20000000a00 */
[----:B01----:R-:W0:Y:S01]  /*0f70*/  LDC.64 R4, c[0x0][0xa08] ;  /* 0x00028200ff047b82 */ /* 0x003e220000000a00 */
[----:B------:R-:W-:Y:S01]  /*0f80*/  IMAD.MOV.U32 R65, RZ, RZ, RZ ;  /* 0x000000ffff417224 */ /* 0x000fe200078e00ff */
[----:B---3-5:R-:W0:Y:S01]  /*0f90*/  LDL R26, [R1+0x5c] ;  /* 0x00005c00011a7983 */ /* 0x028e220000100800 */
[----:B------:R-:W-:Y:S01]  /*0fa0*/  ISETP.NE.U32.AND P0, PT, RZ, UR4, PT ;  /* 0x00000004ff007c0c */ /* 0x000fe2000bf05070 */
[----:B------:R-:W-:Y:S01]  /*0fb0*/  IMAD.MOV.U32 R11, RZ, RZ, RZ ;  /* 0x000000ffff0b7224 */ /* 0x000fe200078e00ff */
[----:B------:R-:W-:Y:S02]  /*0fc0*/  ULDC.64 UR6, c[0x0][0xa20] ;  /* 0x0002880000067ab9 */ /* 0x000fe40000000a00 */
[----:B------:R-:W-:Y:S01]  /*0fd0*/  ISETP.NE.AND.EX P0, PT, RZ, UR5, PT, P0 ;  /* 0x00000005ff007c0c */ /* 0x000fe2000bf05300 */
[----:B------:R-:W-:-:S02]  /*0fe0*/  ULDC.64 UR4, c[0x0][0xa18] ;  /* 0x0002860000047ab9 */ /* 0x000fc40000000a00 */
[----:B------:R-:W-:-:S04]  /*0ff0*/  ISETP.NE.U32.AND P1, PT, RZ, UR4, PT ;  /* 0x00000004ff007c0c */ /* 0x000fc8000bf25070 */
[----:B------:R-:W-:Y:S01]  /*1000*/  ISETP.NE.AND.EX P1, PT, RZ, UR5, PT, P1 ;  /* 0x00000005ff007c0c */ /* 0x000fe2000bf25310 */
[----:B------:R-:W-:Y:S02]  /*1010*/  ULDC.64 UR4, c[0x0][0xa08] ;  /* 0x0002820000047ab9 */ /* 0x000fe40000000a00 */
[----:B------:R-:W-:-:S03]  /*1020*/  ISETP.NE.U32.AND P3, PT, RZ, UR4, PT ;  /* 0x00000004ff007c0c */ /* 0x000fc6000bf65070 */
[----:B------:R-:W1:Y:S08]  /*1030*/  @P0 LDC.64 R2, c[0x0][0xa28] ;  /* 0x00028a00ff020b82 */ /* 0x000e700000000a00 */
[----:B------:R-:W3:Y:S01]  /*1040*/  @P1 LDC.64 R6, c[0x0][0xa18] ;  /* 0x00028600ff061b82 */ /* 0x000ee20000000a00 */
[----:B------:R-:W-:Y:S01]  /*1050*/  ULDC UR4, c[0x0][0x288] ;  /* 0x0000a20000047ab9 */ /* 0x000fe20000000800 */
[----:B------:R-:W-:Y:S01]  /*1060*/  ISETP.NE.AND.EX P3, PT, RZ, UR5, PT, P3 ;  /* 0x00000005ff007c0c */ /* 0x000fe2000bf65330 */
[----:B------:R-:W-:Y:S01]  /*1070*/  IMAD.U32 R0, RZ, RZ, UR4 ;  /* 0x00000004ff007e24 */ /* 0x000fe2000f8e00ff */
[----:B------:R-:W-:Y:S01]  /*1080*/  ULDC.64 UR4, c[0x0][0x418] ;  /* 0x0001060000047ab9 */ /* 0x000fe20000000a00 */
[----:B0-----:R-:W-:-:S04]  /*1090*/  IMAD.WIDE R8, R26, 0x4, R4 ;  /* 0x000000041a087825 */ /* 0x001fc800078e0204 */
[----:B---3--:R-:W-:-:S06]  /*10a0*/  @P1 IMAD.WIDE R4, R26, 0x4, R6 ;  /* 0x000000041a041825 */ /* 0x008fcc00078e0206 */
[----:B------:R-:W5:Y:S01]  /*10b0*/  @P3 LDG.E R65, desc[UR40][R8.64] ;  /* 0x0000002808413981 */ /* 0x000f62000c1e1900 */
[----:B-1----:R-:W-:-:S03]  /*10c0*/  @P0 IMAD.WIDE R2, R26, 0x4, R2 ;  /* 0x000000041a020825 */ /* 0x002fc600078e0202 */
[----:B------:R-:W3:Y:S04]  /*10d0*/  @P1 LDG.E R0, desc[UR40][R4.64] ;  /* 0x0000002804001981 */ /* 0x000ee8000c1e1900 */
[----:B------:R2:W5:Y:S02]  /*10e0*/  @P0 LDG.E R11, desc[UR40][R2.64] ;  /* 0x00000028020b0981 */ /* 0x000564000c1e1900 */
[----:B--2---:R-:W-:-:S04]  /*10f0*/  LOP3.LUT R2, R12, 0xff000000, RZ, 0xc0, !PT ;  /* 0xff0000000c027812 */ /* 0x004fc800078ec0ff */
[----:B------:R-:W-:Y:S01]  /*1100*/  SHF.R.U32.HI R3, RZ, 0x8, R2 ;  /* 0x00000008ff037819 */ /* 0x000fe20000011602 */
[----:B------:R-:W-:-:S03]  /*1110*/  UISETP.NE.U32.AND UP0, UPT, UR4, URZ, UPT ;  /* 0x0000003f0400728c */ /* 0x000fc6000bf05070 */
[----:B------:R-:W-:Y:S01]  /*1120*/  ULDC UR4, c[0x0][0x424] ;  /* 0x0001090000047ab9 */ /* 0x000fe20000000800 */
[----:B------:R-:W-:Y:S01]  /*1130*/  UISETP.NE.AND.EX UP0, UPT, UR5, URZ, UPT, UP0 ;  /* 0x0000003f0500728c */ /* 0x000fe2000bf05300 */
[----:B------:R-:W-:Y:S02]  /*1140*/  ISETP.NE.U32.AND P2, PT, RZ, UR6, PT ;  /* 0x00000006ff007c0c */ /* 0x000fe4000bf45070 */
[----:B------:R-:W-:Y:S01]  /*1150*/  ULDC UR5, c[0x0][0x2f0] ;  /* 0x0000bc0000057ab9 */ /* 0x000fe20000000800 */
[----:B------:R-:W-:Y:S01]  /*1160*/  USEL UR4, UR4, 0x1, UP0 ;  /* 0x0000000104047887 */ /* 0x000fe20008000000 */
[----:B------:R-:W-:-:S03]  /*1170*/  ISETP.NE.AND.EX P2, PT, RZ, UR7, PT, P2 ;  /* 0x00000007ff007c0c */ /* 0x000fc6000bf45320 */
[----:B------:R-:W-:-:S03]  /*1180*/  UIMAD UR4, UR4, UR5, URZ ;  /* 0x00000005040472a4 */ /* 0x000fc6000f8e023f */
[----:B------:R-:W-:Y:S01]  /*1190*/  ULDC UR5, c[0x0][0x348] ;  /* 0x0000d20000057ab9 */ /* 0x000fe20000000800 */
[----:B---3--:R0:W-:Y:S01]  /*11a0*/  STL [R1+0x4], R0 ;  /* 0x0000040001007387 */ /* 0x0081e20000100800 */
[----:B------:R-:W-:Y:S01]  /*11b0*/  IMAD.MOV.U32 R14, RZ, RZ, R0 ;  /* 0x000000ffff0e7224 */ /* 0x000fe200078e0000 */
[----:B0-----:R-:W-:-:S04]  /*11c0*/  LOP3.LUT R0, R12, 0xff0000, RZ, 0xc0, !PT ;  /* 0x00ff00000c007812 */ /* 0x001fc800078ec0ff */
[----:B------:R-:W-:Y:S02]  /*11d0*/  LEA.HI R10, R0, R3, RZ, 0x10 ;  /* 0x00000003000a7211 */ /* 0x000fe400078f80ff */
[----:B------:R-:W-:Y:S01]  /*11e0*/  LOP3.LUT R0, R12, 0xffff, RZ, 0xc0, !PT ;  /* 0x0000ffff0c007812 */ /* 0x000fe200078ec0ff */
[----:B------:R0:W-:Y:S04]  /*11f0*/  STL [R1+0x64], R26 ;  /* 0x0000641a01007387 */ /* 0x0001e80000100800 */
[----:B------:R0:W-:Y:S01]  /*1200*/  STL [R1+0x8], R0 ;  /* 0x0000080001007387 */ /* 0x0001e20000100800 */
[----:B------:R-:W-:Y:S05]  /*1210*/  @P1 BRA `(.L_x_1365) ;  /* 0x0000000000281947 */ /* 0x000fea0003800000 */
[----:B------:R-:W-:Y:S02]  /*1220*/  ULDC.64 UR6, c[0x0][0xa00] ;  /* 0x0002800000067ab9 */ /* 0x000fe40000000a00 */
[----:B------:R-:W-:-:S04]  /*1230*/  ISETP.NE.U32.AND P0, PT, RZ, UR6, PT ;  /* 0x00000006ff007c0c */ /* 0x000fc8000bf05070 */
[----:B------:R-:W-:-:S13]  /*1240*/  ISETP.NE.AND.EX P0, PT, RZ, UR7, PT, P0 ;  /* 0x00000007ff007c0c */ /* 0x000fda000bf05300 */
[----:B------:R-:W-:Y:S05]  /*1250*/  @!P0 BRA `(.L_x_1365) ;  /* 0x0000000000188947 */ /* 0x000fea0003800000 */
[----:B------:R-:W1:Y:S02]  /*1260*/  LDC.64 R2, c[0x0][0xa00] ;  /* 0x00028000ff027b82 */ /* 0x000e640000000a00 */
[----:B-1----:R-:W-:-:S05]  /*1270*/  IMAD.WIDE R2, R26, 0x4, R2 ;  /* 0x000000041a027825 */ /* 0x002fca00078e0202 */
[----:B0-----:R-:W2:Y:S04]  /*1280*/  LDG.E R0, desc[UR40][R2.64] ;  /* 0x0000002802007981 */ /* 0x001ea8000c1e1900 */
[----:B------:R-:W2:Y:S02]  /*1290*/  LDG.E R5, desc[UR40][R2.64+0x4] ;  /* 0x0000042802057981 */ /* 0x000ea4000c1e1900 */
[----:B--2---:R-:W-:-:S05]  /*12a0*/  IMAD.IADD R14, R5, 0x1, -R0 ;  /* 0x00000001050e7824 */ /* 0x004fca00078e0a00 */
[----:B------:R1:W-:Y:S02]  /*12b0*/  STL [R1+0x4], R14 ;  /* 0x0000040e01007387 */ /* 0x0003e40000100800 */
.L_x_1365:
[----:B------:R-:W-:Y:S02]  /*12c0*/  IMAD.U32 R48, RZ, RZ, UR5 ;  /* 0x00000005ff307e24 */ /* 0x000fe4000f8e00ff */
[----:B------:R-:W-:Y:S01]  /*12d0*/  IMAD.U32 R24, RZ, RZ, UR4 ;  /* 0x00000004ff187e24 */ /* 0x000fe2000f8e00ff */
[----:B------:R-:W-:Y:S06]  /*12e0*/  @!P2 BRA `(.L_x_1366) ;  /* 0x000000000010a947 */ /* 0x000fec0003800000 */
[----:B------:R-:W2:Y:S02]  /*12f0*/  LDC.64 R24, c[0x0][0xa20] ;  /* 0x00028800ff187b82 */ /* 0x000ea40000000a00 */
[----:B--2---:R-:W-:-:S06]  /*1300*/  IMAD.WIDE R24, R26, 0x4, R24 ;  /* 0x000000041a187825 */ /* 0x004fcc00078e0218 */
[----:B------:R2:W5:Y:S01]  /*1310*/  LDG.E R24, desc[UR40][R24.64] ;  /* 0x0000002818187981 */ /* 0x000562000c1e1900 */
[----:B------:R-:W-:Y:S05]  /*1320*/  BRA `(.L_x_1367) ;  /* 0x0000000000107947 */ /* 0x000fea0003800000 */
.L_x_1366:
[----:B------:R-:W-:Y:S05]  /*1330*/  @!P3 BRA `(.L_x_1367) ;  /* 0x00000000000cb947 */ /* 0x000fea0003800000 */
[----:B------:R-:W2:Y:S04]  /*1340*/  LDG.E R3, desc[UR40][R8.64] ;  /* 0x0000002808037981 */ /* 0x000ea8000c1e1900 */
[----:B------:R-:W2:Y:S02]  /*1350*/  LDG.E R24, desc[UR40][R8.64+0x4] ;  /* 0x0000042808187981 */ /* 0x000ea4000c1e1900 */
[----:B--2---:R-:W-:-:S07]  /*1360*/  IMAD.IADD R24, R24, 0x1, -R3 ;  /* 0x0000000118187824 */ /* 0x004fce00078e0a03 */
.L_x_1367:
[----:B------:R-:W-:Y:S01]  /*1370*/  ULDC.64 UR4, c[0x0][0xa10] ;  /* 0x0002840000047ab9 */ /* 0x000fe20000000a00 */
[----:B------:R-:W3:Y:S01]  /*1380*/  LDL R8, [R1+0x54] ;  /* 0x0000540001087983 */ /* 0x000ee20000100800 */
[----:B------:R-:W-:Y:S01]  /*1390*/  ISETP.NE.U32.AND P0, PT, RZ, UR4, PT ;  /* 0x00000004ff007c0c */ /* 0x000fe2000bf05070 */
[----:B------:R-:W4:Y:S03]  /*13a0*/  LDC R6, c[0x0][0x448] ;  /* 0x00011200ff067b82 */ /* 0x000f260000000800 */
[----:B------:R-:W-:Y:S01]  /*13b0*/  ISETP.NE.AND.EX P0, PT, RZ, UR5, PT, P0 ;  /* 0x00000005ff007c0c */ /* 0x000fe2000bf05300 */
[----:B------:R-:W-:Y:S02]  /*13c0*/  ULDC.64 UR4, c[0x0][0xa30] ;  /* 0x00028c0000047ab9 */ /* 0x000fe40000000a00 */
[----:B------:R-:W-:Y:S01]  /*13d0*/  ISETP.NE.U32.AND P1, PT, RZ, UR4, PT ;  /* 0x00000004ff007c0c */ /* 0x000fe2000bf25070 */
[----:B-----5:R-:W-:Y:S01]  /*13e0*/  IMAD.MOV.U32 R45, RZ, RZ, R24 ;  /* 0x000000ffff2d7224 */ /* 0x020fe200078e0018 */
[----:B------:R-:W1:Y:S02]  /*13f0*/  LDC.64 R12, c[0x0][0x9e0] ;  /* 0x00027800ff0c7b82 */ /* 0x000e640000000a00 */
[----:B------:R-:W-:-:S06]  /*1400*/  ISETP.NE.AND.EX P1, PT, RZ, UR5, PT, P1 ;  /* 0x00000005ff007c0c */ /* 0x000fcc000bf25310 */
[----:B------:R-:W0:Y:S08]  /*1410*/  @P0 LDC.64 R2, c[0x0][0xa10] ;  /* 0x00028400ff020b82 */ /* 0x000e300000000a00 */
[----:B------:R-:W2:Y:S01]  /*1420*/  @P1 LDC.64 R4, c[0x0][0xa30] ;  /* 0x00028c00ff041b82 */ /* 0x000ea20000000a00 */
[----:B0-----:R-:W-:-:S05]  /*1430*/  @P0 IMAD.WIDE R2, R26, 0x4, R2 ;  /* 0x000000041a020825 */ /* 0x001fca00078e0202 */
[----:B------:R-:W3:Y:S04]  /*1440*/  @P0 LDG.E R0, desc[UR40][R2.64] ;  /* 0x0000002802000981 */ /* 0x000ee8000c1e1900 */
[----:B------:R0:W3:Y:S01]  /*1450*/  @P0 LDG.E R7, desc[UR40][R2.64+0x4] ;  /* 0x0000042802070981 */ /* 0x0000e2000c1e1900 */
[----:B--2---:R-:W-:-:S05]  /*1460*/  @P1 IMAD.WIDE R4, R26, 0x4, R4 ;  /* 0x000000041a041825 */ /* 0x004fca00078e0204 */
[----:B------:R2:W5:Y:S01]  /*1470*/  @P1 LDG.E R45, desc[UR40][R4.64] ;  /* 0x00000028042d1981 */ /* 0x000562000c1e1900 */
[----:B----4-:R-:W-:Y:S01]  /*1480*/  ISETP.NE.AND P1, PT, R6, 0x1, PT ;  /* 0x000000010600780c */ /* 0x010fe20003f25270 */
[----:B------:R-:W-:Y:S01]  /*1490*/  IMAD.IADD R11, R24, 0x1, -R11 ;  /* 0x00000001180b7824 */ /* 0x000fe200078e0a0b */
[----:B-1----:R-:W-:-:S11]  /*14a0*/  ISETP.GE.AND P2, PT, R13, 0x1, PT ;  /* 0x000000010d00780c */ /* 0x002fd60003f46270 */
[----:B------:R-:W1:Y:S08]  /*14b0*/  @P1 LDC R9, c[0x0][0x44c] ;  /* 0x00011300ff091b82 */ /* 0x000e700000000800 */
[----:B------:R-:W4:Y:S01]  /*14c0*/  @P1 LDC R6, c[0x0][0x450] ;  /* 0x00011400ff061b82 */ /* 0x000f220000000800 */
[----:B---3--:R-:W-:-:S04]  /*14d0*/  IMAD R15, R8, 0xc0, RZ ;  /* 0x000000c0080f7824 */ /* 0x008fc800078e02ff */
[----:B0-----:R-:W-:Y:S01]  /*14e0*/  VIADD R2, R15, 0xbf ;  /* 0x000000bf0f027836 */ /* 0x001fe20000000000 */
[----:B------:R0:W-:Y:S03]  /*14f0*/  STL [R1+0x34], R15 ;  /* 0x0000340f01007387 */ /* 0x0001e60000100800 */
[----:B-1----:R-:W-:-:S05]  /*1500*/  @P1 IMAD.HI.U32 R3, R2, R9, RZ ;  /* 0x0000000902031227 */ /* 0x002fca00078e00ff */
[----:B----4-:R-:W-:Y:S01]  /*1510*/  @P1 SHF.R.U32.HI R2, RZ, R6, R3 ;  /* 0x00000006ff021219 */ /* 0x010fe20000011603 */
[----:B------:R-:W-:-:S04]  /*1520*/  @P0 IMAD.IADD R48, R7, 0x1, -R0 ;  /* 0x0000000107300824 */ /* 0x000fc800078e0a00 */
[----:B------:R-:W-:-:S04]  /*1530*/  IMAD.IADD R8, R11, 0x1, R48 ;  /* 0x000000010b087824 */ /* 0x000fc800078e0230 */
[C---:B------:R-:W-:Y:S01]  /*1540*/  VIADD R0, R8.reuse, 0x9f ;  /* 0x0000009f08007836 */ /* 0x040fe20000000000 */
[----:B------:R0:W-:Y:S01]  /*1550*/  STL [R1+0xc], R8 ;  /* 0x00000c0801007387 */ /* 0x0001e20000100800 */
[----:B--2---:R-:W-:Y:S02]  /*1560*/  IADD3 R5, R8, 0x1, -R14 ;  /* 0x0000000108057810 */ /* 0x004fe40007ffe80e */
[----:B------:R-:W-:-:S04]  /*1570*/  IMAD.HI R0, R0, 0x66666667, RZ ;  /* 0x6666666700007827 */ /* 0x000fc800078e02ff */
[----:B------:R-:W-:Y:S01]  /*1580*/  IMAD.IADD R7, R5, 0x1, R2 ;  /* 0x0000000105077824 */ /* 0x000fe200078e0202 */
[----:B------:R-:W-:-:S04]  /*1590*/  SHF.R.U32.HI R3, RZ, 0x1f, R0 ;  /* 0x0000001fff037819 */ /* 0x000fc80000011600 */
[----:B------:R-:W-:Y:S01]  /*15a0*/  LEA.HI.SX32 R44, R0, R3, 0x1a ;  /* 0x00000003002c7211 */ /* 0x000fe200078fd2ff */
[----:B------:R-:W-:Y:S01]  /*15b0*/  IMAD.IADD R0, R7, 0x1, R12 ;  /* 0x0000000107007824 */ /* 0x000fe200078e020c */
[----:B0-----:R-:W-:Y:S06]  /*15c0*/  @!P2 BRA `(.L_x_1368) ;  /* 0x000000000048a947 */ /* 0x001fec0003800000 */
[C---:B------:R-:W-:Y:S01]  /*15d0*/  ISETP.GT.AND P0, PT, R7.reuse, RZ, PT ;  /* 0x000000ff0700720c */ /* 0x040fe20003f04270 */
[----:B------:R-:W-:Y:S01]  /*15e0*/  BSSY B0, `(.L_x_1369) ;  /* 0x000000e000007945 */ /* 0x000fe20003800000 */
[----:B------:R-:W-:-:S11]  /*15f0*/  VIADD R2, R7, 0xffffffff ;  /* 0xffffffff07027836 */ /* 0x000fd60000000000 */
[----:B------:R-:W-:Y:S05]  /*1600*/  @P0 BRA `(.L_x_1370) ;  /* 0x00000000001c0947 */ /* 0x000fea0003800000 */
[----:B------:R-:W-:Y:S01]  /*1610*/  ISETP.NE.AND P0, PT, R13, 0x1, PT ;  /* 0x000000010d00780c */ /* 0x000fe20003f05270 */
[----:B------:R-:W-:-:S12]  /*1620*/  IMAD.MOV R3, RZ, RZ, -R7 ;  /* 0x000000ffff037224 */ /* 0x000fd800078e0a07 */
[----:B------:R-:W0:Y:S02]  /*1630*/  @P0 LDC.64 R4, c[0x0][0x9e8] ;  /* 0x00027a00ff040b82 */ /* 0x000e240000000a00 */
[----:B0-----:R-:W-:-:S05]  /*1640*/  @P0 IMAD.HI.U32 R2, R3, R4, RZ ;  /* 0x0000000403020227 */ /* 0x001fca00078e00ff */
[----:B------:R-:W-:-:S04]  /*1650*/  @P0 SHF.R.U32.HI R3, RZ, R5, R2 ;  /* 0x00000005ff030219 */ /* 0x000fc80000011602 */
[----:B------:R-:W-:Y:S01]  /*1660*/  LOP3.LUT R2, RZ, R3, RZ, 0x33, !PT ;  /* 0x00000003ff027212 */ /* 0x000fe200078e33ff */
[----:B------:R-:W-:Y:S06]  /*1670*/  BRA `(.L_x_1371) ;  /* 0x0000000000107947 */ /* 0x000fec0003800000 */
.L_x_1370:
[----:B------:R-:W-:-:S13]  /*1680*/  ISETP.NE.AND P0, PT, R13, 0x1, PT ;  /* 0x000000010d00780c */ /* 0x000fda0003f05270 */
[----:B------:R-:W0:Y:S02]  /*1690*/  @P0 LDC.64 R4, c[0x0][0x9e8] ;  /* 0x00027a00ff040b82 */ /* 0x000e240000000a00 */
[----:B0-----:R-:W-:-:S05]  /*16a0*/  @P0 IMAD.HI.U32 R4, R2, R4, RZ ;  /* 0x0000000402040227 */ /* 0x001fca00078e00ff */
[----:B------:R-:W-:-:S07]  /*16b0*/  @P0 SHF.R.U32.HI R2, RZ, R5, R4 ;  /* 0x00000005ff020219 */ /* 0x000fce0000011604 */
.L_x_1371:
[----:B------:R-:W-:Y:S05]  /*16c0*/  BSYNC B0 ;  /* 0x0000000000007941 */ /* 0x000fea0003800000 */
.L_x_1369:
[----:B------:R-:W-:-:S05]  /*16d0*/  IMAD R3, R2, R13, R13 ;  /* 0x0000000d02037224 */ /* 0x000fca00078e020d */
[----:B------:R-:W-:-:S07]  /*16e0*/  VIMNMX R0, R0, R3, PT ;  /* 0x0000000300007248 */ /* 0x000fce0003fe0100 */
.L_x_1368:
[----:B------:R-:W0:Y:S01]  /*16f0*/  @P1 LDC R2, c[0x0][0x44c] ;  /* 0x00011300ff021b82 */ /* 0x000e220000000800 */
[----:B------:R-:W-:Y:S01]  /*1700*/  VIADD R0, R0, 0x9f ;  /* 0x0000009f00007836 */ /* 0x000fe20000000000 */
[----:B------:R-:W-:Y:S01]  /*1710*/  ULDC UR4, c[0x0][0x9dc] ;  /* 0x0002770000047ab9 */ /* 0x000fe20000000800 */
[----:B------:R-:W-:Y:S02]  /*1720*/  IMAD.MOV.U32 R5, RZ, RZ, R15 ;  /* 0x000000ffff057224 */ /* 0x000fe400078e000f */
[----:B------:R-:W-:-:S03]  /*1730*/  IMAD.HI R0, R0, 0x66666667, RZ ;  /* 0x6666666700007827 */ /* 0x000fc600078e02ff */
[----:B------:R-:W1:Y:S01]  /*1740*/  @P1 LDC R7, c[0x0][0x450] ;  /* 0x00011400ff071b82 */ /* 0x000e620000000800 */
[----:B------:R-:W-:Y:S01]  /*1750*/  IMAD.IADD R104, R8, 0x1, -R14 ;  /* 0x0000000108687824 */ /* 0x000fe200078e0a0e */
[----:B------:R-:W-:-:S04]  /*1760*/  SHF.R.U32.HI R3, RZ, 0x1f, R0 ;  /* 0x0000001fff037819 */ /* 0x000fc80000011600 */
[----:B------:R-:W-:-:S04]  /*1770*/  LEA.HI.SX32 R3, R0, R3, 0x1a ;  /* 0x0000000300037211 */ /* 0x000fc800078fd2ff */
[----:B------:R-:W-:Y:S01]  /*1780*/  VIMNMX R6, R44, R3, PT ;  /* 0x000000032c067248 */ /* 0x000fe20003fe0100 */
[----:B0-----:R-:W-:-:S05]  /*1790*/  @P1 IMAD.HI.U32 R2, R15, R2, RZ ;  /* 0x000000020f021227 */ /* 0x001fca00078e00ff */
[----:B-1----:R-:W-:-:S05]  /*17a0*/  @P1 SHF.R.U32.HI R5, RZ, R7, R2 ;  /* 0x00000007ff051219 */ /* 0x002fca0000011602 */
[----:B------:R-:W-:-:S04]  /*17b0*/  IMAD.IADD R0, R104, 0x1, R5 ;  /* 0x0000000168007824 */ /* 0x000fc800078e0205 */
[----:B------:R-:W-:Y:S01]  /*17c0*/  VIADD R2, R0, -UR4 ;  /* 0x8000000400027c36 */ /* 0x000fe20008000000 */
[----:B------:R-:W-:Y:S06]  /*17d0*/  @!P2 BRA `(.L_x_1372) ;  /* 0x000000000044a947 */ /* 0x000fec0003800000 */
[----:B------:R-:W-:Y:S01]  /*17e0*/  ISETP.GT.AND P0, PT, R0, -0x1, PT ;  /* 0xffffffff0000780c */ /* 0x000fe20003f04270 */
[----:B------:R-:W-:-:S12]  /*17f0*/  BSSY B0, `(.L_x_1373) ;  /* 0x000000d000007945 */ /* 0x000fd80003800000 */
[----:B------:R-:W-:Y:S05]  /*1800*/  @P0 BRA `(.L_x_1374) ;  /* 0x00000000001c0947 */ /* 0x000fea0003800000 */
[----:B------:R-:W-:Y:S02]  /*1810*/  ISETP.NE.AND P0, PT, R13, 0x1, PT ;  /* 0x000000010d00780c */ /* 0x000fe40003f05270 */
[----:B------:R-:W-:-:S11]  /*1820*/  LOP3.LUT R3, RZ, R0, RZ, 0x33, !PT ;  /* 0x00000000ff037212 */ /* 0x000fd600078e33ff */
[----:B------:R-:W0:Y:S02]  /*1830*/  @P0 LDC.64 R4, c[0x0][0x9e8] ;  /* 0x00027a00ff040b82 */ /* 0x000e240000000a00 */
[----:B0-----:R-:W-:-:S05]  /*1840*/  @P0 IMAD.HI.U32 R0, R3, R4, RZ ;  /* 0x0000000403000227 */ /* 0x001fca00078e00ff */
[----:B------:R-:W-:-:S04]  /*1850*/  @P0 SHF.R.U32.HI R3, RZ, R5, R0 ;  /* 0x00000005ff030219 */ /* 0x000fc80000011600 */
[----:B------:R-:W-:Y:S01]  /*1860*/  LOP3.LUT R0, RZ, R3, RZ, 0x33, !PT ;  /* 0x00000003ff007212 */ /* 0x000fe200078e33ff */
[----:B------:R-:W-:Y:S06]  /*1870*/  BRA `(.L_x_1375) ;  /* 0x0000000000107947 */ /* 0x000fec0003800000 */
.L_x_1374:
[----:B------:R-:W-:-:S13]  /*1880*/  ISETP.NE.AND P0, PT, R13, 0x1, PT ;  /* 0x000000010d00780c */ /* 0x000fda0003f05270 */
[----:B------:R-:W0:Y:S02]  /*1890*/  @P0 LDC.64 R4, c[0x0][0x9e8] ;  /* 0x00027a00ff040b82 */ /* 0x000e240000000a00 */
[----:B0-----:R-:W-:-:S05]  /*18a0*/  @P0 IMAD.HI.U32 R4, R0, R4, RZ ;  /* 0x0000000400040227 */ /* 0x001fca00078e00ff */
[----:B------:R-:W-:-:S07]  /*18b0*/  @P0 SHF.R.U32.HI R0, RZ, R5, R4 ;  /* 0x00000005ff000219 */ /* 0x000fce0000011604 */
.L_x_1375:
[----:B------:R-:W-:Y:S05]  /*18c0*/  BSYNC B0 ;  /* 0x0000000000007941 */ /* 0x000fea0003800000 */
.L_x_1373:
[----:B------:R-:W-:-:S05]  /*18d0*/  IMAD R3, R0, R13, RZ ;  /* 0x0000000d00037224 */ /* 0x000fca00078e02ff */
[----:B------:R-:W-:-:S07]  /*18e0*/  VIMNMX R2, R2, R3, !PT ;  /* 0x0000000302027248 */ /* 0x000fce0007fe0100 */
.L_x_1372:
[----:B------:R-:W-:Y:S01]  /*18f0*/  IMAD.HI R2, R2, 0x66666667, RZ ;  /* 0x6666666702027827 */ /* 0x000fe200078e02ff */
[----:B------:R-:W-:Y:S01]  /*1900*/  LOP3.LUT R12, R10, 0xff, RZ, 0xc0, !PT ;  /* 0x000000ff0a0c7812 */ /* 0x000fe200078ec0ff */
[----:B------:R-:W-:Y:S01]  /*1910*/  BSSY B0, `(.L_x_1376) ;  /* 0x0000029000007945 */ /* 0x000fe20003800000 */
[----:B------:R-:W-:Y:S01]  /*1920*/  SHF.R.U32.HI R4, RZ, 0x10, R10 ;  /* 0x00000010ff047819 */ /* 0x000fe2000001160a */
[----:B------:R-:W-:Y:S01]  /*1930*/  IMAD.MOV.U32 R0, RZ, RZ, RZ ;  /* 0x000000ffff007224 */ /* 0x000fe200078e00ff */
[----:B------:R-:W-:Y:S01]  /*1940*/  SHF.R.U32.HI R3, RZ, 0x1f, R2 ;  /* 0x0000001fff037819 */ /* 0x000fe20000011602 */
[----:B------:R0:W-:Y:S03]  /*1950*/  STL [R1+0x6c], R12 ;  /* 0x00006c0c01007387 */ /* 0x0001e60000100800 */
[----:B------:R-:W-:Y:S01]  /*1960*/  LEA.HI.SX32 R3, R2, R3, 0x1a ;  /* 0x0000000302037211 */ /* 0x000fe200078fd2ff */
[----:B------:R0:W-:Y:S03]  /*1970*/  STL [R1+0x60], R4 ;  /* 0x0000600401007387 */ /* 0x0001e60000100800 */
[----:B------:R-:W-:-:S04]  /*1980*/  VIMNMX R9, RZ, R3, !PT ;  /* 0x00000003ff097248 */ /* 0x000fc80007fe0100 */
[----:B------:R-:W-:-:S13]  /*1990*/  ISETP.GT.AND P0, PT, R6, R9, PT ;  /* 0x000000090600720c */ /* 0x000fda0003f04270 */
[----:B0-----:R-:W-:Y:S05]  /*19a0*/  @!P0 BRA `(.L_x_1377) ;  /* 0x00000000007c8947 */ /* 0x001fea0003800000 */
[----:B------:R-:W-:Y:S01]  /*19b0*/  ISETP.NE.AND P0, PT, R4, RZ, PT ;  /* 0x000000ff0400720c */ /* 0x000fe20003f05270 */
[----:B------:R-:W-:-:S03]  /*19c0*/  ULDC UR4, c[0x0][0x9f0] ;  /* 0x00027c0000047ab9 */ /* 0x000fc60000000800 */
[----:B------:R-:W-:-:S04]  /*19d0*/  SEL R13, R4, UR4, P0 ;  /* 0x00000004040d7c07 */ /* 0x000fc80008000000 */
[-C--:B------:R-:W-:Y:S02]  /*19e0*/  IABS R5, R13.reuse ;  /* 0x0000000d00057213 */ /* 0x080fe40000000000 */
[----:B------:R-:W-:Y:S02]  /*19f0*/  IADD3 R0, R13, -0x1, R6 ;  /* 0xffffffff0d007810 */ /* 0x000fe40007ffe006 */
[----:B------:R-:W0:Y:S01]  /*1a00*/  I2F.RP R4, R5 ;  /* 0x0000000500047306 */ /* 0x000e220000209400 */
[----:B------:R-:W-:Y:S02]  /*1a10*/  IABS R10, R13 ;  /* 0x0000000d000a7213 */ /* 0x000fe40000000000 */
[----:B------:R-:W-:-:S05]  /*1a20*/  IMAD.IADD R0, R0, 0x1, -R9 ;  /* 0x0000000100007824 */ /* 0x000fca00078e0a09 */
[----:B0-----:R-:W0:Y:S02]  /*1a30*/  MUFU.RCP R4, R4 ;  /* 0x0000000400047308 */ /* 0x001e240000001000 */
[----:B0-----:R-:W-:Y:S02]  /*1a40*/  VIADD R2, R4, 0xffffffe ;  /* 0x0ffffffe04027836 */ /* 0x001fe40000000000 */
[----:B------:R-:W-:-:S04]  /*1a50*/  IMAD.MOV R4, RZ, RZ, -R10 ;  /* 0x000000ffff047224 */ /* 0x000fc800078e0a0a */
[----:B------:R0:W1:Y:S02]  /*1a60*/  F2I.FTZ.U32.TRUNC.NTZ R3, R2 ;  /* 0x0000000200037305 */ /* 0x000064000021f000 */
[----:B0-----:R-:W-:Y:S02]  /*1a70*/  IMAD.MOV.U32 R2, RZ, RZ, RZ ;  /* 0x000000ffff027224 */ /* 0x001fe400078e00ff */
[----:B-1----:R-:W-:-:S04]  /*1a80*/  IMAD.MOV R8, RZ, RZ, -R3 ;  /* 0x000000ffff087224 */ /* 0x002fc800078e0a03 */
[----:B------:R-:W-:Y:S01]  /*1a90*/  IMAD R7, R8, R5, RZ ;  /* 0x0000000508077224 */ /* 0x000fe200078e02ff */
[----:B------:R-:W-:Y:S02]  /*1aa0*/  IABS R8, R0 ;  /* 0x0000000000087213 */ /* 0x000fe40000000000 */
[----:B------:R-:W-:Y:S01]  /*1ab0*/  LOP3.LUT R0, R0, R13, RZ, 0x3c, !PT ;  /* 0x0000000d00007212 */ /* 0x000fe200078e3cff */
[----:B------:R-:W-:-:S03]  /*1ac0*/  IMAD.HI.U32 R3, R3, R7, R2 ;  /* 0x0000000703037227 */ /* 0x000fc600078e0002 */
[----:B------:R-:W-:Y:S01]  /*1ad0*/  ISETP.GE.AND P2, PT, R0, RZ, PT ;  /* 0x000000ff0000720c */ /* 0x000fe20003f46270 */
[----:B------:R-:W-:-:S04]  /*1ae0*/  IMAD.MOV.U32 R2, RZ, RZ, R8 ;  /* 0x000000ffff027224 */ /* 0x000fc800078e0008 */
        /* <DEDUP_REMOVED lines=11> */
.L_x_1377:
[----:B------:R-:W-:Y:S05]  /*1ba0*/  BSYNC B0 ;  /* 0x0000000000007941 */ /* 0x000fea0003800000 */
.L_x_1376:
[----:B------:R-:W-:Y:S01]  /*1bb0*/  IMAD R3, R12, R0, R9 ;  /* 0x000000000c037224 */ /* 0x000fe200078e0209 */
[----:B------:R-:W-:-:S04]  /*1bc0*/  PLOP3.LUT P3, PT, PT, PT, PT, 0x80, 0x0 ;  /* 0x000000000000781c */ /* 0x000fc80003f6f070 */
[C---:B------:R-:W-:Y:S01]  /*1bd0*/  VIADDMNMX R0, R3.reuse, R0, R6, PT ;  /* 0x0000000003007246 */ /* 0x040fe20003800106 */
[----:B------:R-:W-:-:S04]  /*1be0*/  IMAD R3, R3, 0xa0, -R11 ;  /* 0x000000a003037824 */ /* 0x000fc800078e0a0b */
[----:B------:R-:W-:Y:S01]  /*1bf0*/  IMAD R5, R0, 0xa0, -R11 ;  /* 0x000000a000057824 */ /* 0x000fe200078e0a0b */
[----:B------:R-:W-:-:S04]  /*1c00*/  VIMNMX R3, RZ, R3, !PT ;  /* 0x00000003ff037248 */ /* 0x000fc80007fe0100 */
[----:B------:R-:W-:Y:S01]  /*1c10*/  VIMNMX R0, R5, R48, PT ;  /* 0x0000003005007248 */ /* 0x000fe20003fe0100 */
        /* <DEDUP_REMOVED lines=29> */
[----:B-1---5:R-:W-:Y:S05]  /*1df0*/  CALL.ABS.NOINC R2 ;  /* 0x0000000002007343 */ /* 0x022fea0003c00000 */
.L_x_1380:
[----:B------:R-:W-:Y:S05]  /*1e00*/  BSYNC B6 ;  /* 0x0000000000067941 */ /* 0x000fea0003800000 */
.L_x_1379:
        /* <DEDUP_REMOVED lines=20> */
.L_x_1382:
[----:B------:R-:W-:Y:S05]  /*1f50*/  BSYNC B6 ;  /* 0x0000000000067941 */ /* 0x000fea0003800000 */
.L_x_1381:
[----:B------:R-:W-:Y:S01]  /*1f60*/  ULDC.64 UR4, c[0x0][0x9f8] ;  /* 0x00027e0000047ab9 */ /* 0x000fe20000000a00 */
[----:B------:R-:W2:Y:S01]  /*1f70*/  LDL R12, [R1+0x20] ;  /* 0x00002000010c7983 */ /* 0x000ea20000100800 */
[----:B------:R-:W-:Y:S01]  /*1f80*/  ISETP.NE.U32.AND P0, PT, RZ, UR4, PT ;  /* 0x00000004ff007c0c */ /* 0x000fe2000bf05070 */
[----:B------:R-:W-:Y:S01]  /*1f90*/  IMAD.MOV.U32 R49, RZ, RZ, R26 ;  /* 0x000000ffff317224 */ /* 0x000fe200078e001a */
[----:B------:R-:W0:Y:S01]  /*1fa0*/  LDC.64 R36, c[0x0][0x3f8] ;  /* 0x0000fe00ff247b82 */ /* 0x000e220000000a00 */
[----:B------:R-:W3:Y:S01]  /*1fb0*/  LDL R10, [R1+0x4c] ;  /* 0x00004c00010a7983 */ /* 0x000ee20000100800 */
[----:B------:R-:W-:Y:S01]  /*1fc0*/  ISETP.NE.AND.EX P0, PT, RZ, UR5, PT, P0 ;  /* 0x00000005ff007c0c */ /* 0x000fe2000bf05300 */
[----:B------:R-:W-:Y:S01]  /*1fd0*/  ULDC UR4, c[0x0][0x2f4] ;  /* 0x0000bd0000047ab9 */ /* 0x000fe20000000800 */
[----:B------:R-:W1:Y:S04]  /*1fe0*/  S2R R27, SR_TID.X ;  /* 0x00000000001b7919 */ /* 0x000e680000002100 */
[----:B------:R-:W4:Y:S08]  /*1ff0*/  LDC R63, c[0x0][0x3f4] ;  /* 0x0000fd00ff3f7b82 */ /* 0x000f300000000800 */
[----:B------:R-:W1:Y:S08]  /*2000*/  @P0 LDC.64 R2, c[0x0][0x9f8] ;  /* 0x00027e00ff020b82 */ /* 0x000e700000000a00 */
[----:B------:R-:W4:Y:S01]  /*2010*/  LDC.64 R42, c[0x0][0x408] ;  /* 0x00010200ff2a7b82 */ /* 0x000f220000000a00 */
[----:B-1----:R-:W-:-:S05]  /*2020*/  @P0 IMAD.WIDE R2, R26, 0x4, R2 ;  /* 0x000000041a020825 */ /* 0x002fca00078e0202 */
[----:B------:R1:W3:Y:S01]  /*2030*/  @P0 LDG.E R49, desc[UR40][R2.64] ;  /* 0x0000002802310981 */ /* 0x0002e2000c1e1900 */
[C---:B------:R-:W-:Y:S02]  /*2040*/  VIADD R6, R27.reuse, 0xffffff80 ;  /* 0xffffff801b067836 */ /* 0x040fe40000000000 */
[C---:B------:R-:W-:Y:S02]  /*2050*/  VIADD R26, R27.reuse, 0xffffff80 ;  /* 0xffffff801b1a7836 */ /* 0x040fe40000000000 */
[----:B------:R-:W-:Y:S01]  /*2060*/  VIADD R25, R27, 0xffffff80 ;  /* 0xffffff801b197836 */ /* 0x000fe20000000000 */
[----:B------:R-:W-:Y:S02]  /*2070*/  LEA.HI R9, R6, R6, RZ, 0x1 ;  /* 0x0000000606097211 */ /* 0x000fe400078f08ff */
[----:B------:R-:W-:Y:S02]  /*2080*/  SHF.R.S32.HI R5, RZ, 0x1f, R6 ;  /* 0x0000001fff057819 */ /* 0x000fe40000011406 */
[----:B------:R-:W-:-:S02]  /*2090*/  LOP3.LUT R9, R9, 0xfffffffe, RZ, 0xc0, !PT ;  /* 0xfffffffe09097812 */ /* 0x000fc400078ec0ff */
[----:B------:R-:W-:Y:S02]  /*20a0*/  LEA.HI R8, R5, R6, RZ, 0x2 ;  /* 0x0000000605087211 */ /* 0x000fe400078f10ff */
[----:B------:R-:W-:Y:S01]  /*20b0*/  LEA.HI R25, R25, R26, RZ, 0x1 ;  /* 0x0000001a19197211 */ /* 0x000fe200078f08ff */
[----:B------:R-:W-:Y:S01]  /*20c0*/  IMAD.IADD R59, R6, 0x1, -R9 ;  /* 0x00000001063b7824 */ /* 0x000fe200078e0a09 */
[--C-:B-1----:R-:W-:Y:S02]  /*20d0*/  SHF.R.S32.HI R2, RZ, 0x2, R8.reuse ;  /* 0x00000002ff027819 */ /* 0x102fe40000011408 */
[----:B------:R-:W-:Y:S02]  /*20e0*/  SHF.R.S32.HI R3, RZ, 0x1f, R8 ;  /* 0x0000001fff037819 */ /* 0x000fe40000011408 */
[----:B------:R-:W-:Y:S01]  /*20f0*/  SHF.R.S32.HI R25, RZ, 0x1, R25 ;  /* 0x00000001ff197819 */ /* 0x000fe20000011419 */
[----:B------:R-:W-:Y:S01]  /*2100*/  IMAD.SHL.U32 R20, R59, 0x8, RZ ;  /* 0x000000083b147824 */ /* 0x000fe200078e00ff */
[----:B------:R-:W-:-:S02]  /*2110*/  LEA.HI R3, R3, R2, RZ, 0x2 ;  /* 0x0000000203037211 */ /* 0x000fc400078f10ff */
[----:B------:R-:W-:Y:S02]  /*2120*/  SHF.R.S32.HI R7, RZ, 0x1f, R25 ;  /* 0x0000001fff077819 */ /* 0x000fe40000011419 */
[----:B------:R-:W-:Y:S02]  /*2130*/  LOP3.LUT R3, R3, 0xfffffffc, RZ, 0xc0, !PT ;  /* 0xfffffffc03037812 */ /* 0x000fe400078ec0ff */
[----:B------:R-:W-:Y:S01]  /*2140*/  SHF.R.S32.HI R21, RZ, 0x1f, R20 ;  /* 0x0000001fff157819 */ /* 0x000fe20000011414 */
[-C--:B0-----:R-:W-:Y:S02]  /*2150*/  IMAD R0, R7, R36.reuse, RZ ;  /* 0x0000002407007224 */ /* 0x081fe400078e02ff */
[----:B------:R-:W-:Y:S02]  /*2160*/  IMAD.IADD R8, R2, 0x1, -R3 ;  /* 0x0000000102087824 */ /* 0x000fe400078e0a03 */
[----:B------:R-:W-:Y:S01]  /*2170*/  IMAD.WIDE.U32 R4, R25, R36, R18 ;  /* 0x0000002419047225 */ /* 0x000fe200078e0012 */
[----:B----4-:R-:W-:-:S03]  /*2180*/  ISETP.GE.AND P0, PT, R18, R63, PT ;  /* 0x0000003f1200720c */ /* 0x010fc60003f06270 */
[C---:B------:R-:W-:Y:S02]  /*2190*/  IMAD R11, R25.reuse, R37, R0 ;  /* 0x00000025190b7224 */ /* 0x040fe400078e0200 */
[----:B------:R-:W-:Y:S01]  /*21a0*/  IMAD.WIDE.U32 R2, R25, R36, R20 ;  /* 0x0000002419027225 */ /* 0x000fe200078e0014 */
[----:B------:R-:W-:-:S03]  /*21b0*/  SEL R9, R63, RZ, P0 ;  /* 0x000000ff3f097207 */ /* 0x000fc60000000000 */
[----:B------:R-:W-:Y:S02]  /*21c0*/  IMAD.IADD R33, R11, 0x1, R5 ;  /* 0x000000010b217824 */ /* 0x000fe400078e0205 */
[----:B------:R-:W-:Y:S01]  /*21d0*/  IMAD.IADD R3, R3, 0x1, R11 ;  /* 0x0000000103037824 */ /* 0x000fe200078e020b */
[----:B-----5:R-:W-:Y:S01]  /*21e0*/  SHF.R.S32.HI R11, RZ, 0x1f, R45 ;  /* 0x0000001fff0b7819 */ /* 0x020fe2000001142d */
[----:B------:R-:W-:Y:S01]  /*21f0*/  IMAD R0, R7, R42, RZ ;  /* 0x0000002a07007224 */ /* 0x000fe200078e02ff */
[----:B------:R-:W-:Y:S01]  /*2200*/  ISETP.GE.AND P2, PT, R18, UR4, PT ;  /* 0x0000000412007c0c */ /* 0x000fe2000bf46270 */
[----:B------:R-:W-:Y:S02]  /*2210*/  IMAD.MOV.U32 R32, RZ, RZ, R4 ;  /* 0x000000ffff207224 */ /* 0x000fe400078e0004 */
[----:B------:R-:W-:Y:S02]  /*2220*/  IMAD R13, R25, R43, R0 ;  /* 0x0000002b190d7224 */ /* 0x000fe400078e0200 */
[----:B------:R-:W-:-:S02]  /*2230*/  IMAD R0, R11, R36, RZ ;  /* 0x000000240b007224 */ /* 0x000fc400078e02ff */
[----:B------:R-:W-:-:S04]  /*2240*/  IMAD.WIDE.U32 R6, R25, R42, R18 ;  /* 0x0000002a19067225 */ /* 0x000fc800078e0012 */
[----:B------:R-:W-:-:S04]  /*2250*/  IMAD.WIDE.U32 R4, R25, R42, R20 ;  /* 0x0000002a19047225 */ /* 0x000fc800078e0014 */
[----:B------:R-:W-:Y:S02]  /*2260*/  IMAD.IADD R9, R18, 0x1, R9 ;  /* 0x0000000112097824 */ /* 0x000fe400078e0209 */
[----:B------:R-:W-:Y:S01]  /*2270*/  IMAD R53, R45, R37, R0 ;  /* 0x000000252d357224 */ /* 0x000fe200078e0200 */
[----:B------:R-:W-:Y:S01]  /*2280*/  LOP3.LUT R16, R16, 0xfffffffd, RZ, 0xc0, !PT ;  /* 0xfffffffd10107812 */ /* 0x000fe200078ec0ff */
[----:B------:R-:W-:Y:S02]  /*2290*/  IMAD.IADD R7, R13, 0x1, R7 ;  /* 0x000000010d077824 */ /* 0x000fe400078e0207 */
[----:B------:R-:W-:Y:S02]  /*22a0*/  IMAD.IADD R5, R5, 0x1, R13 ;  /* 0x0000000105057824 */ /* 0x000fe400078e020d */
[----:B------:R-:W-:Y:S01]  /*22b0*/  IMAD R0, R11, R42, RZ ;  /* 0x0000002a0b007224 */ /* 0x000fe200078e02ff */
[----:B------:R-:W-:Y:S01]  /*22c0*/  SHF.R.S32.HI R66, RZ, 0x1f, R9 ;  /* 0x0000001fff427819 */ /* 0x000fe20000011409 */
[----:B------:R-:W-:-:S02]  /*22d0*/  IMAD.SHL.U32 R61, R8, 0x80, RZ ;  /* 0x00000080083d7824 */ /* 0x000fc400078e00ff */
[----:B------:R-:W-:Y:S01]  /*22e0*/  IMAD.WIDE.U32 R34, R45, R36, R2 ;  /* 0x000000242d227225 */ /* 0x000fe200078e0002 */
[----:B------:R-:W-:-:S03]  /*22f0*/  @P2 LOP3.LUT R16, R16, 0x2, RZ, 0xfc, !PT ;  /* 0x0000000210102812 */ /* 0x000fc600078efcff */
[----:B------:R-:W-:Y:S02]  /*2300*/  IMAD R51, R45, R43, R0 ;  /* 0x0000002b2d337224 */ /* 0x000fe400078e0200 */
[----:B------:R-:W-:Y:S02]  /*2310*/  IMAD R3, R43, 0xa0, RZ ;  /* 0x000000a02b037824 */ /* 0x000fe400078e02ff */
[----:B------:R-:W-:Y:S01]  /*2320*/  IMAD.WIDE.U32 R38, R45, R42, R6 ;  /* 0x0000002a2d267225 */ /* 0x000fe200078e0006 */
[----:B------:R-:W-:-:S03]  /*2330*/  LEA.HI R66, R66, R9, RZ, 0x4 ;  /* 0x0000000942427211 */ /* 0x000fc600078f20ff */
[----:B------:R-:W-:Y:S01]  /*2340*/  IMAD.WIDE.U32 R40, R45, R42, R4 ;  /* 0x0000002a2d287225 */ /* 0x000fe200078e0004 */
[----:B------:R-:W-:-:S03]  /*2350*/  LOP3.LUT R61, R61, 0x180, RZ, 0xc0, !PT ;  /* 0x000001803d3d7812 */ /* 0x000fc600078ec0ff */
[----:B------:R-:W-:Y:S01]  /*2360*/  IMAD.WIDE.U32 R42, R42, 0xa0, RZ ;  /* 0x000000a02a2a7825 */ /* 0x000fe200078e00ff */
[----:B------:R-:W-:-:S03]  /*2370*/  SHF.R.U32.HI R58, RZ, 0x3, R61 ;  /* 0x00000003ff3a7819 */ /* 0x000fc6000001163d */
[----:B------:R-:W-:Y:S01]  /*2380*/  IMAD.IADD R60, R43, 0x1, R3 ;  /* 0x000000012b3c7824 */ /* 0x000fe200078e0203 */
[----:B------:R-:W-:Y:S01]  /*2390*/  LOP3.LUT R3, R61, 0x30, R66, 0xf8, !PT ;  /* 0x000000303d037812 */ /* 0x000fe200078ef842 */
[----:B------:R-:W-:Y:S01]  /*23a0*/  IMAD R9, R37, 0xa0, RZ ;  /* 0x000000a025097824 */ /* 0x000fe200078e02ff */
[----:B------:R-:W-:Y:S01]  /*23b0*/  SHF.R.U32.HI R64, RZ, 0x7, R27 ;  /* 0x00000007ff407819 */ /* 0x000fe2000001161b */
[----:B------:R-:W-:Y:S01]  /*23c0*/  IMAD.WIDE.U32 R32, R45, R36, R32 ;  /* 0x000000242d207225 */ /* 0x000fe200078e0020 */
[----:B------:R-:W-:Y:S02]  /*23d0*/  LOP3.LUT R3, R3, R58, RZ, 0x3c, !PT ;  /* 0x0000003a03037212 */ /* 0x000fe400078e3cff */
[----:B------:R-:W-:Y:S01]  /*23e0*/  LOP3.LUT R16, R16, 0xfffffffe, RZ, 0xc0, !PT ;  /* 0xfffffffe10107812 */ /* 0x000fe200078ec0ff */
[----:B------:R-:W-:Y:S01]  /*23f0*/  IMAD.WIDE.U32 R36, R36, 0xa0, RZ ;  /* 0x000000a024247825 */ /* 0x000fe200078e00ff */
[----:B------:R-:W-:Y:S02]  /*2400*/  LOP3.LUT P1, RZ, R8, 0x2, RZ, 0xc0, !PT ;  /* 0x0000000208ff7812 */ /* 0x000fe4000782c0ff */
[----:B------:R-:W-:Y:S01]  /*2410*/  LOP3.LUT R55, R66, 0xfffffff0, RZ, 0xc0, !PT ;  /* 0xfffffff042377812 */ /* 0x000fe200078ec0ff */
[----:B------:R-:W-:-:S02]  /*2420*/  IMAD.IADD R56, R53, 0x1, R33 ;  /* 0x0000000135387824 */ /* 0x000fc400078e0221 */
[----:B------:R-:W-:Y:S02]  /*2430*/  IMAD.IADD R54, R51, 0x1, R39 ;  /* 0x0000000133367824 */ /* 0x000fe400078e0227 */
[----:B------:R-:W-:Y:S02]  /*2440*/  IMAD.IADD R65, R65, 0x1, R24 ;  /* 0x0000000141417824 */ /* 0x000fe400078e0218 */
[----:B------:R-:W-:Y:S02]  /*2450*/  VIADD R64, R64, 0x8 ;  /* 0x0000000840407836 */ /* 0x000fe40000000000 */
[----:B------:R-:W-:Y:S02]  /*2460*/  IMAD.SHL.U32 R63, R63, 0x2, RZ ;  /* 0x000000023f3f7824 */ /* 0x000fe400078e00ff */
[----:B------:R-:W-:Y:S02]  /*2470*/  IMAD.IADD R62, R37, 0x1, R9 ;  /* 0x00000001253e7824 */ /* 0x000fe400078e0209 */
[----:B------:R-:W-:-:S02]  /*2480*/  IMAD R59, R59, 0xc0, R25 ;  /* 0x000000c03b3b7824 */ /* 0x000fc400078e0219 */
[----:B------:R-:W-:Y:S02]  /*2490*/  IMAD.IADD R53, R35, 0x1, R53 ;  /* 0x0000000123357824 */ /* 0x000fe400078e0235 */
[----:B------:R-:W-:Y:S01]  /*24a0*/  IMAD.IADD R51, R41, 0x1, R51 ;  /* 0x0000000129337824 */ /* 0x000fe200078e0233 */
[----:B--2---:R-:W-:Y:S01]  /*24b0*/  ISETP.GE.AND P2, PT, R12, UR4, PT ;  /* 0x000000040c007c0c */ /* 0x004fe2000bf46270 */
[----:B---3--:R-:W-:-:S12]  /*24c0*/  IMAD.IADD R52, R10, 0x1, R3 ;  /* 0x000000010a347824 */ /* 0x008fd800078e0203 */
[----:B------:R-:W-:Y:S02]  /*24d0*/  @P2 LOP3.LUT R16, R16, 0x1, RZ, 0xfc, !PT ;  /* 0x0000000110102812 */ /* 0x000fe400078efcff */
[----:B------:R-:W-:-:S07]  /*24e0*/  SHF.R.S32.HI R57, RZ, 0x1f, R49 ;  /* 0x0000001fff397819 */ /* 0x000fce0000011431 */
.L_x_1415:
[----:B------:R-:W2:Y:S01]  /*24f0*/  LDL R6, [R1+0x40] ;  /* 0x0000400001067983 */ /* 0x000ea20000100800 */
[----:B0-----:R-:W0:Y:S01]  /*2500*/  LDC R69, c[0x0][0x430] ;  /* 0x00010c00ff457b82 */ /* 0x001e220000000800 */
[----:B------:R-:W-:Y:S02]  /*2510*/  VIADD R47, R47, 0xffffffff ;  /* 0xffffffff2f2f7836 */ /* 0x000fe40000000000 */
[----:B------:R-:W-:Y:S02]  /*2520*/  IMAD.MOV.U32 R68, RZ, RZ, RZ ;  /* 0x000000ffff447224 */ /* 0x000fe400078e00ff */
[----:B-1----:R-:W-:-:S03]  /*2530*/  IMAD R2, R47, 0xa0, R59 ;  /* 0x000000a02f027824 */ /* 0x002fc600078e023b */
[----:B------:R-:W1:Y:S01]  /*2540*/  LDC R31, c[0x0][0x3f4] ;  /* 0x0000fd00ff1f7b82 */ /* 0x000e620000000800 */
[----:B----4-:R-:W-:Y:S01]  /*2550*/  IMAD.IADD R9, R65, 0x1, R2 ;  /* 0x0000000141097824 */ /* 0x010fe200078e0202 */
[----:B------:R-:W-:-:S03]  /*2560*/  ISETP.GE.AND P2, PT, R2, R48, PT ;  /* 0x000000300200720c */ /* 0x000fc60003f46270 */
[----:B------:R-:W-:Y:S01]  /*2570*/  IMAD.MOV.U32 R7, RZ, RZ, R9 ;  /* 0x000000ffff077224 */ /* 0x000fe200078e0009 */
[----:B------:R-:W-:Y:S02]  /*2580*/  ISETP.GT.OR P2, PT, R59, 0x9f, P2 ;  /* 0x0000009f3b00780c */ /* 0x000fe40001744670 */
[----:B0-----:R-:W-:-:S11]  /*2590*/  ISETP.NE.AND P3, PT, R69, 0x1, PT ;  /* 0x000000014500780c */ /* 0x001fd60003f65270 */
[----:B---3--:R-:W0:Y:S08]  /*25a0*/  @!P2 LDC.64 R4, c[0x0][0x428] ;  /* 0x00010a00ff04ab82 */ /* 0x008e300000000a00 */
[----:B------:R-:W3:Y:S08]  /*25b0*/  @!P2 LDC.64 R10, c[0x0][0x418] ;  /* 0x00010600ff0aab82 */ /* 0x000ef00000000a00 */
[----:B------:R-:W4:Y:S08]  /*25c0*/  @P3 LDC R0, c[0x0][0x434] ;  /* 0x00010d00ff003b82 */ /* 0x000f300000000800 */
[----:B------:R-:W1:Y:S01]  /*25d0*/  @P3 LDC R3, c[0x0][0x438] ;  /* 0x00010e00ff033b82 */ /* 0x000e620000000800 */
[----:B----4-:R-:W-:-:S05]  /*25e0*/  @P3 IMAD.HI.U32 R0, R9, R0, RZ ;  /* 0x0000000009003227 */ /* 0x010fca00078e00ff */
[----:B-1----:R-:W-:Y:S01]  /*25f0*/  @P3 SHF.R.U32.HI R7, RZ, R3, R0 ;  /* 0x00000003ff073219 */ /* 0x002fe20000011600 */
[----:B0-----:R-:W-:-:S03]  /*2600*/  @!P2 IMAD R0, R57, R4, RZ ;  /* 0x000000043900a224 */ /* 0x001fc600078e02ff */
[--C-:B------:R-:W-:Y:S01]  /*2610*/  @!P2 SHF.R.S32.HI R3, RZ, 0x1f, R7.reuse ;  /* 0x0000001fff03a819 */ /* 0x100fe20000011407 */
[----:B------:R-:W-:Y:S02]  /*2620*/  @!P2 IMAD.MOV.U32 R2, RZ, RZ, R7 ;  /* 0x000000ffff02a224 */ /* 0x000fe400078e0007 */
        /* <DEDUP_REMOVED lines=15> */
[C---:B------:R-:W-:Y:S02]  /*2720*/  IMAD.IADD R70, R22.reuse, 0x1, R3 ;  /* 0x0000000116467824 */ /* 0x040fe400078e0203 */
[----:B------:R-:W-:Y:S01]  /*2730*/  IMAD.IADD R67, R22, 0x1, R67 ;  /* 0x0000000116437824 */ /* 0x000fe200078e0243 */
[----:B0-----:R-:W-:Y:S06]  /*2740*/  @!P3 BRA `(.L_x_1384) ;  /* 0x000000240054b947 */ /* 0x001fec0003800000 */
[----:B------:R-:W2:Y:S01]  /*2750*/  LDL R6, [R1+0x8] ;  /* 0x0000080001067983 */ /* 0x000ea20000100800 */
[----:B------:R-:W-:Y:S01]  /*2760*/  SHF.R.S32.HI R71, RZ, 0x1f, R69 ;  /* 0x0000001fff477819 */ /* 0x000fe20000011445 */
[----:B------:R-:W-:Y:S01]  /*2770*/  ULDC.64 UR4, c[0x0][0x300] ;  /* 0x0000c00000047ab9 */ /* 0x000fe20000000a00 */
[----:B-----5:R-:W-:Y:S01]  /*2780*/  SHF.R.S32.HI R72, RZ, 0x1f, R68 ;  /* 0x0000001fff487819 */ /* 0x020fe20000011444 */
[----:B------:R-:W-:Y:S01]  /*2790*/  IMAD.WIDE.U32 R2, R69, UR4, RZ ;  /* 0x0000000445027c25 */ /* 0x000fe2000f8e00ff */
[----:B------:R-:W-:-:S03]  /*27a0*/  ULDC.64 UR6, c[0x0][0x2e8] ;  /* 0x0000ba0000067ab9 */ /* 0x000fc60000000a00 */
[----:B------:R-:W-:Y:S02]  /*27b0*/  IMAD R0, R71, UR4, RZ ;  /* 0x0000000447007c24 */ /* 0x000fe4000f8e02ff */
[-C--:B------:R-:W-:Y:S02]  /*27c0*/  IMAD R4, R60, R47.reuse, RZ ;  /* 0x0000002f3c047224 */ /* 0x080fe400078e02ff */
[----:B------:R-:W-:Y:S01]  /*27d0*/  IMAD R5, R69, UR5, R0 ;  /* 0x0000000545057c24 */ /* 0x000fe2000f8e0200 */
[----:B------:R-:W-:Y:S01]  /*27e0*/  ULDC.64 UR4, c[0x0][0x310] ;  /* 0x0000c40000047ab9 */ /* 0x000fe20000000a00 */
[----:B------:R-:W-:Y:S02]  /*27f0*/  IMAD R0, R62, R47, RZ ;  /* 0x0000002f3e007224 */ /* 0x000fe400078e02ff */
[----:B------:R-:W-:Y:S02]  /*2800*/  IMAD R7, R72, UR4, RZ ;  /* 0x0000000448077c24 */ /* 0x000fe4000f8e02ff */
[----:B------:R-:W-:Y:S01]  /*2810*/  IMAD.IADD R3, R3, 0x1, R5 ;  /* 0x0000000103037824 */ /* 0x000fe200078e0205 */
[----:B------:R-:W-:Y:S01]  /*2820*/  SHF.R.S32.HI R5, RZ, 0x1f, R47 ;  /* 0x0000001fff057819 */ /* 0x000fe2000001142f */
[----:B------:R-:W-:-:S02]  /*2830*/  IMAD R7, R68, UR5, R7 ;  /* 0x0000000544077c24 */ /* 0x000fc4000f8e0207 */
[----:B------:R-:W-:Y:S01]  /*2840*/  IMAD.WIDE.U32 R2, R68, UR4, R2 ;  /* 0x0000000444027c25 */ /* 0x000fe2000f8e0002 */
[----:B------:R-:W-:-:S03]  /*2850*/  ULDC.64 UR4, c[0x0][0x308] ;  /* 0x0000c20000047ab9 */ /* 0x000fc60000000a00 */
[----:B------:R-:W-:Y:S02]  /*2860*/  IMAD.IADD R3, R3, 0x1, R7 ;  /* 0x0000000103037824 */ /* 0x000fe400078e0207 */
[C---:B------:R-:W-:Y:S02]  /*2870*/  IMAD R9, R5.reuse, R36, R0 ;  /* 0x0000002405097224 */ /* 0x040fe400078e0200 */
[----:B------:R-:W-:Y:S02]  /*2880*/  IMAD R11, R5, R42, R4 ;  /* 0x0000002a050b7224 */ /* 0x000fe400078e0204 */
[----:B------:R-:W-:-:S04]  /*2890*/  IMAD.WIDE.U32 R4, R42, R47, RZ ;  /* 0x0000002f2a047225 */ /* 0x000fc800078e00ff */
[----:B------:R-:W-:Y:S02]  /*28a0*/  IMAD.IADD R12, R5, 0x1, R11 ;  /* 0x00000001050c7824 */ /* 0x000fe400078e020b */
[C---:B--2---:R-:W-:Y:S01]  /*28b0*/  IMAD.WIDE.U32 R2, R6.reuse, UR4, R2 ;  /* 0x0000000406027c25 */ /* 0x044fe2000f8e0002 */
[----:B------:R-:W-:Y:S02]  /*28c0*/  ULDC.U8 UR4, c[0x0][0x410] ;  /* 0x0001040000047ab9 */ /* 0x000fe40000000000 */
[----:B------:R-:W-:Y:S01]  /*28d0*/  ISETP.NE.AND P3, PT, RZ, UR4, PT ;  /* 0x00000004ff007c0c */ /* 0x000fe2000bf65270 */
[----:B------:R-:W-:Y:S01]  /*28e0*/  IMAD R13, R6, UR5, R3 ;  /* 0x00000005060d7c24 */ /* 0x000fe2000f8e0203 */
[----:B------:R-:W-:Y:S01]  /*28f0*/  IADD3 R2, P4, R2, UR6, RZ ;  /* 0x0000000602027c10 */ /* 0x000fe2000ff9e0ff */
[----:B------:R-:W-:-:S03]  /*2900*/  IMAD.WIDE.U32 R6, R36, R47, RZ ;  /* 0x0000002f24067225 */ /* 0x000fc600078e00ff */
[----:B------:R-:W-:Y:S01]  /*2910*/  IADD3.X R13, R13, UR7, RZ, P4, !PT ;  /* 0x000000070d0d7c10 */ /* 0x000fe2000a7fe4ff */
[----:B------:R-:W-:-:S06]  /*2920*/  IMAD.IADD R0, R7, 0x1, R9 ;  /* 0x0000000107007824 */ /* 0x000fcc00078e0209 */
[----:B------:R-:W-:Y:S05]  /*2930*/  @!P3 BRA `(.L_x_1385) ;  /* 0x00000010007cb947 */ /* 0x000fea0003800000 */
[----:B------:R-:W0:Y:S01]  /*2940*/  S2R R8, SR_TID.X ;  /* 0x0000000000087919 */ /* 0x000e220000002100 */
[----:B------:R-:W-:Y:S01]  /*2950*/  IMAD R73, R47, -0xa0, R48 ;  /* 0xffffff602f497824 */ /* 0x000fe200078e0230 */
[----:B------:R-:W-:Y:S01]  /*2960*/  BSSY B1, `(.L_x_1386) ;  /* 0x000001b000017945 */ /* 0x000fe20003800000 */
[----:B------:R-:W-:Y:S02]  /*2970*/  CS2R R26, SRZ ;  /* 0x00000000001a7805 */ /* 0x000fe4000001ff00 */
[----:B------:R-:W-:Y:S02]  /*2980*/  CS2R R24, SRZ ;  /* 0x0000000000187805 */ /* 0x000fe4000001ff00 */
[----:B------:R-:W-:Y:S02]  /*2990*/  CS2R R28, SRZ ;  /* 0x00000000001c7805 */ /* 0x000fe4000001ff00 */
[----:B------:R-:W-:Y:S01]  /*29a0*/  VIMNMX R73, R73, 0xa0, PT ;  /* 0x000000a049497848 */ /* 0x000fe20003fe0100 */
[----:B0-----:R-:W-:-:S02]  /*29b0*/  VIADD R10, R8, 0xffffff80 ;  /* 0xffffff80080a7836 */ /* 0x001fc40000000000 */
[----:B------:R-:W-:-:S05]  /*29c0*/  VIADD R8, R8, 0xffffff80 ;  /* 0xffffff8008087836 */ /* 0x000fca0000000000 */
[----:B------:R-:W-:-:S04]  /*29d0*/  LEA.HI R8, R8, R10, RZ, 0x1 ;  /* 0x0000000a08087211 */ /* 0x000fc800078f08ff */
[----:B------:R-:W-:-:S04]  /*29e0*/  SHF.R.S32.HI R8, RZ, 0x1, R8 ;  /* 0x00000001ff087819 */ /* 0x000fc80000011408 */
[----:B------:R-:W-:Y:S02]  /*29f0*/  ISETP.GE.AND P3, PT, R8, R73, PT ;  /* 0x000000490800720c */ /* 0x000fe40003f66270 */
[----:B------:R-:W-:-:S11]  /*2a00*/  CS2R R8, SRZ ;  /* 0x0000000000087805 */ /* 0x000fd6000001ff00 */
[----:B------:R-:W-:Y:S05]  /*2a10*/  @P3 BRA `(.L_x_1387) ;  /* 0x00000000003c3947 */ /* 0x000fea0003800000 */
[----:B------:R-:W-:Y:S02]  /*2a20*/  ULDC.64 UR4, c[0x0][0x3e8] ;  /* 0x0000fa0000047ab9 */ /* 0x000fe40000000a00 */
[----:B------:R-:W-:-:S04]  /*2a30*/  IADD3 R6, P4, P5, R34, UR4, R6 ;  /* 0x0000000422067c10 */ /* 0x000fc8000fd9e006 */
[----:B------:R-:W-:Y:S01]  /*2a40*/  IADD3.X R7, R53, UR5, R0, P4, P5 ;  /* 0x0000000535077c10 */ /* 0x000fe2000a7ea400 */
[----:B------:R-:W-:Y:S01]  /*2a50*/  ULDC.64 UR4, c[0x0][0x400] ;  /* 0x0001000000047ab9 */ /* 0x000fe20000000a00 */
[----:B------:R-:W-:Y:S01]  /*2a60*/  VIADD R0, R20, 0x10 ;  /* 0x0000001014007836 */ /* 0x000fe20000000000 */
[----:B------:R-:W-:-:S04]  /*2a70*/  IADD3 R4, P4, P5, R40, UR4, R4 ;  /* 0x0000000428047c10 */ /* 0x000fc8000fd9e004 */
[----:B------:R-:W-:Y:S02]  /*2a80*/  IADD3.X R5, R51, UR5, R12, P4, P5 ;  /* 0x0000000533057c10 */ /* 0x000fe4000a7ea40c */
[----:B------:R-:W-:Y:S02]  /*2a90*/  ISETP.GE.AND P4, PT, R20, R31, PT ;  /* 0x0000001f1400720c */ /* 0x000fe40003f86270 */
[----:B------:R-:W-:Y:S02]  /*2aa0*/  CS2R R8, SRZ ;  /* 0x0000000000087805 */ /* 0x000fe4000001ff00 */
[----:B------:R-:W-:-:S09]  /*2ab0*/  CS2R R24, SRZ ;  /* 0x0000000000187805 */ /* 0x000fd2000001ff00 */
[----:B------:R0:W5:Y:S04]  /*2ac0*/  @!P4 LDG.E.64 R26, desc[UR40][R6.64] ;  /* 0x00000028061ac981 */ /* 0x000168000c1e1b00 */
[----:B------:R0:W5:Y:S01]  /*2ad0*/  @!P4 LDG.E.64 R28, desc[UR40][R4.64] ;  /* 0x00000028041cc981 */ /* 0x000162000c1e1b00 */
[----:B------:R-:W-:-:S13]  /*2ae0*/  ISETP.GE.AND P4, PT, R0, R31, PT ;  /* 0x0000001f0000720c */ /* 0x000fda0003f86270 */
[----:B------:R0:W5:Y:S04]  /*2af0*/  @!P4 LDG.E.64 R8, desc[UR40][R6.64+0x10] ;  /* 0x000010280608c981 */ /* 0x000168000c1e1b00 */
[----:B------:R0:W5:Y:S02]  /*2b00*/  @!P4 LDG.E.64 R24, desc[UR40][R4.64+0x10] ;  /* 0x000010280418c981 */ /* 0x000164000c1e1b00 */
.L_x_1387:
[----:B------:R-:W-:Y:S05]  /*2b10*/  BSYNC B1 ;  /* 0x0000000000017941 */ /* 0x000fea0003800000 */
.L_x_1386:
[----:B------:R-:W2:Y:S01]  /*2b20*/  LDL R0, [R1+0x10] ;  /* 0x0000100001007983 */ /* 0x000ea20000100800 */
[----:B-----5:R-:W-:Y:S02]  /*2b30*/  IMAD.MOV.U32 R82, RZ, RZ, R26 ;  /* 0x000000ffff527224 */ /* 0x020fe400078e001a */
[----:B------:R-:W-:Y:S02]  /*2b40*/  IMAD.MOV.U32 R30, RZ, RZ, R24 ;  /* 0x000000ffff1e7224 */ /* 0x000fe400078e0018 */
[----:B------:R-:W-:Y:S01]  /*2b50*/  IMAD.MOV.U32 R80, RZ, RZ, R28 ;  /* 0x000000ffff507224 */ /* 0x000fe200078e001c */
[----:B--2---:R-:W-:Y:S01]  /*2b60*/  ISETP.NE.AND P4, PT, R0, 0x3, PT ;  /* 0x000000030000780c */ /* 0x004fe20003f85270 */
[----:B------:R-:W-:-:S12]  /*2b70*/  IMAD.MOV.U32 R0, RZ, RZ, R8 ;  /* 0x000000ffff007224 */ /* 0x000fd800078e0008 */
[----:B------:R-:W-:Y:S05]  /*2b80*/  @!P4 BRA `(.L_x_1388) ;  /* 0x000000000004c947 */ /* 0x000fea0003800000 */
[----:B------:R-:W-:Y:S01]  /*2b90*/  BPT.TRAP 0x1 ;  /* 0x000000040000795c */ /* 0x000fe20000300000 */
.L_x_1388:
[----:B------:R-:W2:Y:S01]  /*2ba0*/  LDL R3, [R1+0x24] ;  /* 0x0000240001037983 */ /* 0x000ea20000100800 */
[----:B------:R-:W-:Y:S01]  /*2bb0*/  IMAD R50, R157, 0x8, R22 ;  /* 0x000000089d327824 */ /* 0x000fe200078e0216 */
[----:B------:R-:W-:Y:S01]  /*2bc0*/  BSSY B1, `(.L_x_1389) ;  /* 0x0000004000017945 */ /* 0x000fe20003800000 */
[----:B--2---:R-:W-:-:S04]  /*2bd0*/  SHF.L.U32 R75, R3, 0x1f, RZ ;  /* 0x0000001f034b7819 */ /* 0x004fc800000006ff */
[----:B------:R-:W1:Y:S02]  /*2be0*/  SYNCS.PHASECHK.TRANS64.TRYWAIT P5, [R50+URZ+0x13290], R75 ;  /* 0x0132904b320075a7 */ /* 0x000e6400080a017f */
[----:B-1----:R-:W-:Y:S05]  /*2bf0*/  @!P5 BRA `(.L_x_1390) ;  /* 0x00000210005cd947 */ /* 0x002fea0003800000 */
.L_x_1708:
[----:B------:R-:W-:Y:S05]  /*2c00*/  BSYNC B1 ;  /* 0x0000000000017941 */ /* 0x000fea0003800000 */
.L_x_1389:
[----:B------:R-:W-:-:S03]  /*2c10*/  UMOV UR4, 0xffffffff ;  /* 0xffffffff00047882 */ /* 0x000fc60000000000 */
[----:B------:R-:W-:Y:S05]  /*2c20*/  BRA.DIV UR4, `(.L_x_1391) ;  /* 0x0000021204647947 */ /* 0x000fea000b800000 */
[----:B------:R2:W3:Y:S04]  /*2c30*/  SHFL.IDX PT, R3, R13, RZ, 0x1e1f ;  /* 0x001e1fff0d037589 */ /* 0x0004e800000e0000 */
[----:B------:R2:W4:Y:S02]  /*2c40*/  SHFL.IDX PT, R14, R2, RZ, 0x1e1f ;  /* 0x001e1fff020e7589 */ /* 0x00052400000e0000 */
.L_x_1712:
[----:B------:R-:W-:Y:S05]  /*2c50*/  @P3 BRA `(.L_x_1392) ;  /* 0x0000002000f03947 */ /* 0x000fea0003800000 */
[----:B------:R-:W-:Y:S01]  /*2c60*/  LOP3.LUT P5, RZ, R16, 0x2, RZ, 0xc0, !PT ;  /* 0x0000000210ff7812 */ /* 0x000fe200078ac0ff */
[----:B------:R-:W-:-:S12]  /*2c70*/  BSSY B1, `(.L_x_1393) ;  /* 0x0000070000017945 */ /* 0x000fd80003800000 */
[----:B------:R-:W-:Y:S05]  /*2c80*/  @P5 BRA `(.L_x_1394) ;  /* 0x0000000400b85947 */ /* 0x000fea0003800000 */
[----:B0-----:R0:W0:Y:S01]  /*2c90*/  LDS.128 R4, [R70+0xe000] ;  /* 0x00e0000046047984 */ /* 0x0010220000000c00 */
[----:B----4-:R-:W-:Y:S01]  /*2ca0*/  IADD3 R10, P3, R18, R14, RZ ;  /* 0x0000000e120a7210 */ /* 0x010fe20007f7e0ff */
[----:B------:R-:W-:Y:S04]  /*2cb0*/  BSSY B2, `(.L_x_1395) ;  /* 0x000006a000027945 */ /* 0x000fe80003800000 */
[----:B---3--:R-:W-:Y:S01]  /*2cc0*/  IMAD.X R11, R3, 0x1, R19, P3 ;  /* 0x00000001030b7824 */ /* 0x008fe200018e0613 */
[----:B------:R-:W-:-:S13]  /*2cd0*/  ISETP.GE.AND P3, PT, R20, R31, PT ;  /* 0x0000001f1400720c */ /* 0x000fda0003f66270 */
[----:B------:R-:W-:Y:S05]  /*2ce0*/  @P3 BRA `(.L_x_1396) ;  /* 0x0000000400983947 */ /* 0x000fea0003800000 */
[----:B------:R-:W-:Y:S02]  /*2cf0*/  SHF.R.U32.HI R12, RZ, 0x8, R29 ;  /* 0x00000008ff0c7819 */ /* 0x000fe4000001161d */
[--C-:B--2---:R-:W-:Y:S02]  /*2d00*/  SHF.R.U32.HI R2, RZ, 0x8, R27.reuse ;  /* 0x00000008ff027819 */ /* 0x104fe4000001161b */
[----:B------:R-:W-:Y:S01]  /*2d10*/  SHF.R.U32.HI R28, RZ, 0x10, R27 ;  /* 0x00000010ff1c7819 */ /* 0x000fe2000001161b */
[----:B------:R-:W-:Y:S01]  /*2d20*/  IMAD.SHL.U32 R12, R12, 0x100, RZ ;  /* 0x000001000c0c7824 */ /* 0x000fe200078e00ff */
[----:B------:R-:W-:Y:S01]  /*2d30*/  SHF.R.U32.HI R26, RZ, 0x10, R29 ;  /* 0x00000010ff1a7819 */ /* 0x000fe2000001161d */
[----:B------:R-:W-:Y:S01]  /*2d40*/  IMAD.SHL.U32 R2, R2, 0x100, RZ ;  /* 0x0000010002027824 */ /* 0x000fe200078e00ff */
[----:B------:R-:W-:Y:S02]  /*2d50*/  LOP3.LUT R15, R29, 0xff0000ff, RZ, 0xc0, !PT ;  /* 0xff0000ff1d0f7812 */ /* 0x000fe400078ec0ff */
[----:B------:R-:W-:Y:S01]  /*2d60*/  LOP3.LUT R13, R27, 0xff0000ff, RZ, 0xc0, !PT ;  /* 0xff0000ff1b0d7812 */ /* 0x000fe200078ec0ff */
[----:B------:R-:W-:Y:S01]  /*2d70*/  IMAD.U32 R26, R26, 0x10000, RZ ;  /* 0x000100001a1a7824 */ /* 0x000fe200078e00ff */
[----:B------:R-:W-:Y:S01]  /*2d80*/  LOP3.LUT R27, R15, 0xff00, R12, 0xf8, !PT ;  /* 0x0000ff000f1b7812 */ /* 0x000fe200078ef80c */
[----:B------:R-:W-:Y:S01]  /*2d90*/  IMAD.U32 R12, R28, 0x10000, RZ ;  /* 0x000100001c0c7824 */ /* 0x000fe200078e00ff */
[----:B------:R-:W-:-:S02]  /*2da0*/  LOP3.LUT R13, R13, 0xff00, R2, 0xf8, !PT ;  /* 0x0000ff000d0d7812 */ /* 0x000fc400078ef802 */
[-C--:B0-----:R-:W-:Y:S02]  /*2db0*/  F2FP.F16.E4M3.UNPACK_B R2, R5.reuse ;  /* 0x00000005ff02723e */ /* 0x081fe400020006ff */
        /* <DEDUP_REMOVED lines=9> */
[-C--:B------:R-:W-:Y:S01]  /*2e50*/  FMUL.FTZ R79, R12, R77.reuse ;  /* 0x0000004d0c4f7220 */ /* 0x080fe20000410000 */
[--C-:B------:R-:W-:Y:S02]  /*2e60*/  HADD2.F32 R27, -RZ, R26.reuse.H0_H0 ;  /* 0x2000001aff1b7230 */ /* 0x100fe40000004100 */
[--C-:B------:R-:W-:Y:S02]  /*2e70*/  HADD2.F32 R15, -RZ, R5.reuse.H1_H1 ;  /* 0x30000005ff0f7230 */ /* 0x100fe40000004100 */
[----:B------:R-:W-:Y:S02]  /*2e80*/  HADD2.F32 R13, -RZ, R5.H0_H0 ;  /* 0x20000005ff0d7230 */ /* 0x000fe40000004100 */
[C---:B------:R-:W-:Y:S01]  /*2e90*/  FMUL.FTZ R5, R2.reuse, R77 ;  /* 0x0000004d02057220 */ /* 0x040fe20000410000 */
[----:B------:R-:W-:Y:S02]  /*2ea0*/  HADD2.F32 R26, -RZ, R26.H1_H1 ;  /* 0x3000001aff1a7230 */ /* 0x000fe40000004100 */
[-C--:B------:R-:W-:Y:S01]  /*2eb0*/  FMUL.FTZ R74, R15, R28.reuse ;  /* 0x0000001c0f4a7220 */ /* 0x080fe20000410000 */
[-C--:B------:R-:W-:Y:S01]  /*2ec0*/  FFMA.FTZ R2, R2, R27.reuse, -R79 ;  /* 0x0000001b02027223 */ /* 0x080fe2000001084f */
[----:B------:R-:W-:Y:S01]  /*2ed0*/  FFMA.FTZ R5, R12, R27, R5 ;  /* 0x0000001b0c057223 */ /* 0x000fe20000010005 */
[----:B------:R-:W-:Y:S01]  /*2ee0*/  FMUL.FTZ R78, R13, R28 ;  /* 0x0000001c0d4e7220 */ /* 0x000fe20000410000 */
[----:B------:R-:W-:-:S02]  /*2ef0*/  F2FP.F16.E4M3.UNPACK_B R12, R4.H1 ;  /* 0x00000004ff0c723e */ /* 0x000fc400030006ff */
[----:B------:R-:W-:Y:S01]  /*2f00*/  F2FP.F16.E4M3.UNPACK_B R28, R80 ;  /* 0x00000050ff1c723e */ /* 0x000fe200020006ff */
[----:B------:R-:W-:Y:S01]  /*2f10*/  FFMA.FTZ R80, R13, R26, -R74 ;  /* 0x0000001a0d507223 */ /* 0x000fe2000001084a */
[----:B------:R-:W-:Y:S01]  /*2f20*/  F2FP.F16.E4M3.UNPACK_B R4, R4 ;  /* 0x00000004ff04723e */ /* 0x000fe200020006ff */
[----:B------:R-:W-:Y:S01]  /*2f30*/  FFMA.FTZ R81, R15, R26, R78 ;  /* 0x0000001a0f517223 */ /* 0x000fe2000001004e */
[----:B------:R-:W-:Y:S01]  /*2f40*/  F2FP.F16.E4M3.UNPACK_B R26, R82 ;  /* 0x00000052ff1a723e */ /* 0x000fe200020006ff */
[--C-:B------:R-:W-:Y:S02]  /*2f50*/  HADD2.F32 R13, -RZ, R12.reuse.H0_H0 ;  /* 0x2000000cff0d7230 */ /* 0x100fe40000004100 */
[----:B------:R-:W-:Y:S01]  /*2f60*/  HADD2.F32 R15, -RZ, R12.H1_H1 ;  /* 0x3000000cff0f7230 */ /* 0x000fe20000004100 */
[----:B------:R-:W-:Y:S01]  /*2f70*/  F2FP.SATFINITE.E4M3.F32.PACK_AB_MERGE_C R84, R81, R80, RZ ;  /* 0x000000505154723e */ /* 0x000fe200048070ff */
[----:B------:R-:W-:Y:S02]  /*2f80*/  HADD2.F32 R74, -RZ, R28.H1_H1 ;  /* 0x3000001cff4a7230 */ /* 0x000fe40000004100 */
[----:B------:R-:W-:Y:S01]  /*2f90*/  HADD2.F32 R12, -RZ, R4.H0_H0 ;  /* 0x20000004ff0c7230 */ /* 0x000fe20000004100 */
[----:B------:R-:W-:Y:S01]  /*2fa0*/  F2FP.SATFINITE.E4M3.F32.PACK_AB_MERGE_C R5, R5, R2, R84 ;  /* 0x000000020505723e */ /* 0x000fe20004807054 */
[----:B------:R-:W-:-:S02]  /*2fb0*/  HADD2.F32 R77, -RZ, R28.H0_H0 ;  /* 0x2000001cff4d7230 */ /* 0x000fc40000004100 */
[----:B------:R-:W-:Y:S02]  /*2fc0*/  HADD2.F32 R4, -RZ, R4.H1_H1 ;  /* 0x30000004ff047230 */ /* 0x000fe40000004100 */
[--C-:B------:R-:W-:Y:S02]  /*2fd0*/  HADD2.F32 R28, -RZ, R26.reuse.H1_H1 ;  /* 0x3000001aff1c7230 */ /* 0x100fe40000004100 */
[----:B------:R-:W-:Y:S02]  /*2fe0*/  HADD2.F32 R27, -RZ, R26.H0_H0 ;  /* 0x2000001aff1b7230 */ /* 0x000fe40000004100 */
[-C--:B------:R-:W-:Y:S01]  /*2ff0*/  FMUL.FTZ R26, R15, R74.reuse ;  /* 0x0000004a0f1a7220 */ /* 0x080fe20000410000 */
[C---:B------:R-:W-:Y:S01]  /*3000*/  FMUL.FTZ R74, R13.reuse, R74 ;  /* 0x0000004a0d4a7220 */ /* 0x040fe20000410000 */
[-C--:B------:R-:W-:Y:S01]  /*3010*/  FMUL.FTZ R79, R4, R77.reuse ;  /* 0x0000004d044f7220 */ /* 0x080fe20000410000 */
[C---:B------:R-:W-:Y:S01]  /*3020*/  FMUL.FTZ R77, R12.reuse, R77 ;  /* 0x0000004d0c4d7220 */ /* 0x040fe20000410000 */
[-C--:B------:R-:W-:Y:S01]  /*3030*/  FFMA.FTZ R26, R13, R28.reuse, -R26 ;  /* 0x0000001c0d1a7223 */ /* 0x080fe2000001081a */
[----:B------:R-:W-:Y:S01]  /*3040*/  FFMA.FTZ R15, R15, R28, R74 ;  /* 0x0000001c0f0f7223 */ /* 0x000fe2000001004a */
[-C--:B------:R-:W-:Y:S01]  /*3050*/  FFMA.FTZ R79, R12, R27.reuse, -R79 ;  /* 0x0000001b0c4f7223 */ /* 0x080fe2000001084f */
[----:B------:R-:W-:Y:S01]  /*3060*/  FFMA.FTZ R78, R4, R27, R77 ;  /* 0x0000001b044e7223 */ /* 0x000fe2000001004d */
[----:B------:R-:W-:-:S02]  /*3070*/  F2FP.F16.E4M3.UNPACK_B R12, R7.H1 ;  /* 0x00000007ff0c723e */ /* 0x000fc400030006ff */
[----:B------:R-:W-:Y:S02]  /*3080*/  F2FP.F16.E4M3.UNPACK_B R27, R76.H1 ;  /* 0x0000004cff1b723e */ /* 0x000fe400030006ff */
[----:B------:R-:W-:Y:S01]  /*3090*/  F2FP.SATFINITE.E4M3.F32.PACK_AB_MERGE_C R82, R15, R26, RZ ;  /* 0x0000001a0f52723e */ /* 0x000fe200048070ff */
[--C-:B------:R-:W-:Y:S01]  /*30a0*/  HADD2.F32 R15, -RZ, R12.reuse.H1_H1 ;  /* 0x3000000cff0f7230 */ /* 0x100fe20000004100 */
[-C--:B------:R-:W-:Y:S01]  /*30b0*/  F2FP.F16.E4M3.UNPACK_B R26, R29.reuse.H1 ;  /* 0x0000001dff1a723e */ /* 0x080fe200030006ff */
[----:B------:R-:W-:Y:S01]  /*30c0*/  HADD2.F32 R74, -RZ, R27.H1_H1 ;  /* 0x3000001bff4a7230 */ /* 0x000fe20000004100 */
[----:B------:R-:W-:Y:S01]  /*30d0*/  F2FP.F16.E4M3.UNPACK_B R4, R6.H1 ;  /* 0x00000006ff04723e */ /* 0x000fe200030006ff */
[----:B------:R-:W-:Y:S01]  /*30e0*/  HADD2.F32 R13, -RZ, R12.H0_H0 ;  /* 0x2000000cff0d7230 */ /* 0x000fe20000004100 */
[----:B------:R-:W-:Y:S01]  /*30f0*/  F2FP.F16.E4M3.UNPACK_B R76, R76 ;  /* 0x0000004cff4c723e */ /* 0x000fe200020006ff */
[----:B------:R-:W-:Y:S01]  /*3100*/  HADD2.F32 R28, -RZ, R26.H1_H1 ;  /* 0x3000001aff1c7230 */ /* 0x000fe20000004100 */
[----:B------:R-:W-:Y:S01]  /*3110*/  F2FP.F16.E4M3.UNPACK_B R29, R29 ;  /* 0x0000001dff1d723e */ /* 0x000fe200020006ff */
[----:B------:R-:W-:Y:S01]  /*3120*/  FMUL.FTZ R80, R15, R74 ;  /* 0x0000004a0f507220 */ /* 0x000fe20000410000 */
[----:B------:R-:W-:-:S02]  /*3130*/  HADD2.F32 R12, -RZ, R4.H1_H1 ;  /* 0x30000004ff0c7230 */ /* 0x000fc40000004100 */
[C---:B------:R-:W-:Y:S01]  /*3140*/  FMUL.FTZ R74, R13.reuse, R74 ;  /* 0x0000004a0d4a7220 */ /* 0x040fe20000410000 */
[----:B------:R-:W-:Y:S02]  /*3150*/  HADD2.F32 R77, -RZ, R76.H1_H1 ;  /* 0x3000004cff4d7230 */ /* 0x000fe40000004100 */
[----:B------:R-:W-:Y:S01]  /*3160*/  FFMA.FTZ R80, R13, R28, -R80 ;  /* 0x0000001c0d507223 */ /* 0x000fe20000010850 */
[----:B------:R-:W-:Y:S01]  /*3170*/  HADD2.F32 R4, -RZ, R4.H0_H0 ;  /* 0x20000004ff047230 */ /* 0x000fe20000004100 */
[----:B------:R-:W-:Y:S01]  /*3180*/  F2FP.F16.E4M3.UNPACK_B R6, R6 ;  /* 0x00000006ff06723e */ /* 0x000fe200020006ff */
[----:B------:R-:W-:Y:S02]  /*3190*/  HADD2.F32 R13, -RZ, R29.H1_H1 ;  /* 0x3000001dff0d7230 */ /* 0x000fe40000004100 */
[----:B------:R-:W-:Y:S01]  /*31a0*/  FMUL.FTZ R81, R12, R77 ;  /* 0x0000004d0c517220 */ /* 0x000fe20000410000 */
[----:B------:R-:W-:Y:S01]  /*31b0*/  F2FP.F16.E4M3.UNPACK_B R7, R7 ;  /* 0x00000007ff07723e */ /* 0x000fe200020006ff */
[C---:B------:R-:W-:Y:S01]  /*31c0*/  FMUL.FTZ R77, R4.reuse, R77 ;  /* 0x0000004d044d7220 */ /* 0x040fe20000410000 */
[----:B------:R-:W-:Y:S01]  /*31d0*/  FFMA.FTZ R83, R15, R28, R74 ;  /* 0x0000001c0f537223 */ /* 0x000fe2000001004a */
[----:B------:R-:W-:Y:S01]  /*31e0*/  FFMA.FTZ R81, R4, R13, -R81 ;  /* 0x0000000d04517223 */ /* 0x000fe20000010851 */
[----:B------:R-:W-:-:S02]  /*31f0*/  HADD2.F32 R4, -RZ, R6.H0_H0 ;  /* 0x20000006ff047230 */ /* 0x000fc40000004100 */
[----:B------:R-:W-:Y:S01]  /*3200*/  FFMA.FTZ R28, R12, R13, R77 ;  /* 0x0000000d0c1c7223 */ /* 0x000fe2000001004d */
[--C-:B------:R-:W-:Y:S01]  /*3210*/  HADD2.F32 R12, -RZ, R7.reuse.H0_H0 ;  /* 0x20000007ff0c7230 */ /* 0x100fe20000004100 */
        /* <DEDUP_REMOVED lines=11> */
[----:B------:R-:W-:-:S03]  /*32d0*/  FMUL.FTZ R74, R12, R27 ;  /* 0x0000001b0c4a7220 */ /* 0x000fc60000410000 */
[-C--:B------:R-:W-:Y:S01]  /*32e0*/  FFMA.FTZ R77, R12, R26.reuse, -R77 ;  /* 0x0000001a0c4d7223 */ /* 0x080fe2000001084d */
[----:B------:R-:W-:Y:S01]  /*32f0*/  FFMA.FTZ R74, R7, R26, R74 ;  /* 0x0000001a074a7223 */ /* 0x000fe2000001004a */
[-C--:B------:R-:W-:Y:S01]  /*3300*/  FFMA.FTZ R15, R4, R29.reuse, -R15 ;  /* 0x0000001d040f7223 */ /* 0x080fe2000001080f */
[----:B------:R-:W-:Y:S01]  /*3310*/  FFMA.FTZ R6, R6, R29, R13 ;  /* 0x0000001d06067223 */ /* 0x000fe2000001000d */
[----:B------:R-:W-:Y:S02]  /*3320*/  F2FP.SATFINITE.E4M3.F32.PACK_AB_MERGE_C R4, R78, R79, R82 ;  /* 0x0000004f4e04723e */ /* 0x000fe40004807052 */
[----:B------:R-:W-:Y:S02]  /*3330*/  F2FP.SATFINITE.E4M3.F32.PACK_AB_MERGE_C R7, R74, R77, R80 ;  /* 0x0000004d4a07723e */ /* 0x000fe40004807050 */
[----:B------:R-:W-:-:S07]  /*3340*/  F2FP.SATFINITE.E4M3.F32.PACK_AB_MERGE_C R6, R6, R15, R28 ;  /* 0x0000000f0606723e */ /* 0x000fce000480701c */
.L_x_1396:
[----:B------:R-:W-:Y:S05]  /*3350*/  BSYNC B2 ;  /* 0x0000000000027941 */ /* 0x000fea0003800000 */
.L_x_1395:
[----:B0-----:R0:W-:Y:S02]  /*3360*/  ST.E.128 desc[UR40][R10.64], R4 ;  /* 0x000000040a007985 */ /* 0x0011e4000c101d28 */
.L_x_1394:
[----:B------:R-:W-:Y:S05]  /*3370*/  BSYNC B1 ;  /* 0x0000000000017941 */ /* 0x000fea0003800000 */
.L_x_1393:
[----:B------:R-:W-:-:S13]  /*3380*/  LOP3.LUT P3, RZ, R16, 0x1, RZ, 0xc0, !PT ;  /* 0x0000000110ff7812 */ /* 0x000fda000786c0ff */
[----:B------:R-:W-:Y:S05]  /*3390*/  @P3 BRA `(.L_x_1392) ;  /* 0x0000001c00203947 */ /* 0x000fea0003800000 */
[----:B0-----:R-:W5:Y:S04]  /*33a0*/  LDL R7, [R1+0x40] ;  /* 0x0000400001077983 */ /* 0x001f680000100800 */
[----:B------:R-:W4:Y:S04]  /*33b0*/  LDL R4, [R1+0x20] ;  /* 0x0000200001047983 */ /* 0x000f280000100800 */
[----:B------:R-:W3:Y:S01]  /*33c0*/  LDL R6, [R1+0x3c] ;  /* 0x00003c0001067983 */ /* 0x000ee20000100800 */
[----:B------:R-:W-:Y:S01]  /*33d0*/  IMAD.MOV.U32 R5, RZ, RZ, 0x20 ;  /* 0x00000020ff057424 */ /* 0x000fe200078e00ff */
[----:B------:R-:W-:Y:S01]  /*33e0*/  BSSY B1, `(.L_x_1397) ;  /* 0x0000072000017945 */ /* 0x000fe20003800000 */
[----:B--2---:R-:W-:-:S03]  /*33f0*/  IMAD R2, R157, 0x2800, RZ ;  /* 0x000028009d027824 */ /* 0x004fc600078e02ff */
[----:B------:R-:W-:-:S04]  /*3400*/  SEL R5, R5, 0xffffffe0, !P1 ;  /* 0xffffffe005057807 */ /* 0x000fc80004800000 */
[----:B-----5:R-:W-:Y:S01]  /*3410*/  IADD3 R5, R5, R7, R2 ;  /* 0x0000000705057210 */ /* 0x020fe20007ffe002 */
[----:B------:R-:W-:Y:S01]  /*3420*/  VIADD R2, R20, 0x10 ;  /* 0x0000001014027836 */ /* 0x000fe20000000000 */
[----:B----4-:R-:W-:-:S03]  /*3430*/  IADD3 R14, P3, R4, R14, RZ ;  /* 0x0000000e040e7210 */ /* 0x010fc60007f7e0ff */
[----:B------:R-:W-:Y:S02]  /*3440*/  IMAD.IADD R4, R22, 0x1, R5 ;  /* 0x0000000116047824 */ /* 0x000fe400078e0205 */
[----:B---3--:R-:W-:Y:S01]  /*3450*/  IMAD.X R15, R3, 0x1, R6, P3 ;  /* 0x00000001030f7824 */ /* 0x008fe200018e0606 */
[----:B------:R-:W-:-:S03]  /*3460*/  ISETP.GE.AND P3, PT, R2, R31, PT ;  /* 0x0000001f0200720c */ /* 0x000fc60003f66270 */
[----:B------:R-:W0:Y:S10]  /*3470*/  LDS.128 R4, [R4+0xe000] ;  /* 0x00e0000004047984 */ /* 0x000e340000000c00 */
[----:B------:R-:W-:Y:S05]  /*3480*/  @P3 BRA `(.L_x_1398) ;  /* 0x00000004009c3947 */ /* 0x000fea0003800000 */
[--C-:B------:R-:W-:Y:S02]  /*3490*/  SHF.R.U32.HI R3, RZ, 0x8, R9.reuse ;  /* 0x00000008ff037819 */ /* 0x100fe40000011609 */
[----:B------:R-:W-:Y:S02]  /*34a0*/  LOP3.LUT R2, R9, 0xff0000ff, RZ, 0xc0, !PT ;  /* 0xff0000ff09027812 */ /* 0x000fe400078ec0ff */
[----:B------:R-:W-:Y:S01]  /*34b0*/  SHF.R.U32.HI R10, RZ, 0x10, R9 ;  /* 0x00000010ff0a7819 */ /* 0x000fe20000011609 */
[----:B------:R-:W-:Y:S01]  /*34c0*/  IMAD.SHL.U32 R3, R3, 0x100, RZ ;  /* 0x0000010003037824 */ /* 0x000fe200078e00ff */
[--C-:B------:R-:W-:Y:S02]  /*34d0*/  SHF.R.U32.HI R9, RZ, 0x8, R25.reuse ;  /* 0x00000008ff097819 */ /* 0x100fe40000011619 */
[----:B------:R-:W-:Y:S02]  /*34e0*/  LOP3.LUT R8, R25, 0xff0000ff, RZ, 0xc0, !PT ;  /* 0xff0000ff19087812 */ /* 0x000fe400078ec0ff */
[----:B------:R-:W-:Y:S01]  /*34f0*/  SHF.R.U32.HI R12, RZ, 0x10, R25 ;  /* 0x00000010ff0c7819 */ /* 0x000fe20000011619 */
[----:B------:R-:W-:Y:S01]  /*3500*/  IMAD.SHL.U32 R9, R9, 0x100, RZ ;  /* 0x0000010009097824 */ /* 0x000fe200078e00ff */
[----:B------:R-:W-:-:S02]  /*3510*/  LOP3.LUT R3, R2, 0xff00, R3, 0xf8, !PT ;  /* 0x0000ff0002037812 */ /* 0x000fc400078ef803 */
[-C--:B0-----:R-:W-:Y:S01]  /*3520*/  F2FP.F16.E4M3.UNPACK_B R2, R5.reuse ;  /* 0x00000005ff02723e */ /* 0x081fe200020006ff */
[----:B------:R-:W-:Y:S01]  /*3530*/  IMAD.U32 R12, R12, 0x10000, RZ ;  /* 0x000100000c0c7824 */ /* 0x000fe200078e00ff */
[----:B------:R-:W-:Y:S01]  /*3540*/  LOP3.LUT R9, R8, 0xff00, R9, 0xf8, !PT ;  /* 0x0000ff0008097812 */ /* 0x000fe200078ef809 */
[----:B------:R-:W-:Y:S01]  /*3550*/  IMAD.U32 R8, R10, 0x10000, RZ ;  /* 0x000100000a087824 */ /* 0x000fe200078e00ff */
[----:B------:R-:W-:Y:S02]  /*3560*/  F2FP.F16.E4M3.UNPACK_B R10, R30.H1 ;  /* 0x0000001eff0a723e */ /* 0x000fe400030006ff */
[----:B------:R-:W-:Y:S02]  /*3570*/  LOP3.LUT R24, R9, 0xff0000, R12, 0xf8, !PT ;  /* 0x00ff000009187812 */ /* 0x000fe400078ef80c */
[----:B------:R-:W-:Y:S01]  /*3580*/  LOP3.LUT R11, R3, 0xff0000, R8, 0xf8, !PT ;  /* 0x00ff0000030b7812 */ /* 0x000fe200078ef808 */
[----:B------:R-:W-:Y:S01]  /*3590*/  HADD2.F32 R12, -RZ, R10.H0_H0 ;  /* 0x2000000aff0c7230 */ /* 0x000fe20000004100 */
[----:B------:R-:W-:Y:S01]  /*35a0*/  F2FP.F16.E4M3.UNPACK_B R9, R0.H1 ;  /* 0x00000000ff09723e */ /* 0x000fe200030006ff */
[--C-:B------:R-:W-:Y:S01]  /*35b0*/  HADD2.F32 R3, -RZ, R2.reuse.H1_H1 ;  /* 0x30000002ff037230 */ /* 0x100fe20000004100 */
[----:B------:R-:W-:Y:S01]  /*35c0*/  F2FP.F16.E4M3.UNPACK_B R5, R5.H1 ;  /* 0x00000005ff05723e */ /* 0x000fe200030006ff */
[----:B------:R-:W-:Y:S01]  /*35d0*/  HADD2.F32 R2, -RZ, R2.H0_H0 ;  /* 0x20000002ff027230 */ /* 0x000fe20000004100 */
[----:B------:R-:W-:Y:S01]  /*35e0*/  F2FP.F16.E4M3.UNPACK_B R30, R30 ;  /* 0x0000001eff1e723e */ /* 0x000fe200020006ff */
[----:B------:R-:W-:-:S02]  /*35f0*/  HADD2.F32 R13, -RZ, R10.H1_H1 ;  /* 0x3000000aff0d7230 */ /* 0x000fc40000004100 */
[CC--:B------:R-:W-:Y:S01]  /*3600*/  FMUL.FTZ R25, R3.reuse, R12.reuse ;  /* 0x0000000c03197220 */ /* 0x0c0fe20000410000 */
[----:B------:R-:W-:Y:S02]  /*3610*/  HADD2.F32 R10, -RZ, R9.H0_H0 ;  /* 0x20000009ff0a7230 */ /* 0x000fe40000004100 */
[----:B------:R-:W-:Y:S01]  /*3620*/  FMUL.FTZ R12, R2, R12 ;  /* 0x0000000c020c7220 */ /* 0x000fe20000410000 */
[--C-:B------:R-:W-:Y:S02]  /*3630*/  HADD2.F32 R8, -RZ, R5.reuse.H1_H1 ;  /* 0x30000005ff087230 */ /* 0x100fe40000004100 */
[----:B------:R-:W-:Y:S02]  /*3640*/  HADD2.F32 R5, -RZ, R5.H0_H0 ;  /* 0x20000005ff057230 */ /* 0x000fe40000004100 */
[----:B------:R-:W-:Y:S01]  /*3650*/  FFMA.FTZ R27, R3, R10, R12 ;  /* 0x0000000a031b7223 */ /* 0x000fe2000001000c */
[----:B------:R-:W-:Y:S02]  /*3660*/  HADD2.F32 R9, -RZ, R9.H1_H1 ;  /* 0x30000009ff097230 */ /* 0x000fe40000004100 */
[-C--:B------:R-:W-:Y:S01]  /*3670*/  FMUL.FTZ R26, R8, R13.reuse ;  /* 0x0000000d081a7220 */ /* 0x080fe20000410000 */
[----:B------:R-:W-:Y:S01]  /*3680*/  F2FP.F16.E4M3.UNPACK_B R3, R4.H1 ;  /* 0x00000004ff03723e */ /* 0x000fe200030006ff */
[----:B------:R-:W-:Y:S01]  /*3690*/  FMUL.FTZ R13, R5, R13 ;  /* 0x0000000d050d7220 */ /* 0x000fe20000410000 */
[----:B------:R-:W-:-:S02]  /*36a0*/  HADD2.F32 R12, -RZ, R30.H1_H1 ;  /* 0x3000001eff0c7230 */ /* 0x000fc40000004100 */
[-C--:B------:R-:W-:Y:S01]  /*36b0*/  FFMA.FTZ R28, R5, R9.reuse, -R26 ;  /* 0x00000009051c7223 */ /* 0x080fe2000001081a */
[----:B------:R-:W-:Y:S01]  /*36c0*/  F2FP.F16.E4M3.UNPACK_B R4, R4 ;  /* 0x00000004ff04723e */ /* 0x000fe200020006ff */
[----:B------:R-:W-:Y:S01]  /*36d0*/  FFMA.FTZ R29, R8, R9, R13 ;  /* 0x00000009081d7223 */ /* 0x000fe2000001000d */
[----:B------:R-:W-:Y:S01]  /*36e0*/  F2FP.F16.E4M3.UNPACK_B R8, R0 ;  /* 0x00000000ff08723e */ /* 0x000fe200020006ff */
[--C-:B------:R-:W-:Y:S02]  /*36f0*/  HADD2.F32 R5, -RZ, R3.reuse.H0_H0 ;  /* 0x20000003ff057230 */ /* 0x100fe40000004100 */
[----:B------:R-:W-:Y:S01]  /*3700*/  FFMA.FTZ R2, R2, R10, -R25 ;  /* 0x0000000a02027223 */ /* 0x000fe20000010819 */
[----:B------:R-:W-:Y:S01]  /*3710*/  HADD2.F32 R3, -RZ, R3.H1_H1 ;  /* 0x30000003ff037230 */ /* 0x000fe20000004100 */
[----:B------:R-:W-:Y:S01]  /*3720*/  F2FP.SATFINITE.E4M3.F32.PACK_AB_MERGE_C R31, R29, R28, RZ ;  /* 0x0000001c1d1f723e */ /* 0x000fe200048070ff */
[--C-:B------:R-:W-:Y:S02]  /*3730*/  HADD2.F32 R10, -RZ, R8.reuse.H1_H1 ;  /* 0x30000008ff0a7230 */ /* 0x100fe40000004100 */
[----:B------:R-:W-:-:S02]  /*3740*/  HADD2.F32 R9, -RZ, R8.H0_H0 ;  /* 0x20000008ff097230 */ /* 0x000fc40000004100 */
[-C--:B------:R-:W-:Y:S01]  /*3750*/  FMUL.FTZ R8, R3, R12.reuse ;  /* 0x0000000c03087220 */ /* 0x080fe20000410000 */
[----:B------:R-:W-:Y:S02]  /*3760*/  HADD2.F32 R0, -RZ, R4.H0_H0 ;  /* 0x20000004ff007230 */ /* 0x000fe40000004100 */
[C---:B------:R-:W-:Y:S01]  /*3770*/  FMUL.FTZ R12, R5.reuse, R12 ;  /* 0x0000000c050c7220 */ /* 0x040fe20000410000 */
[----:B------:R-:W-:Y:S02]  /*3780*/  HADD2.F32 R13, -RZ, R30.H0_H0 ;  /* 0x2000001eff0d7230 */ /* 0x000fe40000004100 */
[-C--:B------:R-:W-:Y:S01]  /*3790*/  FFMA.FTZ R8, R5, R10.reuse, -R8 ;  /* 0x0000000a05087223 */ /* 0x080fe20000010808 */
[----:B------:R-:W-:Y:S02]  /*37a0*/  HADD2.F32 R4, -RZ, R4.H1_H1 ;  /* 0x30000004ff047230 */ /* 0x000fe40000004100 */
[----:B------:R-:W-:Y:S01]  /*37b0*/  FFMA.FTZ R5, R3, R10, R12 ;  /* 0x0000000a03057223 */ /* 0x000fe2000001000c */
[----:B------:R-:W-:-:S02]  /*37c0*/  F2FP.F16.E4M3.UNPACK_B R3, R7.H1 ;  /* 0x00000007ff03723e */ /* 0x000fc400030006ff */
[----:B------:R-:W-:Y:S01]  /*37d0*/  F2FP.F16.E4M3.UNPACK_B R10, R24.H1 ;  /* 0x00000018ff0a723e */ /* 0x000fe200030006ff */
[-C--:B------:R-:W-:Y:S01]  /*37e0*/  FMUL.FTZ R25, R4, R13.reuse ;  /* 0x0000000d04197220 */ /* 0x080fe20000410000 */
[C---:B------:R-:W-:Y:S01]  /*37f0*/  FMUL.FTZ R13, R0.reuse, R13 ;  /* 0x0000000d000d7220 */ /* 0x040fe20000410000 */
[----:B------:R-:W-:Y:S01]  /*3800*/  F2FP.SATFINITE.E4M3.F32.PACK_AB_MERGE_C R30, R5, R8, RZ ;  /* 0x00000008051e723e */ /* 0x000fe200048070ff */
[--C-:B------:R-:W-:Y:S02]  /*3810*/  HADD2.F32 R5, -RZ, R3.reuse.H1_H1 ;  /* 0x30000003ff057230 */ /* 0x100fe40000004100 */
[-C--:B------:R-:W-:Y:S01]  /*3820*/  FFMA.FTZ R25, R0, R9.reuse, -R25 ;  /* 0x0000000900197223 */ /* 0x080fe20000010819 */
[----:B------:R-:W-:Y:S01]  /*3830*/  FFMA.FTZ R26, R4, R9, R13 ;  /* 0x00000009041a7223 */ /* 0x000fe2000001000d */
[-C--:B------:R-:W-:Y:S01]  /*3840*/  F2FP.F16.E4M3.UNPACK_B R8, R11.reuse.H1 ;  /* 0x0000000bff08723e */ /* 0x080fe200030006ff */
[----:B------:R-:W-:Y:S01]  /*3850*/  HADD2.F32 R13, -RZ, R10.H1_H1 ;  /* 0x3000000aff0d7230 */ /* 0x000fe20000004100 */
[----:B------:R-:W-:Y:S01]  /*3860*/  F2FP.F16.E4M3.UNPACK_B R0, R6.H1 ;  /* 0x00000006ff00723e */ /* 0x000fe200030006ff */
[----:B------:R-:W-:Y:S01]  /*3870*/  HADD2.F32 R4, -RZ, R3.H0_H0 ;  /* 0x20000003ff047230 */ /* 0x000fe20000004100 */
[----:B------:R-:W-:Y:S01]  /*3880*/  F2FP.F16.E4M3.UNPACK_B R24, R24 ;  /* 0x00000018ff18723e */ /* 0x000fe200020006ff */
[----:B------:R-:W-:Y:S01]  /*3890*/  HADD2.F32 R9, -RZ, R8.H1_H1 ;  /* 0x30000008ff097230 */ /* 0x000fe20000004100 */
[----:B------:R-:W-:Y:S01]  /*38a0*/  F2FP.F16.E4M3.UNPACK_B R11, R11 ;  /* 0x0000000bff0b723e */ /* 0x000fe200020006ff */
[----:B------:R-:W-:-:S02]  /*38b0*/  HADD2.F32 R3, -RZ, R0.H1_H1 ;  /* 0x30000000ff037230 */ /* 0x000fc40000004100 */
[-C--:B------:R-:W-:Y:S01]  /*38c0*/  FMUL.FTZ R29, R5, R13.reuse ;  /* 0x0000000d051d7220 */ /* 0x080fe20000410000 */
[----:B------:R-:W-:Y:S02]  /*38d0*/  HADD2.F32 R12, -RZ, R24.H1_H1 ;  /* 0x30000018ff0c7230 */ /* 0x000fe40000004100 */
[C---:B------:R-:W-:Y:S01]  /*38e0*/  FMUL.FTZ R28, R4.reuse, R13 ;  /* 0x0000000d041c7220 */ /* 0x040fe20000410000 */
[----:B------:R-:W-:Y:S02]  /*38f0*/  HADD2.F32 R0, -RZ, R0.H0_H0 ;  /* 0x20000000ff007230 */ /* 0x000fe40000004100 */
[----:B------:R-:W-:Y:S01]  /*3900*/  FFMA.FTZ R29, R4, R9, -R29 ;  /* 0x00000009041d7223 */ /* 0x000fe2000001081d */
[----:B------:R-:W-:Y:S02]  /*3910*/  HADD2.F32 R4, -RZ, R11.H1_H1 ;  /* 0x3000000bff047230 */ /* 0x000fe40000004100 */
[-C--:B------:R-:W-:Y:S01]  /*3920*/  FMUL.FTZ R13, R3, R12.reuse ;  /* 0x0000000c030d7220 */ /* 0x080fe20000410000 */
[----:B------:R-:W-:Y:S01]  /*3930*/  F2FP.F16.E4M3.UNPACK_B R7, R7 ;  /* 0x00000007ff07723e */ /* 0x000fe200020006ff */
[C---:B------:R-:W-:Y:S01]  /*3940*/  FMUL.FTZ R12, R0.reuse, R12 ;  /* 0x0000000c000c7220 */ /* 0x040fe20000410000 */
[----:B------:R-:W-:Y:S01]  /*3950*/  F2FP.F16.E4M3.UNPACK_B R6, R6 ;  /* 0x00000006ff06723e */ /* 0x000fe200020006ff */
[-C--:B------:R-:W-:Y:S01]  /*3960*/  FFMA.FTZ R13, R0, R4.reuse, -R13 ;  /* 0x00000004000d7223 */ /* 0x080fe2000001080d */
[----:B------:R-:W-:Y:S01]  /*3970*/  FFMA.FTZ R28, R5, R9, R28 ;  /* 0x00000009051c7223 */ /* 0x000fe2000001001c */
[----:B------:R-:W-:Y:S01]  /*3980*/  FFMA.FTZ R12, R3, R4, R12 ;  /* 0x00000004030c7223 */ /* 0x000fe2000001000c */
[--C-:B------:R-:W-:Y:S01]  /*3990*/  HADD2.F32 R3, -RZ, R7.reuse.H0_H0 ;  /* 0x20000007ff037230 */ /* 0x100fe20000004100 */
[----:B------:R-:W-:Y:S01]  /*39a0*/  F2FP.SATFINITE.E4M3.F32.PACK_AB_MERGE_C R25, R26, R25, R30 ;  /* 0x000000191a19723e */ /* 0x000fe2000480701e */
[----:B------:R-:W-:Y:S01]  /*39b0*/  HADD2.F32 R7, -RZ, R7.H1_H1 ;  /* 0x30000007ff077230 */ /* 0x000fe20000004100 */
[----:B------:R-:W-:Y:S01]  /*39c0*/  F2FP.SATFINITE.E4M3.F32.PACK_AB_MERGE_C R28, R28, R29, RZ ;  /* 0x0000001d1c1c723e */ /* 0x000fe200048070ff */
[----:B------:R-:W-:Y:S01]  /*39d0*/  HADD2.F32 R10, -RZ, R10.H0_H0 ;  /* 0x2000000aff0a7230 */ /* 0x000fe20000004100 */
[----:B------:R-:W-:Y:S01]  /*39e0*/  F2FP.SATFINITE.E4M3.F32.PACK_AB_MERGE_C R12, R12, R13, RZ ;  /* 0x0000000d0c0c723e */ /* 0x000fe200048070ff */
[----:B------:R-:W-:-:S02]  /*39f0*/  HADD2.F32 R0, -RZ, R6.H0_H0 ;  /* 0x20000006ff007230 */ /* 0x000fc40000004100 */
[----:B------:R-:W-:Y:S02]  /*3a00*/  HADD2.F32 R6, -RZ, R6.H1_H1 ;  /* 0x30000006ff067230 */ /* 0x000fe40000004100 */
[-C--:B------:R-:W-:Y:S01]  /*3a10*/  FMUL.FTZ R4, R7, R10.reuse ;  /* 0x0000000a07047220 */ /* 0x080fe20000410000 */
[----:B------:R-:W-:Y:S02]  /*3a20*/  HADD2.F32 R5, -RZ, R24.H0_H0 ;  /* 0x20000018ff057230 */ /* 0x000fe40000004100 */
[C---:B------:R-:W-:Y:S01]  /*3a30*/  FMUL.FTZ R10, R3.reuse, R10 ;  /* 0x0000000a030a7220 */ /* 0x040fe20000410000 */
[----:B------:R-:W-:Y:S02]  /*3a40*/  HADD2.F32 R8, -RZ, R8.H0_H0 ;  /* 0x20000008ff087230 */ /* 0x000fe40000004100 */
[----:B------:R-:W-:Y:S02]  /*3a50*/  HADD2.F32 R11, -RZ, R11.H0_H0 ;  /* 0x2000000bff0b7230 */ /* 0x000fe40000004100 */
[-C--:B------:R-:W-:Y:S01]  /*3a60*/  FMUL.FTZ R9, R6, R5.reuse ;  /* 0x0000000506097220 */ /* 0x080fe20000410000 */
[C---:B------:R-:W-:Y:S01]  /*3a70*/  FMUL.FTZ R5, R0.reuse, R5 ;  /* 0x0000000500057220 */ /* 0x040fe20000410000 */
[-C--:B------:R-:W-:Y:S01]  /*3a80*/  FFMA.FTZ R4, R3, R8.reuse, -R4 ;  /* 0x0000000803047223 */ /* 0x080fe20000010804 */
[----:B------:R-:W-:Y:S01]  /*3a90*/  FFMA.FTZ R7, R7, R8, R10 ;  /* 0x0000000807077223 */ /* 0x000fe2000001000a */
[-C--:B------:R-:W-:Y:S01]  /*3aa0*/  FFMA.FTZ R9, R0, R11.reuse, -R9 ;  /* 0x0000000b00097223 */ /* 0x080fe20000010809 */
[----:B------:R-:W-:Y:S01]  /*3ab0*/  FFMA.FTZ R6, R6, R11, R5 ;  /* 0x0000000b06067223 */ /* 0x000fe20000010005 */
[----:B------:R-:W-:-:S02]  /*3ac0*/  F2FP.SATFINITE.E4M3.F32.PACK_AB_MERGE_C R5, R27, R2, R31 ;  /* 0x000000021b05723e */ /* 0x000fc4000480701f */
[----:B------:R-:W-:Y:S01]  /*3ad0*/  F2FP.SATFINITE.E4M3.F32.PACK_AB_MERGE_C R7, R7, R4, R28 ;  /* 0x000000040707723e */ /* 0x000fe2000480701c */
[----:B------:R-:W-:Y:S01]  /*3ae0*/  IMAD.MOV.U32 R4, RZ, RZ, R25 ;  /* 0x000000ffff047224 */ /* 0x000fe200078e0019 */
[----:B------:R-:W-:-:S07]  /*3af0*/  F2FP.SATFINITE.E4M3.F32.PACK_AB_MERGE_C R6, R6, R9, R12 ;  /* 0x000000090606723e */ /* 0x000fce000480700c */
.L_x_1398:
[----:B------:R-:W-:Y:S05]  /*3b00*/  BSYNC B1 ;  /* 0x0000000000017941 */ /* 0x000fea0003800000 */
.L_x_1397:
[----:B0-----:R0:W-:Y:S01]  /*3b10*/  ST.E.128 desc[UR40][R14.64], R4 ;  /* 0x000000040e007985 */ /* 0x0011e2000c101d28 */
[----:B------:R-:W-:Y:S05]  /*3b20*/  BRA `(.L_x_1392) ;  /* 0x00000014003c7947 */ /* 0x000fea0003800000 */
.L_x_1385:
[----:B------:R-:W0:Y:S01]  /*3b30*/  S2R R3, SR_TID.X ;  /* 0x0000000000037919 */ /* 0x000e220000002100 */
[----:B------:R-:W-:-:S05]  /*3b40*/  IMAD R73, R47, -0xa0, R48 ;  /* 0xffffff602f497824 */ /* 0x000fca00078e0230 */
[----:B------:R-:W-:Y:S01]  /*3b50*/  VIMNMX R73, R73, 0xa0, PT ;  /* 0x000000a049497848 */ /* 0x000fe20003fe0100 */
[C---:B0-----:R-:W-:Y:S02]  /*3b60*/  VIADD R9, R3.reuse, 0xffffff80 ;  /* 0xffffff8003097836 */ /* 0x041fe40000000000 */
[----:B------:R-:W-:Y:S02]  /*3b70*/  VIADD R8, R3, 0xffffff80 ;  /* 0xffffff8003087836 */ /* 0x000fe40000000000 */
[----:B------:R-:W2:Y:S03]  /*3b80*/  LDL R3, [R1+0x10] ;  /* 0x0000100001037983 */ /* 0x000ea60000100800 */
[----:B------:R-:W-:-:S04]  /*3b90*/  LEA.HI R8, R8, R9, RZ, 0x1 ;  /* 0x0000000908087211 */ /* 0x000fc800078f08ff */
[----:B------:R-:W-:-:S04]  /*3ba0*/  SHF.R.S32.HI R8, RZ, 0x1, R8 ;  /* 0x00000001ff087819 */ /* 0x000fc80000011408 */
[----:B------:R-:W-:-:S04]  /*3bb0*/  ISETP.GE.AND P3, PT, R8, R73, PT ;  /* 0x000000490800720c */ /* 0x000fc80003f66270 */
[----:B------:R-:W-:-:S13]  /*3bc0*/  ISETP.GE.OR P4, PT, R18, R31, P3 ;  /* 0x0000001f1200720c */ /* 0x000fda0001f86670 */
[----:B------:R-:W0:Y:S08]  /*3bd0*/  @!P4 LDC.64 R8, c[0x0][0x3e8] ;  /* 0x0000fa00ff08cb82 */ /* 0x000e300000000a00 */
[----:B------:R-:W1:Y:S01]  /*3be0*/  @!P4 LDC.64 R10, c[0x0][0x400] ;  /* 0x00010000ff0acb82 */ /* 0x000e620000000a00 */
[----:B------:R-:W-:Y:S02]  /*3bf0*/  CS2R R26, SRZ ;  /* 0x00000000001a7805 */ /* 0x000fe4000001ff00 */
[----:B------:R-:W-:-:S02]  /*3c00*/  CS2R R24, SRZ ;  /* 0x0000000000187805 */ /* 0x000fc4000001ff00 */
[----:B0-----:R-:W-:-:S04]  /*3c10*/  @!P4 IADD3 R8, P5, P6, R32, R8, R6 ;  /* 0x000000082008c210 */ /* 0x001fc80007ebe006 */
[----:B------:R-:W-:Y:S02]  /*3c20*/  @!P4 IADD3.X R9, R56, R9, R0, P5, P6 ;  /* 0x000000093809c210 */ /* 0x000fe40002fec400 */
[----:B------:R-:W-:Y:S02]  /*3c30*/  CS2R R6, SRZ ;  /* 0x0000000000067805 */ /* 0x000fe4000001ff00 */
[----:B-1----:R-:W-:Y:S02]  /*3c40*/  @!P4 IADD3 R10, P5, P6, R38, R10, R4 ;  /* 0x0000000a260ac210 */ /* 0x002fe40007ebe004 */
[----:B------:R-:W-:Y:S01]  /*3c50*/  CS2R R4, SRZ ;  /* 0x0000000000047805 */ /* 0x000fe2000001ff00 */
[----:B------:R-:W3:Y:S01]  /*3c60*/  @!P4 LDG.E.128 R24, desc[UR40][R8.64] ;  /* 0x000000280818c981 */ /* 0x000ee2000c1e1d00 */
[----:B------:R-:W-:-:S05]  /*3c70*/  @!P4 IADD3.X R11, R54, R11, R12, P5, P6 ;  /* 0x0000000b360bc210 */ /* 0x000fca0002fec40c */
[----:B------:R-:W4:Y:S01]  /*3c80*/  @!P4 LDG.E.128 R4, desc[UR40][R10.64] ;  /* 0x000000280a04c981 */ /* 0x000f22000c1e1d00 */
[----:B------:R-:W-:Y:S02]  /*3c90*/  ISETP.GE.AND P5, PT, R18, R31, PT ;  /* 0x0000001f1200720c */ /* 0x000fe40003fa6270 */
[----:B--2---:R-:W-:Y:S01]  /*3ca0*/  ISETP.NE.AND P4, PT, R3, 0x3, PT ;  /* 0x000000030300780c */ /* 0x004fe20003f85270 */
[----:B---3--:R-:W-:Y:S02]  /*3cb0*/  IMAD.MOV.U32 R74, RZ, RZ, R26 ;  /* 0x000000ffff4a7224 */ /* 0x008fe400078e001a */
[----:B------:R-:W-:Y:S02]  /*3cc0*/  IMAD.MOV.U32 R77, RZ, RZ, R24 ;  /* 0x000000ffff4d7224 */ /* 0x000fe400078e0018 */
[----:B----4-:R-:W-:Y:S02]  /*3cd0*/  IMAD.MOV.U32 R76, RZ, RZ, R6 ;  /* 0x000000ffff4c7224 */ /* 0x010fe400078e0006 */
[----:B------:R-:W-:-:S06]  /*3ce0*/  IMAD.MOV.U32 R78, RZ, RZ, R4 ;  /* 0x000000ffff4e7224 */ /* 0x000fcc00078e0004 */
[----:B------:R-:W-:Y:S05]  /*3cf0*/  @!P4 BRA `(.L_x_1399) ;  /* 0x000000000004c947 */ /* 0x000fea0003800000 */
[----:B------:R-:W-:Y:S01]  /*3d00*/  BPT.TRAP 0x1 ;  /* 0x000000040000795c */ /* 0x000fe20000300000 */
.L_x_1399:
[----:B------:R-:W2:Y:S01]  /*3d10*/  LDL R0, [R1+0x24] ;  /* 0x0000240001007983 */ /* 0x000ea20000100800 */
[----:B------:R-:W-:Y:S01]  /*3d20*/  IMAD R50, R157, 0x8, R22 ;  /* 0x000000089d327824 */ /* 0x000fe200078e0216 */
[----:B------:R-:W-:Y:S01]  /*3d30*/  BSSY B1, `(.L_x_1400) ;  /* 0x0000004000017945 */ /* 0x000fe20003800000 */
[----:B--2---:R-:W-:-:S04]  /*3d40*/  SHF.L.U32 R75, R0, 0x1f, RZ ;  /* 0x0000001f004b7819 */ /* 0x004fc800000006ff */
[----:B------:R-:W0:Y:S02]  /*3d50*/  SYNCS.PHASECHK.TRANS64.TRYWAIT P6, [R50+URZ+0x13290], R75 ;  /* 0x0132904b320075a7 */ /* 0x000e2400080c017f */
[----:B0-----:R-:W-:Y:S05]  /*3d60*/  @!P6 BRA `(.L_x_1401) ;  /* 0x000002000058e947 */ /* 0x001fea0003800000 */
.L_x_1713:
[----:B------:R-:W-:Y:S05]  /*3d70*/  BSYNC B1 ;  /* 0x0000000000017941 */ /* 0x000fea0003800000 */
.L_x_1400:
[----:B------:R-:W-:-:S03]  /*3d80*/  UMOV UR4, 0xffffffff ;  /* 0xffffffff00047882 */ /* 0x000fc60000000000 */
[----:B------:R-:W-:Y:S05]  /*3d90*/  BRA.DIV UR4, `(.L_x_1402) ;  /* 0x0000020204607947 */ /* 0x000fea000b800000 */
[----:B------:R1:W2:Y:S04]  /*3da0*/  SHFL.IDX PT, R0, R13, RZ, 0x1e1f ;  /* 0x001e1fff0d007589 */ /* 0x0002a800000e0000 */
[----:B------:R1:W3:Y:S02]  /*3db0*/  SHFL.IDX PT, R14, R2, RZ, 0x1e1f ;  /* 0x001e1fff020e7589 */ /* 0x0002e400000e0000 */
.L_x_1717:
[----:B------:R-:W4:Y:S02]  /*3dc0*/  LDC R12, c[0x0][0x2f4] ;  /* 0x0000bd00ff0c7b82 */ /* 0x000f240000000800 */
[----:B----4-:R-:W-:-:S13]  /*3dd0*/  ISETP.GE.OR P3, PT, R18, R12, P3 ;  /* 0x0000000c1200720c */ /* 0x010fda0001f66670 */
[----:B------:R-:W-:Y:S05]  /*3de0*/  @P3 BRA `(.L_x_1392) ;  /* 0x00000010008c3947 */ /* 0x000fea0003800000 */
[----:B------:R-:W4:Y:S01]  /*3df0*/  LDL R10, [R1+0x4c] ;  /* 0x00004c00010a7983 */ /* 0x000f220000100800 */
[----:B------:R-:W-:Y:S01]  /*3e00*/  IMAD.IADD R8, R12, 0x1, -R63 ;  /* 0x000000010c087824 */ /* 0x000fe200078e0a3f */
[----:B-1-3--:R-:W-:Y:S01]  /*3e10*/  IADD3 R2, P3, R55, R14, RZ ;  /* 0x0000000e37027210 */ /* 0x00afe20007f7e0ff */
[----:B------:R-:W-:Y:S03]  /*3e20*/  BSSY B1, `(.L_x_1403) ;  /* 0x00000e0000017945 */ /* 0x000fe60003800000 */
[----:B------:R-:W-:Y:S02]  /*3e30*/  SEL R8, R63, R8, !P0 ;  /* 0x000000083f087207 */ /* 0x000fe40004000000 */
[----:B--2---:R-:W-:Y:S02]  /*3e40*/  LEA.HI.X.SX32 R3, R55, R0, 0x1, P3 ;  /* 0x0000000037037211 */ /* 0x004fe400018f0eff */
[----:B------:R-:W-:-:S04]  /*3e50*/  SHF.R.S32.HI R9, RZ, 0x1f, R8 ;  /* 0x0000001fff097819 */ /* 0x000fc80000011408 */
[----:B------:R-:W-:-:S04]  /*3e60*/  LEA.HI R9, R9, R8, RZ, 0x5 ;  /* 0x0000000809097211 */ /* 0x000fc800078f28ff */
[----:B------:R-:W-:-:S04]  /*3e70*/  SHF.R.S32.HI R9, RZ, 0x5, R9 ;  /* 0x00000005ff097819 */ /* 0x000fc80000011409 */
[----:B------:R-:W-:-:S05]  /*3e80*/  LEA.HI.SX32 R9, R66, R9, 0x1c ;  /* 0x0000000942097211 */ /* 0x000fca00078fe2ff */
[----:B------:R-:W-:-:S05]  /*3e90*/  IMAD.SHL.U32 R13, R9, 0x10, RZ ;  /* 0x00000010090d7824 */ /* 0x000fca00078e00ff */
[----:B------:R-:W-:-:S04]  /*3ea0*/  LOP3.LUT R9, R61, 0x30, R13, 0xf8, !PT ;  /* 0x000000303d097812 */ /* 0x000fc800078ef80d */
[----:B------:R-:W-:-:S05]  /*3eb0*/  LOP3.LUT R9, R9, R58, RZ, 0x3c, !PT ;  /* 0x0000003a09097212 */ /* 0x000fca00078e3cff */
[----:B----4-:R-:W-:Y:S02]  /*3ec0*/  IMAD.IADD R8, R10, 0x1, R9 ;  /* 0x000000010a087824 */ /* 0x010fe400078e0209 */
[C---:B------:R-:W-:Y:S02]  /*3ed0*/  IMAD R9, R157.reuse, 0x2800, R52 ;  /* 0x000028009d097824 */ /* 0x040fe400078e0234 */
[----:B------:R-:W-:Y:S02]  /*3ee0*/  IMAD R11, R157, 0x2800, R8 ;  /* 0x000028009d0b7824 */ /* 0x000fe400078e0208 */
[C---:B------:R-:W-:Y:S02]  /*3ef0*/  IMAD.IADD R9, R22.reuse, 0x1, R9 ;  /* 0x0000000116097824 */ /* 0x040fe400078e0209 */
[----:B------:R-:W-:-:S04]  /*3f00*/  IMAD.IADD R28, R22, 0x1, R11 ;  /* 0x00000001161c7824 */ /* 0x000fc800078e020b */
[----:B------:R-:W1:Y:S04]  /*3f10*/  LDS.128 R8, [R9+0xe000] ;  /* 0x00e0000009087984 */ /* 0x000e680000000c00 */
[----:B------:R-:W2:Y:S01]  /*3f20*/  LDS.128 R28, [R28+0xe000] ;  /* 0x00e000001c1c7984 */ /* 0x000ea20000000c00 */
[----:B------:R-:W-:Y:S05]  /*3f30*/  @P5 BRA `(.L_x_1404) ;  /* 0x0000000c00385947 */ /* 0x000fea0003800000 */
[----:B------:R-:W-:Y:S01]  /*3f40*/  SHF.R.U32.HI R84, RZ, 0x8, R25 ;  /* 0x00000008ff547819 */ /* 0x000fe20000011619 */
[----:B-1----:R-:W-:Y:S01]  /*3f50*/  IMAD.MOV.U32 R24, RZ, RZ, R8 ;  /* 0x000000ffff187224 */ /* 0x002fe200078e0008 */
[--C-:B------:R-:W-:Y:S02]  /*3f60*/  SHF.R.U32.HI R80, RZ, 0x8, R27.reuse ;  /* 0x00000008ff507819 */ /* 0x100fe4000001161b */
[----:B------:R-:W-:Y:S02]  /*3f70*/  LOP3.LUT R6, R27, 0xff0000ff, RZ, 0xc0, !PT ;  /* 0xff0000ff1b067812 */ /* 0x000fe400078ec0ff */
[----:B------:R-:W-:Y:S02]  /*3f80*/  SHF.R.U32.HI R81, RZ, 0x10, R27 ;  /* 0x00000010ff517819 */ /* 0x000fe4000001161b */
[----:B------:R-:W-:Y:S02]  /*3f90*/  SHF.R.U32.HI R27, RZ, 0x8, R5 ;  /* 0x00000008ff1b7819 */ /* 0x000fe40000011605 */
[----:B------:R-:W-:-:S02]  /*3fa0*/  LOP3.LUT R15, R5, 0xff0000ff, RZ, 0xc0, !PT ;  /* 0xff0000ff050f7812 */ /* 0x000fc400078ec0ff */
[----:B------:R-:W-:Y:S01]  /*3fb0*/  SHF.R.U32.HI R79, RZ, 0x10, R5 ;  /* 0x00000010ff4f7819 */ /* 0x000fe20000011605 */
[----:B------:R-:W-:Y:S01]  /*3fc0*/  IMAD.SHL.U32 R5, R84, 0x100, RZ ;  /* 0x0000010054057824 */ /* 0x000fe200078e00ff */
[----:B------:R-:W-:Y:S01]  /*3fd0*/  LOP3.LUT R4, R25, 0xff0000ff, RZ, 0xc0, !PT ;  /* 0xff0000ff19047812 */ /* 0x000fe200078ec0ff */
[----:B------:R-:W-:Y:S01]  /*3fe0*/  IMAD.SHL.U32 R8, R27, 0x100, RZ ;  /* 0x000001001b087824 */ /* 0x000fe200078e00ff */
[----:B------:R-:W-:Y:S02]  /*3ff0*/  SHF.R.U32.HI R82, RZ, 0x10, R25 ;  /* 0x00000010ff527819 */ /* 0x000fe40000011619 */
[--C-:B------:R-:W-:Y:S02]  /*4000*/  SHF.R.U32.HI R26, RZ, 0x8, R7.reuse ;  /* 0x00000008ff1a7819 */ /* 0x100fe40000011607 */
[----:B------:R-:W-:Y:S02]  /*4010*/  LOP3.LUT R25, R7, 0xff0000ff, RZ, 0xc0, !PT ;  /* 0xff0000ff07197812 */ /* 0x000fe400078ec0ff */
[----:B------:R-:W-:Y:S01]  /*4020*/  SHF.R.U32.HI R83, RZ, 0x10, R7 ;  /* 0x00000010ff537819 */ /* 0x000fe20000011607 */
[----:B------:R-:W-:Y:S01]  /*4030*/  IMAD.SHL.U32 R7, R80, 0x100, RZ ;  /* 0x0000010050077824 */ /* 0x000fe200078e00ff */
[----:B------:R-:W-:Y:S01]  /*4040*/  LOP3.LUT R4, R4, 0xff00, R5, 0xf8, !PT ;  /* 0x0000ff0004047812 */ /* 0x000fe200078ef805 */
[----:B------:R-:W-:Y:S01]  /*4050*/  IMAD.U32 R5, R82, 0x10000, RZ ;  /* 0x0001000052057824 */ /* 0x000fe200078e00ff */
[----:B------:R-:W-:Y:S01]  /*4060*/  LOP3.LUT R80, R15, 0xff00, R8, 0xf8, !PT ;  /* 0x0000ff000f507812 */ /* 0x000fe200078ef808 */
[----:B------:R-:W-:Y:S01]  /*4070*/  IMAD.SHL.U32 R26, R26, 0x100, RZ ;  /* 0x000001001a1a7824 */ /* 0x000fe200078e00ff */
[----:B------:R-:W-:Y:S01]  /*4080*/  LOP3.LUT R7, R6, 0xff00, R7, 0xf8, !PT ;  /* 0x0000ff0006077812 */ /* 0x000fe200078ef807 */
[----:B------:R-:W-:Y:S01]  /*4090*/  IMAD.U32 R83, R83, 0x10000, RZ ;  /* 0x0001000053537824 */ /* 0x000fe200078e00ff */
[----:B------:R-:W-:Y:S01]  /*40a0*/  LOP3.LUT R6, R4, 0xff0000, R5, 0xf8, !PT ;  /* 0x00ff000004067812 */ /* 0x000fe200078ef805 */
[----:B------:R-:W-:Y:S01]  /*40b0*/  IMAD.U32 R4, R81, 0x10000, RZ ;  /* 0x0001000051047824 */ /* 0x000fe200078e00ff */
[----:B------:R-:W-:-:S02]  /*40c0*/  LOP3.LUT R82, R25, 0xff00, R26, 0xf8, !PT ;  /* 0x0000ff0019527812 */ /* 0x000fc400078ef81a */
[----:B------:R-:W-:Y:S02]  /*40d0*/  F2FP.F16.E4M3.UNPACK_B R81, R78.H1 ;  /* 0x0000004eff51723e */ /* 0x000fe400030006ff */
[----:B--2---:R-:W-:Y:S02]  /*40e0*/  F2FP.F16.E4M3.UNPACK_B R26, R28.H1 ;  /* 0x0000001cff1a723e */ /* 0x004fe400030006ff */
[----:B------:R-:W-:Y:S01]  /*40f0*/  F2FP.F16.E4M3.UNPACK_B R25, R24.H1 ;  /* 0x00000018ff19723e */ /* 0x000fe200030006ff */
[----:B------:R-:W-:Y:S01]  /*4100*/  HADD2.F32 R5, -RZ, R81.H0_H0 ;  /* 0x20000051ff057230 */ /* 0x000fe20000004100 */
[----:B------:R-:W-:Y:S01]  /*4110*/  LOP3.LUT R4, R7, 0xff0000, R4, 0xf8, !PT ;  /* 0x00ff000007047812 */ /* 0x000fe200078ef804 */
[----:B------:R-:W-:Y:S01]  /*4120*/  HADD2.F32 R15, -RZ, R26.H0_H0 ;  /* 0x2000001aff0f7230 */ /* 0x000fe20000004100 */
[----:B------:R-:W-:Y:S01]  /*4130*/  F2FP.F16.E4M3.UNPACK_B R27, R77.H1 ;  /* 0x0000004dff1b723e */ /* 0x000fe200030006ff */
[----:B------:R-:W-:Y:S01]  /*4140*/  HADD2.F32 R8, -RZ, R25.H0_H0 ;  /* 0x20000019ff087230 */ /* 0x000fe20000004100 */
[----:B------:R-:W-:Y:S01]  /*4150*/  F2FP.F16.E4M3.UNPACK_B R28, R28 ;  /* 0x0000001cff1c723e */ /* 0x000fe200020006ff */
[----:B------:R-:W-:-:S02]  /*4160*/  IMAD.U32 R7, R79, 0x10000, RZ ;  /* 0x000100004f077824 */ /* 0x000fc400078e00ff */
[CC--:B------:R-:W-:Y:S01]  /*4170*/  FMUL.FTZ R85, R15.reuse, R5.reuse ;  /* 0x000000050f557220 */ /* 0x0c0fe20000410000 */
[----:B------:R-:W-:Y:S02]  /*4180*/  HADD2.F32 R79, -RZ, R27.H0_H0 ;  /* 0x2000001bff4f7230 */ /* 0x000fe40000004100 */
[----:B------:R-:W-:Y:S01]  /*4190*/  FMUL.FTZ R84, R8, R5 ;  /* 0x0000000508547220 */ /* 0x000fe20000410000 */
[----:B------:R-:W-:Y:S01]  /*41a0*/  LOP3.LUT R5, R82, 0xff0000, R83, 0xf8, !PT ;  /* 0x00ff000052057812 */ /* 0x000fe200078ef853 */
[----:B------:R-:W-:Y:S01]  /*41b0*/  HADD2.F32 R83, -RZ, R81.H1_H1 ;  /* 0x30000051ff537230 */ /* 0x000fe20000004100 */
[----:B------:R-:W-:Y:S01]  /*41c0*/  F2FP.F16.E4M3.UNPACK_B R81, R78 ;  /* 0x0000004eff51723e */ /* 0x000fe200020006ff */
[----:B------:R-:W-:Y:S01]  /*41d0*/  HADD2.F32 R78, -RZ, R26.H1_H1 ;  /* 0x3000001aff4e7230 */ /* 0x000fe20000004100 */
[----:B------:R-:W-:Y:S01]  /*41e0*/  LOP3.LUT R7, R80, 0xff0000, R7, 0xf8, !PT ;  /* 0x00ff000050077812 */ /* 0x000fe200078ef807 */
[----:B------:R-:W-:Y:S02]  /*41f0*/  HADD2.F32 R25, -RZ, R25.H1_H1 ;  /* 0x30000019ff197230 */ /* 0x000fe40000004100 */
[-C--:B------:R-:W-:Y:S01]  /*4200*/  FFMA.FTZ R8, R8, R79.reuse, -R85 ;  /* 0x0000004f08087223 */ /* 0x080fe20000010855 */
[----:B------:R-:W-:Y:S01]  /*4210*/  HADD2.F32 R80, -RZ, R27.H1_H1 ;  /* 0x3000001bff507230 */ /* 0x000fe20000004100 */
[----:B------:R-:W-:Y:S01]  /*4220*/  F2FP.F16.E4M3.UNPACK_B R27, R24 ;  /* 0x00000018ff1b723e */ /* 0x000fe200020006ff */
[----:B------:R-:W-:Y:S01]  /*4230*/  FFMA.FTZ R15, R15, R79, R84 ;  /* 0x0000004f0f0f7223 */ /* 0x000fe20000010054 */
[----:B------:R-:W-:Y:S01]  /*4240*/  FMUL.FTZ R24, R78, R83 ;  /* 0x000000534e187220 */ /* 0x000fe20000410000 */
[----:B------:R-:W-:Y:S01]  /*4250*/  F2FP.F16.E4M3.UNPACK_B R79, R77 ;  /* 0x0000004dff4f723e */ /* 0x000fe200020006ff */
[----:B------:R-:W-:Y:S01]  /*4260*/  FMUL.FTZ R83, R25, R83 ;  /* 0x0000005319537220 */ /* 0x000fe20000410000 */
[----:B------:R-:W-:-:S02]  /*4270*/  HADD2.F32 R82, -RZ, R81.H0_H0 ;  /* 0x20000051ff527230 */ /* 0x000fc40000004100 */
[-C--:B------:R-:W-:Y:S01]  /*4280*/  FFMA.FTZ R25, R25, R80.reuse, -R24 ;  /* 0x0000005019197223 */ /* 0x080fe20000010818 */
[--C-:B------:R-:W-:Y:S02]  /*4290*/  HADD2.F32 R77, -RZ, R28.reuse.H0_H0 ;  /* 0x2000001cff4d7230 */ /* 0x100fe40000004100 */
[----:B------:R-:W-:Y:S01]  /*42a0*/  FFMA.FTZ R24, R78, R80, R83 ;  /* 0x000000504e187223 */ /* 0x000fe20000010053 */
[----:B------:R-:W-:Y:S01]  /*42b0*/  HADD2.F32 R26, -RZ, R27.H0_H0 ;  /* 0x2000001bff1a7230 */ /* 0x000fe20000004100 */
[----:B------:R-:W-:Y:S01]  /*42c0*/  F2FP.F16.E4M3.UNPACK_B R80, R74.H1 ;  /* 0x0000004aff50723e */ /* 0x000fe200030006ff */
[----:B------:R-:W-:Y:S02]  /*42d0*/  HADD2.F32 R78, -RZ, R79.H0_H0 ;  /* 0x2000004fff4e7230 */ /* 0x000fe40000004100 */
[-C--:B------:R-:W-:Y:S01]  /*42e0*/  FMUL.FTZ R83, R77, R82.reuse ;  /* 0x000000524d537220 */ /* 0x080fe20000410000 */
[----:B------:R-:W-:Y:S02]  /*42f0*/  HADD2.F32 R81, -RZ, R81.H1_H1 ;  /* 0x30000051ff517230 */ /* 0x000fe40000004100 */
[----:B------:R-:W-:Y:S01]  /*4300*/  FMUL.FTZ R82, R26, R82 ;  /* 0x000000521a527220 */ /* 0x000fe20000410000 */
[----:B------:R-:W-:-:S02]  /*4310*/  HADD2.F32 R28, -RZ, R28.H1_H1 ;  /* 0x3000001cff1c7230 */ /* 0x000fc40000004100 */
[-C--:B------:R-:W-:Y:S01]  /*4320*/  FFMA.FTZ R26, R26, R78.reuse, -R83 ;  /* 0x0000004e1a1a7223 */ /* 0x080fe20000010853 */
[----:B------:R-:W-:Y:S02]  /*4330*/  HADD2.F32 R27, -RZ, R27.H1_H1 ;  /* 0x3000001bff1b7230 */ /* 0x000fe40000004100 */
[----:B------:R-:W-:Y:S01]  /*4340*/  FFMA.FTZ R83, R77, R78, R82 ;  /* 0x0000004e4d537223 */ /* 0x000fe20000010052 */
[----:B------:R-:W-:Y:S02]  /*4350*/  HADD2.F32 R79, -RZ, R79.H1_H1 ;  /* 0x3000004fff4f7230 */ /* 0x000fe40000004100 */
[-C--:B------:R-:W-:Y:S01]  /*4360*/  FMUL.FTZ R78, R28, R81.reuse ;  /* 0x000000511c4e7220 */ /* 0x080fe20000410000 */
[----:B------:R-:W-:Y:S01]  /*4370*/  F2FP.F16.E4M3.UNPACK_B R82, R76.H1 ;  /* 0x0000004cff52723e */ /* 0x000fe200030006ff */
[C---:B------:R-:W-:Y:S01]  /*4380*/  FMUL.FTZ R87, R27.reuse, R81 ;  /* 0x000000511b577220 */ /* 0x040fe20000410000 */
[----:B------:R-:W-:Y:S01]  /*4390*/  F2FP.F16.E4M3.UNPACK_B R77, R30.H1 ;  /* 0x0000001eff4d723e */ /* 0x000fe200030006ff */
[----:B------:R-:W-:Y:S01]  /*43a0*/  FFMA.FTZ R85, R27, R79, -R78 ;  /* 0x0000004f1b557223 */ /* 0x000fe2000001084e */
[----:B------:R-:W-:Y:S01]  /*43b0*/  F2FP.F16.E4M3.UNPACK_B R27, R10.H1 ;  /* 0x0000000aff1b723e */ /* 0x000fe200030006ff */
[----:B------:R-:W-:-:S02]  /*43c0*/  HADD2.F32 R81, -RZ, R82.H0_H0 ;  /* 0x20000052ff517230 */ /* 0x000fc40000004100 */
[----:B------:R-:W-:Y:S01]  /*43d0*/  FFMA.FTZ R84, R28, R79, R87 ;  /* 0x0000004f1c547223 */ /* 0x000fe20000010057 */
[----:B------:R-:W-:Y:S01]  /*43e0*/  HADD2.F32 R78, -RZ, R77.H0_H0 ;  /* 0x2000004dff4e7230 */ /* 0x000fe20000004100 */
[----:B------:R-:W-:Y:S01]  /*43f0*/  F2FP.F16.E4M3.UNPACK_B R76, R76 ;  /* 0x0000004cff4c723e */ /* 0x000fe200020006ff */
[----:B------:R-:W-:Y:S01]  /*4400*/  HADD2.F32 R28, -RZ, R27.H0_H0 ;  /* 0x2000001bff1c7230 */ /* 0x000fe20000004100 */
[----:B------:R-:W-:Y:S01]  /*4410*/  F2FP.F16.E4M3.UNPACK_B R10, R10 ;  /* 0x0000000aff0a723e */ /* 0x000fe200020006ff */
[----:B------:R-:W-:Y:S02]  /*4420*/  HADD2.F32 R79, -RZ, R80.H0_H0 ;  /* 0x20000050ff4f7230 */ /* 0x000fe40000004100 */
[-C--:B------:R-:W-:Y:S01]  /*4430*/  FMUL.FTZ R87, R78, R81.reuse ;  /* 0x000000514e577220 */ /* 0x080fe20000410000 */
[----:B------:R-:W-:Y:S02]  /*4440*/  HADD2.F32 R82, -RZ, R82.H1_H1 ;  /* 0x30000052ff527230 */ /* 0x000fe40000004100 */
[----:B------:R-:W-:Y:S01]  /*4450*/  FMUL.FTZ R81, R28, R81 ;  /* 0x000000511c517220 */ /* 0x000fe20000410000 */
[----:B------:R-:W-:-:S02]  /*4460*/  HADD2.F32 R77, -RZ, R77.H1_H1 ;  /* 0x3000004dff4d7230 */ /* 0x000fc40000004100 */
[-C--:B------:R-:W-:Y:S01]  /*4470*/  FFMA.FTZ R86, R28, R79.reuse, -R87 ;  /* 0x0000004f1c567223 */ /* 0x080fe20000010857 */
[----:B------:R-:W-:Y:S01]  /*4480*/  HADD2.F32 R27, -RZ, R27.H1_H1 ;  /* 0x3000001bff1b7230 */ /* 0x000fe20000004100 */
[----:B------:R-:W-:Y:S01]  /*4490*/  F2FP.F16.E4M3.UNPACK_B R30, R30 ;  /* 0x0000001eff1e723e */ /* 0x000fe200020006ff */
[----:B------:R-:W-:Y:S02]  /*44a0*/  HADD2.F32 R80, -RZ, R80.H1_H1 ;  /* 0x30000050ff507230 */ /* 0x000fe40000004100 */
[----:B------:R-:W-:Y:S01]  /*44b0*/  FMUL.FTZ R28, R77, R82 ;  /* 0x000000524d1c7220 */ /* 0x000fe20000410000 */
[----:B------:R-:W-:Y:S01]  /*44c0*/  F2FP.F16.E4M3.UNPACK_B R74, R74 ;  /* 0x0000004aff4a723e */ /* 0x000fe200020006ff */
[C---:B------:R-:W-:Y:S01]  /*44d0*/  FMUL.FTZ R88, R27.reuse, R82 ;  /* 0x000000521b587220 */ /* 0x040fe20000410000 */
[----:B------:R-:W-:Y:S01]  /*44e0*/  FFMA.FTZ R82, R78, R79, R81 ;  /* 0x0000004f4e527223 */ /* 0x000fe20000010051 */
[----:B------:R-:W-:Y:S01]  /*44f0*/  FFMA.FTZ R91, R27, R80, -R28 ;  /* 0x000000501b5b7223 */ /* 0x000fe2000001081c */
[----:B------:R-:W-:Y:S01]  /*4500*/  HADD2.F32 R78, -RZ, R76.H0_H0 ;  /* 0x2000004cff4e7230 */ /* 0x000fe20000004100 */
[----:B------:R-:W-:Y:S01]  /*4510*/  F2FP.SATFINITE.E4M3.F32.PACK_AB_MERGE_C R8, R25, R8, RZ ;  /* 0x000000081908723e */ /* 0x000fe200048070ff */
[----:B------:R-:W-:-:S02]  /*4520*/  HADD2.F32 R27, -RZ, R10.H0_H0 ;  /* 0x2000000aff1b7230 */ /* 0x000fc40000004100 */
[----:B------:R-:W-:Y:S01]  /*4530*/  FFMA.FTZ R93, R77, R80, R88 ;  /* 0x000000504d5d7223 */ /* 0x000fe20000010058 */
[----:B------:R-:W-:Y:S01]  /*4540*/  HADD2.F32 R28, -RZ, R30.H0_H0 ;  /* 0x2000001eff1c7230 */ /* 0x000fe20000004100 */
[----:B------:R-:W-:Y:S01]  /*4550*/  F2FP.SATFINITE.E4M3.F32.PACK_AB_MERGE_C R8, R85, R26, R8 ;  /* 0x0000001a5508723e */ /* 0x000fe20004807008 */
[----:B------:R-:W-:Y:S02]  /*4560*/  HADD2.F32 R79, -RZ, R76.H1_H1 ;  /* 0x3000004cff4f7230 */ /* 0x000fe40000004100 */
[----:B------:R-:W-:Y:S01]  /*4570*/  FMUL.FTZ R81, R27, R78 ;  /* 0x0000004e1b517220 */ /* 0x000fe20000410000 */
[----:B------:R-:W-:Y:S01]  /*4580*/  HADD2.F32 R10, -RZ, R10.H1_H1 ;  /* 0x3000000aff0a7230 */ /* 0x000fe20000004100 */
[----:B------:R-:W-:Y:S01]  /*4590*/  F2FP.SATFINITE.E4M3.F32.PACK_AB_MERGE_C R15, R24, R15, RZ ;  /* 0x0000000f180f723e */ /* 0x000fe200048070ff */
[----:B------:R-:W-:Y:S01]  /*45a0*/  HADD2.F32 R30, -RZ, R30.H1_H1 ;  /* 0x3000001eff1e7230 */ /* 0x000fe20000004100 */
[----:B------:R-:W-:Y:S01]  /*45b0*/  F2FP.F16.E4M3.UNPACK_B R25, R29 ;  /* 0x0000001dff19723e */ /* 0x000fe200020006ff */
[--C-:B------:R-:W-:Y:S01]  /*45c0*/  HADD2.F32 R76, -RZ, R74.reuse.H0_H0 ;  /* 0x2000004aff4c7230 */ /* 0x100fe20000004100 */
[----:B------:R-:W-:Y:S01]  /*45d0*/  F2FP.F16.E4M3.UNPACK_B R26, R7 ;  /* 0x00000007ff1a723e */ /* 0x000fe200020006ff */
[----:B------:R-:W-:-:S02]  /*45e0*/  HADD2.F32 R77, -RZ, R74.H1_H1 ;  /* 0x3000004aff4d7230 */ /* 0x000fc40000004100 */
[----:B------:R-:W-:Y:S01]  /*45f0*/  FMUL.FTZ R74, R28, R78 ;  /* 0x0000004e1c4a7220 */ /* 0x000fe20000410000 */
[----:B------:R-:W-:Y:S01]  /*4600*/  F2FP.F16.E4M3.UNPACK_B R24, R9 ;  /* 0x00000009ff18723e */ /* 0x000fe200020006ff */
[-C--:B------:R-:W-:Y:S01]  /*4610*/  FMUL.FTZ R87, R30, R79.reuse ;  /* 0x0000004f1e577220 */ /* 0x080fe20000410000 */
[----:B------:R-:W-:Y:S01]  /*4620*/  FMUL.FTZ R89, R10, R79 ;  /* 0x0000004f0a597220 */ /* 0x000fe20000410000 */
[-C--:B------:R-:W-:Y:S01]  /*4630*/  FFMA.FTZ R79, R27, R76.reuse, -R74 ;  /* 0x0000004c1b4f7223 */ /* 0x080fe2000001084a */
[----:B------:R-:W-:Y:S01]  /*4640*/  FFMA.FTZ R81, R28, R76, R81 ;  /* 0x0000004c1c517223 */ /* 0x000fe20000010051 */
[----:B------:R-:W-:Y:S01]  /*4650*/  F2FP.SATFINITE.E4M3.F32.PACK_AB_MERGE_C R28, R84, R83, R15 ;  /* 0x00000053541c723e */ /* 0x000fe2000480700f */
[----:B------:R-:W-:Y:S01]  /*4660*/  HADD2.F32 R27, -RZ, R25.H0_H0 ;  /* 0x20000019ff1b7230 */ /* 0x000fe20000004100 */
[----:B------:R-:W-:Y:S01]  /*4670*/  F2FP.F16.E4M3.UNPACK_B R74, R6 ;  /* 0x00000006ff4a723e */ /* 0x000fe200020006ff */
[----:B------:R-:W-:Y:S02]  /*4680*/  HADD2.F32 R78, -RZ, R26.H0_H0 ;  /* 0x2000001aff4e7230 */ /* 0x000fe40000004100 */
[----:B------:R-:W-:Y:S01]  /*4690*/  FFMA.FTZ R10, R10, R77, -R87 ;  /* 0x0000004d0a0a7223 */ /* 0x000fe20000010857 */
[----:B------:R-:W-:-:S02]  /*46a0*/  HADD2.F32 R15, -RZ, R24.H0_H0 ;  /* 0x20000018ff0f7230 */ /* 0x000fc40000004100 */
[----:B------:R-:W-:Y:S01]  /*46b0*/  FFMA.FTZ R30, R30, R77, R89 ;  /* 0x0000004d1e1e7223 */ /* 0x000fe20000010059 */
[----:B------:R-:W-:Y:S02]  /*46c0*/  HADD2.F32 R76, -RZ, R74.H0_H0 ;  /* 0x2000004aff4c7230 */ /* 0x000fe40000004100 */
[-C--:B------:R-:W-:Y:S01]  /*46d0*/  FMUL.FTZ R80, R27, R78.reuse ;  /* 0x0000004e1b507220 */ /* 0x080fe20000410000 */
[----:B------:R-:W-:Y:S02]  /*46e0*/  HADD2.F32 R77, -RZ, R26.H1_H1 ;  /* 0x3000001aff4d7230 */ /* 0x000fe40000004100 */
[C---:B------:R-:W-:Y:S01]  /*46f0*/  FMUL.FTZ R78, R15.reuse, R78 ;  /* 0x0000004e0f4e7220 */ /* 0x040fe20000410000 */
[----:B------:R-:W-:Y:S02]  /*4700*/  HADD2.F32 R25, -RZ, R25.H1_H1 ;  /* 0x30000019ff197230 */ /* 0x000fe40000004100 */
[----:B------:R-:W-:Y:S01]  /*4710*/  FFMA.FTZ R15, R15, R76, -R80 ;  /* 0x0000004c0f0f7223 */ /* 0x000fe20000010850 */
[----:B------:R-:W-:-:S02]  /*4720*/  HADD2.F32 R26, -RZ, R24.H1_H1 ;  /* 0x30000018ff1a7230 */ /* 0x000fc40000004100 */
[----:B------:R-:W-:Y:S01]  /*4730*/  FFMA.FTZ R24, R27, R76, R78 ;  /* 0x0000004c1b187223 */ /* 0x000fe2000001004e */
[----:B------:R-:W-:Y:S02]  /*4740*/  HADD2.F32 R74, -RZ, R74.H1_H1 ;  /* 0x3000004aff4a7230 */ /* 0x000fe40000004100 */
[C---:B------:R-:W-:Y:S01]  /*4750*/  FMUL.FTZ R27, R25.reuse, R77 ;  /* 0x0000004d191b7220 */ /* 0x040fe20000410000 */
[----:B------:R-:W-:Y:S01]  /*4760*/  F2FP.F16.E4M3.UNPACK_B R29, R29.H1 ;  /* 0x0000001dff1d723e */ /* 0x000fe200030006ff */
[C---:B------:R-:W-:Y:S01]  /*4770*/  FMUL.FTZ R78, R26.reuse, R77 ;  /* 0x0000004d1a4e7220 */ /* 0x040fe20000410000 */
[----:B------:R-:W-:Y:S01]  /*4780*/  F2FP.F16.E4M3.UNPACK_B R76, R7.H1 ;  /* 0x00000007ff4c723e */ /* 0x000fe200030006ff */
[-C--:B------:R-:W-:Y:S01]  /*4790*/  FFMA.FTZ R26, R26, R74.reuse, -R27 ;  /* 0x0000004a1a1a7223 */ /* 0x080fe2000001081b */
[----:B------:R-:W-:Y:S01]  /*47a0*/  F2FP.F16.E4M3.UNPACK_B R9, R9.H1 ;  /* 0x00000009ff09723e */ /* 0x000fe200030006ff */
[----:B------:R-:W-:Y:S01]  /*47b0*/  FFMA.FTZ R7, R25, R74, R78 ;  /* 0x0000004a19077223 */ /* 0x000fe2000001004e */
[----:B------:R-:W-:Y:S01]  /*47c0*/  F2FP.SATFINITE.E4M3.F32.PACK_AB_MERGE_C R82, R93, R82, RZ ;  /* 0x000000525d52723e */ /* 0x000fe200048070ff */
[----:B------:R-:W-:Y:S01]  /*47d0*/  HADD2.F32 R27, -RZ, R29.H0_H0 ;  /* 0x2000001dff1b7230 */ /* 0x000fe20000004100 */
[----:B------:R-:W-:Y:S01]  /*47e0*/  F2FP.F16.E4M3.UNPACK_B R6, R6.H1 ;  /* 0x00000006ff06723e */ /* 0x000fe200030006ff */
[----:B------:R-:W-:Y:S01]  /*47f0*/  HADD2.F32 R78, -RZ, R76.H0_H0 ;  /* 0x2000004cff4e7230 */ /* 0x000fe20000004100 */
[----:B------:R-:W-:Y:S01]  /*4800*/  F2FP.SATFINITE.E4M3.F32.PACK_AB_MERGE_C R30, R30, R81, R82 ;  /* 0x000000511e1e723e */ /* 0x000fe20004807052 */
[----:B------:R-:W-:Y:S01]  /*4810*/  HADD2.F32 R25, -RZ, R9.H0_H0 ;  /* 0x20000009ff197230 */ /* 0x000fe20000004100 */
[----:B------:R-:W-:Y:S01]  /*4820*/  F2FP.SATFINITE.E4M3.F32.PACK_AB_MERGE_C R86, R91, R86, RZ ;  /* 0x000000565b56723e */ /* 0x000fe200048070ff */
[----:B------:R-:W-:-:S02]  /*4830*/  HADD2.F32 R29, -RZ, R29.H1_H1 ;  /* 0x3000001dff1d7230 */ /* 0x000fc40000004100 */
[-C--:B------:R-:W-:Y:S01]  /*4840*/  FMUL.FTZ R82, R27, R78.reuse ;  /* 0x0000004e1b527220 */ /* 0x080fe20000410000 */
[----:B------:R-:W-:Y:S02]  /*4850*/  HADD2.F32 R80, -RZ, R76.H1_H1 ;  /* 0x3000004cff507230 */ /* 0x000fe40000004100 */
[----:B------:R-:W-:Y:S01]  /*4860*/  FMUL.FTZ R78, R25, R78 ;  /* 0x0000004e194e7220 */ /* 0x000fe20000410000 */
[--C-:B------:R-:W-:Y:S01]  /*4870*/  HADD2.F32 R74, -RZ, R6.reuse.H0_H0 ;  /* 0x20000006ff4a7230 */ /* 0x100fe20000004100 */
[----:B------:R-:W-:Y:S01]  /*4880*/  F2FP.SATFINITE.E4M3.F32.PACK_AB_MERGE_C R10, R10, R79, R86 ;  /* 0x0000004f0a0a723e */ /* 0x000fe20004807056 */
[----:B------:R-:W-:Y:S01]  /*4890*/  HADD2.F32 R9, -RZ, R9.H1_H1 ;  /* 0x30000009ff097230 */ /* 0x000fe20000004100 */
[----:B------:R-:W-:Y:S01]  /*48a0*/  F2FP.F16.E4M3.UNPACK_B R79, R5.H1 ;  /* 0x00000005ff4f723e */ /* 0x000fe200030006ff */
[----:B------:R-:W-:Y:S02]  /*48b0*/  HADD2.F32 R76, -RZ, R6.H1_H1 ;  /* 0x30000006ff4c7230 */ /* 0x000fe40000004100 */
[----:B------:R-:W-:Y:S01]  /*48c0*/  FMUL.FTZ R6, R29, R80 ;  /* 0x000000501d067220 */ /* 0x000fe20000410000 */
[-C--:B------:R-:W-:Y:S01]  /*48d0*/  FFMA.FTZ R83, R27, R74.reuse, R78 ;  /* 0x0000004a1b537223 */ /* 0x080fe2000001004e */
[----:B------:R-:W-:Y:S01]  /*48e0*/  F2FP.F16.E4M3.UNPACK_B R27, R31 ;  /* 0x0000001fff1b723e */ /* 0x000fe200020006ff */
[----:B------:R-:W-:Y:S01]  /*48f0*/  FFMA.FTZ R82, R25, R74, -R82 ;  /* 0x0000004a19527223 */ /* 0x000fe20000010852 */
[C---:B------:R-:W-:Y:S01]  /*4900*/  FFMA.FTZ R85, R9.reuse, R76, -R6 ;  /* 0x0000004c09557223 */ /* 0x040fe20000010806 */
[----:B------:R-:W-:Y:S01]  /*4910*/  F2FP.F16.E4M3.UNPACK_B R6, R11 ;  /* 0x0000000bff06723e */ /* 0x000fe200020006ff */
[----:B------:R-:W-:Y:S01]  /*4920*/  FMUL.FTZ R80, R9, R80 ;  /* 0x0000005009507220 */ /* 0x000fe20000410000 */
[----:B------:R-:W-:Y:S01]  /*4930*/  F2FP.F16.E4M3.UNPACK_B R31, R31.H1 ;  /* 0x0000001fff1f723e */ /* 0x000fe200030006ff */
[----:B------:R-:W-:Y:S01]  /*4940*/  HADD2.F32 R81, -RZ, R79.H0_H0 ;  /* 0x2000004fff517230 */ /* 0x000fe20000004100 */
[----:B------:R-:W-:Y:S01]  /*4950*/  F2FP.F16.E4M3.UNPACK_B R11, R11.H1 ;  /* 0x0000000bff0b723e */ /* 0x000fe200030006ff */
[----:B------:R-:W-:Y:S01]  /*4960*/  FFMA.FTZ R84, R29, R76, R80 ;  /* 0x0000004c1d547223 */ /* 0x000fe20000010050 */
[----:B------:R-:W-:Y:S01]  /*4970*/  F2FP.F16.E4M3.UNPACK_B R78, R5 ;  /* 0x00000005ff4e723e */ /* 0x000fe200020006ff */
[----:B------:R-:W-:Y:S01]  /*4980*/  HADD2.F32 R29, -RZ, R27.H0_H0 ;  /* 0x2000001bff1d7230 */ /* 0x000fe20000004100 */
[-C--:B------:R-:W-:Y:S01]  /*4990*/  F2FP.F16.E4M3.UNPACK_B R5, R4.reuse ;  /* 0x00000004ff05723e */ /* 0x080fe200020006ff */
[----:B------:R-:W-:Y:S01]  /*49a0*/  HADD2.F32 R25, -RZ, R11.H0_H0 ;  /* 0x2000000bff197230 */ /* 0x000fe20000004100 */
[----:B------:R-:W-:Y:S01]  /*49b0*/  F2FP.F16.E4M3.UNPACK_B R74, R4.H1 ;  /* 0x00000004ff4a723e */ /* 0x000fe200030006ff */
[----:B------:R-:W-:Y:S01]  /*49c0*/  HADD2.F32 R4, -RZ, R31.H0_H0 ;  /* 0x2000001fff047230 */ /* 0x000fe20000004100 */
[----:B------:R-:W-:Y:S01]  /*49d0*/  F2FP.SATFINITE.E4M3.F32.PACK_AB_MERGE_C R82, R85, R82, RZ ;  /* 0x000000525552723e */ /* 0x000fe200048070ff */
[----:B------:R-:W-:Y:S01]  /*49e0*/  HADD2.F32 R80, -RZ, R78.H0_H0 ;  /* 0x2000004eff507230 */ /* 0x000fe20000004100 */
[----:B------:R-:W-:Y:S01]  /*49f0*/  F2FP.SATFINITE.E4M3.F32.PACK_AB_MERGE_C R83, R84, R83, RZ ;  /* 0x000000535453723e */ /* 0x000fe200048070ff */
[----:B------:R-:W-:-:S02]  /*4a00*/  HADD2.F32 R77, -RZ, R74.H0_H0 ;  /* 0x2000004aff4d7230 */ /* 0x000fc40000004100 */
[CC--:B------:R-:W-:Y:S01]  /*4a10*/  FMUL.FTZ R88, R4.reuse, R81.reuse ;  /* 0x0000005104587220 */ /* 0x0c0fe20000410000 */
[----:B------:R-:W-:Y:S02]  /*4a20*/  HADD2.F32 R9, -RZ, R6.H0_H0 ;  /* 0x20000006ff097230 */ /* 0x000fe40000004100 */
[----:B------:R-:W-:Y:S01]  /*4a30*/  FMUL.FTZ R81, R25, R81 ;  /* 0x0000005119517220 */ /* 0x000fe20000410000 */
[----:B------:R-:W-:Y:S02]  /*4a40*/  HADD2.F32 R76, -RZ, R5.H0_H0 ;  /* 0x20000005ff4c7230 */ /* 0x000fe40000004100 */
[-C--:B------:R-:W-:Y:S01]  /*4a50*/  FMUL.FTZ R86, R29, R80.reuse ;  /* 0x000000501d567220 */ /* 0x080fe20000410000 */
[----:B------:R-:W-:Y:S02]  /*4a60*/  HADD2.F32 R31, -RZ, R31.H1_H1 ;  /* 0x3000001fff1f7230 */ /* 0x000fe40000004100 */
[----:B------:R-:W-:Y:S01]  /*4a70*/  FFMA.FTZ R81, R4, R77, R81 ;  /* 0x0000004d04517223 */ /* 0x000fe20000010051 */
[----:B------:R-:W-:Y:S01]  /*4a80*/  FMUL.FTZ R80, R9, R80 ;  /* 0x0000005009507220 */ /* 0x000fe20000410000 */
[----:B------:R-:W-:-:S02]  /*4a90*/  HADD2.F32 R4, -RZ, R79.H1_H1 ;  /* 0x3000004fff047230 */ /* 0x000fc40000004100 */
[-C--:B------:R-:W-:Y:S01]  /*4aa0*/  FFMA.FTZ R86, R9, R76.reuse, -R86 ;  /* 0x0000004c09567223 */ /* 0x080fe20000010856 */
[----:B------:R-:W-:Y:S02]  /*4ab0*/  HADD2.F32 R11, -RZ, R11.H1_H1 ;  /* 0x3000000bff0b7230 */ /* 0x000fe40000004100 */
[----:B------:R-:W-:Y:S01]  /*4ac0*/  FFMA.FTZ R80, R29, R76, R80 ;  /* 0x0000004c1d507223 */ /* 0x000fe20000010050 */
[----:B------:R-:W-:Y:S02]  /*4ad0*/  HADD2.F32 R27, -RZ, R27.H1_H1 ;  /* 0x3000001bff1b7230 */ /* 0x000fe40000004100 */
[-C--:B------:R-:W-:Y:S01]  /*4ae0*/  FMUL.FTZ R76, R31, R4.reuse ;  /* 0x000000041f4c7220 */ /* 0x080fe20000410000 */
[----:B------:R-:W-:Y:S02]  /*4af0*/  HADD2.F32 R78, -RZ, R78.H1_H1 ;  /* 0x3000004eff4e7230 */ /* 0x000fe40000004100 */
[----:B------:R-:W-:Y:S01]  /*4b00*/  FMUL.FTZ R4, R11, R4 ;  /* 0x000000040b047220 */ /* 0x000fe20000410000 */
[----:B------:R-:W-:-:S02]  /*4b10*/  HADD2.F32 R74, -RZ, R74.H1_H1 ;  /* 0x3000004aff4a7230 */ /* 0x000fc40000004100 */
[----:B------:R-:W-:Y:S01]  /*4b20*/  FFMA.FTZ R88, R25, R77, -R88 ;  /* 0x0000004d19587223 */ /* 0x000fe20000010858 */
[----:B------:R-:W-:Y:S02]  /*4b30*/  HADD2.F32 R6, -RZ, R6.H1_H1 ;  /* 0x30000006ff067230 */ /* 0x000fe40000004100 */
[----:B------:R-:W-:Y:S01]  /*4b40*/  FMUL.FTZ R9, R27, R78 ;  /* 0x0000004e1b097220 */ /* 0x000fe20000410000 */
[----:B------:R-:W-:Y:S02]  /*4b50*/  HADD2.F32 R5, -RZ, R5.H1_H1 ;  /* 0x30000005ff057230 */ /* 0x000fe40000004100 */
[-C--:B------:R-:W-:Y:S01]  /*4b60*/  FFMA.FTZ R11, R11, R74.reuse, -R76 ;  /* 0x0000004a0b0b7223 */ /* 0x080fe2000001084c */
[----:B------:R-:W-:Y:S01]  /*4b70*/  FFMA.FTZ R4, R31, R74, R4 ;  /* 0x0000004a1f047223 */ /* 0x000fe20000010004 */
[----:B------:R-:W-:Y:S01]  /*4b80*/  FMUL.FTZ R78, R6, R78 ;  /* 0x0000004e064e7220 */ /* 0x000fe20000410000 */
[----:B------:R-:W-:Y:S01]  /*4b90*/  F2FP.SATFINITE.E4M3.F32.PACK_AB_MERGE_C R15, R26, R15, R82 ;  /* 0x0000000f1a0f723e */ /* 0x000fe20004807052 */
[-C--:B------:R-:W-:Y:S01]  /*4ba0*/  FFMA.FTZ R9, R6, R5.reuse, -R9 ;  /* 0x0000000506097223 */ /* 0x080fe20000010809 */
[----:B------:R-:W-:Y:S01]  /*4bb0*/  F2FP.SATFINITE.E4M3.F32.PACK_AB_MERGE_C R11, R11, R88, RZ ;  /* 0x000000580b0b723e */ /* 0x000fe200048070ff */
[----:B------:R-:W-:Y:S01]  /*4bc0*/  FFMA.FTZ R5, R27, R5, R78 ;  /* 0x000000051b057223 */ /* 0x000fe2000001004e */
[----:B------:R-:W-:-:S02]  /*4bd0*/  F2FP.SATFINITE.E4M3.F32.PACK_AB_MERGE_C R4, R4, R81, RZ ;  /* 0x000000510404723e */ /* 0x000fc400048070ff */
[----:B------:R-:W-:Y:S01]  /*4be0*/  F2FP.SATFINITE.E4M3.F32.PACK_AB_MERGE_C R11, R9, R86, R11 ;  /* 0x00000056090b723e */ /* 0x000fe2000480700b */
[----:B------:R-:W-:Y:S01]  /*4bf0*/  IMAD.MOV.U32 R9, RZ, RZ, R15 ;  /* 0x000000ffff097224 */ /* 0x000fe200078e000f */
[----:B------:R-:W-:Y:S02]  /*4c00*/  F2FP.SATFINITE.E4M3.F32.PACK_AB_MERGE_C R29, R7, R24, R83 ;  /* 0x00000018071d723e */ /* 0x000fe40004807053 */
[----:B------:R-:W-:-:S07]  /*4c10*/  F2FP.SATFINITE.E4M3.F32.PACK_AB_MERGE_C R31, R5, R80, R4 ;  /* 0x00000050051f723e */ /* 0x000fce0004807004 */
.L_x_1404:
[----:B------:R-:W-:Y:S05]  /*4c20*/  BSYNC B1 ;  /* 0x0000000000017941 */ /* 0x000fea0003800000 */
.L_x_1403:
[----:B-1----:R1:W-:Y:S01]  /*4c30*/  ST.E.128 desc[UR40][R2.64], R8 ;  /* 0x0000000802007985 */ /* 0x0023e2000c101d28 */
[----:B------:R-:W-:-:S13]  /*4c40*/  ISETP.GE.AND P3, PT, R13, R12, PT ;  /* 0x0000000c0d00720c */ /* 0x000fda0003f66270 */
[----:B------:R-:W-:Y:S05]  /*4c50*/  @P3 BRA `(.L_x_1392) ;  /* 0x0000000000f03947 */ /* 0x000fea0003800000 */
[----:B------:R-:W-:-:S04]  /*4c60*/  IADD3 R14, P3, R14, R13, RZ ;  /* 0x0000000d0e0e7210 */ /* 0x000fc80007f7e0ff */
[----:B------:R-:W-:-:S05]  /*4c70*/  LEA.HI.X.SX32 R15, R13, R0, 0x1, P3 ;  /* 0x000000000d0f7211 */ /* 0x000fca00018f0eff */
[----:B--2---:R2:W-:Y:S01]  /*4c80*/  ST.E.128 desc[UR40][R14.64], R28 ;  /* 0x0000001c0e007985 */ /* 0x0045e2000c101d28 */
[----:B------:R-:W-:Y:S05]  /*4c90*/  BRA `(.L_x_1392) ;  /* 0x0000000000e07947 */ /* 0x000fea0003800000 */
.L_x_1384:
[----:B------:R-:W2:Y:S02]  /*4ca0*/  LDL R0, [R1+0x10] ;  /* 0x0000100001007983 */ /* 0x000ea40000100800 */
[----:B--2---:R-:W-:-:S13]  /*4cb0*/  ISETP.NE.AND P4, PT, R0, 0x3, PT ;  /* 0x000000030000780c */ /* 0x004fda0003f85270 */
[----:B------:R-:W-:Y:S05]  /*4cc0*/  @!P4 BRA `(.L_x_1405) ;  /* 0x000000000004c947 */ /* 0x000fea0003800000 */
[----:B------:R-:W-:Y:S01]  /*4cd0*/  BPT.TRAP 0x1 ;  /* 0x000000040000795c */ /* 0x000fe20000300000 */
.L_x_1405:
[----:B------:R-:W2:Y:S01]  /*4ce0*/  LDL R0, [R1+0x24] ;  /* 0x0000240001007983 */ /* 0x000ea20000100800 */
[----:B------:R-:W-:Y:S01]  /*4cf0*/  IMAD R50, R157, 0x8, R22 ;  /* 0x000000089d327824 */ /* 0x000fe200078e0216 */
[----:B------:R-:W-:Y:S01]  /*4d00*/  BSSY B1, `(.L_x_1406) ;  /* 0x0000005000017945 */ /* 0x000fe20003800000 */
[----:B------:R-:W-:Y:S02]  /*4d10*/  SHF.R.S32.HI R71, RZ, 0x1f, R69 ;  /* 0x0000001fff477819 */ /* 0x000fe40000011445 */
[----:B--2---:R-:W-:-:S04]  /*4d20*/  SHF.L.U32 R75, R0, 0x1f, RZ ;  /* 0x0000001f004b7819 */ /* 0x004fc800000006ff */
[----:B------:R-:W0:Y:S02]  /*4d30*/  SYNCS.PHASECHK.TRANS64.TRYWAIT P3, [R50+URZ+0x13290], R75 ;  /* 0x0132904b320075a7 */ /* 0x000e24000806017f */
[----:B0-----:R-:W-:Y:S05]  /*4d40*/  @!P3 BRA `(.L_x_1407) ;  /* 0x000001f000b8b947 */ /* 0x001fea0003800000 */
.L_x_1718:
[----:B------:R-:W-:Y:S05]  /*4d50*/  BSYNC B1 ;  /* 0x0000000000017941 */ /* 0x000fea0003800000 */
.L_x_1406:
[----:B------:R-:W2:Y:S01]  /*4d60*/  LDL R6, [R1+0x8] ;  /* 0x0000080001067983 */ /* 0x000ea20000100800 */
[----:B------:R-:W-:Y:S01]  /*4d70*/  ULDC.64 UR4, c[0x0][0x300] ;  /* 0x0000c00000047ab9 */ /* 0x000fe20000000a00 */
[----:B-----5:R-:W-:Y:S01]  /*4d80*/  SHF.R.S32.HI R72, RZ, 0x1f, R68 ;  /* 0x0000001fff487819 */ /* 0x020fe20000011444 */
[----:B------:R-:W-:Y:S01]  /*4d90*/  IMAD R0, R71, UR4, RZ ;  /* 0x0000000447007c24 */ /* 0x000fe2000f8e02ff */
[----:B------:R-:W1:Y:S01]  /*4da0*/  S2R R4, SR_TID.X ;  /* 0x0000000000047919 */ /* 0x000e620000002100 */
[----:B------:R-:W-:Y:S01]  /*4db0*/  IMAD.WIDE.U32 R2, R69, UR4, RZ ;  /* 0x0000000445027c25 */ /* 0x000fe2000f8e00ff */
[----:B------:R-:W-:-:S03]  /*4dc0*/  ULDC.64 UR6, c[0x0][0x2e8] ;  /* 0x0000ba0000067ab9 */ /* 0x000fc60000000a00 */
        /* <DEDUP_REMOVED lines=10> */
[----:B--2---:R-:W-:Y:S01]  /*4e70*/  IMAD.WIDE.U32 R2, R6, UR4, R2 ;  /* 0x0000000406027c25 */ /* 0x004fe2000f8e0002 */
[----:B------:R-:W-:-:S03]  /*4e80*/  UMOV UR4, 0xffffffff ;  /* 0xffffffff00047882 */ /* 0x000fc60000000000 */
[----:B------:R-:W-:Y:S01]  /*4e90*/  IMAD R13, R6, UR5, R3 ;  /* 0x00000005060d7c24 */ /* 0x000fe2000f8e0203 */
[----:B------:R-:W-:Y:S01]  /*4ea0*/  IADD3 R0, P3, R2, UR6, RZ ;  /* 0x0000000602007c10 */ /* 0x000fe2000ff7e0ff */
[C---:B-1----:R-:W-:Y:S02]  /*4eb0*/  VIADD R6, R4.reuse, 0xffffff80 ;  /* 0xffffff8004067836 */ /* 0x042fe40000000000 */
[----:B------:R-:W-:Y:S01]  /*4ec0*/  VIADD R4, R4, 0xffffff80 ;  /* 0xffffff8004047836 */ /* 0x000fe20000000000 */
[----:B------:R-:W-:-:S04]  /*4ed0*/  IADD3.X R13, R13, UR7, RZ, P3, !PT ;  /* 0x000000070d0d7c10 */ /* 0x000fc80009ffe4ff */
[----:B------:R-:W-:-:S04]  /*4ee0*/  LEA.HI R4, R4, R6, RZ, 0x1 ;  /* 0x0000000604047211 */ /* 0x000fc800078f08ff */
[----:B------:R-:W-:-:S04]  /*4ef0*/  SHF.R.S32.HI R4, RZ, 0x1, R4 ;  /* 0x00000001ff047819 */ /* 0x000fc80000011404 */
[----:B------:R-:W-:Y:S01]  /*4f00*/  ISETP.GT.AND P3, PT, R73, R4, PT ;  /* 0x000000044900720c */ /* 0x000fe20003f64270 */
[----:B------:R-:W-:-:S12]  /*4f10*/  BRA.DIV UR4, `(.L_x_1408) ;  /* 0x000001f204587947 */ /* 0x000fd8000b800000 */
[----:B------:R1:W2:Y:S04]  /*4f20*/  SHFL.IDX PT, R3, R13, RZ, 0x1e1f ;  /* 0x001e1fff0d037589 */ /* 0x0002a800000e0000 */
[----:B------:R1:W3:Y:S02]  /*4f30*/  SHFL.IDX PT, R14, R0, RZ, 0x1e1f ;  /* 0x001e1fff000e7589 */ /* 0x0002e400000e0000 */
.L_x_1722:
[----:B------:R-:W-:Y:S05]  /*4f40*/  @!P3 BRA `(.L_x_1392) ;  /* 0x000000000034b947 */ /* 0x000fea0003800000 */
[----:B------:R-:W4:Y:S01]  /*4f50*/  LDL R2, [R1+0x20] ;  /* 0x0000200001027983 */ /* 0x000f220000100800 */
[----:B------:R-:W-:-:S03]  /*4f60*/  ULDC UR4, c[0x0][0x2f4] ;  /* 0x0000bd0000047ab9 */ /* 0x000fc60000000800 */
[----:B-1----:R-:W5:Y:S01]  /*4f70*/  LDL R0, [R1+0x3c] ;  /* 0x00003c0001007983 */ /* 0x002f620000100800 */
[----:B------:R-:W-:-:S13]  /*4f80*/  ISETP.GE.AND P3, PT, R18, UR4, PT ;  /* 0x0000000412007c0c */ /* 0x000fda000bf66270 */
[----:B------:R-:W1:Y:S01]  /*4f90*/  @!P3 LDS.128 R4, [R70+0xe000] ;  /* 0x00e000004604b984 */ /* 0x000e620000000c00 */
[----:B---3--:R-:W-:-:S05]  /*4fa0*/  @!P3 IADD3 R12, P5, R18, R14, RZ ;  /* 0x0000000e120cb210 */ /* 0x008fca0007fbe0ff */
[----:B--2---:R-:W-:-:S05]  /*4fb0*/  @!P3 IMAD.X R13, R3, 0x1, R19, P5 ;  /* 0x00000001030db824 */ /* 0x004fca00028e0613 */
[----:B-1----:R-:W-:Y:S01]  /*4fc0*/  @!P3 ST.E.128 desc[UR40][R12.64], R4 ;  /* 0x000000040c00b985 */ /* 0x002fe2000c101d28 */
[----:B----4-:R-:W-:-:S13]  /*4fd0*/  ISETP.GE.AND P5, PT, R2, UR4, PT ;  /* 0x0000000402007c0c */ /* 0x010fda000bfa6270 */
[----:B------:R-:W1:Y:S01]  /*4fe0*/  @!P5 LDS.128 R8, [R67+0xe000] ;  /* 0x00e000004308d984 */ /* 0x000e620000000c00 */
[----:B------:R-:W-:-:S05]  /*4ff0*/  @!P5 IADD3 R14, P6, R2, R14, RZ ;  /* 0x0000000e020ed210 */ /* 0x000fca0007fde0ff */
[----:B-----5:R-:W-:-:S05]  /*5000*/  @!P5 IMAD.X R15, R3, 0x1, R0, P6 ;  /* 0x00000001030fd824 */ /* 0x020fca00030e0600 */
[----:B-1----:R4:W-:Y:S03]  /*5010*/  @!P5 ST.E.128 desc[UR40][R14.64], R8 ;  /* 0x000000080e00d985 */ /* 0x0029e6000c101d28 */
.L_x_1392:
[----:B------:R-:W-:Y:S05]  /*5020*/  BSYNC B0 ;  /* 0x0000000000007941 */ /* 0x000fea0003800000 */
.L_x_1383:
[----:B-12---:R-:W1:Y:S01]  /*5030*/  S2R R0, SR_TID.X ;  /* 0x0000000000007919 */ /* 0x006e620000002100 */
        /* <DEDUP_REMOVED lines=15> */
.L_x_1410:
[----:B------:R-:W-:Y:S05]  /*5130*/  BSYNC B0 ;  /* 0x0000000000007941 */ /* 0x000fea0003800000 */
.L_x_1409:
[----:B------:R-:W1:Y:S01]  /*5140*/  SYNCS.PHASECHK.TRANS64.TRYWAIT P4, [R50+URZ+0x132b0], R75 ;  /* 0x0132b04b320075a7 */ /* 0x000e62000808017f */
[----:B------:R-:W-:Y:S04]  /*5150*/  BSSY B0, `(.L_x_1411) ;  /* 0x0000002000007945 */ /* 0x000fe80003800000 */
[----:B-1----:R-:W-:Y:S05]  /*5160*/  @!P4 BRA `(.L_x_1412) ;  /* 0x000001f00008c947 */ /* 0x002fea0003800000 */
.L_x_1723:
[----:B------:R-:W-:Y:S05]  /*5170*/  BSYNC B0 ;  /* 0x0000000000007941 */ /* 0x000fea0003800000 */
.L_x_1411:
[----:B0-----:R-:W5:Y:S01]  /*5180*/  LDL R6, [R1+0x8] ;  /* 0x0000080001067983 */ /* 0x001f620000100800 */
[----:B------:R-:W-:Y:S01]  /*5190*/  ULDC.64 UR4, c[0x0][0x328] ;  /* 0x0000ca0000047ab9 */ /* 0x000fe20000000a00 */
[----:B------:R-:W-:Y:S01]  /*51a0*/  ULDC.64 UR6, c[0x0][0x318] ;  /* 0x0000c60000067ab9 */ /* 0x000fe20000000a00 */
[----:B--2---:R-:W-:Y:S01]  /*51b0*/  IMAD R0, R71, UR4, RZ ;  /* 0x0000000447007c24 */ /* 0x004fe2000f8e02ff */
[----:B------:R-:W0:Y:S01]  /*51c0*/  S2R R4, SR_TID.X ;  /* 0x0000000000047919 */ /* 0x000e220000002100 */
[C---:B---3--:R-:W-:Y:S01]  /*51d0*/  IMAD.WIDE.U32 R2, R69.reuse, UR4, RZ ;  /* 0x0000000445027c25 */ /* 0x048fe2000f8e00ff */
[----:B------:R-:W-:Y:S03]  /*51e0*/  BSSY B0, `(.L_x_1413) ;  /* 0x0000022000007945 */ /* 0x000fe60003800000 */
[----:B------:R-:W-:Y:S01]  /*51f0*/  IMAD R69, R69, UR5, R0 ;  /* 0x0000000545457c24 */ /* 0x000fe2000f8e0200 */
[----:B------:R-:W-:-:S02]  /*5200*/  ULDC.64 UR4, c[0x0][0x338] ;  /* 0x0000ce0000047ab9 */ /* 0x000fc40000000a00 */
[----:B------:R-:W-:Y:S02]  /*5210*/  IMAD R5, R72, UR4, RZ ;  /* 0x0000000448057c24 */ /* 0x000fe4000f8e02ff */
[----:B------:R-:W-:Y:S02]  /*5220*/  IMAD.IADD R3, R3, 0x1, R69 ;  /* 0x0000000103037824 */ /* 0x000fe400078e0245 */
[C---:B------:R-:W-:Y:S02]  /*5230*/  IMAD R5, R68.reuse, UR5, R5 ;  /* 0x0000000544057c24 */ /* 0x040fe4000f8e0205 */
[----:B------:R-:W-:Y:S01]  /*5240*/  IMAD.WIDE.U32 R68, R68, UR4, R2 ;  /* 0x0000000444447c25 */ /* 0x000fe2000f8e0002 */
[----:B------:R-:W-:-:S03]  /*5250*/  ULDC.64 UR4, c[0x0][0x330] ;  /* 0x0000cc0000047ab9 */ /* 0x000fc60000000a00 */
[----:B------:R-:W-:Y:S02]  /*5260*/  IMAD.IADD R69, R69, 0x1, R5 ;  /* 0x0000000145457824 */ /* 0x000fe400078e0205 */
[----:B-----5:R-:W-:-:S04]  /*5270*/  IMAD.WIDE.U32 R2, R6, UR4, R68 ;  /* 0x0000000406027c25 */ /* 0x020fc8000f8e0044 */
[----:B------:R-:W-:Y:S01]  /*5280*/  IMAD R0, R6, UR5, R3 ;  /* 0x0000000506007c24 */ /* 0x000fe2000f8e0203 */
[----:B------:R-:W-:Y:S01]  /*5290*/  IADD3 R2, P4, R2, UR6, RZ ;  /* 0x0000000602027c10 */ /* 0x000fe2000ff9e0ff */
[C---:B0-----:R-:W-:Y:S02]  /*52a0*/  VIADD R6, R4.reuse, 0xffffff80 ;  /* 0xffffff8004067836 */ /* 0x041fe40000000000 */
[----:B------:R-:W-:Y:S01]  /*52b0*/  VIADD R4, R4, 0xffffff80 ;  /* 0xffffff8004047836 */ /* 0x000fe20000000000 */
[----:B------:R-:W-:Y:S01]  /*52c0*/  IADD3.X R0, R0, UR7, RZ, P4, !PT ;  /* 0x0000000700007c10 */ /* 0x000fe2000a7fe4ff */
[----:B------:R0:W2:Y:S03]  /*52d0*/  SHFL.IDX PT, R13, R2, RZ, 0x1e1f ;  /* 0x001e1fff020d7589 */ /* 0x0000a600000e0000 */
[----:B------:R-:W-:Y:S01]  /*52e0*/  LEA.HI R4, R4, R6, RZ, 0x1 ;  /* 0x0000000604047211 */ /* 0x000fe200078f08ff */
[----:B------:R0:W3:Y:S03]  /*52f0*/  SHFL.IDX PT, R5, R0, RZ, 0x1e1f ;  /* 0x001e1fff00057589 */ /* 0x0000e600000e0000 */
[----:B------:R-:W-:-:S04]  /*5300*/  SHF.R.S32.HI R4, RZ, 0x1, R4 ;  /* 0x00000001ff047819 */ /* 0x000fc80000011404 */
[----:B------:R-:W-:-:S13]  /*5310*/  ISETP.GT.AND P4, PT, R73, R4, PT ;  /* 0x000000044900720c */ /* 0x000fda0003f84270 */
[----:B0-2---:R-:W-:Y:S05]  /*5320*/  @!P4 BRA `(.L_x_1414) ;  /* 0x000000000034c947 */ /* 0x005fea0003800000 */
[----:B------:R-:W2:Y:S01]  /*5330*/  LDL R6, [R1+0x20] ;  /* 0x0000200001067983 */ /* 0x000ea20000100800 */
[----:B------:R-:W-:-:S03]  /*5340*/  ULDC UR4, c[0x0][0x2f4] ;  /* 0x0000bd0000047ab9 */ /* 0x000fc60000000800 */
[----:B------:R-:W5:Y:S01]  /*5350*/  LDL R4, [R1+0x3c] ;  /* 0x00003c0001047983 */ /* 0x000f620000100800 */
[----:B------:R-:W-:-:S13]  /*5360*/  ISETP.GE.AND P4, PT, R18, UR4, PT ;  /* 0x0000000412007c0c */ /* 0x000fda000bf86270 */
[----:B------:R-:W-:-:S05]  /*5370*/  @!P4 IADD3 R2, P5, R18, R13, RZ ;  /* 0x0000000d1202c210 */ /* 0x000fca0007fbe0ff */
[----:B---3--:R-:W-:Y:S01]  /*5380*/  @!P4 IMAD.X R3, R5, 0x1, R19, P5 ;  /* 0x000000010503c824 */ /* 0x008fe200028e0613 */
[----:B--2---:R-:W-:-:S13]  /*5390*/  ISETP.GE.AND P5, PT, R6, UR4, PT ;  /* 0x0000000406007c0c */ /* 0x004fda000bfa6270 */
[----:B------:R-:W-:-:S05]  /*53a0*/  @!P5 IADD3 R12, P6, R6, R13, RZ ;  /* 0x0000000d060cd210 */ /* 0x000fca0007fde0ff */
[----:B-----5:R-:W-:Y:S02]  /*53b0*/  @!P5 IMAD.X R13, R5, 0x1, R4, P6 ;  /* 0x00000001050dd824 */ /* 0x020fe400030e0604 */
[----:B------:R-:W0:Y:S04]  /*53c0*/  @!P4 LDS.128 R4, [R70+0x6000] ;  /* 0x006000004604c984 */ /* 0x000e280000000c00 */
[----:B0-----:R-:W-:Y:S04]  /*53d0*/  @!P4 ST.E.128 desc[UR40][R2.64], R4 ;  /* 0x000000040200c985 */ /* 0x001fe8000c101d28 */
[----:B----4-:R-:W0:Y:S04]  /*53e0*/  @!P5 LDS.128 R8, [R67+0x6000] ;  /* 0x006000004308d984 */ /* 0x010e280000000c00 */
[----:B0-----:R0:W-:Y:S02]  /*53f0*/  @!P5 ST.E.128 desc[UR40][R12.64], R8 ;  /* 0x000000080c00d985 */ /* 0x0011e4000c101d28 */
.L_x_1414:
[----:B------:R-:W-:Y:S05]  /*5400*/  BSYNC B0 ;  /* 0x0000000000007941 */ /* 0x000fea0003800000 */
.L_x_1413:
[----:B------:R-:W2:Y:S01]  /*5410*/  LDL.LU R2, [R1+0x24] ;  /* 0x0000240001027983 */ /* 0x000ea20000300800 */
[----:B------:R-:W-:Y:S02]  /*5420*/  VIADD R157, R157, 0x1 ;  /* 0x000000019d9d7836 */ /* 0x000fe40000000000 */
[----:B-1----:R-:W-:Y:S01]  /*5430*/  @!P3 VIADD R50, R50, 0x132c0 ;  /* 0x000132c03232b836 */ /* 0x002fe20000000000 */
[----:B------:R-:W-:Y:S01]  /*5440*/  @!PT LDS RZ, [RZ] ;  /* 0x00000000fffff984 */ /* 0x000fe20000000800 */
[----:B------:R-:W-:Y:S01]  /*5450*/  @!PT LDS RZ, [RZ] ;  /* 0x00000000fffff984 */ /* 0x000fe20000000800 */
[----:B------:R-:W-:Y:S01]  /*5460*/  @!PT LDS RZ, [RZ] ;  /* 0x00000000fffff984 */ /* 0x000fe20000000800 */
[----:B------:R-:W-:Y:S01]  /*5470*/  @!PT LDS RZ, [RZ] ;  /* 0x00000000fffff984 */ /* 0x000fe20000000800 */
[----:B------:R1:W-:Y:S06]  /*5480*/  MEMBAR.ALL.CTA ;  /* 0x0000000000007992 */ /* 0x0003ec0000008000 */
[----:B-1----:R-:W1:Y:S02]  /*5490*/  FENCE.VIEW.ASYNC.S ;  /* 0x00000000000073c6 */ /* 0x002e640000000000 */
[----:B-1----:R1:W-:Y:S01]  /*54a0*/  BAR.SYNC.DEFER_BLOCKING R64, 0x80 ;  /* 0x000200400000751d */ /* 0x0023e20000010000 */
[----:B------:R-:W-:-:S02]  /*54b0*/  ISETP.NE.AND P4, PT, R157, 0x2, PT ;  /* 0x000000029d00780c */ /* 0x000fc40003f85270 */
[----:B------:R-:W-:Y:S02]  /*54c0*/  @!P3 PRMT R50, RZ, 0x654, R50 ;  /* 0x00000654ff32b816 */ /* 0x000fe40000000032 */
[----:B------:R-:W-:Y:S02]  /*54d0*/  SEL R0, RZ, 0x1, P4 ;  /* 0x00000001ff007807 */ /* 0x000fe40002000000 */
[----:B------:R-:W-:Y:S01]  /*54e0*/  SEL R157, R157, RZ, P4 ;  /* 0x000000ff9d9d7207 */ /* 0x000fe20002000000 */
[----:B------:R1:W-:Y:S01]  /*54f0*/  @!P3 SYNCS.ARRIVE.TRANS64.RED.A1T0 RZ, [R50+URZ], RZ ;  /* 0x000000ff32ffb9a7 */ /* 0x0003e2000810043f */
[----:B------:R-:W-:Y:S02]  /*5500*/  PLOP3.LUT P3, PT, PT, PT, PT, 0x8, 0x0 ;  /* 0x000000000000781c */ /* 0x000fe40003f6e170 */
[----:B--2---:R-:W-:-:S05]  /*5510*/  LOP3.LUT R2, R2, R0, RZ, 0x3c, !PT ;  /* 0x0000000002027212 */ /* 0x004fca00078e3cff */
[----:B------:R1:W-:Y:S01]  /*5520*/  STL [R1+0x24], R2 ;  /* 0x0000240201007387 */ /* 0x0003e20000100800 */
[----:B------:R-:W-:Y:S05]  /*5530*/  @P2 BRA `(.L_x_1415) ;  /* 0xffffffcc00ec2947 */ /* 0x000fea000383ffff */
.L_x_1378:
[----:B------:R-:W-:Y:S04]  /*5540*/  BSSY B0, `(.L_x_1416) ;  /* 0x0000004000007945 */ /* 0x000fe80003800000 */
[----:B------:R-:W-:Y:S05]  /*5550*/  @P3 BRA `(.L_x_1417) ;  /* 0x0000000000083947 */ /* 0x000fea0003800000 */
[----:B------:R-:W2:Y:S02]  /*5560*/  FENCE.VIEW.ASYNC.G ;  /* 0x00000000000073c6 */ /* 0x000ea40000000100 */
[----:B--2---:R-:W-:Y:S06]  /*5570*/  BAR.ARV 0xc, 0x200 ;  /* 0x0308000000007b1d */ /* 0x004fec0000002000 */
.L_x_1417:
[----:B------:R-:W-:Y:S05]  /*5580*/  BSYNC B0 ;  /* 0x0000000000007941 */ /* 0x000fea0003800000 */
.L_x_1416:
[----:B------:R-:W3:Y:S01]  /*5590*/  LDL R4, [R1+0x5c] ;  /* 0x00005c0001047983 */ /* 0x000ee20000100800 */
[----:B------:R-:W-:Y:S01]  /*55a0*/  ULDC.64 UR6, c[0x0][0x998] ;  /* 0x0002660000067ab9 */ /* 0x000fe20000000a00 */
[----:B------:R-:W-:Y:S02]  /*55b0*/  ULDC.64 UR4, c[0x0][0x990] ;  /* 0x0002640000047ab9 */ /* 0x000fe40000000a00 */
[----:B------:R-:W2:Y:S01]  /*55c0*/  LDL R0, [R1+0x8] ;  /* 0x0000080001007983 */ /* 0x000ea20000100800 */
[----:B------:R-:W-:Y:S02]  /*55d0*/  ISETP.NE.U32.AND P1, PT, RZ, UR6, PT ;  /* 0x00000006ff007c0c */ /* 0x000fe4000bf25070 */
[----:B------:R-:W-:Y:S01]  /*55e0*/  ISETP.NE.U32.AND P0, PT, RZ, UR4, PT ;  /* 0x00000004ff007c0c */ /* 0x000fe2000bf05070 */
[----:B----4-:R-:W4:Y:S01]  /*55f0*/  LDL R14, [R1+0x34] ;  /* 0x00003400010e7983 */ /* 0x010f220000100800 */
[----:B------:R-:W-:Y:S02]  /*5600*/  ISETP.NE.AND.EX P1, PT, RZ, UR7, PT, P1 ;  /* 0x00000007ff007c0c */ /* 0x000fe4000bf25310 */
[----:B------:R-:W-:Y:S01]  /*5610*/  ISETP.NE.AND.EX P0, PT, RZ, UR5, PT, P0 ;  /* 0x00000005ff007c0c */ /* 0x000fe2000bf05300 */
[----:B------:R-:W4:Y:S04]  /*5620*/  LDL R20, [R1+0x4] ;  /* 0x0000040001147983 */ /* 0x000f280000100800 */
[----:B------:R-:W4:Y:S06]  /*5630*/  LDL R15, [R1+0xc] ;  /* 0x00000c00010f7983 */ /* 0x000f2c0000100800 */
[----:B0-----:R-:W1:Y:S08]  /*5640*/  @P1 LDC.64 R8, c[0x0][0x9b8] ;  /* 0x00026e00ff081b82 */ /* 0x001e700000000a00 */
[----:B------:R-:W0:Y:S08]  /*5650*/  @P0 LDC.64 R6, c[0x0][0x9a8] ;  /* 0x00026a00ff060b82 */ /* 0x000e300000000a00 */
[----:B------:R-:W0:Y:S08]  /*5660*/  @P0 LDC.64 R10, c[0x0][0x9b0] ;  /* 0x00026c00ff0a0b82 */ /* 0x000e300000000a00 */
[----:B------:R-:W0:Y:S01]  /*5670*/  @P1 LDC.64 R12, c[0x0][0x9c0] ;  /* 0x00027000ff0c1b82 */ /* 0x000e220000000a00 */
[----:B---3--:R-:W-:-:S02]  /*5680*/  @P1 SHF.R.S32.HI R5, RZ, 0x1f, R4 ;  /* 0x0000001fff051819 */ /* 0x008fc40000011404 */
[----:B------:R-:W-:Y:S01]  /*5690*/  @P0 SHF.R.S32.HI R3, RZ, 0x1f, R4 ;  /* 0x0000001fff030819 */ /* 0x000fe20000011404 */
[----:B--2---:R-:W-:Y:S02]  /*56a0*/  IMAD.MOV.U32 R21, RZ, RZ, R0 ;  /* 0x000000ffff157224 */ /* 0x004fe400078e0000 */
[----:B-1----:R-:W-:Y:S02]  /*56b0*/  @P1 IMAD R2, R5, R8, RZ ;  /* 0x0000000805021224 */ /* 0x002fe400078e02ff */
[-C--:B0-----:R-:W-:Y:S02]  /*56c0*/  @P0 IMAD R0, R3, R6.reuse, RZ ;  /* 0x0000000603000224 */ /* 0x081fe400078e02ff */
[C---:B------:R-:W-:Y:S02]  /*56d0*/  @P1 IMAD R9, R4.reuse, R9, R2 ;  /* 0x0000000904091224 */ /* 0x040fe400078e0202 */
[C---:B------:R-:W-:Y:S02]  /*56e0*/  @P0 IMAD R7, R4.reuse, R7, R0 ;  /* 0x0000000704070224 */ /* 0x040fe400078e0200 */
[----:B------:R-:W-:-:S04]  /*56f0*/  @P0 IMAD.WIDE.U32 R2, R4, R6, RZ ;  /* 0x0000000604020225 */ /* 0x000fc800078e00ff */
[----:B------:R-:W-:-:S04]  /*5700*/  @P1 IMAD.WIDE.U32 R4, R4, R8, RZ ;  /* 0x0000000804041225 */ /* 0x000fc800078e00ff */
[----:B------:R-:W-:Y:S02]  /*5710*/  @P0 IMAD.IADD R3, R3, 0x1, R7 ;  /* 0x0000000103030824 */ /* 0x000fe400078e0207 */
[----:B------:R-:W-:Y:S02]  /*5720*/  @P1 IMAD.IADD R5, R5, 0x1, R9 ;  /* 0x0000000105051824 */ /* 0x000fe400078e0209 */
[----:B------:R-:W-:-:S04]  /*5730*/  @P0 IMAD.WIDE.U32 R2, R21, R10, R2 ;  /* 0x0000000a15020225 */ /* 0x000fc800078e0002 */
[----:B------:R-:W-:-:S04]  /*5740*/  @P1 IMAD.WIDE.U32 R6, R21, R12, R4 ;  /* 0x0000000c15061225 */ /* 0x000fc800078e0004 */
[C---:B------:R-:W-:Y:S01]  /*5750*/  @P0 IMAD R5, R21.reuse, R11, R3 ;  /* 0x0000000b15050224 */ /* 0x040fe200078e0203 */
[----:B------:R-:W-:Y:S01]  /*5760*/  @P1 LEA R8, P3, R6, UR6, 0x2 ;  /* 0x0000000606081c11 */ /* 0x000fe2000f8610ff */
[----:B------:R-:W-:Y:S01]  /*5770*/  @P1 IMAD R3, R21, R13, R7 ;  /* 0x0000000d15031224 */ /* 0x000fe200078e0207 */
[----:B------:R-:W-:Y:S01]  /*5780*/  @P0 LEA R4, P2, R2, UR4, 0x2 ;  /* 0x0000000402040c11 */ /* 0x000fe2000f8410ff */
[----:B------:R-:W-:Y:S01]  /*5790*/  IMAD.MOV.U32 R0, RZ, RZ, 0x3f800000 ;  /* 0x3f800000ff007424 */ /* 0x000fe200078e00ff */
[----:B------:R-:W0:Y:S01]  /*57a0*/  LDC.64 R10, c[0x0][0x9e0] ;  /* 0x00027800ff0a7b82 */ /* 0x000e220000000a00 */
[----:B------:R-:W-:Y:S01]  /*57b0*/  ULDC UR4, c[0x0][0x988] ;  /* 0x0002620000047ab9 */ /* 0x000fe20000000800 */
[----:B------:R-:W-:Y:S01]  /*57c0*/  @P1 LEA.HI.X R9, R6, UR7, R3, 0x2, P3 ;  /* 0x0000000706091c11 */ /* 0x000fe200098f1403 */
[----:B------:R-:W-:Y:S01]  /*57d0*/  IMAD.MOV.U32 R3, RZ, RZ, 0x3f800000 ;  /* 0x3f800000ff037424 */ /* 0x000fe200078e00ff */
[----:B------:R-:W-:-:S03]  /*57e0*/  @P0 LEA.HI.X R5, R2, UR5, R5, 0x2, P2 ;  /* 0x0000000502050c11 */ /* 0x000fc600090f1405 */
[----:B------:R-:W2:Y:S01]  /*57f0*/  @P1 LDG.E R0, desc[UR40][R8.64] ;  /* 0x0000002808001981 */ /* 0x000ea2000c1e1900 */
[----:B------:R-:W1:Y:S03]  /*5800*/  LDC R2, c[0x0][0x448] ;  /* 0x00011200ff027b82 */ /* 0x000e660000000800 */
[----:B------:R3:W2:Y:S01]  /*5810*/  @P0 LDG.E R3, desc[UR40][R4.64] ;  /* 0x0000002804030981 */ /* 0x0006a2000c1e1900 */
[----:B-1----:R-:W-:-:S13]  /*5820*/  ISETP.NE.AND P1, PT, R2, 0x1, PT ;  /* 0x000000010200780c */ /* 0x002fda0003f25270 */
[----:B------:R-:W1:Y:S08]  /*5830*/  @P1 LDC R7, c[0x0][0x44c] ;  /* 0x00011300ff071b82 */ /* 0x000e700000000800 */
[----:B------:R-:W1:Y:S01]  /*5840*/  @P1 LDC R6, c[0x0][0x450] ;  /* 0x00011400ff061b82 */ /* 0x000e620000000800 */
[----:B----4-:R-:W-:Y:S01]  /*5850*/  VIADD R2, R14, 0xbf ;  /* 0x000000bf0e027836 */ /* 0x010fe20000000000 */
[----:B0-----:R-:W-:-:S02]  /*5860*/  ISETP.GE.AND P2, PT, R11, 0x1, PT ;  /* 0x000000010b00780c */ /* 0x001fc40003f46270 */
[----:B---3--:R-:W-:Y:S01]  /*5870*/  IADD3 R5, R15, 0x1, -R20 ;  /* 0x000000010f057810 */ /* 0x008fe20007ffe814 */
[----:B-1----:R-:W-:-:S05]  /*5880*/  @P1 IMAD.HI.U32 R7, R2, R7, RZ ;  /* 0x0000000702071227 */ /* 0x002fca00078e00ff */
[----:B------:R-:W-:-:S05]  /*5890*/  @P1 SHF.R.U32.HI R2, RZ, R6, R7 ;  /* 0x00000006ff021219 */ /* 0x000fca0000011607 */
[----:B------:R-:W-:Y:S02]  /*58a0*/  IMAD.IADD R5, R5, 0x1, R2 ;  /* 0x0000000105057824 */ /* 0x000fe400078e0202 */
[----:B--2---:R-:W-:Y:S02]  /*58b0*/  FMUL.FTZ R0, R3, R0 ;  /* 0x0000000003007220 */ /* 0x004fe40000410000 */
[----:B------:R-:W-:Y:S02]  /*58c0*/  IMAD.IADD R3, R5, 0x1, R10 ;  /* 0x0000000105037824 */ /* 0x000fe400078e020a */
[----:B------:R-:W-:Y:S01]  /*58d0*/  FMUL.FTZ R2, R0, UR4 ;  /* 0x0000000400027c20 */ /* 0x000fe20008410000 */
[----:B------:R-:W-:Y:S06]  /*58e0*/  @!P2 BRA `(.L_x_1418) ;  /* 0x000000000048a947 */ /* 0x000fec0003800000 */
        /* <DEDUP_REMOVED lines=11> */
.L_x_1420:
[----:B------:R-:W-:-:S13]  /*59a0*/  ISETP.NE.AND P0, PT, R11, 0x1, PT ;  /* 0x000000010b00780c */ /* 0x000fda0003f05270 */
[----:B------:R-:W0:Y:S02]  /*59b0*/  @P0 LDC.64 R4, c[0x0][0x9e8] ;  /* 0x00027a00ff040b82 */ /* 0x000e240000000a00 */
[----:B0-----:R-:W-:-:S05]  /*59c0*/  @P0 IMAD.HI.U32 R4, R0, R4, RZ ;  /* 0x0000000400040227 */ /* 0x001fca00078e00ff */
[----:B------:R-:W-:-:S07]  /*59d0*/  @P0 SHF.R.U32.HI R0, RZ, R5, R4 ;  /* 0x00000005ff000219 */ /* 0x000fce0000011604 */
.L_x_1421:
[----:B------:R-:W-:Y:S05]  /*59e0*/  BSYNC B0 ;  /* 0x0000000000007941 */ /* 0x000fea0003800000 */
.L_x_1419:
[----:B------:R-:W-:-:S05]  /*59f0*/  IMAD R0, R0, R11, R11 ;  /* 0x0000000b00007224 */ /* 0x000fca00078e020b */
[----:B------:R-:W-:-:S07]  /*5a00*/  VIMNMX R3, R3, R0, PT ;  /* 0x0000000003037248 */ /* 0x000fce0003fe0100 */
.L_x_1418:
[----:B------:R-:W0:Y:S01]  /*5a10*/  @P1 LDC R0, c[0x0][0x44c] ;  /* 0x00011300ff001b82 */ /* 0x000e220000000800 */
[----:B------:R-:W-:Y:S01]  /*5a20*/  VIADD R3, R3, 0x9f ;  /* 0x0000009f03037836 */ /* 0x000fe20000000000 */
[----:B------:R-:W-:Y:S01]  /*5a30*/  ULDC UR4, c[0x0][0x9dc] ;  /* 0x0002770000047ab9 */ /* 0x000fe20000000800 */
[----:B------:R-:W-:Y:S02]  /*5a40*/  IMAD.MOV.U32 R5, RZ, RZ, R14 ;  /* 0x000000ffff057224 */ /* 0x000fe400078e000e */
[----:B------:R-:W-:-:S03]  /*5a50*/  IMAD.HI R3, R3, 0x66666667, RZ ;  /* 0x6666666703037827 */ /* 0x000fc600078e02ff */
[----:B------:R-:W1:Y:S01]  /*5a60*/  @P1 LDC R7, c[0x0][0x450] ;  /* 0x00011400ff071b82 */ /* 0x000e620000000800 */
[----:B0-----:R-:W-:Y:S01]  /*5a70*/  @P1 IMAD.HI.U32 R4, R14, R0, RZ ;  /* 0x000000000e041227 */ /* 0x001fe200078e00ff */
[----:B------:R-:W-:-:S04]  /*5a80*/  SHF.R.U32.HI R0, RZ, 0x1f, R3 ;  /* 0x0000001fff007819 */ /* 0x000fc80000011603 */
[----:B------:R-:W-:Y:S02]  /*5a90*/  LEA.HI.SX32 R3, R3, R0, 0x1a ;  /* 0x0000000003037211 */ /* 0x000fe400078fd2ff */
[----:B-1----:R-:W-:Y:S02]  /*5aa0*/  @P1 SHF.R.U32.HI R5, RZ, R7, R4 ;  /* 0x00000007ff051219 */ /* 0x002fe40000011604 */
[----:B------:R-:W-:-:S03]  /*5ab0*/  VIMNMX R44, R44, R3, PT ;  /* 0x000000032c2c7248 */ /* 0x000fc60003fe0100 */
        /* <DEDUP_REMOVED lines=13> */
.L_x_1424:
[----:B------:R-:W-:-:S13]  /*5b90*/  ISETP.NE.AND P0, PT, R11, 0x1, PT ;  /* 0x000000010b00780c */ /* 0x000fda0003f05270 */
[----:B------:R-:W0:Y:S02]  /*5ba0*/  @P0 LDC.64 R4, c[0x0][0x9e8] ;  /* 0x00027a00ff040b82 */ /* 0x000e240000000a00 */
[----:B0-----:R-:W-:-:S05]  /*5bb0*/  @P0 IMAD.HI.U32 R4, R0, R4, RZ ;  /* 0x0000000400040227 */ /* 0x001fca00078e00ff */
[----:B------:R-:W-:-:S07]  /*5bc0*/  @P0 SHF.R.U32.HI R0, RZ, R5, R4 ;  /* 0x00000005ff000219 */ /* 0x000fce0000011604 */
.L_x_1425:
[----:B------:R-:W-:Y:S05]  /*5bd0*/  BSYNC B0 ;  /* 0x0000000000007941 */ /* 0x000fea0003800000 */
.L_x_1423:
[----:B------:R-:W-:-:S05]  /*5be0*/  IMAD R0, R0, R11, RZ ;  /* 0x0000000b00007224 */ /* 0x000fca00078e02ff */
[----:B------:R-:W-:-:S07]  /*5bf0*/  VIMNMX R3, R3, R0, !PT ;  /* 0x0000000003037248 */ /* 0x000fce0007fe0100 */
.L_x_1422:
[----:B------:R-:W-:Y:S01]  /*5c00*/  IMAD.HI R3, R3, 0x66666667, RZ ;  /* 0x6666666703037827 */ /* 0x000fe200078e02ff */
[----:B------:R-:W-:Y:S03]  /*5c10*/  BSSY B0, `(.L_x_1426) ;  /* 0x0000027000007945 */ /* 0x000fe60003800000 */
[----:B------:R-:W-:Y:S01]  /*5c20*/  IMAD.MOV.U32 R105, RZ, RZ, RZ ;  /* 0x000000ffff697224 */ /* 0x000fe200078e00ff */
[----:B------:R-:W-:-:S04]  /*5c30*/  SHF.R.U32.HI R0, RZ, 0x1f, R3 ;  /* 0x0000001fff007819 */ /* 0x000fc80000011603 */
[----:B------:R-:W-:-:S04]  /*5c40*/  LEA.HI.SX32 R0, R3, R0, 0x1a ;  /* 0x0000000003007211 */ /* 0x000fc800078fd2ff */
[----:B------:R-:W-:-:S04]  /*5c50*/  VIMNMX R9, RZ, R0, !PT ;  /* 0x00000000ff097248 */ /* 0x000fc80007fe0100 */
[----:B------:R-:W-:-:S13]  /*5c60*/  ISETP.GT.AND P0, PT, R44, R9, PT ;  /* 0x000000092c00720c */ /* 0x000fda0003f04270 */
[----:B------:R-:W-:Y:S05]  /*5c70*/  @!P0 BRA `(.L_x_1427) ;  /* 0x0000000000808947 */ /* 0x000fea0003800000 */
[----:B------:R-:W2:Y:S01]  /*5c80*/  LDL R4, [R1+0x60] ;  /* 0x0000600001047983 */ /* 0x000ea20000100800 */
[----:B------:R-:W-:Y:S01]  /*5c90*/  ULDC UR4, c[0x0][0x9f0] ;  /* 0x00027c0000047ab9 */ /* 0x000fe20000000800 */
[----:B--2---:R-:W-:-:S04]  /*5ca0*/  ISETP.NE.AND P0, PT, R4, RZ, PT ;  /* 0x000000ff0400720c */ /* 0x004fc80003f05270 */
[----:B------:R-:W-:-:S04]  /*5cb0*/  SEL R11, R4, UR4, P0 ;  /* 0x00000004040b7c07 */ /* 0x000fc80008000000 */
[-C--:B------:R-:W-:Y:S02]  /*5cc0*/  IABS R6, R11.reuse ;  /* 0x0000000b00067213 */ /* 0x080fe40000000000 */
[----:B------:R-:W-:Y:S02]  /*5cd0*/  IADD3 R0, R11, -0x1, R44 ;  /* 0xffffffff0b007810 */ /* 0x000fe40007ffe02c */
[----:B------:R-:W0:Y:S01]  /*5ce0*/  I2F.RP R3, R6 ;  /* 0x0000000600037306 */ /* 0x000e220000209400 */
[----:B------:R-:W-:Y:S02]  /*5cf0*/  IABS R10, R11 ;  /* 0x0000000b000a7213 */ /* 0x000fe40000000000 */
[----:B------:R-:W-:-:S05]  /*5d00*/  IMAD.IADD R0, R0, 0x1, -R9 ;  /* 0x0000000100007824 */ /* 0x000fca00078e0a09 */
[----:B------:R-:W-:Y:S02]  /*5d10*/  IABS R8, R0 ;  /* 0x0000000000087213 */ /* 0x000fe40000000000 */
[----:B------:R-:W-:-:S04]  /*5d20*/  LOP3.LUT R0, R0, R11, RZ, 0x3c, !PT ;  /* 0x0000000b00007212 */ /* 0x000fc800078e3cff */
[----:B------:R-:W-:Y:S01]  /*5d30*/  ISETP.GE.AND P2, PT, R0, RZ, PT ;  /* 0x000000ff0000720c */ /* 0x000fe20003f46270 */
[----:B0-----:R-:W0:Y:S02]  /*5d40*/  MUFU.RCP R3, R3 ;  /* 0x0000000300037308 */ /* 0x001e240000001000 */
[----:B0-----:R-:W-:Y:S02]  /*5d50*/  VIADD R4, R3, 0xffffffe ;  /* 0x0ffffffe03047836 */ /* 0x001fe40000000000 */
[----:B------:R-:W-:-:S04]  /*5d60*/  IMAD.MOV R3, RZ, RZ, -R10 ;  /* 0x000000ffff037224 */ /* 0x000fc800078e0a0a */
[----:B------:R0:W1:Y:S02]  /*5d70*/  F2I.FTZ.U32.TRUNC.NTZ R5, R4 ;  /* 0x0000000400057305 */ /* 0x000064000021f000 */
[----:B0-----:R-:W-:Y:S02]  /*5d80*/  IMAD.MOV.U32 R4, RZ, RZ, RZ ;  /* 0x000000ffff047224 */ /* 0x001fe400078e00ff */
[----:B-1----:R-:W-:-:S04]  /*5d90*/  IMAD.MOV R7, RZ, RZ, -R5 ;  /* 0x000000ffff077224 */ /* 0x002fc800078e0a05 */
[----:B------:R-:W-:-:S04]  /*5da0*/  IMAD R7, R7, R6, RZ ;  /* 0x0000000607077224 */ /* 0x000fc800078e02ff */
[----:B------:R-:W-:-:S04]  /*5db0*/  IMAD.HI.U32 R5, R5, R7, R4 ;  /* 0x0000000705057227 */ /* 0x000fc800078e0004 */
        /* <DEDUP_REMOVED lines=11> */
[----:B------:R-:W-:-:S07]  /*5e70*/  IMAD.MOV.U32 R105, RZ, RZ, R5 ;  /* 0x000000ffff697224 */ /* 0x000fce00078e0005 */
.L_x_1427:
[----:B------:R-:W-:Y:S05]  /*5e80*/  BSYNC B0 ;  /* 0x0000000000007941 */ /* 0x000fea0003800000 */
.L_x_1426:
[----:B------:R-:W2:Y:S01]  /*5e90*/  LDL R0, [R1+0x6c] ;  /* 0x00006c0001007983 */ /* 0x000ea20000100800 */
[----:B------:R-:W-:Y:S02]  /*5ea0*/  PLOP3.LUT P0, PT, PT, PT, PT, 0x80, 0x0 ;  /* 0x000000000000781c */ /* 0x000fe40003f0f070 */
[----:B------:R-:W-:Y:S01]  /*5eb0*/  CS2R R28, SRZ ;  /* 0x00000000001c7805 */ /* 0x000fe2000001ff00 */
[----:B------:R-:W-:Y:S01]  /*5ec0*/  IMAD.MOV.U32 R20, RZ, RZ, RZ ;  /* 0x000000ffff147224 */ /* 0x000fe200078e00ff */
        /* <DEDUP_REMOVED lines=9> */
[----:B------:R-:W-:Y:S01]  /*5f60*/  CS2R R42, SRZ ;  /* 0x00000000002a7805 */ /* 0x000fe2000001ff00 */
[----:B------:R-:W-:Y:S01]  /*5f70*/  IMAD.MOV.U32 R3, RZ, RZ, RZ ;  /* 0x000000ffff037224 */ /* 0x000fe200078e00ff */
[----:B------:R-:W-:-:S02]  /*5f80*/  CS2R R52, SRZ ;  /* 0x0000000000347805 */ /* 0x000fc4000001ff00 */
[----:B------:R-:W-:Y:S02]  /*5f90*/  CS2R R48, SRZ ;  /* 0x0000000000307805 */ /* 0x000fe4000001ff00 */
[----:B------:R-:W-:Y:S02]  /*5fa0*/  CS2R R54, SRZ ;  /* 0x0000000000367805 */ /* 0x000fe4000001ff00 */
[----:B------:R-:W-:Y:S01]  /*5fb0*/  CS2R R50, SRZ ;  /* 0x0000000000327805 */ /* 0x000fe2000001ff00 */
[----:B--2---:R-:W-:Y:S02]  /*5fc0*/  IMAD R4, R0, R105, R9 ;  /* 0x0000006900047224 */ /* 0x004fe400078e0209 */
[----:B------:R-:W-:-:S03]  /*5fd0*/  IMAD.MOV.U32 R0, RZ, RZ, RZ ;  /* 0x000000ffff007224 */ /* 0x000fc600078e00ff */
[----:B------:R0:W-:Y:S01]  /*5fe0*/  STL [R1+0x48], R4 ;  /* 0x0000480401007387 */ /* 0x0001e20000100800 */
[----:B------:R-:W-:Y:S01]  /*5ff0*/  VIADDMNMX R105, R4, R105, R44, PT ;  /* 0x0000006904697246 */ /* 0x000fe2000380012c */
[----:B------:R-:W-:-:S03]  /*6000*/  IMAD.MOV.U32 R44, RZ, RZ, RZ ;  /* 0x000000ffff2c7224 */ /* 0x000fc600078e00ff */
        /* <DEDUP_REMOVED lines=34> */
.L_x_1430:
[----:B------:R-:W-:Y:S05]  /*6230*/  BSYNC B6 ;  /* 0x0000000000067941 */ /* 0x000fea0003800000 */
.L_x_1429:
        /* <DEDUP_REMOVED lines=13> */
.L_x_1434:
[----:B-1----:R1:W2:Y:S02]  /*6310*/  SYNCS.PHASECHK.TRANS64.TRYWAIT P0, [R22+URZ+0x13200], R3 ;  /* 0x01320003160075a7 */ /* 0x0022a4000800017f */
[----:B--2---:R-:W-:Y:S05]  /*6320*/  @!P0 NANOSLEEP.SYNCS 0x989680 ;  /* 0x009896800000895d */ /* 0x004fea0003900000 */
[----:B------:R-:W2:Y:S02]  /*6330*/  @!P0 SYNCS.PHASECHK.TRANS64 P0, [R22+URZ+0x13200], R3 ;  /* 0x01320003160085a7 */ /* 0x000ea4000800007f */
[----:B--2---:R-:W-:Y:S05]  /*6340*/  @!P0 BRA `(.L_x_1434) ;  /* 0xfffffffc00f08947 */ /* 0x004fea000383ffff */
.L_x_1433:
[----:B------:R-:W-:Y:S05]  /*6350*/  BSYNC B0 ;  /* 0x0000000000007941 */ /* 0x000fea0003800000 */
.L_x_1432:
[----:B------:R-:W-:Y:S05]  /*6360*/  BRA `(.L_x_1435) ;  /* 0x0000002c003c7947 */ /* 0x000fea0003800000 */
.L_x_1431:
[----:B------:R-:W-:Y:S01]  /*6370*/  LOP3.LUT P0, RZ, R24, 0x1bf, RZ, 0xc0, !PT ;  /* 0x000001bf18ff7812 */ /* 0x000fe2000780c0ff */
[----:B------:R-:W-:Y:S01]  /*6380*/  ULDC.64 UR4, c[0x0][0x3f8] ;  /* 0x0000fe0000047ab9 */ /* 0x000fe20000000a00 */
[----:B-----5:R-:W-:Y:S01]  /*6390*/  SHF.R.S32.HI R0, RZ, 0x1f, R45 ;  /* 0x0000001fff007819 */ /* 0x020fe2000001142d */
[----:B------:R-:W-:Y:S01]  /*63a0*/  ULDC.64 UR6, c[0x0][0x408] ;  /* 0x0001020000067ab9 */ /* 0x000fe20000000a00 */
[----:B------:R-:W-:Y:S01]  /*63b0*/  IMAD.WIDE.U32 R24, R45, UR4, RZ ;  /* 0x000000042d187c25 */ /* 0x000fe2000f8e00ff */
[----:B------:R-:W-:Y:S03]  /*63c0*/  BSSY B6, `(.L_x_1436) ;  /* 0x0000019000067945 */ /* 0x000fe60003800000 */
[C---:B------:R-:W-:Y:S02]  /*63d0*/  IMAD R4, R0.reuse, UR4, RZ ;  /* 0x0000000400047c24 */ /* 0x040fe4000f8e02ff */
[----:B------:R-:W-:-:S02]  /*63e0*/  IMAD R0, R0, UR6, RZ ;  /* 0x0000000600007c24 */ /* 0x000fc4000f8e02ff */
[C---:B------:R-:W-:Y:S02]  /*63f0*/  IMAD R29, R45.reuse, UR5, R4 ;  /* 0x000000052d1d7c24 */ /* 0x040fe4000f8e0204 */
[C---:B------:R-:W-:Y:S02]  /*6400*/  IMAD R31, R45.reuse, UR7, R0 ;  /* 0x000000072d1f7c24 */ /* 0x040fe4000f8e0200 */
[----:B------:R-:W-:-:S04]  /*6410*/  IMAD.WIDE.U32 R26, R45, UR6, RZ ;  /* 0x000000062d1a7c25 */ /* 0x000fc8000f8e00ff */
[----:B------:R-:W-:Y:S02]  /*6420*/  IMAD.IADD R29, R29, 0x1, R25 ;  /* 0x000000011d1d7824 */ /* 0x000fe400078e0219 */
        /* <DEDUP_REMOVED lines=18> */
.L_x_1437:
[----:B------:R-:W-:Y:S05]  /*6550*/  BSYNC B6 ;  /* 0x0000000000067941 */ /* 0x000fea0003800000 */
.L_x_1436:
[----:B------:R-:W2:Y:S01]  /*6560*/  LDL R21, [R1+0x34] ;  /* 0x0000340001157983 */ /* 0x000ea20000100800 */
[----:B------:R-:W-:Y:S01]  /*6570*/  LEA.HI R33, R33, R30, RZ, 0x2 ;  /* 0x0000001e21217211 */ /* 0x000fe200078f10ff */
[----:B------:R-:W-:Y:S01]  /*6580*/  ULDC.U8 UR4, c[0x0][0x410] ;  /* 0x0001040000047ab9 */ /* 0x000fe20000000000 */
[----:B------:R-:W-:Y:S01]  /*6590*/  BSSY B0, `(.L_x_1438) ;  /* 0x00002a4000007945 */ /* 0x000fe20003800000 */
[----:B------:R-:W0:Y:S01]  /*65a0*/  S2R R32, SR_TID.X ;  /* 0x0000000000207919 */ /* 0x000e220000002100 */
[----:B------:R-:W-:Y:S02]  /*65b0*/  ISETP.NE.AND P0, PT, RZ, UR4, PT ;  /* 0x00000004ff007c0c */ /* 0x000fe4000bf05270 */
[--C-:B------:R-:W-:Y:S02]  /*65c0*/  SHF.R.S32.HI R20, RZ, 0x2, R33.reuse ;  /* 0x00000002ff147819 */ /* 0x100fe40000011421 */
[----:B------:R-:W-:-:S04]  /*65d0*/  SHF.R.S32.HI R33, RZ, 0x1f, R33 ;  /* 0x0000001fff217819 */ /* 0x000fc80000011421 */
[----:B------:R-:W-:-:S04]  /*65e0*/  LEA.HI R33, R33, R20, RZ, 0x2 ;  /* 0x0000001421217211 */ /* 0x000fc800078f10ff */
[----:B------:R-:W-:-:S05]  /*65f0*/  LOP3.LUT R33, R33, 0xfffffffc, RZ, 0xc0, !PT ;  /* 0xfffffffc21217812 */ /* 0x000fca00078ec0ff */
[----:B------:R-:W-:Y:S02]  /*6600*/  IMAD.IADD R20, R20, 0x1, -R33 ;  /* 0x0000000114147824 */ /* 0x000fe400078e0a21 */
[C---:B0-----:R-:W-:Y:S02]  /*6610*/  VIADD R35, R32.reuse, 0xffffff80 ;  /* 0xffffff8020237836 */ /* 0x041fe40000000000 */
[----:B------:R-:W-:-:S05]  /*6620*/  VIADD R34, R32, 0xffffff80 ;  /* 0xffffff8020227836 */ /* 0x000fca0000000000 */
[----:B------:R-:W-:-:S04]  /*6630*/  LEA.HI R34, R34, R35, RZ, 0x1 ;  /* 0x0000002322227211 */ /* 0x000fc800078f08ff */
[----:B------:R-:W-:-:S05]  /*6640*/  SHF.R.S32.HI R34, RZ, 0x1, R34 ;  /* 0x00000001ff227819 */ /* 0x000fca0000011422 */
[----:B--2---:R-:W-:Y:S01]  /*6650*/  IMAD.IADD R10, R34, 0x1, R21 ;  /* 0x00000001220a7824 */ /* 0x004fe200078e0215 */
[----:B------:R-:W-:Y:S06]  /*6660*/  @!P0 BRA `(.L_x_1439) ;  /* 0x0000001400408947 */ /* 0x000fec0003800000 */
[----:B------:R-:W0:Y:S01]  /*6670*/  LDC R21, c[0x0][0x448] ;  /* 0x00011200ff157b82 */ /* 0x000e220000000800 */
[----:B------:R-:W-:Y:S01]  /*6680*/  ULDC.64 UR4, c[0x0][0x3f8] ;  /* 0x0000fe0000047ab9 */ /* 0x000fe20000000a00 */
[----:B------:R-:W-:Y:S01]  /*6690*/  IMAD.MOV.U32 R6, RZ, RZ, R24 ;  /* 0x000000ffff067224 */ /* 0x000fe200078e0018 */
[----:B------:R-:W-:Y:S01]  /*66a0*/  ULDC.64 UR6, c[0x0][0x408] ;  /* 0x0001020000067ab9 */ /* 0x000fe20000000a00 */
[----:B------:R-:W-:Y:S02]  /*66b0*/  IMAD.MOV.U32 R7, RZ, RZ, R29 ;  /* 0x000000ffff077224 */ /* 0x000fe400078e001d */
[----:B------:R-:W-:Y:S02]  /*66c0*/  IMAD.MOV.U32 R8, RZ, RZ, R26 ;  /* 0x000000ffff087224 */ /* 0x000fe400078e001a */
[----:B------:R-:W-:Y:S01]  /*66d0*/  IMAD.MOV.U32 R9, RZ, RZ, R31 ;  /* 0x000000ffff097224 */ /* 0x000fe200078e001f */
[----:B0-----:R-:W-:-:S13]  /*66e0*/  ISETP.NE.AND P0, PT, R21, 0x1, PT ;  /* 0x000000011500780c */ /* 0x001fda0003f05270 */
[----:B------:R-:W0:Y:S08]  /*66f0*/  @P0 LDC R3, c[0x0][0x44c] ;  /* 0x00011300ff030b82 */ /* 0x000e300000000800 */
[----:B------:R-:W1:Y:S01]  /*6700*/  @P0 LDC R5, c[0x0][0x450] ;  /* 0x00011400ff050b82 */ /* 0x000e620000000800 */
[----:B0-----:R-:W-:-:S04]  /*6710*/  @P0 IMAD.HI.U32 R0, R10, R3, RZ ;  /* 0x000000030a000227 */ /* 0x001fc800078e00ff */
[----:B------:R-:W-:Y:S01]  /*6720*/  IMAD.MOV.U32 R3, RZ, RZ, R10 ;  /* 0x000000ffff037224 */ /* 0x000fe200078e000a */
[----:B-1----:R-:W-:-:S04]  /*6730*/  @P0 SHF.R.U32.HI R3, RZ, R5, R0 ;  /* 0x00000005ff030219 */ /* 0x002fc80000011600 */
[----:B------:R-:W-:Y:S01]  /*6740*/  SHF.R.S32.HI R0, RZ, 0x1f, R3 ;  /* 0x0000001fff007819 */ /* 0x000fe20000011403 */
[----:B------:R-:W-:-:S04]  /*6750*/  IMAD.WIDE.U32 R6, R3, UR4, R6 ;  /* 0x0000000403067c25 */ /* 0x000fc8000f8e0006 */
[C---:B------:R-:W-:Y:S02]  /*6760*/  IMAD R4, R0.reuse, UR4, RZ ;  /* 0x0000000400047c24 */ /* 0x040fe4000f8e02ff */
[----:B------:R-:W-:Y:S02]  /*6770*/  IMAD R0, R0, UR6, RZ ;  /* 0x0000000600007c24 */ /* 0x000fe4000f8e02ff */
[C---:B------:R-:W-:Y:S01]  /*6780*/  IMAD R13, R3.reuse, UR5, R4 ;  /* 0x00000005030d7c24 */ /* 0x040fe2000f8e0204 */
[----:B------:R-:W-:Y:S01]  /*6790*/  LEA.HI R4, R30, R30, RZ, 0x1 ;  /* 0x0000001e1e047211 */ /* 0x000fe200078f08ff */
[C---:B------:R-:W-:Y:S01]  /*67a0*/  IMAD.WIDE.U32 R8, R3.reuse, UR6, R8 ;  /* 0x0000000603087c25 */ /* 0x040fe2000f8e0008 */
[----:B------:R-:W-:Y:S02]  /*67b0*/  ULDC.64 UR4, c[0x0][0x3e8] ;  /* 0x0000fa0000047ab9 */ /* 0x000fe40000000a00 */
[----:B------:R-:W-:Y:S01]  /*67c0*/  LOP3.LUT R15, R4, 0xfffffffe, RZ, 0xc0, !PT ;  /* 0xfffffffe040f7812 */ /* 0x000fe200078ec0ff */
[----:B------:R-:W-:Y:S01]  /*67d0*/  IMAD R11, R3, UR7, R0 ;  /* 0x00000007030b7c24 */ /* 0x000fe2000f8e0200 */
[----:B------:R-:W-:Y:S01]  /*67e0*/  ULDC.64 UR6, c[0x0][0x400] ;  /* 0x0001000000067ab9 */ /* 0x000fe20000000a00 */
[----:B------:R-:W-:Y:S01]  /*67f0*/  IADD3 R3, P0, R6, UR4, RZ ;  /* 0x0000000406037c10 */ /* 0x000fe2000ff1e0ff */
[----:B------:R-:W-:Y:S01]  /*6800*/  UMOV UR4, 0xffffffff ;  /* 0xffffffff00047882 */ /* 0x000fe20000000000 */
[----:B------:R-:W-:Y:S01]  /*6810*/  IMAD.IADD R15, R30, 0x1, -R15 ;  /* 0x000000011e0f7824 */ /* 0x000fe200078e0a0f */
[----:B------:R-:W-:-:S02]  /*6820*/  IADD3 R5, P1, R8, UR6, RZ ;  /* 0x0000000608057c10 */ /* 0x000fc4000ff3e0ff */
[----:B------:R-:W-:Y:S01]  /*6830*/  IADD3.X R13, R7, UR5, R13, P0, !PT ;  /* 0x00000005070d7c10 */ /* 0x000fe200087fe40d */
[----:B------:R-:W-:Y:S01]  /*6840*/  IMAD.SHL.U32 R29, R15, 0x8, RZ ;  /* 0x000000080f1d7824 */ /* 0x000fe200078e00ff */
[----:B------:R-:W-:-:S03]  /*6850*/  IADD3.X R4, R9, UR7, R11, P1, !PT ;  /* 0x0000000709047c10 */ /* 0x000fc60008ffe40b */
[----:B------:R-:W-:Y:S01]  /*6860*/  VIADD R31, R29, 0x10 ;  /* 0x000000101d1f7836 */ /* 0x000fe20000000000 */
[----:B------:R-:W-:Y:S06]  /*6870*/  BRA.DIV UR4, `(.L_x_1440) ;  /* 0x000001da04587947 */ /* 0x000fec000b800000 */
[----:B------:R0:W1:Y:S04]  /*6880*/  SHFL.IDX PT, R0, R13, RZ, 0x1e1f ;  /* 0x001e1fff0d007589 */ /* 0x00006800000e0000 */
[----:B------:R-:W2:Y:S04]  /*6890*/  SHFL.IDX PT, R3, R3, RZ, 0x1e1f ;  /* 0x001e1fff03037589 */ /* 0x000ea800000e0000 */
[----:B------:R-:W3:Y:S04]  /*68a0*/  SHFL.IDX PT, R4, R4, RZ, 0x1e1f ;  /* 0x001e1fff04047589 */ /* 0x000ee800000e0000 */
[----:B------:R0:W4:Y:S02]  /*68b0*/  SHFL.IDX PT, R14, R5, RZ, 0x1e1f ;  /* 0x001e1fff050e7589 */ /* 0x00012400000e0000 */
.L_x_1729:
[----:B0-----:R-:W5:Y:S04]  /*68c0*/  LDL R5, [R1+0x4] ;  /* 0x0000040001057983 */ /* 0x001f680000100800 */
[----:B------:R-:W2:Y:S01]  /*68d0*/  LDL R6, [R1+0x68] ;  /* 0x0000680001067983 */ /* 0x000ea20000100800 */
[----:B------:R-:W-:Y:S01]  /*68e0*/  BSSY B1, `(.L_x_1441) ;  /* 0x0000021000017945 */ /* 0x000fe20003800000 */
[----:B------:R-:W-:Y:S02]  /*68f0*/  CS2R R12, SRZ ;  /* 0x00000000000c7805 */ /* 0x000fe4000001ff00 */
[----:B------:R-:W-:Y:S02]  /*6900*/  CS2R R8, SRZ ;  /* 0x0000000000087805 */ /* 0x000fe4000001ff00 */
[----:B------:R-:W-:Y:S01]  /*6910*/  CS2R R24, SRZ ;  /* 0x0000000000187805 */ /* 0x000fe2000001ff00 */
[----:B-----5:R-:W-:Y:S01]  /*6920*/  IMAD R21, R5, R21, RZ ;  /* 0x0000001505157224 */ /* 0x020fe200078e02ff */
[----:B--2---:R-:W-:-:S04]  /*6930*/  LEA.HI R5, R6, R6, RZ, 0x1 ;  /* 0x0000000606057211 */ /* 0x004fc800078f08ff */
[----:B------:R-:W-:Y:S02]  /*6940*/  ISETP.GE.AND P0, PT, R10, R21, PT ;  /* 0x000000150a00720c */ /* 0x000fe40003f06270 */
[----:B------:R-:W-:Y:S02]  /*6950*/  CS2R R10, SRZ ;  /* 0x00000000000a7805 */ /* 0x000fe4000001ff00 */
[----:B------:R-:W-:-:S05]  /*6960*/  LOP3.LUT R5, R5, 0xfffffffe, RZ, 0xc0, !PT ;  /* 0xfffffffe05057812 */ /* 0x000fca00078ec0ff */
[----:B------:R-:W-:-:S05]  /*6970*/  IMAD.IADD R5, R6, 0x1, -R5 ;  /* 0x0000000106057824 */ /* 0x000fca00078e0a05 */
[----:B------:R-:W-:Y:S01]  /*6980*/  SHF.L.U32 R5, R5, 0x1f, RZ ;  /* 0x0000001f05057819 */ /* 0x000fe200000006ff */
[----:B------:R-:W-:Y:S06]  /*6990*/  @P0 BRA `(.L_x_1442) ;  /* 0x0000000000540947 */ /* 0x000fec0003800000 */
[----:B------:R-:W-:Y:S01]  /*69a0*/  ULDC UR4, c[0x0][0x3f4] ;  /* 0x0000fd0000047ab9 */ /* 0x000fe20000000800 */
[----:B------:R-:W-:Y:S02]  /*69b0*/  SHF.R.S32.HI R9, RZ, 0x1f, R31 ;  /* 0x0000001fff097819 */ /* 0x000fe4000001141f */
[----:B------:R-:W-:Y:S02]  /*69c0*/  CS2R R10, SRZ ;  /* 0x00000000000a7805 */ /* 0x000fe4000001ff00 */
[----:B------:R-:W-:Y:S02]  /*69d0*/  ISETP.GE.AND P4, PT, R29, UR4, PT ;  /* 0x000000041d007c0c */ /* 0x000fe4000bf86270 */
[----:B------:R-:W-:Y:S02]  /*69e0*/  ISETP.GE.AND P5, PT, R31, UR4, PT ;  /* 0x000000041f007c0c */ /* 0x000fe4000bfa6270 */
[----:B------:R-:W-:Y:S02]  /*69f0*/  CS2R R24, SRZ ;  /* 0x0000000000187805 */ /* 0x000fe4000001ff00 */
[----:B------:R-:W-:-:S07]  /*6a00*/  CS2R R12, SRZ ;  /* 0x00000000000c7805 */ /* 0x000fce000001ff00 */
[-C--:B----4-:R-:W-:Y:S02]  /*6a10*/  @!P4 IADD3 R32, P1, R29, R14.reuse, RZ ;  /* 0x0000000e1d20c210 */ /* 0x090fe40007f3e0ff */
[CC--:B------:R-:W-:Y:S02]  /*6a20*/  @!P5 IADD3 R26, P2, R31.reuse, R3.reuse, RZ ;  /* 0x000000031f1ad210 */ /* 0x0c0fe40007f5e0ff */
[----:B------:R-:W-:Y:S02]  /*6a30*/  @!P5 IADD3 R14, P3, R31, R14, RZ ;  /* 0x0000000e1f0ed210 */ /* 0x000fe40007f7e0ff */
[----:B------:R-:W-:Y:S01]  /*6a40*/  @!P4 IADD3 R6, P0, R29, R3, RZ ;  /* 0x000000031d06c210 */ /* 0x000fe20007f1e0ff */
[----:B-1----:R-:W-:Y:S01]  /*6a50*/  @!P5 IMAD.X R27, R0, 0x1, R9, P2 ;  /* 0x00000001001bd824 */ /* 0x002fe200010e0609 */
[----:B------:R-:W-:Y:S01]  /*6a60*/  @!P4 SHF.R.S32.HI R3, RZ, 0x1f, R29 ;  /* 0x0000001fff03c819 */ /* 0x000fe2000001141d */
[----:B---3--:R-:W-:Y:S01]  /*6a70*/  @!P5 IMAD.X R15, R4, 0x1, R9, P3 ;  /* 0x00000001040fd824 */ /* 0x008fe200018e0609 */
[----:B------:R-:W-:-:S02]  /*6a80*/  CS2R R8, SRZ ;  /* 0x0000000000087805 */ /* 0x000fc4000001ff00 */
[----:B------:R0:W5:Y:S01]  /*6a90*/  @!P5 LD.E.64 R10, desc[UR40][R26.64] ;  /* 0x000000281a0ad980 */ /* 0x000162000c101b00 */
[--C-:B------:R-:W-:Y:S02]  /*6aa0*/  @!P4 IMAD.X R7, R0, 0x1, R3.reuse, P0 ;  /* 0x000000010007c824 */ /* 0x100fe400000e0603 */
[----:B------:R-:W-:Y:S01]  /*6ab0*/  @!P4 IMAD.X R33, R4, 0x1, R3, P1 ;  /* 0x000000010421c824 */ /* 0x000fe200008e0603 */
[----:B------:R0:W5:Y:S04]  /*6ac0*/  @!P5 LD.E.64 R8, desc[UR40][R14.64] ;  /* 0x000000280e08d980 */ /* 0x000168000c101b00 */
[----:B------:R0:W5:Y:S04]  /*6ad0*/  @!P4 LD.E.64 R24, desc[UR40][R6.64] ;  /* 0x000000280618c980 */ /* 0x000168000c101b00 */
[----:B------:R0:W5:Y:S02]  /*6ae0*/  @!P4 LD.E.64 R12, desc[UR40][R32.64] ;  /* 0x00000028200cc980 */ /* 0x000164000c101b00 */
.L_x_1442:
[----:B------:R-:W-:Y:S05]  /*6af0*/  BSYNC B1 ;  /* 0x0000000000017941 */ /* 0x000fea0003800000 */
.L_x_1441:
[----:B-1----:R-:W2:Y:S01]  /*6b00*/  LDL.LU R0, [R1+0x54] ;  /* 0x0000540001007983 */ /* 0x002ea20000300800 */
[----:B------:R-:W1:Y:S01]  /*6b10*/  SYNCS.PHASECHK.TRANS64.TRYWAIT P0, [R22+URZ+0x13200], R5 ;  /* 0x01320005160075a7 */ /* 0x000e62000800017f */
[----:B------:R-:W-:Y:S01]  /*6b20*/  BSSY B1, `(.L_x_1443) ;  /* 0x0000005000017945 */ /* 0x000fe20003800000 */
[----:B--2---:R-:W-:-:S05]  /*6b30*/  IMAD R0, R0, -0xc0, R21 ;  /* 0xffffff4000007824 */ /* 0x004fca00078e0215 */
[----:B------:R-:W-:-:S04]  /*6b40*/  VIMNMX R0, R0, 0xc0, PT ;  /* 0x000000c000007848 */ /* 0x000fc80003fe0100 */
[----:B------:R-:W-:Y:S01]  /*6b50*/  ISETP.GE.AND P1, PT, R34, R0, PT ;  /* 0x000000002200720c */ /* 0x000fe20003f26270 */
[----:B-1----:R-:W-:-:S12]  /*6b60*/  @!P0 BRA `(.L_x_1444) ;  /* 0x000001d800088947 */ /* 0x002fd80003800000 */
.L_x_1730:
[----:B------:R-:W-:Y:S05]  /*6b70*/  BSYNC B1 ;  /* 0x0000000000017941 */ /* 0x000fea0003800000 */
.L_x_1443:
[----:B------:R-:W-:Y:S05]  /*6b80*/  @P1 BRA `(.L_x_1445) ;  /* 0x0000002400101947 */ /* 0x000fea0003800000 */
[----:B------:R2:W5:Y:S01]  /*6b90*/  LDL R39, [R1+0x40] ;  /* 0x0000400001277983 */ /* 0x0005620000100800 */
[----:B------:R-:W0:Y:S01]  /*6ba0*/  LDC R0, c[0x0][0x3f4] ;  /* 0x0000fd00ff007b82 */ /* 0x000e220000000800 */
[----:B------:R-:W-:Y:S01]  /*6bb0*/  BSSY B1, `(.L_x_1446) ;  /* 0x000007b000017945 */ /* 0x000fe20003800000 */
[-C--:B0-----:R-:W-:Y:S02]  /*6bc0*/  ISETP.GE.AND P0, PT, R29, R0.reuse, PT ;  /* 0x000000001d00720c */ /* 0x081fe40003f06270 */
[----:B------:R-:W-:-:S11]  /*6bd0*/  ISETP.GE.AND P1, PT, R31, R0, PT ;  /* 0x000000001f00720c */ /* 0x000fd60003f26270 */
[----:B--2---:R-:W-:Y:S05]  /*6be0*/  @P0 BRA `(.L_x_1447) ;  /* 0x0000000400dc0947 */ /* 0x004fea0003800000 */
[----:B-----5:R-:W-:Y:S01]  /*6bf0*/  IMAD.IADD R0, R22, 0x1, R39 ;  /* 0x0000000116007824 */ /* 0x020fe200078e0227 */
[----:B----4-:R-:W-:Y:S02]  /*6c00*/  SHF.R.U32.HI R14, RZ, 0x8, R24 ;  /* 0x00000008ff0e7819 */ /* 0x010fe40000011618 */
[----:B------:R-:W-:Y:S02]  /*6c10*/  SHF.R.U32.HI R26, RZ, 0x8, R25 ;  /* 0x00000008ff1a7819 */ /* 0x000fe40000011619 */
[----:B-1-3--:R-:W0:Y:S01]  /*6c20*/  LDS.128 R4, [R0+0xb000] ;  /* 0x00b0000000047984 */ /* 0x00ae220000000c00 */
        /* <DEDUP_REMOVED lines=8> */
[----:B------:R-:W-:-:S02]  /*6cb0*/  SHF.R.U32.HI R29, RZ, 0x10, R13 ;  /* 0x00000010ff1d7819 */ /* 0x000fc4000001160d */
[----:B------:R-:W-:Y:S02]  /*6cc0*/  LOP3.LUT R27, R13, 0xff, RZ, 0xc0, !PT ;  /* 0x000000ff0d1b7812 */ /* 0x000fe400078ec0ff */
[----:B------:R-:W-:Y:S01]  /*6cd0*/  LOP3.LUT R30, R30, 0xff, RZ, 0xc0, !PT ;  /* 0x000000ff1e1e7812 */ /* 0x000fe200078ec0ff */
[----:B------:R-:W-:Y:S01]  /*6ce0*/  IMAD.U32 R29, R29, 0x10000, RZ ;  /* 0x000100001d1d7824 */ /* 0x000fe200078e00ff */
[----:B------:R-:W-:Y:S02]  /*6cf0*/  PRMT R15, R26, 0x7604, R15 ;  /* 0x000076041a0f7816 */ /* 0x000fe4000000000f */
[----:B------:R-:W-:Y:S01]  /*6d00*/  LOP3.LUT R26, R14, 0xff, RZ, 0xc0, !PT ;  /* 0x000000ff0e1a7812 */ /* 0x000fe200078ec0ff */
[----:B------:R-:W-:Y:S01]  /*6d10*/  IMAD.U32 R14, R31, 0x10000, RZ ;  /* 0x000100001f0e7824 */ /* 0x000fe200078e00ff */
[----:B------:R-:W-:Y:S02]  /*6d20*/  PRMT R30, R30, 0x7604, R27 ;  /* 0x000076041e1e7816 */ /* 0x000fe4000000001b */
[----:B------:R-:W-:-:S02]  /*6d30*/  LOP3.LUT R21, R12, 0xff, RZ, 0xc0, !PT ;  /* 0x000000ff0c157812 */ /* 0x000fc400078ec0ff */
[----:B------:R-:W-:Y:S02]  /*6d40*/  LOP3.LUT R27, R15, 0xff0000, R14, 0xf8, !PT ;  /* 0x00ff00000f1b7812 */ /* 0x000fe400078ef80e */
[----:B------:R-:W-:Y:S02]  /*6d50*/  LOP3.LUT R31, R30, 0xff0000, R29, 0xf8, !PT ;  /* 0x00ff00001e1f7812 */ /* 0x000fe400078ef81d */
[----:B------:R-:W-:Y:S02]  /*6d60*/  PRMT R21, R26, 0x7604, R21 ;  /* 0x000076041a157816 */ /* 0x000fe40000000015 */
[----:B------:R-:W-:Y:S02]  /*6d70*/  LOP3.LUT R15, R3, 0xff0000, R24, 0xf8, !PT ;  /* 0x00ff0000030f7812 */ /* 0x000fe400078ef818 */
[----:B------:R-:W-:Y:S02]  /*6d80*/  LOP3.LUT R31, R31, 0xff000000, R13, 0xf8, !PT ;  /* 0xff0000001f1f7812 */ /* 0x000fe400078ef80d */
[----:B------:R-:W-:-:S02]  /*6d90*/  LOP3.LUT R27, R27, 0xff000000, R25, 0xf8, !PT ;  /* 0xff0000001b1b7812 */ /* 0x000fc400078ef819 */
[----:B------:R-:W-:Y:S02]  /*6da0*/  LOP3.LUT R29, R21, 0xff0000, R12, 0xf8, !PT ;  /* 0x00ff0000151d7812 */ /* 0x000fe400078ef80c */
[----:B------:R-:W-:Y:S02]  /*6db0*/  LOP3.LUT R21, R15, 0xff000000, R24, 0xf8, !PT ;  /* 0xff0000000f157812 */ /* 0x000fe400078ef818 */
[-C--:B0-----:R-:W-:Y:S02]  /*6dc0*/  F2FP.F16.E4M3.UNPACK_B R3, R6.reuse.H1 ;  /* 0x00000006ff03723e */ /* 0x081fe400030006ff */
[----:B------:R-:W-:Y:S02]  /*6dd0*/  F2FP.F16.E4M3.UNPACK_B R26, R31 ;  /* 0x0000001fff1a723e */ /* 0x000fe400020006ff */
[----:B------:R-:W-:Y:S01]  /*6de0*/  F2FP.F16.E4M3.UNPACK_B R24, R27 ;  /* 0x0000001bff18723e */ /* 0x000fe200020006ff */
[--C-:B------:R-:W-:Y:S01]  /*6df0*/  HADD2.F32 R13, -RZ, R3.reuse.H0_H0 ;  /* 0x20000003ff0d7230 */ /* 0x100fe20000004100 */
[----:B------:R-:W-:Y:S01]  /*6e00*/  LOP3.LUT R29, R29, 0xff000000, R12, 0xf8, !PT ;  /* 0xff0000001d1d7812 */ /* 0x000fe200078ef80c */
[----:B------:R-:W-:Y:S01]  /*6e10*/  HADD2.F32 R12, -RZ, R3.H1_H1 ;  /* 0x30000003ff0c7230 */ /* 0x000fe20000004100 */
[----:B------:R-:W-:Y:S01]  /*6e20*/  F2FP.F16.E4M3.UNPACK_B R6, R6 ;  /* 0x00000006ff06723e */ /* 0x000fe200020006ff */
[----:B------:R-:W-:Y:S01]  /*6e30*/  HADD2.F32 R30, -RZ, R26.H1_H1 ;  /* 0x3000001aff1e7230 */ /* 0x000fe20000004100 */
[-C--:B------:R-:W-:Y:S01]  /*6e40*/  F2FP.F16.E4M3.UNPACK_B R14, R7.reuse ;  /* 0x00000007ff0e723e */ /* 0x080fe200020006ff */
[----:B------:R-:W-:Y:S01]  /*6e50*/  HADD2.F32 R25, -RZ, R24.H1_H1 ;  /* 0x30000018ff197230 */ /* 0x000fe20000004100 */
[----:B------:R-:W-:Y:S01]  /*6e60*/  F2FP.F16.E4M3.UNPACK_B R15, R7.H1 ;  /* 0x00000007ff0f723e */ /* 0x000fe200030006ff */
[----:B------:R-:W-:-:S02]  /*6e70*/  HADD2.F32 R26, -RZ, R26.H0_H0 ;  /* 0x2000001aff1a7230 */ /* 0x000fc40000004100 */
[CC--:B------:R-:W-:Y:S01]  /*6e80*/  FMUL.FTZ R32, R12.reuse, R30.reuse ;  /* 0x0000001e0c207220 */ /* 0x0c0fe20000410000 */
[----:B------:R-:W-:Y:S01]  /*6e90*/  F2FP.F16.E4M3.UNPACK_B R7, R5 ;  /* 0x00000005ff07723e */ /* 0x000fe200020006ff */
[----:B------:R-:W-:Y:S01]  /*6ea0*/  FMUL.FTZ R33, R12, R25 ;  /* 0x000000190c217220 */ /* 0x000fe20000410000 */
[----:B------:R-:W-:Y:S01]  /*6eb0*/  F2FP.F16.E4M3.UNPACK_B R12, R5.H1 ;  /* 0x00000005ff0c723e */ /* 0x000fe200030006ff */
[----:B------:R-:W-:Y:S02]  /*6ec0*/  HADD2.F32 R5, -RZ, R6.H1_H1 ;  /* 0x30000006ff057230 */ /* 0x000fe40000004100 */
[C---:B------:R-:W-:Y:S01]  /*6ed0*/  FFMA.FTZ R34, R13.reuse, R25, -R32 ;  /* 0x000000190d227223 */ /* 0x040fe20000010820 */
[----:B------:R-:W-:Y:S02]  /*6ee0*/  HADD2.F32 R24, -RZ, R24.H0_H0 ;  /* 0x20000018ff187230 */ /* 0x000fe40000004100 */
[----:B------:R-:W-:Y:S01]  /*6ef0*/  FFMA.FTZ R35, R13, R30, R33 ;  /* 0x0000001e0d237223 */ /* 0x000fe20000010021 */
[----:B------:R-:W-:Y:S01]  /*6f00*/  HADD2.F32 R6, -RZ, R6.H0_H0 ;  /* 0x20000006ff067230 */ /* 0x000fe20000004100 */
[----:B------:R-:W-:Y:S01]  /*6f10*/  F2FP.F16.E4M3.UNPACK_B R31, R31.H1 ;  /* 0x0000001fff1f723e */ /* 0x000fe200030006ff */
[C---:B------:R-:W-:Y:S01]  /*6f20*/  FMUL.FTZ R13, R5.reuse, R26 ;  /* 0x0000001a050d7220 */ /* 0x040fe20000410000 */
[----:B------:R-:W-:Y:S01]  /*6f30*/  F2FP.F16.E4M3.UNPACK_B R27, R27.H1 ;  /* 0x0000001bff1b723e */ /* 0x000fe200030006ff */
[----:B------:R-:W-:Y:S01]  /*6f40*/  FMUL.FTZ R33, R5, R24 ;  /* 0x0000001805217220 */ /* 0x000fe20000410000 */
[----:B------:R-:W-:-:S02]  /*6f50*/  HADD2.F32 R5, -RZ, R14.H1_H1 ;  /* 0x3000000eff057230 */ /* 0x000fc40000004100 */
[C---:B------:R-:W-:Y:S01]  /*6f60*/  FFMA.FTZ R32, R6.reuse, R24, -R13 ;  /* 0x0000001806207223 */ /* 0x040fe2000001080d */
[----:B------:R-:W-:Y:S02]  /*6f70*/  HADD2.F32 R25, -RZ, R31.H0_H0 ;  /* 0x2000001fff197230 */ /* 0x000fe40000004100 */
[----:B------:R-:W-:Y:S01]  /*6f80*/  FFMA.FTZ R33, R6, R26, R33 ;  /* 0x0000001a06217223 */ /* 0x000fe20000010021 */
[----:B------:R-:W-:Y:S01]  /*6f90*/  HADD2.F32 R13, -RZ, R27.H0_H0 ;  /* 0x2000001bff0d7230 */ /* 0x000fe20000004100 */
[----:B------:R-:W-:Y:S01]  /*6fa0*/  F2FP.F16.E4M3.UNPACK_B R3, R4 ;  /* 0x00000004ff03723e */ /* 0x000fe200020006ff */
[----:B------:R-:W-:Y:S02]  /*6fb0*/  HADD2.F32 R14, -RZ, R14.H0_H0 ;  /* 0x2000000eff0e7230 */ /* 0x000fe40000004100 */
[C---:B------:R-:W-:Y:S01]  /*6fc0*/  FMUL.FTZ R37, R5.reuse, R25 ;  /* 0x0000001905257220 */ /* 0x040fe20000410000 */
[----:B------:R-:W-:Y:S02]  /*6fd0*/  HADD2.F32 R31, -RZ, R31.H1_H1 ;  /* 0x3000001fff1f7230 */ /* 0x000fe40000004100 */
[----:B------:R-:W-:Y:S01]  /*6fe0*/  FMUL.FTZ R5, R5, R13 ;  /* 0x0000000d05057220 */ /* 0x000fe20000410000 */
[----:B------:R-:W-:-:S02]  /*6ff0*/  HADD2.F32 R6, -RZ, R15.H1_H1 ;  /* 0x3000000fff067230 */ /* 0x000fc40000004100 */
[C---:B------:R-:W-:Y:S01]  /*7000*/  FFMA.FTZ R37, R14.reuse, R13, -R37 ;  /* 0x0000000d0e257223 */ /* 0x040fe20000010825 */
[----:B------:R-:W-:Y:S02]  /*7010*/  HADD2.F32 R27, -RZ, R27.H1_H1 ;  /* 0x3000001bff1b7230 */ /* 0x000fe40000004100 */
[----:B------:R-:W-:Y:S01]  /*7020*/  FFMA.FTZ R36, R14, R25, R5 ;  /* 0x000000190e247223 */ /* 0x000fe20000010005 */
[----:B------:R-:W-:Y:S02]  /*7030*/  HADD2.F32 R15, -RZ, R15.H0_H0 ;  /* 0x2000000fff0f7230 */ /* 0x000fe40000004100 */
[C---:B------:R-:W-:Y:S01]  /*7040*/  FMUL.FTZ R24, R6.reuse, R31 ;  /* 0x0000001f06187220 */ /* 0x040fe20000410000 */
[----:B------:R-:W-:Y:S01]  /*7050*/  F2FP.F16.E4M3.UNPACK_B R5, R29 ;  /* 0x0000001dff05723e */ /* 0x000fe200020006ff */
[-C--:B------:R-:W-:Y:S01]  /*7060*/  FMUL.FTZ R14, R6, R27.reuse ;  /* 0x0000001b060e7220 */ /* 0x080fe20000410000 */
[----:B------:R-:W-:Y:S01]  /*7070*/  F2FP.F16.E4M3.UNPACK_B R4, R4.H1 ;  /* 0x00000004ff04723e */ /* 0x000fe200030006ff */
[C---:B------:R-:W-:Y:S01]  /*7080*/  FFMA.FTZ R27, R15.reuse, R27, -R24 ;  /* 0x0000001b0f1b7223 */ /* 0x040fe20000010818 */
[----:B------:R-:W-:Y:S01]  /*7090*/  F2FP.F16.E4M3.UNPACK_B R13, R21 ;  /* 0x00000015ff0d723e */ /* 0x000fe200020006ff */
[----:B------:R-:W-:Y:S01]  /*70a0*/  FFMA.FTZ R38, R15, R31, R14 ;  /* 0x0000001f0f267223 */ /* 0x000fe2000001000e */
[--C-:B------:R-:W-:Y:S01]  /*70b0*/  HADD2.F32 R24, -RZ, R5.reuse.H1_H1 ;  /* 0x30000005ff187230 */ /* 0x100fe20000004100 */
[----:B------:R-:W-:Y:S01]  /*70c0*/  F2FP.F16.E4M3.UNPACK_B R21, R21.H1 ;  /* 0x00000015ff15723e */ /* 0x000fe200030006ff */
[----:B------:R-:W-:Y:S01]  /*70d0*/  HADD2.F32 R15, -RZ, R5.H0_H0 ;  /* 0x20000005ff0f7230 */ /* 0x000fe20000004100 */
[----:B------:R-:W-:Y:S01]  /*70e0*/  F2FP.F16.E4M3.UNPACK_B R29, R29.H1 ;  /* 0x0000001dff1d723e */ /* 0x000fe200030006ff */
[----:B------:R-:W-:-:S02]  /*70f0*/  HADD2.F32 R6, -RZ, R4.H1_H1 ;  /* 0x30000004ff067230 */ /* 0x000fc40000004100 */
[----:B------:R-:W-:Y:S02]  /*7100*/  HADD2.F32 R14, -RZ, R13.H1_H1 ;  /* 0x3000000dff0e7230 */ /* 0x000fe40000004100 */
[----:B------:R-:W-:Y:S02]  /*7110*/  HADD2.F32 R5, -RZ, R4.H0_H0 ;  /* 0x20000004ff057230 */ /* 0x000fe40000004100 */
[C---:B------:R-:W-:Y:S01]  /*7120*/  FMUL.FTZ R26, R6.reuse, R24 ;  /* 0x00000018061a7220 */ /* 0x040fe20000410000 */
[----:B------:R-:W-:Y:S02]  /*7130*/  HADD2.F32 R4, -RZ, R3.H1_H1 ;  /* 0x30000003ff047230 */ /* 0x000fe40000004100 */
[-C--:B------:R-:W-:Y:S01]  /*7140*/  FMUL.FTZ R30, R6, R14.reuse ;  /* 0x0000000e061e7220 */ /* 0x080fe20000410000 */
[----:B------:R-:W-:Y:S02]  /*7150*/  HADD2.F32 R13, -RZ, R13.H0_H0 ;  /* 0x2000000dff0d7230 */ /* 0x000fe40000004100 */
[----:B------:R-:W-:Y:S01]  /*7160*/  FFMA.FTZ R26, R5, R14, -R26 ;  /* 0x0000000e051a7223 */ /* 0x000fe2000001081a */
[----:B------:R-:W-:-:S02]  /*7170*/  HADD2.F32 R3, -RZ, R3.H0_H0 ;  /* 0x20000003ff037230 */ /* 0x000fc40000004100 */
[C---:B------:R-:W-:Y:S01]  /*7180*/  FMUL.FTZ R6, R4.reuse, R15 ;  /* 0x0000000f04067220 */ /* 0x040fe20000410000 */
[----:B------:R-:W-:Y:S01]  /*7190*/  FFMA.FTZ R25, R5, R24, R30 ;  /* 0x0000001805197223 */ /* 0x000fe2000001001e */
[-C--:B------:R-:W-:Y:S01]  /*71a0*/  FMUL.FTZ R4, R4, R13.reuse ;  /* 0x0000000d04047220 */ /* 0x080fe20000410000 */
[----:B------:R-:W-:Y:S02]  /*71b0*/  HADD2.F32 R5, -RZ, R21.H1_H1 ;  /* 0x30000015ff057230 */ /* 0x000fe40000004100 */
[C---:B------:R-:W-:Y:S01]  /*71c0*/  FFMA.FTZ R24, R3.reuse, R13, -R6 ;  /* 0x0000000d03187223 */ /* 0x040fe20000010806 */
[--C-:B------:R-:W-:Y:S02]  /*71d0*/  HADD2.F32 R13, -RZ, R29.reuse.H1_H1 ;  /* 0x3000001dff0d7230 */ /* 0x100fe40000004100 */
[----:B------:R-:W-:Y:S01]  /*71e0*/  FFMA.FTZ R15, R3, R15, R4 ;  /* 0x0000000f030f7223 */ /* 0x000fe20000010004 */
[----:B------:R-:W-:Y:S02]  /*71f0*/  HADD2.F32 R4, -RZ, R12.H1_H1 ;  /* 0x3000000cff047230 */ /* 0x000fe40000004100 */
[----:B------:R-:W-:-:S02]  /*7200*/  HADD2.F32 R14, -RZ, R29.H0_H0 ;  /* 0x2000001dff0e7230 */ /* 0x000fc40000004100 */
[----:B------:R-:W-:Y:S02]  /*7210*/  HADD2.F32 R3, -RZ, R7.H1_H1 ;  /* 0x30000007ff037230 */ /* 0x000fe40000004100 */
[C---:B------:R-:W-:Y:S01]  /*7220*/  FMUL.FTZ R30, R4.reuse, R5 ;  /* 0x00000005041e7220 */ /* 0x040fe20000410000 */
[----:B------:R-:W-:Y:S02]  /*7230*/  HADD2.F32 R6, -RZ, R21.H0_H0 ;  /* 0x20000015ff067230 */ /* 0x000fe40000004100 */
        /* <DEDUP_REMOVED lines=17> */
[----:B------:R0:W-:Y:S02]  /*7350*/  STS.128 [R0+0xb000], R4 ;  /* 0x00b0000400007388 */ /* 0x0001e40000000c00 */
.L_x_1447:
[----:B------:R-:W-:Y:S05]  /*7360*/  BSYNC B1 ;  /* 0x0000000000017941 */ /* 0x000fea0003800000 */
.L_x_1446:
[----:B------:R-:W-:Y:S05]  /*7370*/  @P1 BRA `(.L_x_1445) ;  /* 0x0000001c00141947 */ /* 0x000fea0003800000 */
[----:B------:R-:W-:Y:S01]  /*7380*/  LOP3.LUT P0, RZ, R20, 0x2, RZ, 0xc0, !PT ;  /* 0x0000000214ff7812 */ /* 0x000fe2000780c0ff */
[----:B-----5:R-:W-:Y:S01]  /*7390*/  IMAD.IADD R3, R22, 0x1, R39 ;  /* 0x0000000116037824 */ /* 0x020fe200078e0227 */
[----:B------:R-:W-:Y:S02]  /*73a0*/  SHF.R.U32.HI R13, RZ, 0x8, R11 ;  /* 0x00000008ff0d7819 */ /* 0x000fe4000001160b */
[----:B------:R-:W-:Y:S01]  /*73b0*/  SHF.R.U32.HI R24, RZ, 0x8, R9 ;  /* 0x00000008ff187819 */ /* 0x000fe20000011609 */
[----:B0-----:R-:W-:Y:S01]  /*73c0*/  VIADD R0, R3, 0x20 ;  /* 0x0000002003007836 */ /* 0x001fe20000000000 */
[----:B------:R-:W-:Y:S02]  /*73d0*/  SHF.R.U32.HI R15, RZ, 0x8, R8 ;  /* 0x00000008ff0f7819 */ /* 0x000fe40000011608 */
[----:B----4-:R-:W-:Y:S02]  /*73e0*/  LOP3.LUT R14, R11, 0xff, RZ, 0xc0, !PT ;  /* 0x000000ff0b0e7812 */ /* 0x010fe400078ec0ff */
[----:B------:R-:W-:-:S02]  /*73f0*/  LOP3.LUT R25, R9, 0xff, RZ, 0xc0, !PT ;  /* 0x000000ff09197812 */ /* 0x000fc400078ec0ff */
[----:B------:R-:W-:Y:S01]  /*7400*/  LOP3.LUT R13, R13, 0xff, RZ, 0xc0, !PT ;  /* 0x000000ff0d0d7812 */ /* 0x000fe200078ec0ff */
[----:B------:R-:W-:Y:S01]  /*7410*/  @P0 VIADD R0, R3, 0xffffffe0 ;  /* 0xffffffe003000836 */ /* 0x000fe20000000000 */
[----:B------:R-:W-:Y:S02]  /*7420*/  LOP3.LUT R24, R24, 0xff, RZ, 0xc0, !PT ;  /* 0x000000ff18187812 */ /* 0x000fe400078ec0ff */
[----:B------:R-:W-:Y:S02]  /*7430*/  SHF.R.U32.HI R3, RZ, 0x8, R10 ;  /* 0x00000008ff037819 */ /* 0x000fe4000001160a */
[----:B-1-3--:R-:W0:Y:S01]  /*7440*/  LDS.128 R4, [R0+0xb000] ;  /* 0x00b0000000047984 */ /* 0x00ae220000000c00 */
[----:B------:R-:W-:Y:S02]  /*7450*/  LOP3.LUT R20, R15, 0xff, RZ, 0xc0, !PT ;  /* 0x000000ff0f147812 */ /* 0x000fe400078ec0ff */
[----:B------:R-:W-:Y:S02]  /*7460*/  PRMT R15, R13, 0x7604, R14 ;  /* 0x000076040d0f7816 */ /* 0x000fe4000000000e */
[----:B------:R-:W-:-:S02]  /*7470*/  PRMT R25, R24, 0x7604, R25 ;  /* 0x0000760418197816 */ /* 0x000fc40000000019 */
[----:B------:R-:W-:Y:S02]  /*7480*/  SHF.R.U32.HI R14, RZ, 0x10, R11 ;  /* 0x00000010ff0e7819 */ /* 0x000fe4000001160b */
[----:B------:R-:W-:Y:S02]  /*7490*/  SHF.R.U32.HI R24, RZ, 0x10, R9 ;  /* 0x00000010ff187819 */ /* 0x000fe40000011609 */
[----:B------:R-:W-:Y:S02]  /*74a0*/  LOP3.LUT R12, R10, 0xff, RZ, 0xc0, !PT ;  /* 0x000000ff0a0c7812 */ /* 0x000fe400078ec0ff */
[----:B------:R-:W-:Y:S02]  /*74b0*/  LOP3.LUT R3, R3, 0xff, RZ, 0xc0, !PT ;  /* 0x000000ff03037812 */ /* 0x000fe400078ec0ff */
[----:B------:R-:W-:Y:S02]  /*74c0*/  LOP3.LUT R14, R14, 0xff, RZ, 0xc0, !PT ;  /* 0x000000ff0e0e7812 */ /* 0x000fe400078ec0ff */
[----:B------:R-:W-:-:S02]  /*74d0*/  LOP3.LUT R24, R24, 0xff, RZ, 0xc0, !PT ;  /* 0x000000ff18187812 */ /* 0x000fc400078ec0ff */
[----:B------:R-:W-:Y:S02]  /*74e0*/  LOP3.LUT R21, R8, 0xff, RZ, 0xc0, !PT ;  /* 0x000000ff08157812 */ /* 0x000fe400078ec0ff */
[----:B------:R-:W-:Y:S02]  /*74f0*/  PRMT R12, R3, 0x7604, R12 ;  /* 0x00007604030c7816 */ /* 0x000fe4000000000c */
[----:B------:R-:W-:Y:S02]  /*7500*/  SHF.R.U32.HI R3, RZ, 0x10, R10 ;  /* 0x00000010ff037819 */ /* 0x000fe4000001160a */
[----:B------:R-:W-:Y:S02]  /*7510*/  SHF.R.U32.HI R13, RZ, 0x10, R8 ;  /* 0x00000010ff0d7819 */ /* 0x000fe40000011608 */
[----:B------:R-:W-:Y:S02]  /*7520*/  PRMT R15, R14, 0x7054, R15 ;  /* 0x000070540e0f7816 */ /* 0x000fe4000000000f */
[----:B------:R-:W-:-:S02]  /*7530*/  PRMT R25, R24, 0x7054, R25 ;  /* 0x0000705418197816 */ /* 0x000fc40000000019 */
[----:B------:R-:W-:Y:S02]  /*7540*/  PRMT R21, R20, 0x7604, R21 ;  /* 0x0000760414157816 */ /* 0x000fe40000000015 */
[----:B------:R-:W-:Y:S02]  /*7550*/  LOP3.LUT R3, R3, 0xff, RZ, 0xc0, !PT ;  /* 0x000000ff03037812 */ /* 0x000fe400078ec0ff */
[----:B------:R-:W-:Y:S02]  /*7560*/  LOP3.LUT R20, R13, 0xff, RZ, 0xc0, !PT ;  /* 0x000000ff0d147812 */ /* 0x000fe400078ec0ff */
[----:B------:R-:W-:Y:S02]  /*7570*/  LOP3.LUT R25, R25, 0xff000000, R9, 0xf8, !PT ;  /* 0xff00000019197812 */ /* 0x000fe400078ef809 */
[----:B------:R-:W-:Y:S02]  /*7580*/  LOP3.LUT R15, R15, 0xff000000, R11, 0xf8, !PT ;  /* 0xff0000000f0f7812 */ /* 0x000fe400078ef80b */
[----:B------:R-:W-:-:S02]  /*7590*/  PRMT R13, R3, 0x7054, R12 ;  /* 0x00007054030d7816 */ /* 0x000fc4000000000c */
[----:B------:R-:W-:Y:S02]  /*75a0*/  PRMT R21, R20, 0x7054, R21 ;  /* 0x0000705414157816 */ /* 0x000fe40000000015 */
        /* <DEDUP_REMOVED lines=8> */
[----:B------:R-:W-:Y:S01]  /*7630*/  LOP3.LUT R13, R13, 0xff000000, R10, 0xf8, !PT ;  /* 0xff0000000d0d7812 */ /* 0x000fe200078ef80a */
[----:B------:R-:W-:Y:S01]  /*7640*/  HADD2.F32 R14, -RZ, R12.H1_H1 ;  /* 0x3000000cff0e7230 */ /* 0x000fe20000004100 */
        /* <DEDUP_REMOVED lines=82> */
.L_x_1439:
[----:B------:R-:W0:Y:S01]  /*7b70*/  LDC R21, c[0x0][0x448] ;  /* 0x00011200ff157b82 */ /* 0x000e220000000800 */
[----:B------:R-:W-:Y:S01]  /*7b80*/  IMAD.MOV.U32 R6, RZ, RZ, R24 ;  /* 0x000000ffff067224 */ /* 0x000fe200078e0018 */
[----:B------:R-:W-:Y:S01]  /*7b90*/  ULDC.64 UR4, c[0x0][0x3f8] ;  /* 0x0000fe0000047ab9 */ /* 0x000fe20000000a00 */
[----:B------:R-:W-:Y:S01]  /*7ba0*/  IMAD.MOV.U32 R7, RZ, RZ, R29 ;  /* 0x000000ffff077224 */ /* 0x000fe200078e001d */
[----:B------:R-:W-:Y:S01]  /*7bb0*/  ULDC.64 UR6, c[0x0][0x408] ;  /* 0x0001020000067ab9 */ /* 0x000fe20000000a00 */
[----:B------:R-:W-:Y:S01]  /*7bc0*/  IMAD.MOV.U32 R8, RZ, RZ, R26 ;  /* 0x000000ffff087224 */ /* 0x000fe200078e001a */
[----:B------:R-:W-:Y:S01]  /*7bd0*/  ULDC.64 UR8, c[0x0][0x400] ;  /* 0x0001000000087ab9 */ /* 0x000fe20000000a00 */
        /* <DEDUP_REMOVED lines=9> */
[----:B------:R-:W-:Y:S02]  /*7c70*/  IMAD R4, R0, UR4, RZ ;  /* 0x0000000400047c24 */ /* 0x000fe4000f8e02ff */
[----:B------:R-:W-:-:S04]  /*7c80*/  IMAD.WIDE.U32 R8, R3, UR6, R8 ;  /* 0x0000000603087c25 */ /* 0x000fc8000f8e0008 */
[----:B------:R-:W-:Y:S02]  /*7c90*/  IMAD R0, R0, UR6, RZ ;  /* 0x0000000600007c24 */ /* 0x000fe4000f8e02ff */
[C---:B------:R-:W-:Y:S01]  /*7ca0*/  IMAD R13, R3.reuse, UR5, R4 ;  /* 0x00000005030d7c24 */ /* 0x040fe2000f8e0204 */
[----:B------:R-:W-:Y:S01]  /*7cb0*/  ULDC.64 UR4, c[0x0][0x3e8] ;  /* 0x0000fa0000047ab9 */ /* 0x000fe20000000a00 */
[----:B------:R-:W-:Y:S01]  /*7cc0*/  IMAD R3, R3, UR7, R0 ;  /* 0x0000000703037c24 */ /* 0x000fe2000f8e0200 */
[----:B------:R-:W-:Y:S01]  /*7cd0*/  IADD3 R5, P0, R6, UR4, RZ ;  /* 0x0000000406057c10 */ /* 0x000fe2000ff1e0ff */
[----:B------:R-:W-:Y:S01]  /*7ce0*/  UMOV UR4, 0xffffffff ;  /* 0xffffffff00047882 */ /* 0x000fe20000000000 */
[----:B------:R-:W-:Y:S02]  /*7cf0*/  IADD3 R0, P1, R8, UR8, RZ ;  /* 0x0000000808007c10 */ /* 0x000fe4000ff3e0ff */
[----:B------:R-:W-:Y:S02]  /*7d00*/  IADD3.X R13, R7, UR5, R13, P0, !PT ;  /* 0x00000005070d7c10 */ /* 0x000fe400087fe40d */
[----:B------:R-:W-:Y:S01]  /*7d10*/  IADD3.X R7, R9, UR9, R3, P1, !PT ;  /* 0x0000000909077c10 */ /* 0x000fe20008ffe403 */
[----:B------:R-:W-:Y:S08]  /*7d20*/  BRA.DIV UR4, `(.L_x_1448) ;  /* 0x000001c604ac7947 */ /* 0x000ff0000b800000 */
[----:B------:R0:W1:Y:S04]  /*7d30*/  SHFL.IDX PT, R3, R13, RZ, 0x1e1f ;  /* 0x001e1fff0d037589 */ /* 0x00006800000e0000 */
[----:B------:R-:W2:Y:S04]  /*7d40*/  SHFL.IDX PT, R5, R5, RZ, 0x1e1f ;  /* 0x001e1fff05057589 */ /* 0x000ea800000e0000 */
[----:B------:R-:W3:Y:S04]  /*7d50*/  SHFL.IDX PT, R7, R7, RZ, 0x1e1f ;  /* 0x001e1fff07077589 */ /* 0x000ee800000e0000 */
[----:B------:R0:W4:Y:S02]  /*7d60*/  SHFL.IDX PT, R14, R0, RZ, 0x1e1f ;  /* 0x001e1fff000e7589 */ /* 0x00012400000e0000 */
.L_x_1736:
[----:B0-----:R-:W5:Y:S01]  /*7d70*/  LDL R0, [R1+0x4] ;  /* 0x0000040001007983 */ /* 0x001f620000100800 */
[----:B------:R-:W0:Y:S03]  /*7d80*/  LDC R29, c[0x0][0x3f4] ;  /* 0x0000fd00ff1d7b82 */ /* 0x000e260000000800 */
        /* <DEDUP_REMOVED lines=12> */
[----:B0-----:R-:W-:Y:S06]  /*7e50*/  @P0 BRA `(.L_x_1450) ;  /* 0x0000000000280947 */ /* 0x001fec0003800000 */
[----:B------:R-:W-:Y:S01]  /*7e60*/  ULDC UR4, c[0x0][0x3f4] ;  /* 0x0000fd0000047ab9 */ /* 0x000fe20000000800 */
[C---:B------:R-:W-:Y:S02]  /*7e70*/  IADD3 R4, P0, R18.reuse, R5, RZ ;  /* 0x0000000512047210 */ /* 0x040fe40007f1e0ff */
[----:B------:R-:W-:Y:S02]  /*7e80*/  CS2R R24, SRZ ;  /* 0x0000000000187805 */ /* 0x000fe4000001ff00 */
[C---:B------:R-:W-:Y:S02]  /*7e90*/  ISETP.GE.AND P2, PT, R18.reuse, UR4, PT ;  /* 0x0000000412007c0c */ /* 0x040fe4000bf46270 */
[----:B----4-:R-:W-:Y:S01]  /*7ea0*/  IADD3 R14, P1, R18, R14, RZ ;  /* 0x0000000e120e7210 */ /* 0x010fe20007f3e0ff */
[----:B-1----:R-:W-:-:S04]  /*7eb0*/  IMAD.X R5, R3, 0x1, R19, P0 ;  /* 0x0000000103057824 */ /* 0x002fc800000e0613 */
[----:B---3--:R-:W-:-:S06]  /*7ec0*/  IMAD.X R15, R7, 0x1, R19, P1 ;  /* 0x00000001070f7824 */ /* 0x008fcc00008e0613 */
[----:B------:R-:W-:Y:S05]  /*7ed0*/  @P2 BRA `(.L_x_1450) ;  /* 0x0000000000082947 */ /* 0x000fea0003800000 */
[----:B------:R0:W5:Y:S04]  /*7ee0*/  LD.E.128 R24, desc[UR40][R4.64] ;  /* 0x0000002804187980 */ /* 0x000168000c101d00 */
[----:B------:R0:W5:Y:S02]  /*7ef0*/  LD.E.128 R8, desc[UR40][R14.64] ;  /* 0x000000280e087980 */ /* 0x000164000c101d00 */
.L_x_1450:
[----:B------:R-:W-:Y:S05]  /*7f00*/  BSYNC B1 ;  /* 0x0000000000017941 */ /* 0x000fea0003800000 */
.L_x_1449:
[----:B------:R-:W2:Y:S01]  /*7f10*/  LDL.LU R0, [R1+0x54] ;  /* 0x0000540001007983 */ /* 0x000ea20000300800 */
[----:B------:R-:W3:Y:S01]  /*7f20*/  SYNCS.PHASECHK.TRANS64.TRYWAIT P1, [R22+URZ+0x13200], R13 ;  /* 0x0132000d160075a7 */ /* 0x000ee2000802017f */
[----:B-1----:R-:W0:Y:S01]  /*7f30*/  S2R R3, SR_TID.X ;  /* 0x0000000000037919 */ /* 0x002e220000002100 */
[----:B------:R-:W-:Y:S01]  /*7f40*/  ISETP.GE.AND P0, PT, R18, R29, PT ;  /* 0x0000001d1200720c */ /* 0x000fe20003f06270 */
[----:B------:R-:W-:Y:S01]  /*7f50*/  BSSY B1, `(.L_x_1451) ;  /* 0x0000009000017945 */ /* 0x000fe20003800000 */
[C---:B0-----:R-:W-:Y:S02]  /*7f60*/  VIADD R4, R3.reuse, 0xffffff80 ;  /* 0xffffff8003047836 */ /* 0x041fe40000000000 */
[----:B------:R-:W-:-:S05]  /*7f70*/  VIADD R3, R3, 0xffffff80 ;  /* 0xffffff8003037836 */ /* 0x000fca0000000000 */
[----:B------:R-:W-:-:S04]  /*7f80*/  LEA.HI R3, R3, R4, RZ, 0x1 ;  /* 0x0000000403037211 */ /* 0x000fc800078f08ff */
[----:B------:R-:W-:Y:S01]  /*7f90*/  SHF.R.S32.HI R3, RZ, 0x1, R3 ;  /* 0x00000001ff037819 */ /* 0x000fe20000011403 */
[----:B--2---:R-:W-:-:S05]  /*7fa0*/  IMAD R0, R0, -0xc0, R21 ;  /* 0xffffff4000007824 */ /* 0x004fca00078e0215 */
[----:B------:R-:W-:-:S04]  /*7fb0*/  VIMNMX R0, R0, 0xc0, PT ;  /* 0x000000c000007848 */ /* 0x000fc80003fe0100 */
[----:B------:R-:W-:Y:S01]  /*7fc0*/  ISETP.GE.OR P0, PT, R3, R0, P0 ;  /* 0x000000000300720c */ /* 0x000fe20000706670 */
[----:B---3--:R-:W-:-:S12]  /*7fd0*/  @!P1 BRA `(.L_x_1452) ;  /* 0x000001c4006c9947 */ /* 0x008fd80003800000 */
.L_x_1737:
[----:B------:R-:W-:Y:S05]  /*7fe0*/  BSYNC B1 ;  /* 0x0000000000017941 */ /* 0x000fea0003800000 */
.L_x_1451:
[----:B------:R-:W-:Y:S05]  /*7ff0*/  @P0 BRA `(.L_x_1445) ;  /* 0x0000000c00f40947 */ /* 0x000fea0003800000 */
[----:B------:R-:W2:Y:S04]  /*8000*/  LDL R31, [R1+0x4c] ;  /* 0x00004c00011f7983 */ /* 0x000ea80000100800 */
[----:B------:R-:W3:Y:S01]  /*8010*/  LDL R51, [R1+0x70] ;  /* 0x0000700001337983 */ /* 0x000ee20000100800 */
[----:B-----5:R-:W-:Y:S01]  /*8020*/  SHF.R.U32.HI R0, RZ, 0x8, R24 ;  /* 0x00000008ff007819 */ /* 0x020fe20000011618 */
[----:B------:R-:W-:Y:S01]  /*8030*/  IMAD.SHL.U32 R20, R20, 0x80, RZ ;  /* 0x0000008014147824 */ /* 0x000fe200078e00ff */
[----:B------:R-:W-:Y:S02]  /*8040*/  LOP3.LUT R3, R24, 0xff, RZ, 0xc0, !PT ;  /* 0x000000ff18037812 */ /* 0x000fe400078ec0ff */
[----:B------:R-:W-:Y:S02]  /*8050*/  LOP3.LUT R0, R0, 0xff, RZ, 0xc0, !PT ;  /* 0x000000ff00007812 */ /* 0x000fe400078ec0ff */
[----:B------:R-:W-:-:S02]  /*8060*/  SHF.R.U32.HI R4, RZ, 0x8, R25 ;  /* 0x00000008ff047819 */ /* 0x000fc40000011619 */
[----:B------:R-:W-:Y:S01]  /*8070*/  PRMT R30, R0, 0x7604, R3 ;  /* 0x00007604001e7816 */ /* 0x000fe20000000003 */
[----:B------:R-:W-:Y:S01]  /*8080*/  IMAD.IADD R0, R18, 0x1, R29 ;  /* 0x0000000112007824 */ /* 0x000fe200078e021d */
[----:B------:R-:W-:Y:S02]  /*8090*/  LOP3.LUT R5, R25, 0xff, RZ, 0xc0, !PT ;  /* 0x000000ff19057812 */ /* 0x000fe400078ec0ff */
[----:B------:R-:W-:Y:S02]  /*80a0*/  LOP3.LUT R4, R4, 0xff, RZ, 0xc0, !PT ;  /* 0x000000ff04047812 */ /* 0x000fe400078ec0ff */
[----:B------:R-:W-:Y:S02]  /*80b0*/  SHF.R.U32.HI R3, RZ, 0x8, R26 ;  /* 0x00000008ff037819 */ /* 0x000fe4000001161a */
[----:B0-----:R-:W-:Y:S02]  /*80c0*/  LOP3.LUT R13, R20, 0x180, RZ, 0xc0, !PT ;  /* 0x00000180140d7812 */ /* 0x001fe400078ec0ff */
[----:B------:R-:W-:-:S02]  /*80d0*/  PRMT R21, R4, 0x7604, R5 ;  /* 0x0000760404157816 */ /* 0x000fc40000000005 */
[----:B------:R-:W-:Y:S02]  /*80e0*/  LOP3.LUT R4, R26, 0xff, RZ, 0xc0, !PT ;  /* 0x000000ff1a047812 */ /* 0x000fe400078ec0ff */
[----:B------:R-:W-:Y:S02]  /*80f0*/  LOP3.LUT R3, R3, 0xff, RZ, 0xc0, !PT ;  /* 0x000000ff03037812 */ /* 0x000fe400078ec0ff */
[----:B------:R-:W-:Y:S02]  /*8100*/  LOP3.LUT R0, R13, 0x30, R0, 0xf8, !PT ;  /* 0x000000300d007812 */ /* 0x000fe400078ef800 */
[----:B------:R-:W-:Y:S02]  /*8110*/  SHF.R.U32.HI R7, RZ, 0x8, R8 ;  /* 0x00000008ff077819 */ /* 0x000fe40000011608 */
[----:B------:R-:W-:Y:S02]  /*8120*/  SHF.R.U32.HI R13, RZ, 0x3, R13 ;  /* 0x00000003ff0d7819 */ /* 0x000fe4000001160d */
[----:B------:R-:W-:-:S02]  /*8130*/  PRMT R32, R3, 0x7604, R4 ;  /* 0x0000760403207816 */ /* 0x000fc40000000004 */
[----:B------:R-:W-:Y:S02]  /*8140*/  LOP3.LUT R12, R8, 0xff, RZ, 0xc0, !PT ;  /* 0x000000ff080c7812 */ /* 0x000fe400078ec0ff */
[----:B------:R-:W-:Y:S02]  /*8150*/  LOP3.LUT R7, R7, 0xff, RZ, 0xc0, !PT ;  /* 0x000000ff07077812 */ /* 0x000fe400078ec0ff */
[----:B------:R-:W-:Y:S02]  /*8160*/  LOP3.LUT R3, R0, R13, RZ, 0x3c, !PT ;  /* 0x0000000d00037212 */ /* 0x000fe400078e3cff */
[----:B------:R-:W-:Y:S02]  /*8170*/  SHF.R.U32.HI R0, RZ, 0x8, R9 ;  /* 0x00000008ff007819 */ /* 0x000fe40000011609 */
[----:B------:R-:W-:Y:S02]  /*8180*/  PRMT R35, R7, 0x7604, R12 ;  /* 0x0000760407237816 */ /* 0x000fe4000000000c */
[----:B------:R-:W-:-:S02]  /*8190*/  LOP3.LUT R13, R9, 0xff, RZ, 0xc0, !PT ;  /* 0x000000ff090d7812 */ /* 0x000fc400078ec0ff */
[----:B------:R-:W-:Y:S02]  /*81a0*/  SHF.R.U32.HI R12, RZ, 0x8, R10 ;  /* 0x00000008ff0c7819 */ /* 0x000fe4000001160a */
[----:B----4-:R-:W-:Y:S02]  /*81b0*/  SHF.R.U32.HI R14, RZ, 0x8, R11 ;  /* 0x00000008ff0e7819 */ /* 0x010fe4000001160b */
[----:B------:R-:W-:Y:S02]  /*81c0*/  LOP3.LUT R0, R0, 0xff, RZ, 0xc0, !PT ;  /* 0x000000ff00007812 */ /* 0x000fe400078ec0ff */
[----:B------:R-:W-:Y:S02]  /*81d0*/  SHF.R.U32.HI R5, RZ, 0x8, R27 ;  /* 0x00000008ff057819 */ /* 0x000fe4000001161b */
[----:B------:R-:W-:Y:S02]  /*81e0*/  LOP3.LUT R15, R10, 0xff, RZ, 0xc0, !PT ;  /* 0x000000ff0a0f7812 */ /* 0x000fe400078ec0ff */
[----:B------:R-:W-:-:S02]  /*81f0*/  LOP3.LUT R12, R12, 0xff, RZ, 0xc0, !PT ;  /* 0x000000ff0c0c7812 */ /* 0x000fc400078ec0ff */
[----:B------:R-:W-:Y:S02]  /*8200*/  LOP3.LUT R14, R14, 0xff, RZ, 0xc0, !PT ;  /* 0x000000ff0e0e7812 */ /* 0x000fe400078ec0ff */
[----:B------:R-:W-:Y:S02]  /*8210*/  PRMT R36, R0, 0x7604, R13 ;  /* 0x0000760400247816 */ /* 0x000fe4000000000d */
[----:B------:R-:W-:Y:S02]  /*8220*/  LOP3.LUT R29, R11, 0xff, RZ, 0xc0, !PT ;  /* 0x000000ff0b1d7812 */ /* 0x000fe400078ec0ff */
[----:B------:R-:W-:Y:S02]  /*8230*/  LOP3.LUT R6, R27, 0xff, RZ, 0xc0, !PT ;  /* 0x000000ff1b067812 */ /* 0x000fe400078ec0ff */
[----:B------:R-:W-:Y:S02]  /*8240*/  LOP3.LUT R5, R5, 0xff, RZ, 0xc0, !PT ;  /* 0x000000ff05057812 */ /* 0x000fe400078ec0ff */
[----:B------:R-:W-:-:S02]  /*8250*/  PRMT R37, R12, 0x7604, R15 ;  /* 0x000076040c257816 */ /* 0x000fc4000000000f */
[----:B------:R-:W-:Y:S02]  /*8260*/  PRMT R43, R14, 0x7604, R29 ;  /* 0x000076040e2b7816 */ /* 0x000fe4000000001d */
[----:B------:R-:W-:Y:S02]  /*8270*/  PRMT R34, R5, 0x7604, R6 ;  /* 0x0000760405227816 */ /* 0x000fe40000000006 */
[----:B------:R-:W-:Y:S02]  /*8280*/  SHF.R.U32.HI R20, RZ, 0x10, R25 ;  /* 0x00000010ff147819 */ /* 0x000fe40000011619 */
[----:B------:R-:W-:Y:S02]  /*8290*/  SHF.R.U32.HI R29, RZ, 0x10, R26 ;  /* 0x00000010ff1d7819 */ /* 0x000fe4000001161a */
[----:B------:R-:W-:Y:S02]  /*82a0*/  LOP3.LUT R20, R20, 0xff, RZ, 0xc0, !PT ;  /* 0x000000ff14147812 */ /* 0x000fe400078ec0ff */
[----:B------:R-:W-:-:S04]  /*82b0*/  SHF.R.U32.HI R33, RZ, 0x10, R27 ;  /* 0x00000010ff217819 */ /* 0x000fc8000001161b */
[----:B------:R-:W-:-:S04]  /*82c0*/  LOP3.LUT R33, R33, 0xff, RZ, 0xc0, !PT ;  /* 0x000000ff21217812 */ /* 0x000fc800078ec0ff */
[----:B------:R-:W-:Y:S02]  /*82d0*/  PRMT R33, R33, 0x7054, R34 ;  /* 0x0000705421217816 */ /* 0x000fe40000000022 */
[----:B--2---:R-:W-:Y:S02]  /*82e0*/  IADD3 R0, R22, R31, R3 ;  /* 0x0000001f16007210 */ /* 0x004fe40007ffe003 */
[----:B------:R-:W-:Y:S01]  /*82f0*/  SHF.R.U32.HI R3, RZ, 0x10, R24 ;  /* 0x00000010ff037819 */ /* 0x000fe20000011618 */
[----:B---3--:R-:W-:Y:S01]  /*8300*/  LDS.128 R4, [R51+0xb000] ;  /* 0x00b0000033047984 */ /* 0x008fe20000000c00 */
[----:B------:R-:W-:Y:S02]  /*8310*/  LOP3.LUT R31, R29, 0xff, RZ, 0xc0, !PT ;  /* 0x000000ff1d1f7812 */ /* 0x000fe400078ec0ff */
[----:B------:R-:W-:Y:S01]  /*8320*/  PRMT R29, R20, 0x7054, R21 ;  /* 0x00007054141d7816 */ /* 0x000fe20000000015 */
[----:B------:R-:W0:Y:S01]  /*8330*/  LDS.128 R12, [R0+0xb000] ;  /* 0x00b00000000c7984 */ /* 0x000e220000000c00 */
[----:B------:R-:W-:-:S02]  /*8340*/  SHF.R.U32.HI R21, RZ, 0x10, R9 ;  /* 0x00000010ff157819 */ /* 0x000fc40000011609 */
[----:B------:R-:W-:Y:S02]  /*8350*/  LOP3.LUT R3, R3, 0xff, RZ, 0xc0, !PT ;  /* 0x000000ff03037812 */ /* 0x000fe400078ec0ff */
[----:B------:R-:W-:Y:S02]  /*8360*/  PRMT R31, R31, 0x7054, R32 ;  /* 0x000070541f1f7816 */ /* 0x000fe40000000020 */
[----:B------:R-:W-:Y:S02]  /*8370*/  SHF.R.U32.HI R32, RZ, 0x10, R11 ;  /* 0x00000010ff207819 */ /* 0x000fe4000001160b */
[----:B------:R-:W-:Y:S02]  /*8380*/  LOP3.LUT R21, R21, 0xff, RZ, 0xc0, !PT ;  /* 0x000000ff15157812 */ /* 0x000fe400078ec0ff */
[----:B------:R-:W-:Y:S02]  /*8390*/  PRMT R3, R3, 0x7054, R30 ;  /* 0x0000705403037816 */ /* 0x000fe4000000001e */
[----:B------:R-:W-:-:S02]  /*83a0*/  SHF.R.U32.HI R20, RZ, 0x10, R8 ;  /* 0x00000010ff147819 */ /* 0x000fc40000011608 */
[----:B------:R-:W-:Y:S02]  /*83b0*/  SHF.R.U32.HI R30, RZ, 0x10, R10 ;  /* 0x00000010ff1e7819 */ /* 0x000fe4000001160a */
[----:B------:R-:W-:Y:S02]  /*83c0*/  LOP3.LUT R32, R32, 0xff, RZ, 0xc0, !PT ;  /* 0x000000ff20207812 */ /* 0x000fe400078ec0ff */
[----:B------:R-:W-:Y:S02]  /*83d0*/  PRMT R39, R21, 0x7054, R36 ;  /* 0x0000705415277816 */ /* 0x000fe40000000024 */
[----:B------:R-:W-:Y:S02]  /*83e0*/  LOP3.LUT R20, R20, 0xff, RZ, 0xc0, !PT ;  /* 0x000000ff14147812 */ /* 0x000fe400078ec0ff */
[----:B------:R-:W-:Y:S02]  /*83f0*/  LOP3.LUT R30, R30, 0xff, RZ, 0xc0, !PT ;  /* 0x000000ff1e1e7812 */ /* 0x000fe400078ec0ff */
[----:B------:R-:W-:-:S02]  /*8400*/  PRMT R43, R32, 0x7054, R43 ;  /* 0x00007054202b7816 */ /* 0x000fc4000000002b */
[----:B------:R-:W-:Y:S02]  /*8410*/  LOP3.LUT R39, R39, 0xff000000, R9, 0xf8, !PT ;  /* 0xff00000027277812 */ /* 0x000fe400078ef809 */
[----:B------:R-:W-:Y:S02]  /*8420*/  PRMT R35, R20, 0x7054, R35 ;  /* 0x0000705414237816 */ /* 0x000fe40000000023 */
[----:B------:R-:W-:Y:S02]  /*8430*/  LOP3.LUT R21, R3, 0xff000000, R24, 0xf8, !PT ;  /* 0xff00000003157812 */ /* 0x000fe400078ef818 */
[----:B------:R-:W-:Y:S02]  /*8440*/  PRMT R41, R30, 0x7054, R37 ;  /* 0x000070541e297816 */ /* 0x000fe40000000025 */
[----:B------:R-:W-:Y:S02]  /*8450*/  LOP3.LUT R24, R29, 0xff000000, R25, 0xf8, !PT ;  /* 0xff0000001d187812 */ /* 0x000fe400078ef819 */
[----:B------:R-:W-:-:S02]  /*8460*/  LOP3.LUT R43, R43, 0xff000000, R11, 0xf8, !PT ;  /* 0xff0000002b2b7812 */ /* 0x000fc400078ef80b */
[----:B------:R-:W-:Y:S02]  /*8470*/  F2FP.F16.E4M3.UNPACK_B R40, R39 ;  /* 0x00000027ff28723e */ /* 0x000fe400020006ff */
[----:B0-----:R-:W-:Y:S02]  /*8480*/  F2FP.F16.E4M3.UNPACK_B R11, R13 ;  /* 0x0000000dff0b723e */ /* 0x001fe400020006ff */
[----:B------:R-:W-:Y:S01]  /*8490*/  LOP3.LUT R3, R31, 0xff000000, R26, 0xf8, !PT ;  /* 0xff0000001f037812 */ /* 0x000fe200078ef81a */
[--C-:B------:R-:W-:Y:S01]  /*84a0*/  HADD2.F32 R42, -RZ, R40.reuse.H0_H0 ;  /* 0x20000028ff2a7230 */ /* 0x100fe20000004100 */
[----:B------:R-:W-:Y:S01]  /*84b0*/  LOP3.LUT R29, R35, 0xff000000, R8, 0xf8, !PT ;  /* 0xff000000231d7812 */ /* 0x000fe200078ef808 */
[----:B------:R-:W-:Y:S01]  /*84c0*/  HADD2.F32 R40, -RZ, R40.H1_H1 ;  /* 0x30000028ff287230 */ /* 0x000fe20000004100 */
[----:B------:R-:W-:Y:S02]  /*84d0*/  LOP3.LUT R8, R41, 0xff000000, R10, 0xf8, !PT ;  /* 0xff00000029087812 */ /* 0x000fe400078ef80a */
[----:B------:R-:W-:-:S02]  /*84e0*/  F2FP.F16.E4M3.UNPACK_B R31, R24 ;  /* 0x00000018ff1f723e */ /* 0x000fc400020006ff */
[-C--:B------:R-:W-:Y:S02]  /*84f0*/  F2FP.F16.E4M3.UNPACK_B R10, R5.reuse ;  /* 0x00000005ff0a723e */ /* 0x080fe400020006ff */
[----:B------:R-:W-:Y:S01]  /*8500*/  F2FP.F16.E4M3.UNPACK_B R20, R5.H1 ;  /* 0x00000005ff14723e */ /* 0x000fe200030006ff */
[----:B------:R-:W-:Y:S01]  /*8510*/  HADD2.F32 R5, -RZ, R11.H0_H0 ;  /* 0x2000000bff057230 */ /* 0x000fe20000004100 */
[----:B------:R-:W-:Y:S01]  /*8520*/  LOP3.LUT R37, R33, 0xff000000, R27, 0xf8, !PT ;  /* 0xff00000021257812 */ /* 0x000fe200078ef81b */
[----:B------:R-:W-:Y:S01]  /*8530*/  HADD2.F32 R38, -RZ, R31.H0_H0 ;  /* 0x2000001fff267230 */ /* 0x000fe20000004100 */
[-C--:B------:R-:W-:Y:S01]  /*8540*/  F2FP.F16.E4M3.UNPACK_B R27, R12.reuse ;  /* 0x0000000cff1b723e */ /* 0x080fe200020006ff */
[--C-:B------:R-:W-:Y:S01]  /*8550*/  HADD2.F32 R9, -RZ, R10.reuse.H0_H0 ;  /* 0x2000000aff097230 */ /* 0x100fe20000004100 */
[----:B------:R-:W-:Y:S01]  /*8560*/  F2FP.F16.E4M3.UNPACK_B R35, R12.H1 ;  /* 0x0000000cff23723e */ /* 0x000fe200030006ff */
[C---:B------:R-:W-:Y:S01]  /*8570*/  FMUL.FTZ R12, R5.reuse, R42 ;  /* 0x0000002a050c7220 */ /* 0x040fe20000410000 */
[----:B------:R-:W-:Y:S01]  /*8580*/  F2FP.F16.E4M3.UNPACK_B R26, R13.H1 ;  /* 0x0000000dff1a723e */ /* 0x000fe200030006ff */
[-C--:B------:R-:W-:Y:S01]  /*8590*/  FMUL.FTZ R13, R5, R38.reuse ;  /* 0x00000026050d7220 */ /* 0x080fe20000410000 */
[----:B------:R-:W-:Y:S01]  /*85a0*/  F2FP.F16.E4M3.UNPACK_B R39, R39.H1 ;  /* 0x00000027ff27723e */ /* 0x000fe200030006ff */
[----:B------:R-:W-:Y:S01]  /*85b0*/  FFMA.FTZ R5, R9, R38, -R12 ;  /* 0x0000002609057223 */ /* 0x000fe2000001080c */
[----:B------:R-:W-:Y:S01]  /*85c0*/  F2FP.F16.E4M3.UNPACK_B R24, R24.H1 ;  /* 0x00000018ff18723e */ /* 0x000fe200030006ff */
[----:B------:R-:W-:Y:S01]  /*85d0*/  HADD2.F32 R11, -RZ, R11.H1_H1 ;  /* 0x3000000bff0b7230 */ /* 0x000fe20000004100 */
[-C--:B------:R-:W-:Y:S01]  /*85e0*/  F2FP.F16.E4M3.UNPACK_B R34, R15.reuse ;  /* 0x0000000fff22723e */ /* 0x080fe200020006ff */
[----:B------:R-:W-:Y:S01]  /*85f0*/  HADD2.F32 R31, -RZ, R31.H1_H1 ;  /* 0x3000001fff1f7230 */ /* 0x000fe20000004100 */
[----:B------:R-:W-:Y:S01]  /*8600*/  F2FP.F16.E4M3.UNPACK_B R36, R15.H1 ;  /* 0x0000000fff24723e */ /* 0x000fe200030006ff */
[----:B------:R-:W-:-:S02]  /*8610*/  HADD2.F32 R12, -RZ, R10.H1_H1 ;  /* 0x3000000aff0c7230 */ /* 0x000fc40000004100 */
[----:B------:R-:W-:Y:S01]  /*8620*/  FFMA.FTZ R9, R9, R42, R13 ;  /* 0x0000002a09097223 */ /* 0x000fe2000001000d */
[--C-:B------:R-:W-:Y:S02]  /*8630*/  HADD2.F32 R38, -RZ, R39.reuse.H0_H0 ;  /* 0x20000027ff267230 */ /* 0x100fe40000004100 */
[C---:B------:R-:W-:Y:S01]  /*8640*/  FMUL.FTZ R41, R11.reuse, R40 ;  /* 0x000000280b297220 */ /* 0x040fe20000410000 */
[----:B------:R-:W-:Y:S02]  /*8650*/  HADD2.F32 R10, -RZ, R26.H0_H0 ;  /* 0x2000001aff0a7230 */ /* 0x000fe40000004100 */
[----:B------:R-:W-:Y:S01]  /*8660*/  FMUL.FTZ R11, R11, R31 ;  /* 0x0000001f0b0b7220 */ /* 0x000fe20000410000 */
[----:B------:R-:W-:Y:S01]  /*8670*/  HADD2.F32 R15, -RZ, R24.H0_H0 ;  /* 0x20000018ff0f7230 */ /* 0x000fe20000004100 */
[-C--:B------:R-:W-:Y:S01]  /*8680*/  F2FP.F16.E4M3.UNPACK_B R30, R7.reuse ;  /* 0x00000007ff1e723e */ /* 0x080fe200020006ff */
[----:B------:R-:W-:Y:S02]  /*8690*/  HADD2.F32 R13, -RZ, R20.H0_H0 ;  /* 0x20000014ff0d7230 */ /* 0x000fe40000004100 */
[C---:B------:R-:W-:Y:S01]  /*86a0*/  FMUL.FTZ R42, R10.reuse, R38 ;  /* 0x000000260a2a7220 */ /* 0x040fe20000410000 */
[----:B------:R-:W-:Y:S01]  /*86b0*/  F2FP.F16.E4M3.UNPACK_B R33, R7.H1 ;  /* 0x00000007ff21723e */ /* 0x000fe200030006ff */
[----:B------:R-:W-:Y:S01]  /*86c0*/  FMUL.FTZ R45, R10, R15 ;  /* 0x0000000f0a2d7220 */ /* 0x000fe20000410000 */
[C---:B------:R-:W-:Y:S01]  /*86d0*/  FFMA.FTZ R10, R12.reuse, R31, -R41 ;  /* 0x0000001f0c0a7223 */ /* 0x040fe20000010829 */
[----:B------:R-:W-:Y:S01]  /*86e0*/  FFMA.FTZ R12, R12, R40, R11 ;  /* 0x000000280c0c7223 */ /* 0x000fe2000001000b */
[C---:B------:R-:W-:Y:S01]  /*86f0*/  FFMA.FTZ R11, R13.reuse, R15, -R42 ;  /* 0x0000000f0d0b7223 */ /* 0x040fe2000001082a */
[----:B------:R-:W-:Y:S01]  /*8700*/  FFMA.FTZ R13, R13, R38, R45 ;  /* 0x000000260d0d7223 */ /* 0x000fe2000001002d */
[----:B------:R-:W-:Y:S01]  /*8710*/  F2FP.F16.E4M3.UNPACK_B R41, R43 ;  /* 0x0000002bff29723e */ /* 0x000fe200020006ff */
[----:B------:R-:W-:Y:S01]  /*8720*/  HADD2.F32 R31, -RZ, R24.H1_H1 ;  /* 0x30000018ff1f7230 */ /* 0x000fe20000004100 */
[----:B------:R-:W-:Y:S01]  /*8730*/  F2FP.F16.E4M3.UNPACK_B R38, R37 ;  /* 0x00000025ff26723e */ /* 0x000fe200020006ff */
[----:B------:R-:W-:Y:S01]  /*8740*/  HADD2.F32 R40, -RZ, R39.H1_H1 ;  /* 0x30000027ff287230 */ /* 0x000fe20000004100 */
[----:B------:R-:W-:Y:S01]  /*8750*/  F2FP.F16.E4M3.UNPACK_B R43, R43.H1 ;  /* 0x0000002bff2b723e */ /* 0x000fe200030006ff */
[----:B------:R-:W-:Y:S01]  /*8760*/  HADD2.F32 R15, -RZ, R26.H1_H1 ;  /* 0x3000001aff0f7230 */ /* 0x000fe20000004100 */
[-C--:B------:R-:W-:Y:S01]  /*8770*/  F2FP.F16.E4M3.UNPACK_B R32, R4.reuse.H1 ;  /* 0x00000004ff20723e */ /* 0x080fe200030006ff */
[----:B------:R-:W-:Y:S01]  /*8780*/  HADD2.F32 R24, -RZ, R20.H1_H1 ;  /* 0x30000014ff187230 */ /* 0x000fe20000004100 */
[----:B------:R-:W-:Y:S01]  /*8790*/  F2FP.F16.E4M3.UNPACK_B R25, R4 ;  /* 0x00000004ff19723e */ /* 0x000fe200020006ff */
[----:B------:R-:W-:-:S02]  /*87a0*/  HADD2.F32 R45, -RZ, R41.H0_H0 ;  /* 0x20000029ff2d7230 */ /* 0x000fc40000004100 */
[C---:B------:R-:W-:Y:S01]  /*87b0*/  FMUL.FTZ R47, R15.reuse, R40 ;  /* 0x000000280f2f7220 */ /* 0x040fe20000410000 */
[----:B------:R-:W-:Y:S02]  /*87c0*/  HADD2.F32 R20, -RZ, R34.H0_H0 ;  /* 0x20000022ff147230 */ /* 0x000fe40000004100 */
[----:B------:R-:W-:Y:S01]  /*87d0*/  FMUL.FTZ R15, R15, R31 ;  /* 0x0000001f0f0f7220 */ /* 0x000fe20000410000 */
[----:B------:R-:W-:Y:S01]  /*87e0*/  HADD2.F32 R39, -RZ, R38.H0_H0 ;  /* 0x20000026ff277230 */ /* 0x000fe20000004100 */
[----:B------:R-:W-:Y:S01]  /*87f0*/  F2FP.F16.E4M3.UNPACK_B R4, R6 ;  /* 0x00000006ff04723e */ /* 0x000fe200020006ff */
[----:B------:R-:W-:Y:S02]  /*8800*/  HADD2.F32 R26, -RZ, R30.H0_H0 ;  /* 0x2000001eff1a7230 */ /* 0x000fe40000004100 */
[C---:B------:R-:W-:Y:S01]  /*8810*/  FMUL.FTZ R49, R20.reuse, R45 ;  /* 0x0000002d14317220 */ /* 0x040fe20000410000 */
[----:B------:R-:W-:Y:S02]  /*8820*/  HADD2.F32 R41, -RZ, R41.H1_H1 ;  /* 0x30000029ff297230 */ /* 0x000fe40000004100 */
[----:B------:R-:W-:Y:S01]  /*8830*/  FMUL.FTZ R42, R20, R39 ;  /* 0x00000027142a7220 */ /* 0x000fe20000410000 */
[C---:B------:R-:W-:Y:S01]  /*8840*/  FFMA.FTZ R20, R24.reuse, R31, -R47 ;  /* 0x0000001f18147223 */ /* 0x040fe2000001082f */
[----:B------:R-:W-:Y:S01]  /*8850*/  FFMA.FTZ R24, R24, R40, R15 ;  /* 0x0000002818187223 */ /* 0x000fe2000001000f */
[C---:B------:R-:W-:Y:S01]  /*8860*/  FFMA.FTZ R15, R26.reuse, R39, -R49 ;  /* 0x000000271a0f7223 */ /* 0x040fe20000010831 */
[----:B------:R-:W-:Y:S01]  /*8870*/  HADD2.F32 R39, -RZ, R38.H1_H1 ;  /* 0x30000026ff277230 */ /* 0x000fe20000004100 */
        /* <DEDUP_REMOVED lines=10> */
[--C-:B------:R-:W-:Y:S02]  /*8920*/  HADD2.F32 R40, -RZ, R38.reuse.H0_H0 ;  /* 0x20000026ff287230 */ /* 0x100fe40000004100 */
[-C--:B------:R-:W-:Y:S01]  /*8930*/  FMUL.FTZ R46, R30, R39.reuse ;  /* 0x000000271e2e7220 */ /* 0x080fe20000410000 */
[----:B------:R-:W-:Y:S02]  /*8940*/  HADD2.F32 R34, -RZ, R33.H0_H0 ;  /* 0x20000021ff227230 */ /* 0x000fe40000004100 */
[----:B------:R-:W-:Y:S01]  /*8950*/  FMUL.FTZ R45, R37, R42 ;  /* 0x0000002a252d7220 */ /* 0x000fe20000410000 */
[----:B------:R-:W-:Y:S01]  /*8960*/  FFMA.FTZ R30, R31, R39, -R44 ;  /* 0x000000271f1e7223 */ /* 0x000fe2000001082c */
[-C--:B------:R-:W-:Y:S01]  /*8970*/  FMUL.FTZ R37, R37, R40.reuse ;  /* 0x0000002825257220 */ /* 0x080fe20000410000 */
[----:B------:R-:W-:Y:S01]  /*8980*/  FFMA.FTZ R31, R31, R41, R46 ;  /* 0x000000291f1f7223 */ /* 0x000fe2000001002e */
[C---:B------:R-:W-:Y:S01]  /*8990*/  FFMA.FTZ R45, R34.reuse, R40, -R45 ;  /* 0x00000028222d7223 */ /* 0x040fe2000001082d */
[----:B------:R-:W-:Y:S01]  /*89a0*/  HADD2.F32 R40, -RZ, R38.H1_H1 ;  /* 0x30000026ff287230 */ /* 0x000fe20000004100 */
[----:B------:R-:W-:Y:S01]  /*89b0*/  F2FP.F16.E4M3.UNPACK_B R41, R29.H1 ;  /* 0x0000001dff29723e */ /* 0x000fe200030006ff */
[----:B------:R-:W-:Y:S01]  /*89c0*/  FFMA.FTZ R47, R34, R42, R37 ;  /* 0x0000002a222f7223 */ /* 0x000fe20000010025 */
[----:B------:R-:W-:Y:S01]  /*89d0*/  F2FP.F16.E4M3.UNPACK_B R38, R21.H1 ;  /* 0x00000015ff26723e */ /* 0x000fe200030006ff */
[----:B------:R-:W-:Y:S01]  /*89e0*/  HADD2.F32 R43, -RZ, R43.H1_H1 ;  /* 0x3000002bff2b7230 */ /* 0x000fe20000004100 */
[----:B------:R-:W-:Y:S01]  /*89f0*/  F2FP.SATFINITE.E4M3.F32.PACK_AB_MERGE_C R11, R20, R11, RZ ;  /* 0x0000000b140b723e */ /* 0x000fe200048070ff */
[----:B------:R-:W-:Y:S01]  /*8a00*/  HADD2.F32 R37, -RZ, R36.H1_H1 ;  /* 0x30000024ff257230 */ /* 0x000fe20000004100 */
[----:B------:R-:W-:Y:S01]  /*8a10*/  F2FP.SATFINITE.E4M3.F32.PACK_AB_MERGE_C R13, R24, R13, RZ ;  /* 0x0000000d180d723e */ /* 0x000fe200048070ff */
[----:B------:R-:W-:Y:S01]  /*8a20*/  HADD2.F32 R42, -RZ, R41.H0_H0 ;  /* 0x20000029ff2a7230 */ /* 0x000fe20000004100 */
[----:B------:R-:W-:Y:S01]  /*8a30*/  F2FP.SATFINITE.E4M3.F32.PACK_AB_MERGE_C R5, R10, R5, R11 ;  /* 0x000000050a05723e */ /* 0x000fe2000480700b */
[----:B------:R-:W-:-:S02]  /*8a40*/  HADD2.F32 R36, -RZ, R35.H0_H0 ;  /* 0x20000023ff247230 */ /* 0x000fc40000004100 */
[C---:B------:R-:W-:Y:S01]  /*8a50*/  FMUL.FTZ R49, R37.reuse, R43 ;  /* 0x0000002b25317220 */ /* 0x040fe20000410000 */
[----:B------:R-:W-:Y:S02]  /*8a60*/  HADD2.F32 R39, -RZ, R38.H0_H0 ;  /* 0x20000026ff277230 */ /* 0x000fe40000004100 */
[----:B------:R-:W-:Y:S01]  /*8a70*/  FMUL.FTZ R46, R37, R40 ;  /* 0x00000028252e7220 */ /* 0x000fe20000410000 */
[----:B------:R-:W-:Y:S02]  /*8a80*/  HADD2.F32 R34, -RZ, R33.H1_H1 ;  /* 0x30000021ff227230 */ /* 0x000fe40000004100 */
[C---:B------:R-:W-:Y:S01]  /*8a90*/  FMUL.FTZ R44, R36.reuse, R42 ;  /* 0x0000002a242c7220 */ /* 0x040fe20000410000 */
[----:B------:R-:W-:Y:S02]  /*8aa0*/  HADD2.F32 R33, -RZ, R32.H0_H0 ;  /* 0x20000020ff217230 */ /* 0x000fe40000004100 */
[----:B------:R-:W-:Y:S01]  /*8ab0*/  FMUL.FTZ R37, R36, R39 ;  /* 0x0000002724257220 */ /* 0x000fe20000410000 */
[----:B------:R-:W-:-:S02]  /*8ac0*/  HADD2.F32 R41, -RZ, R41.H1_H1 ;  /* 0x30000029ff297230 */ /* 0x000fc40000004100 */
[C---:B------:R-:W-:Y:S01]  /*8ad0*/  FFMA.FTZ R48, R34.reuse, R40, -R49 ;  /* 0x0000002822307223 */ /* 0x040fe20000010831 */
[----:B------:R-:W-:Y:S01]  /*8ae0*/  FFMA.FTZ R50, R34, R43, R46 ;  /* 0x0000002b22327223 */ /* 0x000fe2000001002e */
[----:B------:R-:W-:Y:S01]  /*8af0*/  HADD2.F32 R35, -RZ, R35.H1_H1 ;  /* 0x30000023ff237230 */ /* 0x000fe20000004100 */
[----:B------:R-:W-:Y:S01]  /*8b00*/  F2FP.F16.E4M3.UNPACK_B R34, R29 ;  /* 0x0000001dff22723e */ /* 0x000fe200020006ff */
[----:B------:R-:W-:Y:S02]  /*8b10*/  HADD2.F32 R38, -RZ, R38.H1_H1 ;  /* 0x30000026ff267230 */ /* 0x000fe40000004100 */
[C---:B------:R-:W-:Y:S01]  /*8b20*/  FFMA.FTZ R44, R33.reuse, R39, -R44 ;  /* 0x00000027212c7223 */ /* 0x040fe2000001082c */
[----:B------:R-:W-:Y:S01]  /*8b30*/  FFMA.FTZ R37, R33, R42, R37 ;  /* 0x0000002a21257223 */ /* 0x000fe20000010025 */
[----:B------:R-:W-:Y:S01]  /*8b40*/  HADD2.F32 R32, -RZ, R32.H1_H1 ;  /* 0x30000020ff207230 */ /* 0x000fe20000004100 */
[----:B------:R-:W-:Y:S01]  /*8b50*/  F2FP.F16.E4M3.UNPACK_B R33, R21 ;  /* 0x00000015ff21723e */ /* 0x000fe200020006ff */
[C---:B------:R-:W-:Y:S01]  /*8b60*/  FMUL.FTZ R21, R35.reuse, R41 ;  /* 0x0000002923157220 */ /* 0x040fe20000410000 */
[----:B------:R-:W-:Y:S01]  /*8b70*/  FMUL.FTZ R40, R35, R38 ;  /* 0x0000002623287220 */ /* 0x000fe20000410000 */
[----:B------:R-:W-:Y:S01]  /*8b80*/  HADD2.F32 R36, -RZ, R34.H0_H0 ;  /* 0x20000022ff247230 */ /* 0x000fe20000004100 */
[----:B------:R-:W-:Y:S01]  /*8b90*/  F2FP.SATFINITE.E4M3.F32.PACK_AB_MERGE_C R47, R50, R47, RZ ;  /* 0x0000002f322f723e */ /* 0x000fe200048070ff */
[----:B------:R-:W-:-:S02]  /*8ba0*/  HADD2.F32 R29, -RZ, R27.H0_H0 ;  /* 0x2000001bff1d7230 */ /* 0x000fc40000004100 */
[C---:B------:R-:W-:Y:S01]  /*8bb0*/  FFMA.FTZ R39, R32.reuse, R38, -R21 ;  /* 0x0000002620277223 */ /* 0x040fe20000010815 */
[----:B------:R-:W-:Y:S01]  /*8bc0*/  FFMA.FTZ R46, R32, R41, R40 ;  /* 0x00000029202e7223 */ /* 0x000fe20000010028 */
[----:B------:R-:W-:Y:S01]  /*8bd0*/  HADD2.F32 R32, -RZ, R33.H0_H0 ;  /* 0x20000021ff207230 */ /* 0x000fe20000004100 */
[----:B------:R-:W-:Y:S01]  /*8be0*/  F2FP.SATFINITE.E4M3.F32.PACK_AB_MERGE_C R9, R12, R9, R13 ;  /* 0x000000090c09723e */ /* 0x000fe2000480700d */
[----:B------:R-:W-:Y:S02]  /*8bf0*/  HADD2.F32 R21, -RZ, R25.H0_H0 ;  /* 0x20000019ff157230 */ /* 0x000fe40000004100 */
[C---:B------:R-:W-:Y:S01]  /*8c00*/  FMUL.FTZ R38, R29.reuse, R36 ;  /* 0x000000241d267220 */ /* 0x040fe20000410000 */
[----:B------:R-:W-:Y:S02]  /*8c10*/  HADD2.F32 R34, -RZ, R34.H1_H1 ;  /* 0x30000022ff227230 */ /* 0x000fe40000004100 */
[----:B------:R-:W-:Y:S01]  /*8c20*/  FMUL.FTZ R40, R29, R32 ;  /* 0x000000201d287220 */ /* 0x000fe20000410000 */
[----:B------:R-:W-:-:S02]  /*8c30*/  HADD2.F32 R27, -RZ, R27.H1_H1 ;  /* 0x3000001bff1b7230 */ /* 0x000fc40000004100 */
[C---:B------:R-:W-:Y:S01]  /*8c40*/  FFMA.FTZ R38, R21.reuse, R32, -R38 ;  /* 0x0000002015267223 */ /* 0x040fe20000010826 */
[----:B------:R-:W-:Y:S01]  /*8c50*/  HADD2.F32 R32, -RZ, R33.H1_H1 ;  /* 0x30000021ff207230 */ /* 0x000fe20000004100 */
[----:B------:R-:W-:Y:S01]  /*8c60*/  F2FP.F16.E4M3.UNPACK_B R29, R8.H1 ;  /* 0x00000008ff1d723e */ /* 0x000fe200030006ff */
[----:B------:R-:W-:Y:S02]  /*8c70*/  HADD2.F32 R25, -RZ, R25.H1_H1 ;  /* 0x30000019ff197230 */ /* 0x000fe40000004100 */
[----:B------:R-:W-:Y:S01]  /*8c80*/  FFMA.FTZ R40, R21, R36, R40 ;  /* 0x0000002415287223 */ /* 0x000fe20000010028 */
[C---:B------:R-:W-:Y:S01]  /*8c90*/  FMUL.FTZ R42, R27.reuse, R34 ;  /* 0x000000221b2a7220 */ /* 0x040fe20000410000 */
[----:B------:R-:W-:Y:S01]  /*8ca0*/  F2FP.F16.E4M3.UNPACK_B R21, R3.H1 ;  /* 0x00000003ff15723e */ /* 0x000fe200030006ff */
[-C--:B------:R-:W-:Y:S01]  /*8cb0*/  FMUL.FTZ R35, R27, R32.reuse ;  /* 0x000000201b237220 */ /* 0x080fe20000410000 */
[----:B------:R-:W-:Y:S02]  /*8cc0*/  HADD2.F32 R36, -RZ, R29.H0_H0 ;  /* 0x2000001dff247230 */ /* 0x000fe40000004100 */
[----:B------:R-:W-:Y:S01]  /*8cd0*/  FFMA.FTZ R33, R25, R32, -R42 ;  /* 0x0000002019217223 */ /* 0x000fe2000001082a */
[----:B------:R-:W-:-:S02]  /*8ce0*/  HADD2.F32 R27, -RZ, R14.H0_H0 ;  /* 0x2000000eff1b7230 */ /* 0x000fc40000004100 */
[----:B------:R-:W-:Y:S01]  /*8cf0*/  FFMA.FTZ R35, R25, R34, R35 ;  /* 0x0000002219237223 */ /* 0x000fe20000010023 */
[--C-:B------:R-:W-:Y:S01]  /*8d00*/  HADD2.F32 R32, -RZ, R21.reuse.H0_H0 ;  /* 0x20000015ff207230 */ /* 0x100fe20000004100 */
[----:B------:R-:W-:Y:S01]  /*8d10*/  F2FP.F16.E4M3.UNPACK_B R3, R3 ;  /* 0x00000003ff03723e */ /* 0x000fe200020006ff */
[----:B------:R-:W-:Y:S02]  /*8d20*/  HADD2.F32 R25, -RZ, R21.H1_H1 ;  /* 0x30000015ff197230 */ /* 0x000fe40000004100 */
[C---:B------:R-:W-:Y:S01]  /*8d30*/  FMUL.FTZ R34, R27.reuse, R36 ;  /* 0x000000241b227220 */ /* 0x040fe20000410000 */
[----:B------:R-:W-:Y:S02]  /*8d40*/  HADD2.F32 R21, -RZ, R7.H0_H0 ;  /* 0x20000007ff157230 */ /* 0x000fe40000004100 */
[----:B------:R-:W-:Y:S01]  /*8d50*/  FMUL.FTZ R42, R27, R32 ;  /* 0x000000201b2a7220 */ /* 0x000fe20000410000 */
[----:B------:R-:W-:Y:S01]  /*8d60*/  HADD2.F32 R29, -RZ, R29.H1_H1 ;  /* 0x3000001dff1d7230 */ /* 0x000fe20000004100 */
[----:B------:R-:W-:Y:S01]  /*8d70*/  F2FP.SATFINITE.E4M3.F32.PACK_AB_MERGE_C R11, R31, R26, R47 ;  /* 0x0000001a1f0b723e */ /* 0x000fe2000480702f */
[----:B------:R-:W-:-:S02]  /*8d80*/  HADD2.F32 R14, -RZ, R14.H1_H1 ;  /* 0x3000000eff0e7230 */ /* 0x000fc40000004100 */
[C---:B------:R-:W-:Y:S01]  /*8d90*/  FFMA.FTZ R41, R21.reuse, R32, -R34 ;  /* 0x0000002015297223 */ /* 0x040fe20000010822 */
[----:B------:R-:W-:Y:S02]  /*8da0*/  HADD2.F32 R7, -RZ, R7.H1_H1 ;  /* 0x30000007ff077230 */ /* 0x000fe40000004100 */
[----:B------:R-:W-:Y:S01]  /*8db0*/  FFMA.FTZ R42, R21, R36, R42 ;  /* 0x00000024152a7223 */ /* 0x000fe2000001002a */
[--C-:B------:R-:W-:Y:S02]  /*8dc0*/  HADD2.F32 R21, -RZ, R3.reuse.H1_H1 ;  /* 0x30000003ff157230 */ /* 0x100fe40000004100 */
[C---:B------:R-:W-:Y:S01]  /*8dd0*/  FMUL.FTZ R32, R14.reuse, R29 ;  /* 0x0000001d0e207220 */ /* 0x040fe20000410000 */
[-C--:B------:R-:W-:Y:S01]  /*8de0*/  FMUL.FTZ R34, R14, R25.reuse ;  /* 0x000000190e227220 */ /* 0x080fe20000410000 */
[----:B------:R-:W-:Y:S01]  /*8df0*/  F2FP.F16.E4M3.UNPACK_B R14, R8 ;  /* 0x00000008ff0e723e */ /* 0x000fe200020006ff */
[----:B------:R-:W-:Y:S02]  /*8e00*/  HADD2.F32 R8, -RZ, R3.H0_H0 ;  /* 0x20000003ff087230 */ /* 0x000fe40000004100 */
[C---:B------:R-:W-:Y:S01]  /*8e10*/  FFMA.FTZ R36, R7.reuse, R25, -R32 ;  /* 0x0000001907247223 */ /* 0x040fe20000010820 */
[----:B------:R-:W-:Y:S01]  /*8e20*/  FFMA.FTZ R29, R7, R29, R34 ;  /* 0x0000001d071d7223 */ /* 0x000fe20000010022 */
[----:B------:R-:W-:-:S02]  /*8e30*/  HADD2.F32 R7, -RZ, R6.H0_H0 ;  /* 0x20000006ff077230 */ /* 0x000fc40000004100 */
[--C-:B------:R-:W-:Y:S01]  /*8e40*/  HADD2.F32 R32, -RZ, R14.reuse.H0_H0 ;  /* 0x2000000eff207230 */ /* 0x100fe20000004100 */
[----:B------:R-:W-:Y:S01]  /*8e50*/  F2FP.SATFINITE.E4M3.F32.PACK_AB_MERGE_C R36, R36, R41, RZ ;  /* 0x000000292424723e */ /* 0x000fe200048070ff */
[----:B------:R-:W-:Y:S01]  /*8e60*/  HADD2.F32 R25, -RZ, R14.H1_H1 ;  /* 0x3000000eff197230 */ /* 0x000fe20000004100 */
[----:B------:R-:W-:Y:S01]  /*8e70*/  F2FP.SATFINITE.E4M3.F32.PACK_AB_MERGE_C R29, R29, R42, RZ ;  /* 0x0000002a1d1d723e */ /* 0x000fe200048070ff */
[----:B------:R-:W-:Y:S02]  /*8e80*/  HADD2.F32 R6, -RZ, R6.H1_H1 ;  /* 0x30000006ff067230 */ /* 0x000fe40000004100 */
[C---:B------:R-:W-:Y:S01]  /*8e90*/  FMUL.FTZ R14, R7.reuse, R32 ;  /* 0x00000020070e7220 */ /* 0x040fe20000410000 */
[--C-:B------:R-:W-:Y:S02]  /*8ea0*/  HADD2.F32 R3, -RZ, R4.reuse.H0_H0 ;  /* 0x20000004ff037230 */ /* 0x100fe40000004100 */
[----:B------:R-:W-:Y:S01]  /*8eb0*/  FMUL.FTZ R7, R7, R8 ;  /* 0x0000000807077220 */ /* 0x000fe20000410000 */
[----:B------:R-:W-:-:S02]  /*8ec0*/  HADD2.F32 R4, -RZ, R4.H1_H1 ;  /* 0x30000004ff047230 */ /* 0x000fc40000004100 */
[C---:B------:R-:W-:Y:S01]  /*8ed0*/  FMUL.FTZ R27, R6.reuse, R25 ;  /* 0x00000019061b7220 */ /* 0x040fe20000410000 */
[-C--:B------:R-:W-:Y:S01]  /*8ee0*/  FMUL.FTZ R34, R6, R21.reuse ;  /* 0x0000001506227220 */ /* 0x080fe20000410000 */
[C---:B------:R-:W-:Y:S01]  /*8ef0*/  FFMA.FTZ R6, R3.reuse, R8, -R14 ;  /* 0x0000000803067223 */ /* 0x040fe2000001080e */
[----:B------:R-:W-:Y:S01]  /*8f00*/  FFMA.FTZ R3, R3, R32, R7 ;  /* 0x0000002003037223 */ /* 0x000fe20000010007 */
[C---:B------:R-:W-:Y:S01]  /*8f10*/  FFMA.FTZ R27, R4.reuse, R21, -R27 ;  /* 0x00000015041b7223 */ /* 0x040fe2000001081b */
[----:B------:R-:W-:Y:S01]  /*8f20*/  FFMA.FTZ R34, R4, R25, R34 ;  /* 0x0000001904227223 */ /* 0x000fe20000010022 */
[----:B------:R-:W-:Y:S02]  /*8f30*/  F2FP.SATFINITE.E4M3.F32.PACK_AB_MERGE_C R7, R48, R45, RZ ;  /* 0x0000002d3007723e */ /* 0x000fe400048070ff */
[----:B------:R-:W-:Y:S02]  /*8f40*/  F2FP.SATFINITE.E4M3.F32.PACK_AB_MERGE_C R4, R39, R44, RZ ;  /* 0x0000002c2704723e */ /* 0x000fe400048070ff */
[----:B------:R-:W-:-:S02]  /*8f50*/  F2FP.SATFINITE.E4M3.F32.PACK_AB_MERGE_C R8, R46, R37, RZ ;  /* 0x000000252e08723e */ /* 0x000fc400048070ff */
[----:B------:R-:W-:Y:S02]  /*8f60*/  F2FP.SATFINITE.E4M3.F32.PACK_AB_MERGE_C R7, R30, R15, R7 ;  /* 0x0000000f1e07723e */ /* 0x000fe40004807007 */
[----:B------:R-:W-:Y:S02]  /*8f70*/  F2FP.SATFINITE.E4M3.F32.PACK_AB_MERGE_C R4, R33, R38, R4 ;  /* 0x000000262104723e */ /* 0x000fe40004807004 */
[----:B------:R-:W-:Y:S02]  /*8f80*/  F2FP.SATFINITE.E4M3.F32.PACK_AB_MERGE_C R6, R27, R6, R36 ;  /* 0x000000061b06723e */ /* 0x000fe40004807024 */
[----:B------:R-:W-:Y:S02]  /*8f90*/  F2FP.SATFINITE.E4M3.F32.PACK_AB_MERGE_C R8, R35, R40, R8 ;  /* 0x000000282308723e */ /* 0x000fe40004807008 */
[----:B------:R-:W-:Y:S01]  /*8fa0*/  F2FP.SATFINITE.E4M3.F32.PACK_AB_MERGE_C R10, R34, R3, R29 ;  /* 0x00000003220a723e */ /* 0x000fe2000480701d */
[----:B------:R1:W-:Y:S04]  /*8fb0*/  STS.128 [R51+0xb000], R4 ;  /* 0x00b0000433007388 */ /* 0x0003e80000000c00 */
[----:B------:R1:W-:Y:S02]  /*8fc0*/  STS.128 [R0+0xb000], R8 ;  /* 0x00b0000800007388 */ /* 0x0003e40000000c00 */
.L_x_1445:
[----:B------:R-:W-:Y:S05]  /*8fd0*/  BSYNC B0 ;  /* 0x0000000000007941 */ /* 0x000fea0003800000 */
.L_x_1438:
[----:B------:R-:W-:Y:S01]  /*8fe0*/  @!PT LDS RZ, [RZ] ;  /* 0x00000000fffff984 */ /* 0x000fe20000000800 */
[----:B------:R-:W-:Y:S01]  /*8ff0*/  @!PT LDS RZ, [RZ] ;  /* 0x00000000fffff984 */ /* 0x000fe20000000800 */
[----:B------:R-:W-:Y:S01]  /*9000*/  @!PT LDS RZ, [RZ] ;  /* 0x00000000fffff984 */ /* 0x000fe20000000800 */
[----:B------:R-:W-:Y:S01]  /*9010*/  @!PT LDS RZ, [RZ] ;  /* 0x00000000fffff984 */ /* 0x000fe20000000800 */
[----:B------:R0:W-:Y:S06]  /*9020*/  MEMBAR.ALL.CTA ;  /* 0x0000000000007992 */ /* 0x0001ec0000008000 */
[----:B0-----:R-:W0:Y:S01]  /*9030*/  FENCE.VIEW.ASYNC.S ;  /* 0x00000000000073c6 */ /* 0x001e220000000000 */
[----:B------:R-:W-:Y:S05]  /*9040*/  WARPSYNC.ALL ;  /* 0x0000000000007948 */ /* 0x000fea0003800000 */
[----:B0-----:R-:W-:Y:S06]  /*9050*/  BAR.SYNC.DEFER_BLOCKING 0xd, 0x180 ;  /* 0x0346000000007b1d */ /* 0x001fec0000010000 */
.L_x_1435:
[----:B-12---:R-:W2:Y:S02]  /*9060*/  LDL R0, [R1+0x10] ;  /* 0x0000100001007983 */ /* 0x006ea40000100800 */
[----:B--2---:R-:W-:-:S13]  /*9070*/  ISETP.NE.AND P0, PT, R0, 0x3, PT ;  /* 0x000000030000780c */ /* 0x004fda0003f05270 */
[----:B------:R-:W-:Y:S05]  /*9080*/  @!P0 BRA `(.L_x_1453) ;  /* 0x0000000000048947 */ /* 0x000fea0003800000 */
[----:B------:R-:W-:Y:S01]  /*9090*/  BPT.TRAP 0x1 ;  /* 0x000000040000795c */ /* 0x000fe20000300000 */
.L_x_1453:
[----:B-----5:R-:W-:Y:S01]  /*90a0*/  IMAD R12, R23, 0x8, R22 ;  /* 0x00000008170c7824 */ /* 0x020fe200078e0216 */
[----:B0-----:R-:W-:-:S04]  /*90b0*/  SHF.L.U32 R3, R156, 0x1f, RZ ;  /* 0x0000001f9c037819 */ /* 0x001fc800000006ff */
[----:B------:R0:W1:Y:S01]  /*90c0*/  SYNCS.PHASECHK.TRANS64.TRYWAIT P1, [R12+URZ+0x13230], R3 ;  /* 0x013230030c0075a7 */ /* 0x000062000802017f */
[----:B------:R-:W-:Y:S05]  /*90d0*/  @!P0 BRA `(.L_x_1454) ;  /* 0x0000000000048947 */ /* 0x000fea0003800000 */
[----:B------:R-:W-:Y:S01]  /*90e0*/  BPT.TRAP 0x1 ;  /* 0x000000040000795c */ /* 0x000fe20000300000 */
.L_x_1454:
[----:B------:R-:W-:-:S05]  /*90f0*/  VIADD R0, R22, 0xe000 ;  /* 0x0000e00016007836 */ /* 0x000fca0000000000 */
[----:B------:R-:W-:-:S04]  /*9100*/  SHF.R.U32.HI R0, RZ, 0x4, R0 ;  /* 0x00000004ff007819 */ /* 0x000fc80000011600 */
[----:B------:R-:W-:-:S04]  /*9110*/  LOP3.LUT R0, R0, 0x3fff, RZ, 0xc0, !PT ;  /* 0x00003fff00007812 */ /* 0x000fc800078ec0ff */
[----:B---3--:R-:W-:-:S05]  /*9120*/  LOP3.LUT R4, R0, 0x10000, RZ, 0xfc, !PT ;  /* 0x0001000000047812 */ /* 0x008fca00078efcff */
[----:B------:R2:W-:Y:S01]  /*9130*/  STL [R1+0x38], R4 ;  /* 0x0000380401007387 */ /* 0x0005e20000100800 */
[----:B------:R-:W-:Y:S01]  /*9140*/  IMAD R8, R23, 0x280, R4 ;  /* 0x0000028017087824 */ /* 0x000fe200078e0204 */
[----:B-1----:R-:W-:Y:S06]  /*9150*/  @P1 BRA `(.L_x_1455) ;  /* 0x0000000000081947 */ /* 0x002fec0003800000 */
[----:B------:R-:W1:Y:S02]  /*9160*/  SYNCS.PHASECHK.TRANS64.TRYWAIT P1, [R12+URZ+0x13230], R3 ;  /* 0x013230030c0075a7 */ /* 0x000e64000802017f */
[----:B-1----:R-:W-:Y:S05]  /*9170*/  @!P1 BRA `(.L_x_1456) ;  /* 0x000001b400189947 */ /* 0x002fea0003800000 */
.L_x_1455:
[----:B--2---:R-:W-:Y:S01]  /*9180*/  IMAD.MOV.U32 R4, RZ, RZ, R8 ;  /* 0x000000ffff047224 */ /* 0x004fe200078e0008 */
[----:B------:R-:W-:Y:S05]  /*9190*/  WARPSYNC.ALL ;  /* 0x0000000000007948 */ /* 0x000fea0003800000 */
[----:B------:R-:W-:Y:S01]  /*91a0*/  IMAD.MOV.U32 R5, RZ, RZ, -0x7fffffe0 ;  /* 0x80000020ff057424 */ /* 0x000fe200078e00ff */
[----:B------:R-:W-:Y:S01]  /*91b0*/  R2UR UR6, R4 ;  /* 0x00000000040672ca */ /* 0x000fe200000e0000 */
[----:B------:R-:W-:Y:S01]  /*91c0*/  WARPGROUP.ARRIVE ;  /* 0x00000000000079c5 */ /* 0x000fe20000000000 */
[----:B------:R-:W-:Y:S01]  /*91d0*/  LOP3.LUT R4, R28, 0x10000, RZ, 0xfc, !PT ;  /* 0x000100001c047812 */ /* 0x000fe200078efcff */
[----:B------:R-:W-:Y:S01]  /*91e0*/  VIADD R6, R8, 0x80 ;  /* 0x0000008008067836 */ /* 0x000fe20000000000 */
[C---:B------:R-:W-:Y:S01]  /*91f0*/  R2UR UR7, R5.reuse ;  /* 0x00000000050772ca */ /* 0x040fe200000e0000 */
[----:B------:R-:W-:Y:S01]  /*9200*/  IMAD.MOV.U32 R7, RZ, RZ, -0x7fffffe0 ;  /* 0x80000020ff077424 */ /* 0x000fe200078e00ff */
[----:B------:R-:W-:Y:S01]  /*9210*/  R2UR UR4, R4 ;  /* 0x00000000040472ca */ /* 0x000fe200000e0000 */
[----:B------:R-:W-:Y:S01]  /*9220*/  VIADD R10, R8, 0x100 ;  /* 0x00000100080a7836 */ /* 0x000fe20000000000 */
[----:B------:R-:W-:Y:S01]  /*9230*/  R2UR UR5, R5 ;  /* 0x00000000050572ca */ /* 0x000fe200000e0000 */
[----:B------:R-:W-:Y:S01]  /*9240*/  IMAD.MOV.U32 R11, RZ, RZ, -0x7fffffe0 ;  /* 0x80000020ff0b7424 */ /* 0x000fe200078e00ff */
[----:B------:R-:W-:Y:S01]  /*9250*/  R2UR UR10, R6 ;  /* 0x00000000060a72ca */ /* 0x000fe200000e0000 */
[C---:B------:R-:W-:Y:S01]  /*9260*/  VIADD R6, R8.reuse, 0x180 ;  /* 0x0000018008067836 */ /* 0x040fe20000000000 */
[----:B------:R-:W-:Y:S01]  /*9270*/  R2UR UR11, R7 ;  /* 0x00000000070b72ca */ /* 0x000fe200000e0000 */
[----:B----4-:R-:W-:Y:S01]  /*9280*/  VIADD R14, R8, 0x200 ;  /* 0x00000200080e7836 */ /* 0x010fe20000000000 */
[----:B------:R-:W-:Y:S01]  /*9290*/  R2UR UR8, R4 ;  /* 0x00000000040872ca */ /* 0x000fe200000e0000 */
[----:B------:R-:W-:Y:S01]  /*92a0*/  IMAD.MOV.U32 R15, RZ, RZ, -0x7fffffe0 ;  /* 0x80000020ff0f7424 */ /* 0x000fe200078e00ff */
[----:B------:R-:W-:Y:S01]  /*92b0*/  R2UR UR9, R5 ;  /* 0x00000000050972ca */ /* 0x000fe200000e0000 */
[----:B------:R-:W-:Y:S01]  /*92c0*/  IMAD.MOV.U32 R9, RZ, RZ, -0x7fffffe0 ;  /* 0x80000020ff097424 */ /* 0x000fe200078e00ff */
[----:B------:R-:W-:Y:S01]  /*92d0*/  R2UR UR14, R10 ;  /* 0x000000000a0e72ca */ /* 0x000fe200000e0000 */
[----:B------:R-:W-:Y:S01]  /*92e0*/  VIADD R10, R8, 0x82 ;  /* 0x00000082080a7836 */ /* 0x000fe20000000000 */
[----:B------:R-:W-:Y:S01]  /*92f0*/  R2UR UR15, R11 ;  /* 0x000000000b0f72ca */ /* 0x000fe200000e0000 */
[----:B------:R-:W-:Y:S01]  /*9300*/  QGMMA.64x32x32.F32.E4M3.E4M3 R88, gdesc[UR4], RZ, !UPT, gsb0 ;  /* 0x00600000045879f3 */ /* 0x000fe2000c0008ff */
[----:B------:R-:W-:Y:S01]  /*9310*/  R2UR UR12, R4 ;  /* 0x00000000040c72ca */ /* 0x000fe200000e0000 */
[----:B------:R-:W-:Y:S01]  /*9320*/  IMAD.MOV.U32 R11, RZ, RZ, -0x7fffffe0 ;  /* 0x80000020ff0b7424 */ /* 0x000fe200078e00ff */
[----:B------:R-:W-:-:S02]  /*9330*/  R2UR UR13, R5 ;  /* 0x00000000050d72ca */ /* 0x000fc400000e0000 */
[----:B------:R-:W-:Y:S01]  /*9340*/  R2UR UR18, R6 ;  /* 0x00000000061272ca */ /* 0x000fe200000e0000 */
[----:B------:R-:W-:Y:S01]  /*9350*/  VIADD R6, R8, 0x2 ;  /* 0x0000000208067836 */ /* 0x000fe20000000000 */
[----:B------:R-:W-:Y:S01]  /*9360*/  R2UR UR19, R7 ;  /* 0x00000000071372ca */ /* 0x000fe200000e0000 */
[----:B------:R-:W-:Y:S01]  /*9370*/  IMAD.MOV.U32 R7, RZ, RZ, -0x7fffffe0 ;  /* 0x80000020ff077424 */ /* 0x000fe200078e00ff */
[----:B------:R-:W-:Y:S02]  /*9380*/  R2UR UR16, R4 ;  /* 0x00000000041072ca */ /* 0x000fe400000e0000 */
[----:B------:R-:W-:Y:S02]  /*9390*/  R2UR UR17, R5 ;  /* 0x00000000051172ca */ /* 0x000fe400000e0000 */
[----:B------:R-:W-:Y:S02]  /*93a0*/  R2UR UR22, R14 ;  /* 0x000000000e1672ca */ /* 0x000fe400000e0000 */
[----:B------:R-:W-:-:S02]  /*93b0*/  R2UR UR23, R15 ;  /* 0x000000000f1772ca */ /* 0x000fc400000e0000 */
[----:B------:R-:W-:Y:S02]  /*93c0*/  R2UR UR20, R4 ;  /* 0x00000000041472ca */ /* 0x000fe400000e0000 */
[----:B------:R-:W-:Y:S02]  /*93d0*/  R2UR UR21, R5 ;  /* 0x00000000051572ca */ /* 0x000fe400000e0000 */
[----:B------:R-:W-:Y:S01]  /*93e0*/  R2UR UR6, R6 ;  /* 0x00000000060672ca */ /* 0x000fe200000e0000 */
[----:B------:R-:W-:Y:S01]  /*93f0*/  VIADD R6, R8, 0x102 ;  /* 0x0000010208067836 */ /* 0x000fe20000000000 */
[----:B------:R-:W-:Y:S01]  /*9400*/  R2UR UR7, R7 ;  /* 0x00000000070772ca */ /* 0x000fe200000e0000 */
[----:B------:R-:W-:Y:S01]  /*9410*/  IMAD.MOV.U32 R7, RZ, RZ, -0x7fffffe0 ;  /* 0x80000020ff077424 */ /* 0x000fe200078e00ff */
[----:B------:R-:W-:Y:S02]  /*9420*/  WARPGROUP.DEPBAR.LE gsb0, 0x0 ;  /* 0x00008000000079c5 */ /* 0x000fe40000010000 */
[----:B------:R-:W-:-:S06]  /*9430*/  WARPGROUP.ARRIVE ;  /* 0x00000000000079c5 */ /* 0x000fcc0000000000 */
[----:B------:R-:W-:Y:S01]  /*9440*/  QGMMA.64x32x32.F32.E4M3.E4M3 R72, gdesc[UR8], RZ, !UPT, gsb0 ;  /* 0x00600000084879f3 */ /* 0x000fe2000c0008ff */
[----:B------:R-:W-:Y:S01]  /*9450*/  R2UR UR10, R10 ;  /* 0x000000000a0a72ca */ /* 0x000fe200000e0000 */
[C---:B------:R-:W-:Y:S01]  /*9460*/  VIADD R10, R8.reuse, 0x182 ;  /* 0x00000182080a7836 */ /* 0x040fe20000000000 */
[----:B------:R-:W-:Y:S01]  /*9470*/  R2UR UR11, R11 ;  /* 0x000000000b0b72ca */ /* 0x000fe200000e0000 */
[----:B------:R-:W-:Y:S02]  /*9480*/  IMAD.MOV.U32 R11, RZ, RZ, -0x7fffffe0 ;  /* 0x80000020ff0b7424 */ /* 0x000fe400078e00ff */
[----:B------:R-:W-:Y:S01]  /*9490*/  VIADD R8, R8, 0x202 ;  /* 0x0000020208087836 */ /* 0x000fe20000000000 */
[----:B------:R-:W-:Y:S02]  /*94a0*/  WARPGROUP.DEPBAR.LE gsb0, 0x0 ;  /* 0x00008000000079c5 */ /* 0x000fe40000010000 */
        /* <DEDUP_REMOVED lines=44> */
.L_x_1457:
[----:B------:R-:W2:Y:S01]  /*9770*/  LDL R0, [R1+0x44] ;  /* 0x0000440001007983 */ /* 0x000ea20000100800 */
[----:B------:R-:W3:Y:S03]  /*9780*/  LDC R110, c[0x0][0x448] ;  /* 0x00011200ff6e7b82 */ /* 0x000ee60000000800 */
[----:B------:R-:W2:Y:S04]  /*9790*/  LDL R108, [R1+0x34] ;  /* 0x00003400016c7983 */ /* 0x000ea80000100800 */
[----:B------:R-:W4:Y:S01]  /*97a0*/  LDL R8, [R1+0x14] ;  /* 0x0000140001087983 */ /* 0x000f220000100800 */
[----:B------:R-:W5:Y:S03]  /*97b0*/  LDC.64 R10, c[0x0][0x9e0] ;  /* 0x00027800ff0a7b82 */ /* 0x000f660000000a00 */
[----:B------:R-:W5:Y:S04]  /*97c0*/  LDL R13, [R1+0x28] ;  /* 0x00002800010d7983 */ /* 0x000f680000100800 */
[----:B------:R-:W5:Y:S04]  /*97d0*/  LDL R114, [R1+0xc] ;  /* 0x00000c0001727983 */ /* 0x000f680000100800 */
[----:B------:R-:W5:Y:S01]  /*97e0*/  LDL R112, [R1+0x4] ;  /* 0x0000040001707983 */ /* 0x000f620000100800 */
[----:B------:R-:W-:Y:S01]  /*97f0*/  IMAD.MOV.U32 R20, RZ, RZ, -0xa0 ;  /* 0xffffff60ff147424 */ /* 0x000fe200078e00ff */
[----:B------:R-:W-:Y:S01]  /*9800*/  LOP3.LUT R17, R17, 0xffffffef, RZ, 0xc0, !PT ;  /* 0xffffffef11117812 */ /* 0x000fe200078ec0ff */
[----:B------:R-:W-:Y:S01]  /*9810*/  ULDC UR4, c[0x0][0x9dc] ;  /* 0x0002770000047ab9 */ /* 0x000fe20000000800 */
[----:B---3--:R-:W-:-:S13]  /*9820*/  ISETP.NE.AND P1, PT, R110, 0x1, PT ;  /* 0x000000016e00780c */ /* 0x008fda0003f25270 */
[----:B01----:R-:W0:Y:S08]  /*9830*/  @P1 LDC R3, c[0x0][0x44c] ;  /* 0x00011300ff031b82 */ /* 0x003e300000000800 */
[----:B------:R-:W1:Y:S01]  /*9840*/  @P1 LDC R9, c[0x0][0x450] ;  /* 0x00011400ff091b82 */ /* 0x000e620000000800 */
[----:B------:R-:W-:Y:S01]  /*9850*/  IMAD R20, R105, R20, 0xa1 ;  /* 0x000000a169147424 */ /* 0x000fe200078e0214 */
[----:B------:R-:W-:-:S04]  /*9860*/  @P1 LOP3.LUT R17, R17, 0x10, RZ, 0xfc, !PT ;  /* 0x0000001011111812 */ /* 0x000fc800078efcff */
[----:B------:R-:W-:Y:S01]  /*9870*/  LOP3.LUT R17, R17, 0xfffffff7, RZ, 0xc0, !PT ;  /* 0xfffffff711117812 */ /* 0x000fe200078ec0ff */
[----:B--2---:R-:W-:-:S04]  /*9880*/  IMAD.IADD R106, R0, 0x1, R108 ;  /* 0x00000001006a7824 */ /* 0x004fc800078e026c */
[----:B0-----:R-:W-:-:S05]  /*9890*/  @P1 IMAD.HI.U32 R0, R106, R3, RZ ;  /* 0x000000036a001227 */ /* 0x001fca00078e00ff */
[----:B-1----:R-:W-:Y:S01]  /*98a0*/  @P1 SHF.R.U32.HI R106, RZ, R9, R0 ;  /* 0x00000009ff6a1219 */ /* 0x002fe20000011600 */
[----:B------:R-:W-:-:S04]  /*98b0*/  VIADD R0, R12, 0x13240 ;  /* 0x000132400c007836 */ /* 0x000fc80000000000 */
[----:B------:R-:W0:Y:S01]  /*98c0*/  SHFL.IDX PT, R12, R106, RZ, 0x1c1f ;  /* 0x001c1fff6a0c7589 */ /* 0x000e2200000e0000 */
[----:B----4-:R-:W-:Y:S01]  /*98d0*/  PRMT R0, R8, 0x654, R0 ;  /* 0x0000065408007816 */ /* 0x010fe20000000000 */
[----:B------:R-:W-:Y:S01]  /*98e0*/  IMAD.U32 R9, RZ, RZ, UR4 ;  /* 0x00000004ff097e24 */ /* 0x000fe2000f8e00ff */
[----:B-----5:R-:W-:Y:S02]  /*98f0*/  ISETP.GE.AND P1, PT, R11, 0x1, PT ;  /* 0x000000010b00780c */ /* 0x020fe40003f26270 */
[----:B------:R1:W-:Y:S01]  /*9900*/  SYNCS.ARRIVE.TRANS64.RED.A1T0 RZ, [R0+URZ], RZ ;  /* 0x000000ff00ff79a7 */ /* 0x0003e2000810043f */
[----:B------:R-:W-:Y:S01]  /*9910*/  IMAD R21, R105, -0xa0, R114 ;  /* 0xffffff6069157824 */ /* 0x000fe200078e0272 */
[----:B------:R-:W-:Y:S02]  /*9920*/  LOP3.LUT R8, RZ, R9, RZ, 0x33, !PT ;  /* 0x00000009ff087212 */ /* 0x000fe400078e33ff */
[----:B-1----:R-:W-:-:S05]  /*9930*/  IADD3 R0, R114, R20, -R13 ;  /* 0x0000001472007210 */ /* 0x002fca0007ffe80d */
[----:B------:R-:W-:Y:S01]  /*9940*/  IMAD.IADD R3, R0, 0x1, -R112 ;  /* 0x0000000100037824 */ /* 0x000fe200078e0a70 */
[----:B------:R-:W-:Y:S01]  /*9950*/  IADD3 R21, -R13, 0xa0, R21 ;  /* 0x000000a00d157810 */ /* 0x000fe20007ffe115 */
[----:B------:R-:W-:Y:S02]  /*9960*/  VIADD R20, R20, 0xffffffff ;  /* 0xffffffff14147836 */ /* 0x000fe40000000000 */
[C---:B------:R-:W-:Y:S02]  /*9970*/  IMAD.IADD R14, R3.reuse, 0x1, R10 ;  /* 0x00000001030e7824 */ /* 0x040fe400078e020a */
[----:B------:R-:W-:Y:S01]  /*9980*/  IMAD.IADD R15, R3, 0x1, R8 ;  /* 0x00000001030f7824 */ /* 0x000fe200078e0208 */
[----:B------:R-:W-:Y:S01]  /*9990*/  @P1 LOP3.LUT R17, R17, 0x8, RZ, 0xfc, !PT ;  /* 0x0000000811111812 */ /* 0x000fe200078efcff */
[----:B------:R-:W-:Y:S01]  /*99a0*/  IMAD.IADD R0, R20, 0x1, -R13 ;  /* 0x0000000114007824 */ /* 0x000fe200078e0a0d */
[----:B0-----:R-:W-:Y:S01]  /*99b0*/  VIADDMNMX R8, R12, R14, R21, PT ;  /* 0x0000000e0c087246 */ /* 0x001fe20003800115 */
[----:B------:R-:W-:Y:S01]  /*99c0*/  IMAD.IADD R3, R15, 0x1, R12 ;  /* 0x000000010f037824 */ /* 0x000fe200078e020c */
[----:B------:R-:W-:Y:S06]  /*99d0*/  @!P1 BRA `(.L_x_1458) ;  /* 0x00000000004c9947 */ /* 0x000fec0003800000 */
[----:B------:R-:W-:Y:S01]  /*99e0*/  IADD3 R107, -R112, R114, R12 ;  /* 0x00000072706b7210 */ /* 0x000fe20007ffe10c */
[----:B------:R-:W-:Y:S03]  /*99f0*/  BSSY B0, `(.L_x_1459) ;  /* 0x000000e000007945 */ /* 0x000fe60003800000 */
[----:B------:R-:W-:-:S13]  /*9a00*/  ISETP.GT.AND P1, PT, R107, -0x1, PT ;  /* 0xffffffff6b00780c */ /* 0x000fda0003f24270 */
        /* <DEDUP_REMOVED lines=8> */
.L_x_1460:
[----:B------:R-:W-:-:S13]  /*9a90*/  ISETP.NE.AND P1, PT, R11, 0x1, PT ;  /* 0x000000010b00780c */ /* 0x000fda0003f25270 */
[----:B------:R-:W0:Y:S02]  /*9aa0*/  @P1 LDC.64 R12, c[0x0][0x9e8] ;  /* 0x00027a00ff0c1b82 */ /* 0x000e240000000a00 */
[----:B0-----:R-:W-:-:S05]  /*9ab0*/  @P1 IMAD.HI.U32 R12, R107, R12, RZ ;  /* 0x0000000c6b0c1227 */ /* 0x001fca00078e00ff */
[----:B------:R-:W-:-:S07]  /*9ac0*/  @P1 SHF.R.U32.HI R107, RZ, R13, R12 ;  /* 0x0000000dff6b1219 */ /* 0x000fce000001160c */
.L_x_1461:
[----:B------:R-:W-:Y:S05]  /*9ad0*/  BSYNC B0 ;  /* 0x0000000000007941 */ /* 0x000fea0003800000 */
.L_x_1459:
[----:B------:R-:W-:-:S05]  /*9ae0*/  IMAD R12, R107, R11, R0 ;  /* 0x0000000b6b0c7224 */ /* 0x000fca00078e0200 */
[----:B------:R-:W-:Y:S02]  /*9af0*/  VIMNMX R3, R3, R12, !PT ;  /* 0x0000000c03037248 */ /* 0x000fe40007fe0100 */
[----:B------:R-:W-:-:S07]  /*9b00*/  VIADDMNMX R8, R12, R11, R8, PT ;  /* 0x0000000b0c087246 */ /* 0x000fce0003800108 */
.L_x_1458:
[C---:B------:R-:W-:Y:S01]  /*9b10*/  ISETP.GE.AND P2, PT, R20.reuse, 0x2, PT ;  /* 0x000000021400780c */ /* 0x040fe20003f46270 */
[----:B------:R-:W0:Y:S01]  /*9b20*/  SHFL.IDX PT, R106, R106, 0x1, 0x1c1f ;  /* 0x003c1f006a6a7f89 */ /* 0x000e2200000e0000 */
[----:B------:R-:W-:Y:S02]  /*9b30*/  ISETP.GE.AND P1, PT, R20, 0x9, PT ;  /* 0x000000091400780c */ /* 0x000fe40003f26270 */
[----:B------:R-:W-:Y:S02]  /*9b40*/  LOP3.LUT R16, R16, 0xefffffff, RZ, 0xc0, !PT ;  /* 0xefffffff10107812 */ /* 0x000fe400078ec0ff */
[C---:B------:R-:W-:Y:S02]  /*9b50*/  ISETP.GE.AND P3, PT, R20.reuse, 0xa, PT ;  /* 0x0000000a1400780c */ /* 0x040fe40003f66270 */
[----:B------:R-:W-:Y:S02]  /*9b60*/  LOP3.LUT R17, R17, 0xfffffffb, RZ, 0xc0, !PT ;  /* 0xfffffffb11117812 */ /* 0x000fe400078ec0ff */
[----:B------:R-:W-:-:S03]  /*9b70*/  ISETP.GE.AND P5, PT, R20, 0x2a, PT ;  /* 0x0000002a1400780c */ /* 0x000fc60003fa6270 */
[----:B------:R-:W-:Y:S02]  /*9b80*/  @P2 LOP3.LUT R16, R16, 0x10000000, RZ, 0xfc, !PT ;  /* 0x1000000010102812 */ /* 0x000fe400078efcff */
[C---:B------:R-:W-:Y:S02]  /*9b90*/  ISETP.GT.AND P2, PT, R3.reuse, 0x1, !P2 ;  /* 0x000000010300780c */ /* 0x040fe40005744270 */
[----:B------:R-:W-:Y:S02]  /*9ba0*/  LOP3.LUT R16, R16, 0xdfffffff, RZ, 0xc0, !PT ;  /* 0xdfffffff10107812 */ /* 0x000fe400078ec0ff */
[----:B------:R-:W-:Y:S02]  /*9bb0*/  ISETP.LT.OR P2, PT, R8, 0x2, P2 ;  /* 0x000000020800780c */ /* 0x000fe40001741670 */
[----:B------:R-:W-:Y:S02]  /*9bc0*/  @P1 LOP3.LUT R16, R16, 0x20000000, RZ, 0xfc, !PT ;  /* 0x2000000010101812 */ /* 0x000fe400078efcff */
[----:B------:R-:W-:-:S02]  /*9bd0*/  ISETP.GT.AND P1, PT, R3, 0x8, !P1 ;  /* 0x000000080300780c */ /* 0x000fc40004f24270 */
[----:B------:R-:W-:Y:S01]  /*9be0*/  FSEL R89, R89, -INF , !P2 ;  /* 0xff80000059597808 */ /* 0x000fe20005000000 */
[----:B0-----:R-:W-:Y:S01]  /*9bf0*/  IMAD.IADD R15, R15, 0x1, R106 ;  /* 0x000000010f0f7824 */ /* 0x001fe200078e026a */
[----:B------:R-:W-:Y:S02]  /*9c00*/  ISETP.LT.OR P1, PT, R8, 0x9, P1 ;  /* 0x000000090800780c */ /* 0x000fe40000f21670 */
[----:B------:R-:W-:Y:S02]  /*9c10*/  ISETP.GE.AND P2, PT, R20, 0x11, PT ;  /* 0x000000111400780c */ /* 0x000fe40003f46270 */
[----:B------:R-:W-:Y:S02]  /*9c20*/  FSEL R107, R92, -INF , !P1 ;  /* 0xff8000005c6b7808 */ /* 0x000fe40004800000 */
[----:B------:R-:W-:Y:S02]  /*9c30*/  ISETP.GT.AND P1, PT, R3, 0x9, !P3 ;  /* 0x000000090300780c */ /* 0x000fe40005f24270 */
[----:B------:R-:W-:-:S02]  /*9c40*/  LOP3.LUT R16, R16, 0xbfffffff, RZ, 0xc0, !PT ;  /* 0xbfffffff10107812 */ /* 0x000fc400078ec0ff */
[----:B------:R-:W-:Y:S02]  /*9c50*/  ISETP.LT.OR P1, PT, R8, 0xa, P1 ;  /* 0x0000000a0800780c */ /* 0x000fe40000f21670 */
[----:B------:R-:W-:Y:S02]  /*9c60*/  @P3 LOP3.LUT R16, R16, 0x40000000, RZ, 0xfc, !PT ;  /* 0x4000000010103812 */ /* 0x000fe400078efcff */
[----:B------:R-:W-:Y:S02]  /*9c70*/  FSEL R93, R93, -INF , !P1 ;  /* 0xff8000005d5d7808 */ /* 0x000fe40004800000 */
[----:B------:R-:W-:Y:S02]  /*9c80*/  @P2 LOP3.LUT R17, R17, 0x4, RZ, 0xfc, !PT ;  /* 0x0000000411112812 */ /* 0x000fe400078efcff */
[----:B------:R-:W-:Y:S02]  /*9c90*/  ISETP.GT.AND P1, PT, R3, 0x10, !P2 ;  /* 0x000000100300780c */ /* 0x000fe40005724270 */
[----:B------:R-:W-:-:S02]  /*9ca0*/  ISETP.GE.AND P2, PT, R20, 0x12, PT ;  /* 0x000000121400780c */ /* 0x000fc40003f46270 */
[----:B------:R-:W-:Y:S02]  /*9cb0*/  ISETP.LT.OR P1, PT, R8, 0x11, P1 ;  /* 0x000000110800780c */ /* 0x000fe40000f21670 */
[----:B------:R-:W-:Y:S02]  /*9cc0*/  LOP3.LUT R17, R17, 0xfffffffd, RZ, 0xc0, !PT ;  /* 0xfffffffd11117812 */ /* 0x000fe400078ec0ff */
[----:B------:R-:W-:Y:S02]  /*9cd0*/  FSEL R109, R96, -INF , !P1 ;  /* 0xff800000606d7808 */ /* 0x000fe40004800000 */
[----:B------:R-:W-:Y:S02]  /*9ce0*/  ISETP.GT.AND P1, PT, R3, 0x11, !P2 ;  /* 0x000000110300780c */ /* 0x000fe40005724270 */
[----:B------:R-:W-:Y:S02]  /*9cf0*/  LOP3.LUT R16, R16, 0x7fffffff, RZ, 0xc0, !PT ;  /* 0x7fffffff10107812 */ /* 0x000fe400078ec0ff */
[----:B------:R-:W-:-:S02]  /*9d00*/  ISETP.LT.OR P1, PT, R8, 0x12, P1 ;  /* 0x000000120800780c */ /* 0x000fc40000f21670 */
[----:B------:R-:W-:Y:S02]  /*9d10*/  @P2 LOP3.LUT R17, R17, 0x2, RZ, 0xfc, !PT ;  /* 0x0000000211112812 */ /* 0x000fe400078efcff */
[----:B------:R-:W-:Y:S02]  /*9d20*/  ISETP.GE.AND P2, PT, R20, 0x19, PT ;  /* 0x000000191400780c */ /* 0x000fe40003f46270 */
[----:B------:R-:W-:Y:S02]  /*9d30*/  FSEL R97, R97, -INF , !P1 ;  /* 0xff80000061617808 */ /* 0x000fe40004800000 */
[----:B------:R-:W-:Y:S02]  /*9d40*/  LOP3.LUT R17, R17, 0xfffffffe, RZ, 0xc0, !PT ;  /* 0xfffffffe11117812 */ /* 0x000fe400078ec0ff */
[----:B------:R-:W-:Y:S02]  /*9d50*/  ISETP.GT.AND P1, PT, R3, 0x18, !P2 ;  /* 0x000000180300780c */ /* 0x000fe40005724270 */
[----:B------:R-:W-:-:S02]  /*9d60*/  VIADDMNMX R14, R106, R14, R21, PT ;  /* 0x0000000e6a0e7246 */ /* 0x000fc40003800115 */
[----:B------:R-:W-:-:S03]  /*9d70*/  ISETP.LT.OR P1, PT, R8, 0x19, P1 ;  /* 0x000000190800780c */ /* 0x000fc60000f21670 */
[----:B------:R-:W-:Y:S02]  /*9d80*/  @P2 LOP3.LUT R17, R17, 0x1, RZ, 0xfc, !PT ;  /* 0x0000000111112812 */ /* 0x000fe400078efcff */
[----:B------:R-:W-:Y:S02]  /*9d90*/  ISETP.GE.AND P2, PT, R20, 0x1a, PT ;  /* 0x0000001a1400780c */ /* 0x000fe40003f46270 */
[----:B------:R-:W-:Y:S02]  /*9da0*/  FSEL R111, R100, -INF , !P1 ;  /* 0xff800000646f7808 */ /* 0x000fe40004800000 */
[----:B------:R-:W-:-:S04]  /*9db0*/  ISETP.GT.AND P1, PT, R3, 0x19, !P2 ;  /* 0x000000190300780c */ /* 0x000fc80005724270 */
[----:B------:R-:W-:-:S04]  /*9dc0*/  ISETP.LT.OR P1, PT, R8, 0x1a, P1 ;  /* 0x0000001a0800780c */ /* 0x000fc80000f21670 */
[----:B------:R-:W-:Y:S02]  /*9dd0*/  FSEL R101, R101, -INF , !P1 ;  /* 0xff80000065657808 */ /* 0x000fe40004800000 */
[----:B------:R-:W-:Y:S02]  /*9de0*/  ISETP.GE.AND P1, PT, R20, 0x21, PT ;  /* 0x000000211400780c */ /* 0x000fe40003f26270 */
[----:B------:R-:W-:Y:S02]  /*9df0*/  @P2 LOP3.LUT R16, R16, 0x80000000, RZ, 0xfc, !PT ;  /* 0x8000000010102812 */ /* 0x000fe400078efcff */
[----:B------:R-:W-:Y:S02]  /*9e00*/  ISETP.GT.AND P2, PT, R3, 0x20, !P1 ;  /* 0x000000200300780c */ /* 0x000fe40004f44270 */
[----:B------:R-:W-:Y:S02]  /*9e10*/  LOP3.LUT R16, R16, 0xffdfffff, RZ, 0xc0, !PT ;  /* 0xffdfffff10107812 */ /* 0x000fe400078ec0ff */
[----:B------:R-:W-:-:S02]  /*9e20*/  ISETP.LT.OR P2, PT, R8, 0x21, P2 ;  /* 0x000000210800780c */ /* 0x000fc40001741670 */
[----:B------:R-:W-:Y:S02]  /*9e30*/  @P5 LOP3.LUT R16, R16, 0x200000, RZ, 0xfc, !PT ;  /* 0x0020000010105812 */ /* 0x000fe400078efcff */
[----:B------:R-:W-:Y:S02]  /*9e40*/  FSEL R113, R72, -INF , !P2 ;  /* 0xff80000048717808 */ /* 0x000fe40005000000 */
[----:B------:R-:W-:Y:S02]  /*9e50*/  ISETP.GE.AND P2, PT, R20, 0x22, PT ;  /* 0x000000221400780c */ /* 0x000fe40003f46270 */
[----:B------:R-:W-:Y:S02]  /*9e60*/  LOP3.LUT R16, R16, 0xffefffff, RZ, 0xc0, !PT ;  /* 0xffefffff10107812 */ /* 0x000fe400078ec0ff */
[----:B------:R-:W-:-:S04]  /*9e70*/  ISETP.GT.AND P3, PT, R3, 0x21, !P2 ;  /* 0x000000210300780c */ /* 0x000fc80005764270 */
[----:B------:R-:W-:-:S04]  /*9e80*/  ISETP.LT.OR P3, PT, R8, 0x22, P3 ;  /* 0x000000220800780c */ /* 0x000fc80001f61670 */
[----:B------:R-:W-:Y:S02]  /*9e90*/  FSEL R73, R73, -INF , !P3 ;  /* 0xff80000049497808 */ /* 0x000fe40005800000 */
[----:B------:R-:W-:-:S04]  /*9ea0*/  ISETP.GE.AND P3, PT, R20, 0x29, PT ;  /* 0x000000291400780c */ /* 0x000fc80003f66270 */
[----:B------:R-:W-:-:S04]  /*9eb0*/  ISETP.GT.AND P4, PT, R3, 0x28, !P3 ;  /* 0x000000280300780c */ /* 0x000fc80005f84270 */
[----:B------:R-:W-:-:S04]  /*9ec0*/  ISETP.LT.OR P4, PT, R8, 0x29, P4 ;  /* 0x000000290800780c */ /* 0x000fc80002781670 */
        /* <DEDUP_REMOVED lines=171> */
[----:B------:R-:W-:-:S04]  /*a980*/  ISETP.LT.OR P6, PT, R8, 0x9a, P6 ;  /* 0x0000009a0800780c */ /* 0x000fc800037c1670 */
[----:B------:R-:W-:Y:S02]  /*a990*/  FSEL R37, R37, -INF , !P6 ;  /* 0xff80000025257808 */ /* 0x000fe40007000000 */
[----:B------:R-:W-:-:S13]  /*a9a0*/  ISETP.GE.AND P6, PT, R11, 0x1, PT ;  /* 0x000000010b00780c */ /* 0x000fda0003fc6270 */
[----:B------:R-:W-:Y:S05]  /*a9b0*/  @!P6 BRA `(.L_x_1462) ;  /* 0x00000000004ce947 */ /* 0x000fea0003800000 */
        /* <DEDUP_REMOVED lines=11> */
.L_x_1464:
[----:B------:R-:W-:-:S13]  /*aa70*/  ISETP.NE.AND P6, PT, R11, 0x1, PT ;  /* 0x000000010b00780c */ /* 0x000fda0003fc5270 */
[----:B------:R-:W0:Y:S02]  /*aa80*/  @P6 LDC.64 R12, c[0x0][0x9e8] ;  /* 0x00027a00ff0c6b82 */ /* 0x000e240000000a00 */
[----:B0-----:R-:W-:-:S05]  /*aa90*/  @P6 IMAD.HI.U32 R12, R3, R12, RZ ;  /* 0x0000000c030c6227 */ /* 0x001fca00078e00ff */
[----:B------:R-:W-:-:S07]  /*aaa0*/  @P6 SHF.R.U32.HI R3, RZ, R13, R12 ;  /* 0x0000000dff036219 */ /* 0x000fce000001160c */
.L_x_1465:
[----:B------:R-:W-:Y:S05]  /*aab0*/  BSYNC B0 ;  /* 0x0000000000007941 */ /* 0x000fea0003800000 */
.L_x_1463:
[----:B------:R-:W-:-:S05]  /*aac0*/  IMAD R0, R3, R11, R0 ;  /* 0x0000000b03007224 */ /* 0x000fca00078e0200 */
[----:B------:R-:W-:Y:S02]  /*aad0*/  VIMNMX R15, R15, R0, !PT ;  /* 0x000000000f0f7248 */ /* 0x000fe40007fe0100 */
[----:B------:R-:W-:-:S07]  /*aae0*/  VIADDMNMX R14, R0, R11, R14, PT ;  /* 0x0000000b000e7246 */ /* 0x000fce000380010e */
.L_x_1462:
[C---:B------:R-:W-:Y:S02]  /*aaf0*/  ISETP.GT.AND P1, PT, R15.reuse, 0x20, !P1 ;  /* 0x000000200f00780c */ /* 0x040fe40004f24270 */
[----:B------:R-:W-:Y:S02]  /*ab00*/  LOP3.LUT P6, RZ, R16, 0x200000, RZ, 0xc0, !PT ;  /* 0x0020000010ff7812 */ /* 0x000fe400078cc0ff */
[----:B------:R-:W-:Y:S02]  /*ab10*/  ISETP.LT.OR P1, PT, R14, 0x21, P1 ;  /* 0x000000210e00780c */ /* 0x000fe40000f21670 */
[C---:B------:R-:W-:Y:S02]  /*ab20*/  ISETP.GT.AND P3, PT, R15.reuse, 0x28, !P3 ;  /* 0x000000280f00780c */ /* 0x040fe40005f64270 */
[----:B------:R-:W-:Y:S02]  /*ab30*/  FSEL R13, R74, -INF , !P1 ;  /* 0xff8000004a0d7808 */ /* 0x000fe40004800000 */
[----:B------:R-:W-:-:S02]  /*ab40*/  ISETP.GT.AND P1, PT, R15, 0x29, !P6 ;  /* 0x000000290f00780c */ /* 0x000fc40007724270 */
[C---:B------:R-:W-:Y:S02]  /*ab50*/  ISETP.LT.OR P3, PT, R14.reuse, 0x29, P3 ;  /* 0x000000290e00780c */ /* 0x040fe40001f61670 */
[----:B------:R-:W-:Y:S02]  /*ab60*/  ISETP.LT.OR P1, PT, R14, 0x2a, P1 ;  /* 0x0000002a0e00780c */ /* 0x000fe40000f21670 */
[----:B------:R-:W-:Y:S02]  /*ab70*/  FSEL R21, R78, -INF , !P3 ;  /* 0xff8000004e157808 */ /* 0x000fe40005800000 */
[----:B------:R-:W-:Y:S02]  /*ab80*/  FSEL R79, R79, -INF , !P1 ;  /* 0xff8000004f4f7808 */ /* 0x000fe40004800000 */
[----:B------:R-:W-:Y:S02]  /*ab90*/  LOP3.LUT P1, RZ, R16, 0x100000, RZ, 0xc0, !PT ;  /* 0x0010000010ff7812 */ /* 0x000fe4000782c0ff */
[----:B------:R-:W-:-:S02]  /*aba0*/  ISETP.GT.AND P2, PT, R15, 0x21, !P2 ;  /* 0x000000210f00780c */ /* 0x000fc40005744270 */
[----:B------:R-:W-:Y:S02]  /*abb0*/  ISETP.GT.AND P1, PT, R15, 0x30, !P1 ;  /* 0x000000300f00780c */ /* 0x000fe40004f24270 */
[----:B------:R-:W-:Y:S02]  /*abc0*/  LOP3.LUT P3, RZ, R16, 0x2000, RZ, 0xc0, !PT ;  /* 0x0000200010ff7812 */ /* 0x000fe4000786c0ff */
[C---:B------:R-:W-:Y:S02]  /*abd0*/  ISETP.LT.OR P1, PT, R14.reuse, 0x31, P1 ;  /* 0x000000310e00780c */ /* 0x040fe40000f21670 */
[----:B------:R-:W-:Y:S02]  /*abe0*/  ISETP.LT.OR P2, PT, R14, 0x22, P2 ;  /* 0x000000220e00780c */ /* 0x000fe40001741670 */
[----:B------:R-:W-:Y:S02]  /*abf0*/  FSEL R145, R82, -INF , !P1 ;  /* 0xff80000052917808 */ /* 0x000fe40004800000 */
[----:B------:R-:W-:-:S02]  /*ac00*/  LOP3.LUT P1, RZ, R16, 0x80000, RZ, 0xc0, !PT ;  /* 0x0008000010ff7812 */ /* 0x000fc4000782c0ff */
[----:B------:R-:W-:Y:S02]  /*ac10*/  FSEL R75, R75, -INF , !P2 ;  /* 0xff8000004b4b7808 */ /* 0x000fe40005000000 */
[----:B------:R-:W-:Y:S02]  /*ac20*/  ISETP.GT.AND P1, PT, R15, 0x31, !P1 ;  /* 0x000000310f00780c */ /* 0x000fe40004f24270 */
[----:B------:R-:W-:Y:S02]  /*ac30*/  LOP3.LUT P2, RZ, R16, 0x1000, RZ, 0xc0, !PT ;  /* 0x0000100010ff7812 */ /* 0x000fe4000784c0ff */
[----:B------:R-:W-:Y:S02]  /*ac40*/  ISETP.LT.OR P1, PT, R14, 0x32, P1 ;  /* 0x000000320e00780c */ /* 0x000fe40000f21670 */
[----:B------:R-:W-:Y:S02]  /*ac50*/  LOP3.LUT P6, RZ, R16, 0x800, RZ, 0xc0, !PT ;  /* 0x0000080010ff7812 */ /* 0x000fe400078cc0ff */
        /* <DEDUP_REMOVED lines=36> */
[----:B------:R-:W-:-:S02]  /*aea0*/  ISETP.GT.AND P1, PT, R15, 0x49, !P3 ;  /* 0x000000490f00780c */ /* 0x000fc40005f24270 */
[----:B------:R-:W-:Y:S02]  /*aeb0*/  LOP3.LUT P3, RZ, R16, 0x8, RZ, 0xc0, !PT ;  /* 0x0000000810ff7812 */ /* 0x000fe4000786c0ff */
[----:B------:R-:W-:Y:S02]  /*aec0*/  ISETP.LT.OR P1, PT, R14, 0x4a, P1 ;  /* 0x0000004a0e00780c */ /* 0x000fe40000f21670 */
[----:B------:R-:W-:Y:S02]  /*aed0*/  FMNMX.FTZ R0, R121, R0, !PT ;  /* 0x0000000079007209 */ /* 0x000fe40007810000 */
[----:B------:R-:W-:Y:S02]  /*aee0*/  FSEL R63, R63, -INF , !P1 ;  /* 0xff8000003f3f7808 */ /* 0x000fe40004800000 */
[----:B------:R-:W-:Y:S02]  /*aef0*/  ISETP.GT.AND P1, PT, R15, 0x50, !P2 ;  /* 0x000000500f00780c */ /* 0x000fe40005724270 */
[----:B------:R-:W-:-:S02]  /*af00*/  LOP3.LUT P2, RZ, R16, 0x4, RZ, 0xc0, !PT ;  /* 0x0000000410ff7812 */ /* 0x000fc4000784c0ff */
        /* <DEDUP_REMOVED lines=57> */
[----:B------:R-:W-:Y:S01]  /*b2a0*/  ISETP.GT.AND P1, PT, R15, 0x71, !P3 ;  /* 0x000000710f00780c */ /* 0x000fe20005f24270 */
[----:B------:R-:W0:Y:S01]  /*b2b0*/  SHFL.BFLY PT, R0, R3, 0x2, 0x1f ;  /* 0x0c401f0003007f89 */ /* 0x000e2200000e0000 */
[----:B------:R-:W-:Y:S02]  /*b2c0*/  LOP3.LUT P3, RZ, R16, 0x2000000, RZ, 0xc0, !PT ;  /* 0x0200000010ff7812 */ /* 0x000fe4000786c0ff */
[----:B------:R-:W-:-:S02]  /*b2d0*/  ISETP.LT.OR P1, PT, R14, 0x72, P1 ;  /* 0x000000720e00780c */ /* 0x000fc40000f21670 */
[----:B------:R-:W-:Y:S02]  /*b2e0*/  ISETP.GT.AND P4, PT, R15, 0x91, !P4 ;  /* 0x000000910f00780c */ /* 0x000fe40006784270 */
[----:B------:R-:W-:Y:S02]  /*b2f0*/  FSEL R51, R51, -INF , !P1 ;  /* 0xff80000033337808 */ /* 0x000fe40004800000 */
[C---:B------:R-:W-:Y:S02]  /*b300*/  ISETP.GT.AND P1, PT, R15.reuse, 0x78, !P2 ;  /* 0x000000780f00780c */ /* 0x040fe40005724270 */
[----:B------:R-:W-:Y:S02]  /*b310*/  LOP3.LUT P2, RZ, R16, 0x1000000, RZ, 0xc0, !PT ;  /* 0x0100000010ff7812 */ /* 0x000fe4000784c0ff */
[----:B------:R-:W-:Y:S02]  /*b320*/  ISETP.LT.OR P1, PT, R14, 0x79, P1 ;  /* 0x000000790e00780c */ /* 0x000fe40000f21670 */
[----:B------:R-:W-:-:S02]  /*b330*/  ISETP.GT.AND P5, PT, R15, 0x98, !P5 ;  /* 0x000000980f00780c */ /* 0x000fc40006fa4270 */
[----:B------:R-:W-:Y:S02]  /*b340*/  FSEL R54, R54, -INF , !P1 ;  /* 0xff80000036367808 */ /* 0x000fe40004800000 */
[----:B------:R-:W-:Y:S02]  /*b350*/  ISETP.GT.AND P1, PT, R15, 0x79, !P6 ;  /* 0x000000790f00780c */ /* 0x000fe40007724270 */
[----:B------:R-:W-:Y:S02]  /*b360*/  LOP3.LUT P6, RZ, R16, 0x800000, RZ, 0xc0, !PT ;  /* 0x0080000010ff7812 */ /* 0x000fe400078cc0ff */
[----:B------:R-:W-:Y:S02]  /*b370*/  ISETP.LT.OR P1, PT, R14, 0x7a, P1 ;  /* 0x0000007a0e00780c */ /* 0x000fe40000f21670 */
[----:B0-----:R-:W-:Y:S02]  /*b380*/  FMNMX.FTZ R20, R3, R0, !PT ;  /* 0x0000000003147209 */ /* 0x001fe40007810000 */
[----:B------:R-:W-:-:S02]  /*b390*/  FSEL R55, R55, -INF , !P1 ;  /* 0xff80000037377808 */ /* 0x000fc40004800000 */
[----:B------:R-:W-:Y:S01]  /*b3a0*/  LOP3.LUT P1, RZ, R16, 0x10000000, RZ, 0xc0, !PT ;  /* 0x1000000010ff7812 */ /* 0x000fe2000782c0ff */
[----:B------:R-:W0:Y:S01]  /*b3b0*/  SHFL.BFLY PT, R8, R20, 0x1, 0x1f ;  /* 0x0c201f0014087f89 */ /* 0x000e2200000e0000 */
[C---:B------:R-:W-:Y:S02]  /*b3c0*/  ISETP.LT.OR P4, PT, R14.reuse, 0x92, P4 ;  /* 0x000000920e00780c */ /* 0x040fe40002781670 */
[----:B------:R-:W-:Y:S02]  /*b3d0*/  ISETP.GT.AND P1, PT, R15, 0x1, !P1 ;  /* 0x000000010f00780c */ /* 0x000fe40004f24270 */
[C---:B------:R-:W-:Y:S02]  /*b3e0*/  ISETP.LT.OR P5, PT, R14.reuse, 0x99, P5 ;  /* 0x000000990e00780c */ /* 0x040fe40002fa1670 */
[----:B------:R-:W-:Y:S02]  /*b3f0*/  ISETP.LT.OR P1, PT, R14, 0x2, P1 ;  /* 0x000000020e00780c */ /* 0x000fe40000f21670 */
[----:B------:R-:W-:-:S02]  /*b400*/  FSEL R35, R35, -INF , !P4 ;  /* 0xff80000023237808 */ /* 0x000fc40006000000 */
[----:B------:R-:W-:Y:S02]  /*b410*/  FSEL R91, R91, -INF , !P1 ;  /* 0xff8000005b5b7808 */ /* 0x000fe40004800000 */
[----:B------:R-:W-:-:S04]  /*b420*/  LOP3.LUT P1, RZ, R16, 0x20000000, RZ, 0xc0, !PT ;  /* 0x2000000010ff7812 */ /* 0x000fc8000782c0ff */
        /* <DEDUP_REMOVED lines=49> */
[----:B------:R-:W-:Y:S02]  /*b740*/  LOP3.LUT P6, RZ, R16, 0x4000000, RZ, 0xc0, !PT ;  /* 0x0400000010ff7812 */ /* 0x000fe400078cc0ff */
[----:B------:R-:W-:Y:S02]  /*b750*/  FMNMX.FTZ R44, R79, R44, !PT ;  /* 0x0000002c4f2c7209 */ /* 0x000fe40007810000 */
[----:B------:R-:W-:-:S02]  /*b760*/  FSEL R0, R0, RZ, P1 ;  /* 0x000000ff00007208 */ /* 0x000fc40000800000 */
[----:B------:R-:W-:Y:S02]  /*b770*/  FMNMX.FTZ R44, R145, R44, !PT ;  /* 0x0000002c912c7209 */ /* 0x000fe40007810000 */
[----:B------:R-:W-:Y:S01]  /*b780*/  ISETP.GT.AND P1, PT, R15, 0x89, !P6 ;  /* 0x000000890f00780c */ /* 0x000fe20007724270 */
[C-C-:B------:R-:W-:Y:S01]  /*b790*/  FFMA.FTZ R20, R2.reuse, R107, -R0.reuse ;  /* 0x0000006b02147223 */ /* 0x140fe20000010800 */
[----:B------:R-:W-:Y:S01]  /*b7a0*/  FMNMX.FTZ R44, R83, R44, !PT ;  /* 0x0000002c532c7209 */ /* 0x000fe20007810000 */
[--C-:B------:R-:W-:Y:S01]  /*b7b0*/  FFMA.FTZ R107, R2, R41, -R0.reuse ;  /* 0x00000029026b7223 */ /* 0x100fe20000010800 */
[----:B------:R-:W-:Y:S01]  /*b7c0*/  ISETP.LT.OR P1, PT, R14, 0x8a, P1 ;  /* 0x0000008a0e00780c */ /* 0x000fe20000f21670 */
[C-C-:B------:R-:W-:Y:S01]  /*b7d0*/  FFMA.FTZ R12, R2.reuse, R88, -R0.reuse ;  /* 0x00000058020c7223 */ /* 0x140fe20000010800 */
[----:B------:R-:W-:Y:S01]  /*b7e0*/  FMNMX.FTZ R48, R147, R44, !PT ;  /* 0x0000002c93307209 */ /* 0x000fe20007810000 */
[--C-:B------:R-:W-:Y:S01]  /*b7f0*/  FFMA.FTZ R89, R2, R89, -R0.reuse ;  /* 0x0000005902597223 */ /* 0x100fe20000010800 */
[----:B------:R-:W-:Y:S01]  /*b800*/  LOP3.LUT P2, RZ, R16, 0x400000, RZ, 0xc0, !PT ;  /* 0x0040000010ff7812 */ /* 0x000fe2000784c0ff */
[C-C-:B------:R-:W-:Y:S01]  /*b810*/  FFMA.FTZ R93, R2.reuse, R93, -R0.reuse ;  /* 0x0000005d025d7223 */ /* 0x140fe20000010800 */
[----:B------:R-:W-:Y:S01]  /*b820*/  FMNMX.FTZ R48, R87, R48, !PT ;  /* 0x0000003057307209 */ /* 0x000fe20007810000 */
[----:B------:R-:W-:Y:S01]  /*b830*/  MUFU.EX2 R12, R12 ;  /* 0x0000000c000c7308 */ /* 0x000fe20000000800 */
[----:B------:R-:W-:Y:S01]  /*b840*/  FSEL R31, R31, -INF , !P1 ;  /* 0xff8000001f1f7808 */ /* 0x000fe20004800000 */
[C-C-:B------:R-:W-:Y:S01]  /*b850*/  FFMA.FTZ R24, R2.reuse, R109, -R0.reuse ;  /* 0x0000006d02187223 */ /* 0x140fe20000010800 */
[----:B------:R-:W-:Y:S01]  /*b860*/  FMNMX.FTZ R48, R149, R48, !PT ;  /* 0x0000003095307209 */ /* 0x000fe20007810000 */
[C-C-:B------:R-:W-:Y:S01]  /*b870*/  FFMA.FTZ R97, R2.reuse, R97, -R0.reuse ;  /* 0x0000006102617223 */ /* 0x140fe20000010800 */
[----:B------:R-:W-:Y:S01]  /*b880*/  ISETP.GT.AND P1, PT, R15, 0x90, !P2 ;  /* 0x000000900f00780c */ /* 0x000fe20005724270 */
[--C-:B------:R-:W-:Y:S01]  /*b890*/  FFMA.FTZ R28, R2, R111, -R0.reuse ;  /* 0x0000006f021c7223 */ /* 0x100fe20000010800 */
[----:B------:R-:W-:Y:S01]  /*b8a0*/  FMNMX.FTZ R48, R59, R48, !PT ;  /* 0x000000303b307209 */ /* 0x000fe20007810000 */
[----:B------:R-:W-:Y:S01]  /*b8b0*/  MUFU.EX2 R89, R89 ;  /* 0x0000005900597308 */ /* 0x000fe20000000800 */
[----:B------:R-:W-:Y:S01]  /*b8c0*/  LOP3.LUT P6, RZ, R16, 0x8000000, RZ, 0xc0, !PT ;  /* 0x0800000010ff7812 */ /* 0x000fe200078cc0ff */
[C-C-:B------:R-:W-:Y:S01]  /*b8d0*/  FFMA.FTZ R101, R2.reuse, R101, -R0.reuse ;  /* 0x0000006502657223 */ /* 0x140fe20000010800 */
[----:B------:R-:W-:Y:S01]  /*b8e0*/  FMNMX.FTZ R52, R151, R48, !PT ;  /* 0x0000003097347209 */ /* 0x000fe20007810000 */
[--C-:B------:R-:W-:Y:S01]  /*b8f0*/  FFMA.FTZ R32, R2, R113, -R0.reuse ;  /* 0x0000007102207223 */ /* 0x100fe20000010800 */
[----:B------:R-:W-:Y:S01]  /*b900*/  ISETP.LT.OR P1, PT, R14, 0x91, P1 ;  /* 0x000000910e00780c */ /* 0x000fe20000f21670 */
[C-C-:B------:R-:W-:Y:S01]  /*b910*/  FFMA.FTZ R73, R2.reuse, R73, -R0.reuse ;  /* 0x0000004902497223 */ /* 0x140fe20000010800 */
[----:B------:R-:W-:Y:S01]  /*b920*/  FMNMX.FTZ R52, R63, R52, !PT ;  /* 0x000000343f347209 */ /* 0x000fe20007810000 */
[----:B------:R-:W-:Y:S01]  /*b930*/  MUFU.EX2 R20, R20 ;  /* 0x0000001400147308 */ /* 0x000fe20000000800 */
[----:B------:R-:W-:Y:S01]  /*b940*/  ISETP.GT.AND P2, PT, R15, 0x99, !P6 ;  /* 0x000000990f00780c */ /* 0x000fe20007744270 */
[C-C-:B------:R-:W-:Y:S01]  /*b950*/  FFMA.FTZ R36, R2.reuse, R115, -R0.reuse ;  /* 0x0000007302247223 */ /* 0x140fe20000010800 */
[----:B------:R-:W-:Y:S01]  /*b960*/  FMNMX.FTZ R52, R153, R52, !PT ;  /* 0x0000003499347209 */ /* 0x000fe20007810000 */
[--C-:B------:R-:W-:Y:S01]  /*b970*/  FFMA.FTZ R77, R2, R77, -R0.reuse ;  /* 0x0000004d024d7223 */ /* 0x100fe20000010800 */
[----:B------:R-:W-:Y:S01]  /*b980*/  FSEL R15, R34, -INF , !P1 ;  /* 0xff800000220f7808 */ /* 0x000fe20004800000 */
[C-C-:B------:R-:W-:Y:S01]  /*b990*/  FFMA.FTZ R117, R2.reuse, R117, -R0.reuse ;  /* 0x0000007502757223 */ /* 0x140fe20000010800 */
[----:B------:R-:W-:Y:S01]  /*b9a0*/  FMNMX.FTZ R52, R67, R52, !PT ;  /* 0x0000003443347209 */ /* 0x000fe20007810000 */
[--C-:B------:R-:W-:Y:S01]  /*b9b0*/  FFMA.FTZ R81, R2, R81, -R0.reuse ;  /* 0x0000005102517223 */ /* 0x100fe20000010800 */
[----:B------:R-:W-:Y:S01]  /*b9c0*/  ISETP.LT.OR P2, PT, R14, 0x9a, P2 ;  /* 0x0000009a0e00780c */ /* 0x000fe20001741670 */
[C-C-:B------:R-:W-:Y:S01]  /*b9d0*/  FFMA.FTZ R119, R2.reuse, R119, -R0.reuse ;  /* 0x0000007702777223 */ /* 0x140fe20000010800 */
[----:B------:R-:W-:Y:S01]  /*b9e0*/  FMNMX.FTZ R56, R155, R52, !PT ;  /* 0x000000349b387209 */ /* 0x000fe20007810000 */
[--C-:B------:R-:W-:Y:S01]  /*b9f0*/  FFMA.FTZ R85, R2, R85, -R0.reuse ;  /* 0x0000005502557223 */ /* 0x100fe20000010800 */
[----:B------:R-:W-:Y:S01]  /*ba00*/  FSEL R41, R38, -INF , !P5 ;  /* 0xff80000026297808 */ /* 0x000fe20006800000 */
[C-C-:B------:R-:W-:Y:S01]  /*ba10*/  FFMA.FTZ R121, R2.reuse, R121, -R0.reuse ;  /* 0x0000007902797223 */ /* 0x140fe20000010800 */
[----:B------:R-:W-:Y:S01]  /*ba20*/  FMNMX.FTZ R3, R71, R56, !PT ;  /* 0x0000003847037209 */ /* 0x000fe20007810000 */
[C-C-:B------:R-:W-:Y:S01]  /*ba30*/  FFMA.FTZ R57, R2.reuse, R57, -R0.reuse ;  /* 0x0000003902397223 */ /* 0x140fe20000010800 */
[----:B------:R-:W-:Y:S01]  /*ba40*/  FSEL R39, R39, -INF , !P2 ;  /* 0xff80000027277808 */ /* 0x000fe20005000000 */
[--C-:B------:R-:W-:Y:S01]  /*ba50*/  FFMA.FTZ R123, R2, R123, -R0.reuse ;  /* 0x0000007b027b7223 */ /* 0x100fe20000010800 */
[----:B------:R-:W-:Y:S01]  /*ba60*/  FMNMX.FTZ R56, R42, R3, !PT ;  /* 0x000000032a387209 */ /* 0x000fe20007810000 */
[C-C-:B------:R-:W-:Y:S01]  /*ba70*/  FFMA.FTZ R61, R2.reuse, R61, -R0.reuse ;  /* 0x0000003d023d7223 */ /* 0x140fe20000010800 */
[----:B------:R-:W-:-:S01]  /*ba80*/  FFMA.FTZ R65, R2, R65, -R0 ;  /* 0x0000004102417223 */ /* 0x000fc20000010800 */
[C-C-:B------:R-:W-:Y:S01]  /*ba90*/  FFMA.FTZ R69, R2.reuse, R69, -R0.reuse ;  /* 0x0000004502457223 */ /* 0x140fe20000010800 */
[----:B------:R-:W-:Y:S01]  /*baa0*/  FMNMX.FTZ R3, R43, R56, !PT ;  /* 0x000000382b037209 */ /* 0x000fe20007810000 */
[C-C-:B------:R-:W-:Y:S01]  /*bab0*/  FFMA.FTZ R56, R2.reuse, R125, -R0.reuse ;  /* 0x0000007d02387223 */ /* 0x140fe20000010800 */
[----:B------:R-:W-:-:S01]  /*bac0*/  FFMA.FTZ R129, R2, R129, -R0 ;  /* 0x0000008102817223 */ /* 0x000fc20000010800 */
        /* <DEDUP_REMOVED lines=16> */
[----:B------:R-:W-:Y:S01]  /*bbd0*/  FFMA.FTZ R33, R2, R33, -R0 ;  /* 0x0000002102217223 */ /* 0x000fe20000010800 */
[----:B------:R-:W-:Y:S01]  /*bbe0*/  FMNMX.FTZ R60, R54, R3, !PT ;  /* 0x00000003363c7209 */ /* 0x000fe20007810000 */
[----:B------:R-:W0:Y:S01]  /*bbf0*/  MUFU.EX2 R93, R93 ;  /* 0x0000005d005d7308 */ /* 0x000e220000000800 */
[----:B------:R-:W-:-:S02]  /*bc00*/  ISETP.NE.AND P6, PT, R110, 0x1, PT ;  /* 0x000000016e00780c */ /* 0x000fc40003fc5270 */
[----:B------:R-:W-:-:S04]  /*bc10*/  FMNMX.FTZ R3, R55, R60, !PT ;  /* 0x0000003c37037209 */ /* 0x000fc80007810000 */
[----:B------:R-:W-:Y:S01]  /*bc20*/  FMNMX.FTZ R60, R26, R3, !PT ;  /* 0x000000031a3c7209 */ /* 0x000fe20007810000 */
[----:B------:R-:W-:Y:S03]  /*bc30*/  MUFU.EX2 R24, R24 ;  /* 0x0000001800187308 */ /* 0x000fe60000000800 */
[----:B------:R-:W-:-:S04]  /*bc40*/  FMNMX.FTZ R3, R27, R60, !PT ;  /* 0x0000003c1b037209 */ /* 0x000fc80007810000 */
[----:B------:R-:W-:Y:S01]  /*bc50*/  FMNMX.FTZ R60, R30, R3, !PT ;  /* 0x000000031e3c7209 */ /* 0x000fe20007810000 */
[----:B------:R-:W-:Y:S01]  /*bc60*/  MUFU.EX2 R97, R97 ;  /* 0x0000006100617308 */ /* 0x000fe20000000800 */
[----:B0-----:R-:W-:Y:S02]  /*bc70*/  F2FP.SATFINITE.E4M3.F32.PACK_AB_MERGE_C R152, R93, R20, RZ ;  /* 0x000000145d98723e */ /* 0x001fe400048070ff */
[----:B------:R-:W-:Y:S02]  /*bc80*/  FMNMX.FTZ R60, R31, R60, !PT ;  /* 0x0000003c1f3c7209 */ /* 0x000fe40007810000 */
[----:B------:R-:W-:Y:S02]  /*bc90*/  F2FP.SATFINITE.E4M3.F32.PACK_AB_MERGE_C R152, R89, R12, R152 ;  /* 0x0000000c5998723e */ /* 0x000fe40004807098 */
[----:B------:R-:W-:Y:S01]  /*bca0*/  FMNMX.FTZ R60, R15, R60, !PT ;  /* 0x0000003c0f3c7209 */ /* 0x000fe20007810000 */
[----:B------:R-:W-:Y:S03]  /*bcb0*/  MUFU.EX2 R28, R28 ;  /* 0x0000001c001c7308 */ /* 0x000fe60000000800 */
[----:B------:R-:W-:-:S04]  /*bcc0*/  FMNMX.FTZ R60, R35, R60, !PT ;  /* 0x0000003c233c7209 */ /* 0x000fc80007810000 */
[----:B------:R-:W-:Y:S01]  /*bcd0*/  FMNMX.FTZ R60, R41, R60, !PT ;  /* 0x0000003c293c7209 */ /* 0x000fe20007810000 */
[----:B------:R-:W0:Y:S03]  /*bce0*/  MUFU.EX2 R101, R101 ;  /* 0x0000006500657308 */ /* 0x000e260000000800 */
[----:B------:R-:W-:Y:S01]  /*bcf0*/  FMNMX.FTZ R3, R39, R60, !PT ;  /* 0x0000003c27037209 */ /* 0x000fe20007810000 */
[C-C-:B------:R-:W-:Y:S01]  /*bd00*/  FFMA.FTZ R60, R2.reuse, R135, -R0.reuse ;  /* 0x00000087023c7223 */ /* 0x140fe20000010800 */
[----:B------:R-:W-:-:S03]  /*bd10*/  FFMA.FTZ R0, R2, R37, -R0 ;  /* 0x0000002502007223 */ /* 0x000fc60000010800 */
[----:B------:R-:W1:Y:S01]  /*bd20*/  SHFL.BFLY PT, R62, R3, 0x2, 0x1f ;  /* 0x0c401f00033e7f89 */ /* 0x000e6200000e0000 */
[----:B------:R-:W-:Y:S08]  /*bd30*/  MUFU.EX2 R32, R32 ;  /* 0x0000002000207308 */ /* 0x000ff00000000800 */
[----:B------:R-:W-:Y:S01]  /*bd40*/  MUFU.EX2 R73, R73 ;  /* 0x0000004900497308 */ /* 0x000fe20000000800 */
[----:B0-----:R-:W-:-:S04]  /*bd50*/  F2FP.SATFINITE.E4M3.F32.PACK_AB_MERGE_C R154, R101, R28, RZ ;  /* 0x0000001c659a723e */ /* 0x001fc800048070ff */
[----:B------:R-:W-:-:S03]  /*bd60*/  F2FP.SATFINITE.E4M3.F32.PACK_AB_MERGE_C R154, R97, R24, R154 ;  /* 0x00000018619a723e */ /* 0x000fc6000480709a */
[----:B------:R-:W-:Y:S01]  /*bd70*/  MUFU.EX2 R36, R36 ;  /* 0x0000002400247308 */ /* 0x000fe20000000800 */
[----:B-1----:R-:W-:-:S07]  /*bd80*/  FMNMX.FTZ R68, R3, R62, !PT ;  /* 0x0000003e03447209 */ /* 0x002fce0007810000 */
[----:B------:R-:W0:Y:S01]  /*bd90*/  MUFU.EX2 R77, R77 ;  /* 0x0000004d004d7308 */ /* 0x000e220000000800 */
[----:B------:R-:W1:Y:S07]  /*bda0*/  SHFL.BFLY PT, R3, R68, 0x1, 0x1f ;  /* 0x0c201f0044037f89 */ /* 0x000e6e00000e0000 */
[----:B------:R-:W-:Y:S08]  /*bdb0*/  MUFU.EX2 R40, R117 ;  /* 0x0000007500287308 */ /* 0x000ff00000000800 */
[----:B------:R-:W-:Y:S01]  /*bdc0*/  MUFU.EX2 R81, R81 ;  /* 0x0000005100517308 */ /* 0x000fe20000000800 */
[----:B0-----:R-:W-:-:S04]  /*bdd0*/  F2FP.SATFINITE.E4M3.F32.PACK_AB_MERGE_C R148, R77, R36, RZ ;  /* 0x000000244d94723e */ /* 0x001fc800048070ff */
[----:B------:R-:W-:-:S03]  /*bde0*/  F2FP.SATFINITE.E4M3.F32.PACK_AB_MERGE_C R148, R73, R32, R148 ;  /* 0x000000204994723e */ /* 0x000fc60004807094 */
[----:B------:R-:W-:Y:S01]  /*bdf0*/  MUFU.EX2 R44, R119 ;  /* 0x00000077002c7308 */ /* 0x000fe20000000800 */
[----:B-1----:R-:W-:-:S04]  /*be00*/  FMNMX.FTZ R3, R68, R3, !PT ;  /* 0x0000000344037209 */ /* 0x002fc80007810000 */
[----:B------:R-:W-:Y:S01]  /*be10*/  FSETP.NEU.FTZ.AND P1, PT, R3, -INF , PT ;  /* 0xff8000000300780b */ /* 0x000fe20003f3d000 */
[----:B------:R-:W-:-:S02]  /*be20*/  FFMA.FTZ R68, R2, R3, -8 ;  /* 0xc100000002447423 */ /* 0x000fc40000010003 */
[----:B------:R-:W0:Y:S03]  /*be30*/  MUFU.EX2 R85, R85 ;  /* 0x0000005500557308 */ /* 0x000e260000000800 */
[----:B------:R-:W-:-:S05]  /*be40*/  FSEL R37, R68, RZ, P1 ;  /* 0x000000ff44257208 */ /* 0x000fca0000800000 */
[----:B------:R-:W-:Y:S01]  /*be50*/  MUFU.EX2 R48, R121 ;  /* 0x0000007900307308 */ /* 0x000fe20000000800 */
[----:B------:R-:W-:-:S01]  /*be60*/  FFMA.FTZ R68, R2, R90, -R37 ;  /* 0x0000005a02447223 */ /* 0x000fc20000010825 */
[C-C-:B------:R-:W-:Y:S01]  /*be70*/  FFMA.FTZ R91, R2.reuse, R91, -R37.reuse ;  /* 0x0000005b025b7223 */ /* 0x140fe20000010825 */
[----:B------:R-:W-:-:S01]  /*be80*/  FFMA.FTZ R70, R2, R94, -R37 ;  /* 0x0000005e02467223 */ /* 0x000fc20000010825 */
[----:B------:R-:W-:Y:S01]  /*be90*/  FFMA.FTZ R88, R2, R67, -R37 ;  /* 0x0000004302587223 */ /* 0x000fe20000010825 */
[----:B------:R-:W-:-:S01]  /*bea0*/  FADD.FTZ R67, R12, R89 ;  /* 0x000000590c437221 */ /* 0x000fc20000010000 */
[C-C-:B------:R-:W-:Y:S01]  /*beb0*/  FFMA.FTZ R95, R2.reuse, R95, -R37.reuse ;  /* 0x0000005f025f7223 */ /* 0x140fe20000010825 */
[----:B------:R-:W-:-:S01]  /*bec0*/  FFMA.FTZ R72, R2, R98, -R37 ;  /* 0x0000006202487223 */ /* 0x000fc20000010825 */
[----:B------:R-:W-:Y:S01]  /*bed0*/  MUFU.EX2 R68, R68 ;  /* 0x0000004400447308 */ /* 0x000fe20000000800 */
[----:B------:R-:W-:-:S01]  /*bee0*/  FADD.FTZ R90, R20, R67 ;  /* 0x00000043145a7221 */ /* 0x000fc20000010000 */
[C-C-:B------:R-:W-:Y:S01]  /*bef0*/  FFMA.FTZ R82, R2.reuse, R87, -R37.reuse ;  /* 0x0000005702527223 */ /* 0x140fe20000010825 */
[----:B------:R-:W-:-:S01]  /*bf00*/  FFMA.FTZ R99, R2, R99, -R37 ;  /* 0x0000006302637223 */ /* 0x000fc20000010825 */
[----:B------:R-:W-:Y:S01]  /*bf10*/  FFMA.FTZ R74, R2, R102, -R37 ;  /* 0x00000066024a7223 */ /* 0x000fe20000010825 */
[----:B------:R-:W-:-:S01]  /*bf20*/  FADD.FTZ R87, R93, R90 ;  /* 0x0000005a5d577221 */ /* 0x000fc20000010000 */
[C-C-:B------:R-:W-:Y:S01]  /*bf30*/  FFMA.FTZ R90, R2.reuse, R71, -R37.reuse ;  /* 0x00000047025a7223 */ /* 0x140fe20000010825 */
[----:B------:R-:W-:-:S01]  /*bf40*/  FFMA.FTZ R103, R2, R103, -R37 ;  /* 0x0000006702677223 */ /* 0x000fc20000010825 */
[----:B------:R-:W1:Y:S01]  /*bf50*/  MUFU.EX2 R91, R91 ;  /* 0x0000005b005b7308 */ /* 0x000e620000000800 */
[----:B------:R-:W-:-:S01]  /*bf60*/  FADD.FTZ R92, R24, R87 ;  /* 0x00000057185c7221 */ /* 0x000fc20000010000 */
[C-C-:B------:R-:W-:Y:S01]  /*bf70*/  FFMA.FTZ R13, R2.reuse, R13, -R37.reuse ;  /* 0x0000000d020d7223 */ /* 0x140fe20000010825 */
[----:B------:R-:W-:-:S01]  /*bf80*/  FFMA.FTZ R76, R2, R75, -R37 ;  /* 0x0000004b024c7223 */ /* 0x000fc20000010825 */
[----:B------:R-:W-:Y:S01]  /*bf90*/  FFMA.FTZ R21, R2, R21, -R37 ;  /* 0x0000001502157223 */ /* 0x000fe20000010825 */
[----:B------:R-:W-:-:S01]  /*bfa0*/  FADD.FTZ R87, R97, R92 ;  /* 0x0000005c61577221 */ /* 0x000fc20000010000 */
[C-C-:B------:R-:W-:Y:S01]  /*bfb0*/  FFMA.FTZ R78, R2.reuse, R79, -R37.reuse ;  /* 0x0000004f024e7223 */ /* 0x140fe20000010825 */
[----:B------:R-:W-:-:S01]  /*bfc0*/  FFMA.FTZ R75, R2, R145, -R37 ;  /* 0x00000091024b7223 */ /* 0x000fc20000010825 */
[----:B------:R-:W2:Y:S01]  /*bfd0*/  MUFU.EX2 R70, R70 ;  /* 0x0000004600467308 */ /* 0x000ea20000000800 */
[----:B------:R-:W-:-:S01]  /*bfe0*/  FADD.FTZ R94, R28, R87 ;  /* 0x000000571c5e7221 */ /* 0x000fc20000010000 */
[C-C-:B------:R-:W-:Y:S01]  /*bff0*/  FFMA.FTZ R80, R2.reuse, R83, -R37.reuse ;  /* 0x0000005302507223 */ /* 0x140fe20000010825 */
[----:B------:R-:W-:-:S01]  /*c000*/  FFMA.FTZ R79, R2, R147, -R37 ;  /* 0x00000093024f7223 */ /* 0x000fc20000010825 */
[----:B------:R-:W-:Y:S01]  /*c010*/  FFMA.FTZ R83, R2, R149, -R37 ;  /* 0x0000009502537223 */ /* 0x000fe20000010825 */
[----:B------:R-:W-:-:S01]  /*c020*/  FADD.FTZ R87, R101, R94 ;  /* 0x0000005e65577221 */ /* 0x000fc20000010000 */
[----:B0-----:R-:W-:Y:S01]  /*c030*/  F2FP.SATFINITE.E4M3.F32.PACK_AB_MERGE_C R150, R85, R44, RZ ;  /* 0x0000002c5596723e */ /* 0x001fe200048070ff */
[----:B------:R-:W-:-:S01]  /*c040*/  FFMA.FTZ R84, R2, R59, -R37 ;  /* 0x0000003b02547223 */ /* 0x000fc20000010825 */
[----:B------:R-:W0:Y:S01]  /*c050*/  MUFU.EX2 R95, R95 ;  /* 0x0000005f005f7308 */ /* 0x000e220000000800 */
        /* <DEDUP_REMOVED lines=8> */
[----:B--2---:R-:W-:-:S01]  /*c0e0*/  FADD.FTZ R92, R70, R71 ;  /* 0x00000047465c7221 */ /* 0x004fc20000010000 */
[C-C-:B------:R-:W-:Y:S01]  /*c0f0*/  FFMA.FTZ R42, R2.reuse, R42, -R37.reuse ;  /* 0x0000002a022a7223 */ /* 0x140fe20000010825 */
[----:B------:R-:W-:-:S01]  /*c100*/  FFMA.FTZ R43, R2, R43, -R37 ;  /* 0x0000002b022b7223 */ /* 0x000fc20000010825 */
[C-C-:B------:R-:W-:Y:S01]  /*c110*/  FFMA.FTZ R20, R2.reuse, R46, -R37.reuse ;  /* 0x0000002e02147223 */ /* 0x140fe20000010825 */
[----:B------:R-:W-:-:S01]  /*c120*/  FFMA.FTZ R47, R2, R47, -R37 ;  /* 0x0000002f022f7223 */ /* 0x000fc20000010825 */
[C-C-:B------:R-:W-:Y:S01]  /*c130*/  FFMA.FTZ R51, R2.reuse, R51, -R37.reuse ;  /* 0x0000003302337223 */ /* 0x140fe20000010825 */
[----:B------:R-:W-:-:S01]  /*c140*/  FFMA.FTZ R55, R2, R55, -R37 ;  /* 0x0000003702377223 */ /* 0x000fc20000010825 */
[----:B------:R-:W2:Y:S01]  /*c150*/  MUFU.EX2 R99, R99 ;  /* 0x0000006300637308 */ /* 0x000ea20000000800 */
[----:B0-----:R-:W-:-:S01]  /*c160*/  FADD.FTZ R71, R95, R92 ;  /* 0x0000005c5f477221 */ /* 0x001fc20000010000 */
[C-C-:B------:R-:W-:Y:S01]  /*c170*/  FFMA.FTZ R30, R2.reuse, R30, -R37.reuse ;  /* 0x0000001e021e7223 */ /* 0x140fe20000010825 */
[----:B------:R-:W-:-:S01]  /*c180*/  FFMA.FTZ R31, R2, R31, -R37 ;  /* 0x0000001f021f7223 */ /* 0x000fc20000010825 */
[C-C-:B------:R-:W-:Y:S01]  /*c190*/  FFMA.FTZ R35, R2.reuse, R35, -R37.reuse ;  /* 0x0000002302237223 */ /* 0x140fe20000010825 */
[----:B------:R-:W-:-:S01]  /*c1a0*/  FFMA.FTZ R41, R2, R41, -R37 ;  /* 0x0000002902297223 */ /* 0x000fc20000010825 */
[----:B------:R-:W-:-:S02]  /*c1b0*/  F2FP.SATFINITE.E4M3.F32.PACK_AB_MERGE_C R70, R95, R70, RZ ;  /* 0x000000465f46723e */ /* 0x000fc400048070ff */
[----:B------:R-:W0:Y:S01]  /*c1c0*/  MUFU.EX2 R74, R74 ;  /* 0x0000004a004a7308 */ /* 0x000e220000000800 */
[----:B-1----:R-:W-:-:S01]  /*c1d0*/  FADD.FTZ R92, R72, R71 ;  /* 0x00000047485c7221 */ /* 0x002fc20000010000 */
[----:B------:R-:W-:Y:S02]  /*c1e0*/  F2FP.SATFINITE.E4M3.F32.PACK_AB_MERGE_C R150, R81, R40, R150 ;  /* 0x000000285196723e */ /* 0x000fe40004807096 */
[----:B------:R-:W-:-:S04]  /*c1f0*/  F2FP.SATFINITE.E4M3.F32.PACK_AB_MERGE_C R153, R91, R68, R70 ;  /* 0x000000445b99723e */ /* 0x000fc80004807046 */
[----:B------:R-:W1:Y:S01]  /*c200*/  MUFU.EX2 R103, R103 ;  /* 0x0000006700677308 */ /* 0x000e620000000800 */
[----:B--2---:R-:W-:-:S01]  /*c210*/  FADD.FTZ R71, R99, R92 ;  /* 0x0000005c63477221 */ /* 0x004fc20000010000 */
[----:B------:R-:W-:-:S06]  /*c220*/  FADD.FTZ R92, R36, R87 ;  /* 0x00000057245c7221 */ /* 0x000fcc0000010000 */
        /* <DEDUP_REMOVED lines=12> */
[----:B------:R-:W-:-:S04]  /*c2f0*/  FADD.FTZ R85, R85, R24 ;  /* 0x0000001855557221 */ /* 0x000fc80000010000 */
[----:B------:R-:W-:Y:S02]  /*c300*/  FADD.FTZ R28, R48, R85 ;  /* 0x00000055301c7221 */ /* 0x000fe40000010000 */
[----:B------:R-:W2:Y:S01]  /*c310*/  MUFU.EX2 R78, R78 ;  /* 0x0000004e004e7308 */ /* 0x000ea20000000800 */
[----:B0-----:R-:W-:-:S07]  /*c320*/  FADD.FTZ R12, R76, R71 ;  /* 0x000000474c0c7221 */ /* 0x001fce0000010000 */
[----:B------:R-:W0:Y:S01]  /*c330*/  MUFU.EX2 R75, R75 ;  /* 0x0000004b004b7308 */ /* 0x000e220000000800 */
[----:B-1----:R-:W-:-:S01]  /*c340*/  FADD.FTZ R71, R21, R12 ;  /* 0x0000000c15477221 */ /* 0x002fc20000010000 */
[----:B------:R-:W-:-:S06]  /*c350*/  FFMA.FTZ R12, R2, R50, -R37 ;  /* 0x00000032020c7223 */ /* 0x000fcc0000010825 */
        /* <DEDUP_REMOVED lines=8> */
[----:B------:R-:W1:Y:S08]  /*c3e0*/  MUFU.EX2 R80, R80 ;  /* 0x0000005000507308 */ /* 0x000e700000000800 */
[----:B------:R-:W2:Y:S01]  /*c3f0*/  MUFU.EX2 R79, R79 ;  /* 0x0000004f004f7308 */ /* 0x000ea20000000800 */
[----:B0-----:R-:W-:Y:S01]  /*c400*/  F2FP.SATFINITE.E4M3.F32.PACK_AB_MERGE_C R144, R61, R52, RZ ;  /* 0x000000343d90723e */ /* 0x001fe200048070ff */
[----:B------:R-:W-:-:S03]  /*c410*/  FADD.FTZ R52, R52, R73 ;  /* 0x0000004934347221 */ /* 0x000fc60000010000 */
[----:B------:R-:W-:Y:S01]  /*c420*/  F2FP.SATFINITE.E4M3.F32.PACK_AB_MERGE_C R144, R57, R48, R144 ;  /* 0x000000303990723e */ /* 0x000fe20004807090 */
[----:B------:R-:W-:-:S02]  /*c430*/  FADD.FTZ R61, R61, R52 ;  /* 0x000000343d3d7221 */ /* 0x000fc40000010000 */
[----:B------:R-:W0:Y:S01]  /*c440*/  MUFU.EX2 R82, R82 ;  /* 0x0000005200527308 */ /* 0x000e220000000800 */
[----:B-1----:R-:W-:-:S07]  /*c450*/  FADD.FTZ R24, R80, R71 ;  /* 0x0000004750187221 */ /* 0x002fce0000010000 */
[----:B------:R-:W-:Y:S01]  /*c460*/  MUFU.EX2 R58, R58 ;  /* 0x0000003a003a7308 */ /* 0x000fe20000000800 */
[----:B--2---:R-:W-:-:S01]  /*c470*/  FADD.FTZ R57, R79, R24 ;  /* 0x000000184f397221 */ /* 0x004fc20000010000 */
[----:B------:R-:W-:-:S06]  /*c480*/  FFMA.FTZ R24, R2, R54, -R37 ;  /* 0x0000003602187223 */ /* 0x000fcc0000010825 */
[----:B------:R-:W1:Y:S01]  /*c490*/  MUFU.EX2 R69, R69 ;  /* 0x0000004500457308 */ /* 0x000e620000000800 */
[----:B0-----:R-:W-:-:S01]  /*c4a0*/  FADD.FTZ R28, R82, R57 ;  /* 0x00000039521c7221 */ /* 0x001fc20000010000 */
[----:B------:R-:W-:-:S04]  /*c4b0*/  F2FP.SATFINITE.E4M3.F32.PACK_AB_MERGE_C R79, R82, R79, RZ ;  /* 0x0000004f524f723e */ /* 0x000fc800048070ff */
[----:B------:R-:W-:Y:S02]  /*c4c0*/  F2FP.SATFINITE.E4M3.F32.PACK_AB_MERGE_C R151, R80, R75, R79 ;  /* 0x0000004b5097723e */ /* 0x000fe4000480704f */
[----:B------:R-:W0:Y:S08]  /*c4d0*/  MUFU.EX2 R56, R56 ;  /* 0x0000003800387308 */ /* 0x000e300000000800 */
[----:B------:R-:W2:Y:S01]  /*c4e0*/  MUFU.EX2 R83, R83 ;  /* 0x0000005300537308 */ /* 0x000ea20000000800 */
[----:B-1----:R-:W-:-:S07]  /*c4f0*/  F2FP.SATFINITE.E4M3.F32.PACK_AB_MERGE_C R146, R69, R58, RZ ;  /* 0x0000003a4592723e */ /* 0x002fce00048070ff */
[----:B------:R-:W1:Y:S01]  /*c500*/  MUFU.EX2 R65, R65 ;  /* 0x0000004100417308 */ /* 0x000e620000000800 */
[----:B0-----:R-:W-:-:S07]  /*c510*/  FADD.FTZ R32, R56, R61 ;  /* 0x0000003d38207221 */ /* 0x001fce0000010000 */
[----:B------:R-:W0:Y:S01]  /*c520*/  MUFU.EX2 R84, R84 ;  /* 0x0000005400547308 */ /* 0x000e220000000800 */
[----:B--2---:R-:W-:-:S01]  /*c530*/  FADD.FTZ R57, R83, R28 ;  /* 0x0000001c53397221 */ /* 0x004fc20000010000 */
[C-C-:B------:R-:W-:Y:S01]  /*c540*/  FFMA.FTZ R28, R2.reuse, R26, -R37.reuse ;  /* 0x0000001a021c7223 */ /* 0x140fe20000010825 */
[----:B------:R-:W-:-:S01]  /*c550*/  FFMA.FTZ R26, R2, R27, -R37 ;  /* 0x0000001b021a7223 */ /* 0x000fc20000010825 */
[C-C-:B------:R-:W-:Y:S01]  /*c560*/  FFMA.FTZ R27, R2.reuse, R15, -R37.reuse ;  /* 0x0000000f021b7223 */ /* 0x140fe20000010825 */
[----:B------:R-:W-:-:S03]  /*c570*/  FFMA.FTZ R37, R2, R39, -R37 ;  /* 0x0000002702257223 */ /* 0x000fc60000010825 */
[----:B------:R-:W2:Y:S01]  /*c580*/  MUFU.EX2 R59, R59 ;  /* 0x0000003b003b7308 */ /* 0x000ea20000000800 */
[C---:B-1----:R-:W-:Y:S01]  /*c590*/  F2FP.SATFINITE.E4M3.F32.PACK_AB_MERGE_C R146, R65.reuse, R56, R146 ;  /* 0x000000384192723e */ /* 0x042fe20004807092 */
[----:B------:R-:W-:-:S04]  /*c5a0*/  FADD.FTZ R65, R65, R32 ;  /* 0x0000002041417221 */ /* 0x000fc80000010000 */
[----:B------:R-:W-:Y:S02]  /*c5b0*/  FADD.FTZ R58, R58, R65 ;  /* 0x000000413a3a7221 */ /* 0x000fe40000010000 */
[----:B------:R-:W1:Y:S01]  /*c5c0*/  MUFU.EX2 R86, R86 ;  /* 0x0000005600567308 */ /* 0x000e620000000800 */
[----:B0-----:R-:W-:-:S01]  /*c5d0*/  FADD.FTZ R32, R84, R57 ;  /* 0x0000003954207221 */ /* 0x001fc20000010000 */
[----:B------:R-:W-:-:S06]  /*c5e0*/  FADD.FTZ R69, R69, R58 ;  /* 0x0000003a45457221 */ /* 0x000fcc0000010000 */
[----:B------:R-:W0:Y:S01]  /*c5f0*/  MUFU.EX2 R63, R63 ;  /* 0x0000003f003f7308 */ /* 0x000e220000000800 */
[----:B--2---:R-:W-:-:S07]  /*c600*/  FADD.FTZ R57, R59, R32 ;  /* 0x000000203b397221 */ /* 0x004fce0000010000 */
[----:B------:R-:W2:Y:S01]  /*c610*/  MUFU.EX2 R88, R88 ;  /* 0x0000005800587308 */ /* 0x000ea20000000800 */
[----:B-1----:R-:W-:-:S01]  /*c620*/  FADD.FTZ R32, R86, R57 ;  /* 0x0000003956207221 */ /* 0x002fc20000010000 */
[----:B------:R-:W-:-:S04]  /*c630*/  F2FP.SATFINITE.E4M3.F32.PACK_AB_MERGE_C R59, R86, R59, RZ ;  /* 0x0000003b563b723e */ /* 0x000fc800048070ff */
[----:B------:R-:W-:Y:S02]  /*c640*/  F2FP.SATFINITE.E4M3.F32.PACK_AB_MERGE_C R145, R84, R83, R59 ;  /* 0x000000535491723e */ /* 0x000fe4000480703b */
        /* <DEDUP_REMOVED lines=8> */
[----:B-1----:R-:W-:-:S07]  /*c6d0*/  FADD.FTZ R39, R67, R32 ;  /* 0x0000002043277221 */ /* 0x002fce0000010000 */
[----:B------:R-:W1:Y:S08]  /*c6e0*/  MUFU.EX2 R90, R90 ;  /* 0x0000005a005a7308 */ /* 0x000e700000000800 */
[----:B------:R-:W-:Y:S01]  /*c6f0*/  MUFU.EX2 R42, R42 ;  /* 0x0000002a002a7308 */ /* 0x000fe20000000800 */
[----:B0-----:R-:W-:Y:S01]  /*c700*/  F2FP.SATFINITE.E4M3.F32.PACK_AB_MERGE_C R140, R107, R34, R140 ;  /* 0x000000226b8c723e */ /* 0x001fe2000480708c */
[----:B------:R-:W-:-:S04]  /*c710*/  FADD.FTZ R34, R34, R69 ;  /* 0x0000004522227221 */ /* 0x000fc80000010000 */
[----:B------:R-:W-:Y:S02]  /*c720*/  FADD.FTZ R107, R107, R34 ;  /* 0x000000226b6b7221 */ /* 0x000fe40000010000 */
[----:B------:R-:W-:Y:S01]  /*c730*/  MUFU.EX2 R43, R43 ;  /* 0x0000002b002b7308 */ /* 0x000fe20000000800 */
[----:B-1----:R-:W-:-:S01]  /*c740*/  FADD.FTZ R39, R90, R39 ;  /* 0x000000275a277221 */ /* 0x002fc20000010000 */
[----:B------:R-:W-:Y:S01]  /*c750*/  FADD.FTZ R14, R14, R107 ;  /* 0x0000006b0e0e7221 */ /* 0x000fe20000010000 */
[----:B------:R-:W-:-:S03]  /*c760*/  F2FP.SATFINITE.E4M3.F32.PACK_AB_MERGE_C R67, R90, R67, RZ ;  /* 0x000000435a43723e */ /* 0x000fc600048070ff */
[----:B------:R-:W-:Y:S01]  /*c770*/  FADD.FTZ R45, R45, R14 ;  /* 0x0000000e2d2d7221 */ /* 0x000fe20000010000 */
[----:B------:R-:W-:Y:S01]  /*c780*/  F2FP.SATFINITE.E4M3.F32.PACK_AB_MERGE_C R147, R88, R63, R67 ;  /* 0x0000003f5893723e */ /* 0x000fe20004807043 */
[----:B------:R-:W-:Y:S08]  /*c790*/  MUFU.EX2 R20, R20 ;  /* 0x0000001400147308 */ /* 0x000ff00000000800 */
[----:B------:R-:W-:Y:S08]  /*c7a0*/  MUFU.EX2 R60, R60 ;  /* 0x0000003c003c7308 */ /* 0x000ff00000000800 */
[----:B------:R-:W0:Y:S08]  /*c7b0*/  MUFU.EX2 R53, R53 ;  /* 0x0000003500357308 */ /* 0x000e300000000800 */
[----:B------:R-:W-:Y:S08]  /*c7c0*/  MUFU.EX2 R47, R47 ;  /* 0x0000002f002f7308 */ /* 0x000ff00000000800 */
[----:B------:R-:W-:Y:S01]  /*c7d0*/  MUFU.EX2 R38, R38 ;  /* 0x0000002600267308 */ /* 0x000fe20000000800 */
[----:B0-----:R-:W-:-:S07]  /*c7e0*/  F2FP.SATFINITE.E4M3.F32.PACK_AB_MERGE_C R142, R53, R60, RZ ;  /* 0x0000003c358e723e */ /* 0x001fce00048070ff */
[----:B------:R-:W0:Y:S08]  /*c7f0*/  MUFU.EX2 R49, R49 ;  /* 0x0000003100317308 */ /* 0x000e300000000800 */
[----:B------:R-:W1:Y:S08]  /*c800*/  MUFU.EX2 R12, R12 ;  /* 0x0000000c000c7308 */ /* 0x000e700000000800 */
[----:B------:R2:W-:Y:S01]  /*c810*/  MUFU.EX2 R15, R28 ;  /* 0x0000001c000f7308 */ /* 0x0005e20000000800 */
[----:B0-----:R-:W-:Y:S01]  /*c820*/  F2FP.SATFINITE.E4M3.F32.PACK_AB_MERGE_C R142, R49, R38, R142 ;  /* 0x00000026318e723e */ /* 0x001fe2000480708e */
[----:B------:R-:W-:-:S04]  /*c830*/  FADD.FTZ R38, R38, R45 ;  /* 0x0000002d26267221 */ /* 0x000fc80000010000 */
[----:B------:R-:W-:Y:S02]  /*c840*/  FADD.FTZ R49, R49, R38 ;  /* 0x0000002631317221 */ /* 0x000fe40000010000 */
[----:B------:R-:W0:Y:S01]  /*c850*/  MUFU.EX2 R51, R51 ;  /* 0x0000003300337308 */ /* 0x000e220000000800 */
[----:B--2---:R-:W-:-:S01]  /*c860*/  FADD.FTZ R28, R42, R39 ;  /* 0x000000272a1c7221 */ /* 0x004fc20000010000 */
[----:B------:R-:W-:-:S03]  /*c870*/  FADD.FTZ R60, R60, R49 ;  /* 0x000000313c3c7221 */ /* 0x000fc60000010000 */
[----:B------:R-:W-:Y:S01]  /*c880*/  FADD.FTZ R21, R43, R28 ;  /* 0x0000001c2b157221 */ /* 0x000fe20000010000 */
[----:B------:R-:W-:-:S01]  /*c890*/  FADD.FTZ R53, R53, R60 ;  /* 0x0000003c35357221 */ /* 0x000fc20000010000 */
[----:B------:R-:W2:Y:S01]  /*c8a0*/  @P6 LDC R28, c[0x0][0x44c] ;  /* 0x00011300ff1c6b82 */ /* 0x000ea20000000800 */
[----:B------:R-:W3:Y:S01]  /*c8b0*/  MUFU.EX2 R24, R24 ;  /* 0x0000001800187308 */ /* 0x000ee20000000800 */
[----:B------:R-:W-:-:S01]  /*c8c0*/  FADD.FTZ R14, R20, R21 ;  /* 0x00000015140e7221 */ /* 0x000fc20000010000 */
[----:B------:R-:W-:-:S03]  /*c8d0*/  F2FP.SATFINITE.E4M3.F32.PACK_AB_MERGE_C R21, R47, R20, RZ ;  /* 0x000000142f15723e */ /* 0x000fc600048070ff */
[----:B------:R-:W-:Y:S01]  /*c8e0*/  FADD.FTZ R47, R47, R14 ;  /* 0x0000000e2f2f7221 */ /* 0x000fe20000010000 */
[----:B------:R-:W-:Y:S02]  /*c8f0*/  F2FP.SATFINITE.E4M3.F32.PACK_AB_MERGE_C R141, R43, R42, R21 ;  /* 0x0000002a2b8d723e */ /* 0x000fe40004807015 */
[----:B------:R-:W-:Y:S01]  /*c900*/  MUFU.EX2 R64, R64 ;  /* 0x0000004000407308 */ /* 0x000fe20000000800 */
[----:B-1----:R-:W-:-:S04]  /*c910*/  FADD.FTZ R14, R12, R47 ;  /* 0x0000002f0c0e7221 */ /* 0x002fc80000010000 */
[----:B0-----:R-:W-:-:S03]  /*c920*/  FADD.FTZ R13, R51, R14 ;  /* 0x0000000e330d7221 */ /* 0x001fc60000010000 */
[----:B------:R-:W0:Y:S01]  /*c930*/  MUFU.EX2 R29, R29 ;  /* 0x0000001d001d7308 */ /* 0x000e220000000800 */
[----:B---3--:R-:W-:-:S01]  /*c940*/  FADD.FTZ R20, R24, R13 ;  /* 0x0000000d18147221 */ /* 0x008fc20000010000 */
[----:B--2---:R-:W-:-:S06]  /*c950*/  @P6 IMAD.HI.U32 R28, R108, R28, RZ ;  /* 0x0000001c6c1c6227 */ /* 0x004fcc00078e00ff */
        /* <DEDUP_REMOVED lines=10> */
[----:B------:R-:W-:Y:S01]  /*ca00*/  FADD.FTZ R62, R62, R53 ;  /* 0x000000353e3e7221 */ /* 0x000fe20000010000 */
[----:B------:R-:W-:-:S03]  /*ca10*/  FADD.FTZ R13, R15, R20 ;  /* 0x000000140f0d7221 */ /* 0x000fc60000010000 */
[----:B------:R-:W-:Y:S02]  /*ca20*/  FADD.FTZ R25, R25, R62 ;  /* 0x0000003e19197221 */ /* 0x000fe40000010000 */
[----:B------:R-:W-:Y:S01]  /*ca30*/  MUFU.EX2 R33, R33 ;  /* 0x0000002100217308 */ /* 0x000fe20000000800 */
[----:B-1----:R-:W-:-:S01]  /*ca40*/  FADD.FTZ R13, R26, R13 ;  /* 0x0000000d1a0d7221 */ /* 0x002fc20000010000 */
[----:B------:R-:W-:-:S04]  /*ca50*/  FADD.FTZ R64, R64, R25 ;  /* 0x0000001940407221 */ /* 0x000fc80000010000 */
[----:B------:R-:W-:Y:S02]  /*ca60*/  FADD.FTZ R29, R29, R64 ;  /* 0x000000401d1d7221 */ /* 0x000fe40000010000 */
[----:B------:R-:W0:Y:S01]  /*ca70*/  MUFU.EX2 R0, R0 ;  /* 0x0000000000007308 */ /* 0x000e220000000800 */
[----:B--2---:R-:W-:-:S07]  /*ca80*/  FADD.FTZ R12, R30, R13 ;  /* 0x0000000d1e0c7221 */ /* 0x004fce0000010000 */
[----:B------:R-:W-:Y:S08]  /*ca90*/  MUFU.EX2 R66, R66 ;  /* 0x0000004200427308 */ /* 0x000ff00000000800 */
[----:B------:R-:W1:Y:S01]  /*caa0*/  MUFU.EX2 R109, R109 ;  /* 0x0000006d006d7308 */ /* 0x000e620000000800 */
[----:B0-----:R-:W-:-:S07]  /*cab0*/  F2FP.SATFINITE.E4M3.F32.PACK_AB_MERGE_C R13, R0, R33, RZ ;  /* 0x00000021000d723e */ /* 0x001fce00048070ff */
[----:B------:R-:W0:Y:S08]  /*cac0*/  MUFU.EX2 R31, R31 ;  /* 0x0000001f001f7308 */ /* 0x000e300000000800 */
[----:B------:R-:W2:Y:S01]  /*cad0*/  MUFU.EX2 R27, R27 ;  /* 0x0000001b001b7308 */ /* 0x000ea20000000800 */
[----:B-1----:R-:W-:Y:S01]  /*cae0*/  F2FP.SATFINITE.E4M3.F32.PACK_AB_MERGE_C R138, R109, R66, R13 ;  /* 0x000000426d8a723e */ /* 0x002fe2000480700d */
[----:B------:R-:W-:-:S04]  /*caf0*/  FADD.FTZ R66, R66, R29 ;  /* 0x0000001d42427221 */ /* 0x000fc80000010000 */
[----:B------:R-:W-:Y:S02]  /*cb00*/  FADD.FTZ R66, R109, R66 ;  /* 0x000000426d427221 */ /* 0x000fe40000010000 */
[----:B------:R1:W3:Y:S01]  /*cb10*/  MUFU.EX2 R14, R35 ;  /* 0x00000023000e7308 */ /* 0x0002e20000000800 */
[----:B0-----:R-:W-:-:S01]  /*cb20*/  FADD.FTZ R12, R31, R12 ;  /* 0x0000000c1f0c7221 */ /* 0x001fc20000010000 */
[----:B------:R-:W-:Y:S01]  /*cb30*/  FADD.FTZ R33, R33, R66 ;  /* 0x0000004221217221 */ /* 0x000fe20000010000 */
[----:B------:R-:W-:-:S04]  /*cb40*/  F2FP.SATFINITE.E4M3.F32.PACK_AB_MERGE_C R30, R31, R30, RZ ;  /* 0x0000001e1f1e723e */ /* 0x000fc800048070ff */
[----:B------:R-:W-:Y:S01]  /*cb50*/  F2FP.SATFINITE.E4M3.F32.PACK_AB_MERGE_C R137, R26, R15, R30 ;  /* 0x0000000f1a89723e */ /* 0x000fe2000480701e */
[----:B------:R-:W0:Y:S01]  /*cb60*/  MUFU.EX2 R41, R41 ;  /* 0x0000002900297308 */ /* 0x000e220000000800 */
[----:B-1----:R-:W1:Y:S01]  /*cb70*/  @P6 LDC R35, c[0x0][0x450] ;  /* 0x00011400ff236b82 */ /* 0x002e620000000800 */
[----:B--2---:R-:W-:-:S01]  /*cb80*/  FADD.FTZ R13, R27, R12 ;  /* 0x0000000c1b0d7221 */ /* 0x004fc20000010000 */
[----:B------:R-:W-:-:S05]  /*cb90*/  IMAD.MOV.U32 R15, RZ, RZ, R108 ;  /* 0x000000ffff0f7224 */ /* 0x000fca00078e006c */
[----:B------:R-:W2:Y:S01]  /*cba0*/  MUFU.EX2 R20, R37 ;  /* 0x0000002500147308 */ /* 0x000ea20000000800 */
[----:B---3--:R-:W-:-:S04]  /*cbb0*/  FADD.FTZ R12, R14, R13 ;  /* 0x0000000d0e0c7221 */ /* 0x008fc80000010000 */
[----:B0-----:R-:W-:Y:S01]  /*cbc0*/  FADD.FTZ R21, R41, R12 ;  /* 0x0000000c29157221 */ /* 0x001fe20000010000 */
[----:B------:R-:W-:-:S01]  /*cbd0*/  FADD.FTZ R12, R0, R33 ;  /* 0x00000021000c7221 */ /* 0x000fc20000010000 */
[----:B------:R-:W-:-:S04]  /*cbe0*/  VIADD R0, R105, 0xfffffffe ;  /* 0xfffffffe69007836 */ /* 0x000fc80000000000 */
[----:B------:R0:W-:Y:S01]  /*cbf0*/  STL [R1], R12 ;  /* 0x0000000c01007387 */ /* 0x0001e20000100800 */
[----:B-1----:R-:W-:Y:S01]  /*cc00*/  @P6 SHF.R.U32.HI R15, RZ, R35, R28 ;  /* 0x00000023ff0f6219 */ /* 0x002fe2000001161c */
[C---:B--2---:R-:W-:Y:S01]  /*cc10*/  FADD.FTZ R21, R20.reuse, R21 ;  /* 0x0000001514157221 */ /* 0x044fe20000010000 */
[----:B------:R-:W-:Y:S02]  /*cc20*/  ISETP.GE.AND P6, PT, R11, 0x1, PT ;  /* 0x000000010b00780c */ /* 0x000fe40003fc6270 */
[----:B------:R-:W-:-:S04]  /*cc30*/  F2FP.SATFINITE.E4M3.F32.PACK_AB_MERGE_C R13, R20, R41, RZ ;  /* 0x00000029140d723e */ /* 0x000fc800048070ff */
[----:B------:R-:W-:Y:S01]  /*cc40*/  F2FP.SATFINITE.E4M3.F32.PACK_AB_MERGE_C R139, R14, R27, R13 ;  /* 0x0000001b0e8b723e */ /* 0x000fe2000480700d */
[----:B------:R-:W-:-:S04]  /*cc50*/  IMAD.IADD R13, R104, 0x1, R15 ;  /* 0x00000001680d7824 */ /* 0x000fc800078e020f */
[----:B------:R-:W-:Y:S02]  /*cc60*/  IMAD.IADD R10, R13, 0x1, R10 ;  /* 0x000000010d0a7824 */ /* 0x000fe400078e020a */
[----:B0-----:R-:W-:Y:S05]  /*cc70*/  @!P6 BRA `(.L_x_1466) ;  /* 0x000000000048e947 */ /* 0x001fea0003800000 */
        /* <DEDUP_REMOVED lines=11> */
.L_x_1468:
[----:B------:R-:W-:-:S13]  /*cd30*/  ISETP.NE.AND P1, PT, R11, 0x1, PT ;  /* 0x000000010b00780c */ /* 0x000fda0003f25270 */
[----:B------:R-:W0:Y:S02]  /*cd40*/  @P1 LDC.64 R14, c[0x0][0x9e8] ;  /* 0x00027a00ff0e1b82 */ /* 0x000e240000000a00 */
[----:B0-----:R-:W-:-:S05]  /*cd50*/  @P1 IMAD.HI.U32 R14, R12, R14, RZ ;  /* 0x0000000e0c0e1227 */ /* 0x001fca00078e00ff */
[----:B------:R-:W-:-:S07]  /*cd60*/  @P1 SHF.R.U32.HI R12, RZ, R15, R14 ;  /* 0x0000000fff0c1219 */ /* 0x000fce000001160e */
.L_x_1469:
[----:B------:R-:W-:Y:S05]  /*cd70*/  BSYNC B0 ;  /* 0x0000000000007941 */ /* 0x000fea0003800000 */
.L_x_1467:
[----:B------:R-:W-:-:S05]  /*cd80*/  IMAD R11, R12, R11, R11 ;  /* 0x0000000b0c0b7224 */ /* 0x000fca00078e020b */
[----:B------:R-:W-:-:S07]  /*cd90*/  VIMNMX R10, R10, R11, PT ;  /* 0x0000000b0a0a7248 */ /* 0x000fce0003fe0100 */
.L_x_1466:
[----:B------:R-:W2:Y:S01]  /*cda0*/  LDL R12, [R1+0x48] ;  /* 0x00004800010c7983 */ /* 0x000ea20000100800 */
[----:B------:R-:W-:Y:S01]  /*cdb0*/  IMAD.HI R10, R10, 0x66666667, RZ ;  /* 0x666666670a0a7827 */ /* 0x000fe200078e02ff */
[----:B------:R-:W-:Y:S01]  /*cdc0*/  ULDC UR37, c[0x0][0x9e4] ;  /* 0x0002790000257ab9 */ /* 0x000fe20000000800 */
[----:B------:R-:W-:Y:S01]  /*cdd0*/  ULDC UR36, c[0x0][0x9e4] ;  /* 0x0002790000247ab9 */ /* 0x000fe20000000800 */
[----:B------:R0:W-:Y:S01]  /*cde0*/  STL [R1+0x1c], RZ ;  /* 0x00001cff01007387 */ /* 0x0001e20000100800 */
[----:B------:R-:W-:Y:S01]  /*cdf0*/  ULDC UR38, c[0x0][0x9dc] ;  /* 0x0002770000267ab9 */ /* 0x000fe20000000800 */
[----:B------:R-:W-:Y:S01]  /*ce00*/  SHF.R.U32.HI R11, RZ, 0x1f, R10 ;  /* 0x0000001fff0b7819 */ /* 0x000fe2000001160a */
[----:B------:R-:W-:Y:S01]  /*ce10*/  ULDC UR42, c[0x0][0x9dc] ;  /* 0x00027700002a7ab9 */ /* 0x000fe20000000800 */
[----:B------:R0:W-:Y:S01]  /*ce20*/  STL [R1+0x18], RZ ;  /* 0x000018ff01007387 */ /* 0x0001e20000100800 */
[----:B------:R-:W-:Y:S01]  /*ce30*/  ULDC UR43, c[0x0][0x9e0] ;  /* 0x00027800002b7ab9 */ /* 0x000fe20000000800 */
[----:B------:R-:W-:Y:S01]  /*ce40*/  LEA.HI.SX32 R11, R10, R11, 0x1a ;  /* 0x0000000b0a0b7211 */ /* 0x000fe200078fd2ff */
[----:B------:R-:W-:Y:S01]  /*ce50*/  ULDC UR39, c[0x0][0x9e0] ;  /* 0x0002780000277ab9 */ /* 0x000fe20000000800 */
[----:B------:R-:W-:Y:S01]  /*ce60*/  BSSY B1, `(.L_x_1470) ;  /* 0x0000457000017945 */ /* 0x000fe20003800000 */
        /* <DEDUP_REMOVED lines=15> */
[----:B--2---:R-:W-:-:S04]  /*cf60*/  VIMNMX R10, R12, R11, !PT ;  /* 0x0000000b0c0a7248 */ /* 0x004fc80007fe0100 */
[----:B------:R-:W-:Y:S01]  /*cf70*/  ISETP.GE.AND P1, PT, R0, R10, PT ;  /* 0x0000000a0000720c */ /* 0x000fe20003f26270 */
[----:B------:R0:W-:-:S12]  /*cf80*/  STL [R1+0x30], R10 ;  /* 0x0000300a01007387 */ /* 0x0001d80000100800 */
[----:B0-----:R-:W-:Y:S05]  /*cf90*/  @!P1 BRA `(.L_x_1471) ;  /* 0x00000044000c9947 */ /* 0x001fea0003800000 */
[----:B------:R-:W-:Y:S01]  /*cfa0*/  BSSY B0, `(.L_x_1472) ;  /* 0x000043c000007945 */ /* 0x000fe20003800000 */
        /* <DEDUP_REMOVED lines=15> */
[----:B------:R-:W-:-:S07]  /*d0a0*/  CS2R R24, SRZ ;  /* 0x0000000000187805 */ /* 0x000fce000001ff00 */
.L_x_1493:
[----:B------:R-:W-:-:S05]  /*d0b0*/  VIADD R15, R23, 0x1 ;  /* 0x00000001170f7836 */ /* 0x000fca0000000000 */
[----:B------:R-:W-:-:S04]  /*d0c0*/  ISETP.NE.AND P1, PT, R15, 0x2, PT ;  /* 0x000000020f00780c */ /* 0x000fc80003f25270 */
[----:B------:R-:W-:Y:S02]  /*d0d0*/  SEL R9, RZ, 0x1, P1 ;  /* 0x00000001ff097807 */ /* 0x000fe40000800000 */
[----:B------:R-:W-:Y:S02]  /*d0e0*/  SEL R15, R15, RZ, P1 ;  /* 0x000000ff0f0f7207 */ /* 0x000fe40000800000 */
[----:B------:R-:W-:Y:S01]  /*d0f0*/  LOP3.LUT R14, R156, R9, RZ, 0x3c, !PT ;  /* 0x000000099c0e7212 */ /* 0x000fe200078e3cff */
[----:B------:R-:W-:Y:S06]  /*d100*/  @!P0 BRA `(.L_x_1473) ;  /* 0x0000000000048947 */ /* 0x000fec0003800000 */
[----:B------:R-:W-:Y:S01]  /*d110*/  BPT.TRAP 0x1 ;  /* 0x000000040000795c */ /* 0x000fe20000300000 */
.L_x_1473:
[----:B------:R-:W-:Y:S01]  /*d120*/  IMAD R9, R15, 0x8, R22 ;  /* 0x000000080f097824 */ /* 0x000fe200078e0216 */
[----:B------:R-:W-:-:S04]  /*d130*/  SHF.L.U32 R10, R14, 0x1f, RZ ;  /* 0x0000001f0e0a7819 */ /* 0x000fc800000006ff */
[----:B------:R0:W1:Y:S01]  /*d140*/  SYNCS.PHASECHK.TRANS64.TRYWAIT P1, [R9+URZ+0x13230], R10 ;  /* 0x0132300a090075a7 */ /* 0x000062000802017f */
[----:B------:R-:W-:Y:S05]  /*d150*/  @!P0 BRA `(.L_x_1474) ;  /* 0x0000000000048947 */ /* 0x000fea0003800000 */
[----:B------:R-:W-:Y:S01]  /*d160*/  BPT.TRAP 0x1 ;  /* 0x000000040000795c */ /* 0x000fe20000300000 */
.L_x_1474:
[----:B------:R-:W2:Y:S01]  /*d170*/  LDL R11, [R1+0x38] ;  /* 0x00003800010b7983 */ /* 0x000ea20000100800 */
[----:B------:R-:W-:Y:S01]  /*d180*/  BSSY B2, `(.L_x_1475) ;  /* 0x0000007000027945 */ /* 0x000fe20003800000 */
[----:B--2---:R-:W-:-:S04]  /*d190*/  IMAD R20, R15, 0x280, R11 ;  /* 0x000002800f147824 */ /* 0x004fc800078e020b */
[C---:B------:R-:W-:Y:S02]  /*d1a0*/  VIADD R12, R20.reuse, 0x80 ;  /* 0x00000080140c7836 */ /* 0x040fe40000000000 */
[----:B------:R-:W-:Y:S01]  /*d1b0*/  VIADD R56, R20, 0x100 ;  /* 0x0000010014387836 */ /* 0x000fe20000000000 */
[----:B-1----:R-:W-:Y:S06]  /*d1c0*/  @P1 BRA `(.L_x_1476) ;  /* 0x0000000000081947 */ /* 0x002fec0003800000 */
[----:B------:R-:W1:Y:S02]  /*d1d0*/  SYNCS.PHASECHK.TRANS64.TRYWAIT P1, [R9+URZ+0x13230], R10 ;  /* 0x0132300a090075a7 */ /* 0x000e64000802017f */
[----:B-1----:R-:W-:Y:S05]  /*d1e0*/  @!P1 BRA `(.L_x_1477) ;  /* 0x0000017400109947 */ /* 0x002fea0003800000 */
.L_x_1476:
[----:B------:R-:W-:Y:S05]  /*d1f0*/  BSYNC B2 ;  /* 0x0000000000027941 */ /* 0x000fea0003800000 */
.L_x_1475:
[----:B01----:R-:W-:Y:S01]  /*d200*/  IMAD.MOV.U32 R10, RZ, RZ, R20 ;  /* 0x000000ffff0a7224 */ /* 0x003fe200078e0014 */
[----:B------:R-:W-:Y:S01]  /*d210*/  R2UR UR16, R4 ;  /* 0x00000000041072ca */ /* 0x000fe200000e0000 */
[----:B------:R-:W-:Y:S01]  /*d220*/  IMAD.MOV.U32 R11, RZ, RZ, -0x7fffffe0 ;  /* 0x80000020ff0b7424 */ /* 0x000fe200078e00ff */
[----:B------:R-:W-:Y:S01]  /*d230*/  R2UR UR17, R5 ;  /* 0x00000000051172ca */ /* 0x000fe200000e0000 */
[----:B------:R-:W-:Y:S01]  /*d240*/  WARPGROUP.ARRIVE ;  /* 0x00000000000079c5 */ /* 0x000fe20000000000 */
[----:B------:R-:W-:Y:S01]  /*d250*/  R2UR UR18, R10 ;  /* 0x000000000a1272ca */ /* 0x000fe200000e0000 */
[----:B------:R-:W-:Y:S01]  /*d260*/  IMAD.MOV.U32 R13, RZ, RZ, -0x7fffffe0 ;  /* 0x80000020ff0d7424 */ /* 0x000fe200078e00ff */
[----:B------:R-:W-:Y:S01]  /*d270*/  R2UR UR19, R11 ;  /* 0x000000000b1372ca */ /* 0x000fe200000e0000 */
[----:B------:R-:W-:Y:S01]  /*d280*/  IMAD.MOV.U32 R10, RZ, RZ, R56 ;  /* 0x000000ffff0a7224 */ /* 0x000fe200078e0038 */
[----:B------:R-:W-:Y:S01]  /*d290*/  R2UR UR22, R12 ;  /* 0x000000000c1672ca */ /* 0x000fe200000e0000 */
[C---:B------:R-:W-:Y:S01]  /*d2a0*/  VIADD R12, R20.reuse, 0x180 ;  /* 0x00000180140c7836 */ /* 0x040fe20000000000 */
[----:B------:R-:W-:Y:S01]  /*d2b0*/  R2UR UR23, R13 ;  /* 0x000000000d1772ca */ /* 0x000fe200000e0000 */
[----:B------:R-:W-:Y:S01]  /*d2c0*/  VIADD R56, R20, 0x182 ;  /* 0x0000018214387836 */ /* 0x000fe20000000000 */
        /* <DEDUP_REMOVED lines=9> */
[----:B------:R-:W-:Y:S01]  /*d360*/  R2UR UR10, R12 ;  /* 0x000000000c0a72ca */ /* 0x000fe200000e0000 */
[----:B------:R-:W-:Y:S01]  /*d370*/  VIADD R12, R20, 0x2 ;  /* 0x00000002140c7836 */ /* 0x000fe20000000000 */
[----:B------:R-:W-:-:S02]  /*d380*/  R2UR UR11, R13 ;  /* 0x000000000d0b72ca */ /* 0x000fc400000e0000 */
[----:B------:R-:W-:Y:S02]  /*d390*/  R2UR UR8, R4 ;  /* 0x00000000040872ca */ /* 0x000fe400000e0000 */
[----:B------:R-:W-:Y:S02]  /*d3a0*/  R2UR UR9, R5 ;  /* 0x00000000050972ca */ /* 0x000fe400000e0000 */
[----:B------:R-:W-:Y:S01]  /*d3b0*/  R2UR UR6, R10 ;  /* 0x000000000a0672ca */ /* 0x000fe200000e0000 */
[----:B------:R-:W-:Y:S01]  /*d3c0*/  VIADD R10, R20, 0x82 ;  /* 0x00000082140a7836 */ /* 0x000fe20000000000 */
[----:B------:R-:W-:Y:S01]  /*d3d0*/  R2UR UR7, R11 ;  /* 0x000000000b0772ca */ /* 0x000fe200000e0000 */
[----:B------:R-:W-:Y:S01]  /*d3e0*/  IMAD.MOV.U32 R11, RZ, RZ, -0x7fffffe0 ;  /* 0x80000020ff0b7424 */ /* 0x000fe200078e00ff */
[----:B------:R-:W-:Y:S02]  /*d3f0*/  R2UR UR4, R4 ;  /* 0x00000000040472ca */ /* 0x000fe400000e0000 */
[----:B------:R-:W-:-:S02]  /*d400*/  R2UR UR5, R5 ;  /* 0x00000000050572ca */ /* 0x000fc400000e0000 */
[----:B------:R-:W-:Y:S01]  /*d410*/  R2UR UR14, R12 ;  /* 0x000000000c0e72ca */ /* 0x000fe200000e0000 */
[----:B------:R-:W-:Y:S01]  /*d420*/  VIADD R12, R20, 0x102 ;  /* 0x00000102140c7836 */ /* 0x000fe20000000000 */
[----:B------:R-:W-:Y:S01]  /*d430*/  R2UR UR15, R13 ;  /* 0x000000000d0f72ca */ /* 0x000fe200000e0000 */
[----:B------:R-:W-:Y:S01]  /*d440*/  IMAD.MOV.U32 R13, RZ, RZ, -0x7fffffe0 ;  /* 0x80000020ff0d7424 */ /* 0x000fe200078e00ff */
[----:B------:R-:W-:Y:S02]  /*d450*/  R2UR UR12, R6 ;  /* 0x00000000060c72ca */ /* 0x000fe400000e0000 */
[----:B------:R-:W-:Y:S02]  /*d460*/  R2UR UR13, R7 ;  /* 0x00000000070d72ca */ /* 0x000fe400000e0000 */
[----:B------:R-:W-:Y:S01]  /*d470*/  R2UR UR18, R10 ;  /* 0x000000000a1272ca */ /* 0x000fe200000e0000 */
[----:B------:R-:W-:Y:S01]  /*d480*/  VIADD R10, R20, 0x202 ;  /* 0x00000202140a7836 */ /* 0x000fe20000000000 */
[----:B------:R-:W-:Y:S01]  /*d490*/  R2UR UR19, R11 ;  /* 0x000000000b1372ca */ /* 0x000fe200000e0000 */
[----:B------:R-:W-:Y:S01]  /*d4a0*/  IMAD.MOV.U32 R11, RZ, RZ, -0x7fffffe0 ;  /* 0x80000020ff0b7424 */ /* 0x000fe200078e00ff */
[----:B------:R-:W-:-:S02]  /*d4b0*/  R2UR UR16, R6 ;  /* 0x00000000061072ca */ /* 0x000fc400000e0000 */
        /* <DEDUP_REMOVED lines=43> */
.L_x_1478:
[----:B------:R-:W-:Y:S01]  /*d770*/  SHF.L.U32 R10, R156, 0x1f, RZ ;  /* 0x0000001f9c0a7819 */ /* 0x000fe200000006ff */
[----:B------:R-:W-:-:S04]  /*d780*/  IMAD R20, R23, 0x8, R22 ;  /* 0x0000000817147824 */ /* 0x000fc800078e0216 */
[----:B------:R0:W1:Y:S01]  /*d790*/  SYNCS.PHASECHK.TRANS64.TRYWAIT P1, [R20+URZ+0x13250], R10 ;  /* 0x0132500a140075a7 */ /* 0x000062000802017f */
[----:B------:R-:W-:Y:S05]  /*d7a0*/  @!P0 BRA `(.L_x_1479) ;  /* 0x0000000000048947 */ /* 0x000fea0003800000 */
[----:B------:R-:W-:Y:S01]  /*d7b0*/  BPT.TRAP 0x1 ;  /* 0x000000040000795c */ /* 0x000fe20000300000 */
.L_x_1479:
[----:B------:R-:W-:Y:S04]  /*d7c0*/  BSSY B2, `(.L_x_1480) ;  /* 0x0000004000027945 */ /* 0x000fe80003800000 */
[----:B-1----:R-:W-:Y:S05]  /*d7d0*/  @P1 BRA `(.L_x_1481) ;  /* 0x0000000000081947 */ /* 0x002fea0003800000 */
[----:B------:R-:W1:Y:S02]  /*d7e0*/  SYNCS.PHASECHK.TRANS64.TRYWAIT P1, [R20+URZ+0x13250], R10 ;  /* 0x0132500a140075a7 */ /* 0x000e64000802017f */
[----:B-1----:R-:W-:Y:S05]  /*d7f0*/  @!P1 BRA `(.L_x_1482) ;  /* 0x0000016c00a09947 */ /* 0x002fea0003800000 */
.L_x_1481:
[----:B------:R-:W-:Y:S05]  /*d800*/  BSYNC B2 ;  /* 0x0000000000027941 */ /* 0x000fea0003800000 */
.L_x_1480:
[----:B01----:R-:W-:Y:S01]  /*d810*/  VIADD R10, R22, 0x1000 ;  /* 0x00001000160a7836 */ /* 0x003fe20000000000 */
[----:B------:R-:W-:Y:S01]  /*d820*/  WARPGROUP.ARRIVE ;  /* 0x00000000000079c5 */ /* 0x000fe20000000000 */
[----:B------:R-:W-:Y:S02]  /*d830*/  IMAD.MOV.U32 R11, RZ, RZ, -0x3ffffff0 ;  /* 0xc0000010ff0b7424 */ /* 0x000fe400078e00ff */
[----:B------:R-:W-:Y:S01]  /*d840*/  IMAD.MOV.U32 R13, RZ, RZ, -0x3ffffff0 ;  /* 0xc0000010ff0d7424 */ /* 0x000fe200078e00ff */
[----:B------:R-:W-:Y:S02]  /*d850*/  SHF.R.U32.HI R10, RZ, 0x4, R10 ;  /* 0x00000004ff0a7819 */ /* 0x000fe4000001160a */
[----:B------:R-:W-:Y:S01]  /*d860*/  R2UR UR7, R11 ;  /* 0x000000000b0772ca */ /* 0x000fe200000e0000 */
[----:B------:R-:W-:Y:S01]  /*d870*/  IMAD.MOV.U32 R11, RZ, RZ, -0x3ffffff0 ;  /* 0xc0000010ff0b7424 */ /* 0x000fe200078e00ff */
[----:B------:R-:W-:-:S04]  /*d880*/  LOP3.LUT R10, R10, 0x3fff, RZ, 0xc0, !PT ;  /* 0x00003fff0a0a7812 */ /* 0x000fc800078ec0ff */
[----:B------:R-:W-:-:S05]  /*d890*/  LOP3.LUT R10, R10, 0x10000, RZ, 0xfc, !PT ;  /* 0x000100000a0a7812 */ /* 0x000fca00078efcff */
[----:B------:R-:W-:-:S04]  /*d8a0*/  IMAD R10, R23, 0x280, R10 ;  /* 0x00000280170a7824 */ /* 0x000fc800078e020a */
[C---:B------:R-:W-:Y:S01]  /*d8b0*/  VIADD R12, R10.reuse, 0x80 ;  /* 0x000000800a0c7836 */ /* 0x040fe20000000000 */
[----:B------:R-:W-:-:S13]  /*d8c0*/  R2UR UR6, R10 ;  /* 0x000000000a0672ca */ /* 0x000fda00000e0000 */
        /* <DEDUP_REMOVED lines=11> */
[----:B------:R-:W-:Y:S02]  /*d980*/  IMAD.MOV.U32 R13, RZ, RZ, -0x3ffffff0 ;  /* 0xc0000010ff0d7424 */ /* 0x000fe400078e00ff */
[----:B------:R-:W-:Y:S01]  /*d990*/  VIADD R10, R10, 0x200 ;  /* 0x000002000a0a7836 */ /* 0x000fe20000000000 */
[----:B------:R-:W-:Y:S02]  /*d9a0*/  WARPGROUP.DEPBAR.LE gsb0, 0x0 ;  /* 0x00008000000079c5 */ /* 0x000fe40000010000 */
[----:B------:R-:W-:-:S07]  /*d9b0*/  WARPGROUP.ARRIVE ;  /* 0x00000000000079c5 */ /* 0x000fce0000000000 */
        /* <DEDUP_REMOVED lines=14> */
.L_x_1483:
[----:B------:R-:W2:Y:S01]  /*daa0*/  LDL R13, [R1+0x34] ;  /* 0x00003400010d7983 */ /* 0x000ea20000100800 */
[----:B------:R-:W0:Y:S03]  /*dab0*/  LDC R10, c[0x0][0x448] ;  /* 0x00011200ff0a7b82 */ /* 0x000e260000000800 */
[----:B------:R-:W2:Y:S04]  /*dac0*/  LDL R12, [R1+0x44] ;  /* 0x00004400010c7983 */ /* 0x000ea80000100800 */
[----:B------:R-:W3:Y:S04]  /*dad0*/  LDL R142, [R1+0x14] ;  /* 0x00001400018e7983 */ /* 0x000ee80000100800 */
[----:B------:R-:W4:Y:S04]  /*dae0*/  LDL R137, [R1+0x28] ;  /* 0x0000280001897983 */ /* 0x000f280000100800 */
[----:B------:R-:W5:Y:S04]  /*daf0*/  LDL R144, [R1+0xc] ;  /* 0x00000c0001907983 */ /* 0x000f680000100800 */
[----:B------:R-:W5:Y:S01]  /*db00*/  LDL R143, [R1+0x4] ;  /* 0x00000400018f7983 */ /* 0x000f620000100800 */
[----:B0-----:R-:W-:-:S13]  /*db10*/  ISETP.NE.AND P2, PT, R10, 0x1, PT ;  /* 0x000000010a00780c */ /* 0x001fda0003f45270 */
[----:B------:R-:W0:Y:S08]  /*db20*/  @P2 LDC R11, c[0x0][0x44c] ;  /* 0x00011300ff0b2b82 */ /* 0x000e300000000800 */
[----:B------:R-:W1:Y:S01]  /*db30*/  @P2 LDC R10, c[0x0][0x450] ;  /* 0x00011400ff0a2b82 */ /* 0x000e620000000800 */
[----:B------:R-:W-:Y:S01]  /*db40*/  VIADD R9, R9, 0x13240 ;  /* 0x0001324009097836 */ /* 0x000fe20000000000 */
[----:B------:R-:W-:Y:S01]  /*db50*/  LOP3.LUT P1, RZ, R17, 0x8, RZ, 0xc0, !PT ;  /* 0x0000000811ff7812 */ /* 0x000fe2000782c0ff */
[----:B--2---:R-:W-:-:S04]  /*db60*/  IMAD.IADD R12, R12, 0x1, R13 ;  /* 0x000000010c0c7824 */ /* 0x004fc800078e020d */
[----:B0-----:R-:W-:-:S05]  /*db70*/  @P2 IMAD.HI.U32 R11, R12, R11, RZ ;  /* 0x0000000b0c0b2227 */ /* 0x001fca00078e00ff */
[----:B-1----:R-:W-:-:S05]  /*db80*/  @P2 SHF.R.U32.HI R12, RZ, R10, R11 ;  /* 0x0000000aff0c2219 */ /* 0x002fca000001160b */
[----:B------:R-:W0:Y:S01]  /*db90*/  SHFL.IDX PT, R140, R12, RZ, 0x1c1f ;  /* 0x001c1fff0c8c7589 */ /* 0x000e2200000e0000 */
[----:B---3--:R-:W-:Y:S01]  /*dba0*/  PRMT R9, R142, 0x654, R9 ;  /* 0x000006548e097816 */ /* 0x008fe20000000009 */
[----:B------:R-:W-:-:S03]  /*dbb0*/  IMAD R13, R0, -0xa0, RZ ;  /* 0xffffff60000d7824 */ /* 0x000fc600078e02ff */
[----:B------:R1:W-:Y:S02]  /*dbc0*/  SYNCS.ARRIVE.TRANS64.RED.A1T0 RZ, [R9+URZ], RZ ;  /* 0x000000ff09ff79a7 */ /* 0x0003e4000810043f */
[----:B----4-:R-:W-:Y:S01]  /*dbd0*/  IADD3 R136, -R137, 0x1, R13 ;  /* 0x0000000189887810 */ /* 0x010fe20007ffe10d */
[----:B-1----:R-:W-:-:S03]  /*dbe0*/  IMAD.U32 R9, RZ, RZ, UR38 ;  /* 0x00000026ff097e24 */ /* 0x002fc6000f8e00ff */
[----:B-----5:R-:W-:Y:S02]  /*dbf0*/  IADD3 R136, -R143, R136, R144 ;  /* 0x000000888f887210 */ /* 0x020fe40007ffe190 */
[----:B------:R-:W-:-:S05]  /*dc00*/  LOP3.LUT R23, RZ, R9, RZ, 0x33, !PT ;  /* 0x00000009ff177212 */ /* 0x000fca00078e33ff */
[----:B------:R-:W-:Y:S02]  /*dc10*/  IMAD.IADD R23, R23, 0x1, R136 ;  /* 0x0000000117177824 */ /* 0x000fe400078e0288 */
[----:B------:R-:W-:Y:S02]  /*dc20*/  VIADD R136, R136, UR43 ;  /* 0x0000002b88887c36 */ /* 0x000fe40008000000 */
[----:B------:R-:W-:Y:S02]  /*dc30*/  IMAD.IADD R137, R13, 0x1, -R137 ;  /* 0x000000010d897824 */ /* 0x000fe400078e0a89 */
[--C-:B0-----:R-:W-:Y:S02]  /*dc40*/  IMAD.IADD R138, R136, 0x1, R140.reuse ;  /* 0x00000001888a7824 */ /* 0x101fe400078e028c */
[----:B------:R-:W-:Y:S01]  /*dc50*/  IMAD.IADD R139, R23, 0x1, R140 ;  /* 0x00000001178b7824 */ /* 0x000fe200078e028c */
[----:B------:R-:W-:Y:S06]  /*dc60*/  @!P1 BRA `(.L_x_1484) ;  /* 0x0000000000549947 */ /* 0x000fec0003800000 */
        /* <DEDUP_REMOVED lines=12> */
.L_x_1486:
[----:B------:R-:W-:-:S05]  /*dd30*/  IMAD.U32 R141, RZ, RZ, UR37 ;  /* 0x00000025ff8d7e24 */ /* 0x000fca000f8e00ff */
[----:B------:R-:W-:-:S13]  /*dd40*/  ISETP.NE.AND P1, PT, R141, 0x1, PT ;  /* 0x000000018d00780c */ /* 0x000fda0003f25270 */
[----:B------:R-:W0:Y:S02]  /*dd50*/  @P1 LDC.64 R10, c[0x0][0x9e8] ;  /* 0x00027a00ff0a1b82 */ /* 0x000e240000000a00 */
[----:B0-----:R-:W-:-:S05]  /*dd60*/  @P1 IMAD.HI.U32 R10, R140, R10, RZ ;  /* 0x0000000a8c0a1227 */ /* 0x001fca00078e00ff */
[----:B------:R-:W-:-:S07]  /*dd70*/  @P1 SHF.R.U32.HI R140, RZ, R11, R10 ;  /* 0x0000000bff8c1219 */ /* 0x000fce000001160a */
.L_x_1487:
[----:B------:R-:W-:Y:S05]  /*dd80*/  BSYNC B2 ;  /* 0x0000000000027941 */ /* 0x000fea0003800000 */
.L_x_1485:
[----:B------:R-:W-:-:S05]  /*dd90*/  IMAD R140, R140, R141, R137 ;  /* 0x0000008d8c8c7224 */ /* 0x000fca00078e0289 */
[----:B------:R-:W-:Y:S02]  /*dda0*/  VIMNMX R139, R139, R140, !PT ;  /* 0x0000008c8b8b7248 */ /* 0x000fe40007fe0100 */
[----:B------:R-:W-:-:S07]  /*ddb0*/  VIADDMNMX R138, R140, R141, R138, PT ;  /* 0x0000008d8c8a7246 */ /* 0x000fce000380018a */
.L_x_1484:
[C---:B------:R-:W-:Y:S01]  /*ddc0*/  ISETP.GE.AND P2, PT, R13.reuse, 0x2, PT ;  /* 0x000000020d00780c */ /* 0x040fe20003f46270 */
[----:B------:R-:W0:Y:S01]  /*ddd0*/  SHFL.IDX PT, R12, R12, 0x1, 0x1c1f ;  /* 0x003c1f000c0c7f89 */ /* 0x000e2200000e0000 */
[C---:B------:R-:W-:Y:S02]  /*dde0*/  ISETP.GE.AND P1, PT, R13.reuse, 0x9, PT ;  /* 0x000000090d00780c */ /* 0x040fe40003f26270 */
[----:B------:R-:W-:Y:S02]  /*ddf0*/  LOP3.LUT R16, R16, 0xefffffff, RZ, 0xc0, !PT ;  /* 0xefffffff10107812 */ /* 0x000fe400078ec0ff */
[----:B------:R-:W-:Y:S02]  /*de00*/  ISETP.GE.AND P3, PT, R13, 0xa, PT ;  /* 0x0000000a0d00780c */ /* 0x000fe40003f66270 */
[----:B------:R-:W-:-:S05]  /*de10*/  LOP3.LUT R17, R17, 0xfffffffe, RZ, 0xc0, !PT ;  /* 0xfffffffe11117812 */ /* 0x000fca00078ec0ff */
[----:B------:R-:W-:Y:S02]  /*de20*/  @P2 LOP3.LUT R16, R16, 0x10000000, RZ, 0xfc, !PT ;  /* 0x1000000010102812 */ /* 0x000fe400078efcff */
[C---:B------:R-:W-:Y:S02]  /*de30*/  ISETP.GT.AND P2, PT, R139.reuse, 0x1, !P2 ;  /* 0x000000018b00780c */ /* 0x040fe40005744270 */
[----:B------:R-:W-:Y:S02]  /*de40*/  LOP3.LUT R16, R16, 0xdfffffff, RZ, 0xc0, !PT ;  /* 0xdfffffff10107812 */ /* 0x000fe400078ec0ff */
[----:B------:R-:W-:Y:S02]  /*de50*/  ISETP.LT.OR P2, PT, R138, 0x2, P2 ;  /* 0x000000028a00780c */ /* 0x000fe40001741670 */
[----:B------:R-:W-:Y:S02]  /*de60*/  @P1 LOP3.LUT R16, R16, 0x20000000, RZ, 0xfc, !PT ;  /* 0x2000000010101812 */ /* 0x000fe400078efcff */
[----:B------:R-:W-:-:S02]  /*de70*/  ISETP.GT.AND P1, PT, R139, 0x8, !P1 ;  /* 0x000000088b00780c */ /* 0x000fc40004f24270 */
[----:B------:R-:W-:Y:S01]  /*de80*/  FSEL R121, R121, -INF , !P2 ;  /* 0xff80000079797808 */ /* 0x000fe20005000000 */
[--C-:B0-----:R-:W-:Y:S01]  /*de90*/  IMAD.IADD R136, R136, 0x1, R12.reuse ;  /* 0x0000000188887824 */ /* 0x101fe200078e020c */
[----:B------:R-:W-:Y:S01]  /*dea0*/  ISETP.LT.OR P1, PT, R138, 0x9, P1 ;  /* 0x000000098a00780c */ /* 0x000fe20000f21670 */
[----:B------:R-:W-:Y:S01]  /*deb0*/  IMAD.IADD R23, R23, 0x1, R12 ;  /* 0x0000000117177824 */ /* 0x000fe200078e020c */
[----:B------:R-:W-:Y:S02]  /*dec0*/  ISETP.GE.AND P2, PT, R13, 0x11, PT ;  /* 0x000000110d00780c */ /* 0x000fe40003f46270 */
[----:B------:R-:W-:Y:S02]  /*ded0*/  LOP3.LUT R16, R16, 0xbfffffff, RZ, 0xc0, !PT ;  /* 0xbfffffff10107812 */ /* 0x000fe400078ec0ff */
[----:B------:R-:W-:Y:S02]  /*dee0*/  FSEL R124, R124, -INF , !P1 ;  /* 0xff8000007c7c7808 */ /* 0x000fe40004800000 */
[----:B------:R-:W-:-:S02]  /*def0*/  ISETP.GT.AND P1, PT, R139, 0x9, !P3 ;  /* 0x000000098b00780c */ /* 0x000fc40005f24270 */
[----:B------:R-:W-:Y:S02]  /*df00*/  @P3 LOP3.LUT R16, R16, 0x40000000, RZ, 0xfc, !PT ;  /* 0x4000000010103812 */ /* 0x000fe400078efcff */
[----:B------:R-:W-:Y:S02]  /*df10*/  ISETP.LT.OR P1, PT, R138, 0xa, P1 ;  /* 0x0000000a8a00780c */ /* 0x000fe40000f21670 */
[----:B------:R-:W-:Y:S02]  /*df20*/  LOP3.LUT R16, R16, 0x7fffffff, RZ, 0xc0, !PT ;  /* 0x7fffffff10107812 */ /* 0x000fe400078ec0ff */
[----:B------:R-:W-:Y:S02]  /*df30*/  FSEL R125, R125, -INF , !P1 ;  /* 0xff8000007d7d7808 */ /* 0x000fe40004800000 */
[----:B------:R-:W-:Y:S02]  /*df40*/  @P2 LOP3.LUT R16, R16, 0x80000000, RZ, 0xfc, !PT ;  /* 0x8000000010102812 */ /* 0x000fe400078efcff */
[----:B------:R-:W-:-:S02]  /*df50*/  ISETP.GT.AND P1, PT, R139, 0x10, !P2 ;  /* 0x000000108b00780c */ /* 0x000fc40005724270 */
[----:B------:R-:W-:Y:S02]  /*df60*/  ISETP.GE.AND P2, PT, R13, 0x12, PT ;  /* 0x000000120d00780c */ /* 0x000fe40003f46270 */
[----:B------:R-:W-:Y:S02]  /*df70*/  ISETP.LT.OR P1, PT, R138, 0x11, P1 ;  /* 0x000000118a00780c */ /* 0x000fe40000f21670 */
[----:B------:R-:W-:Y:S02]  /*df80*/  LOP3.LUT R16, R16, 0xff7fffff, RZ, 0xc0, !PT ;  /* 0xff7fffff10107812 */ /* 0x000fe400078ec0ff */
[----:B------:R-:W-:Y:S02]  /*df90*/  FSEL R128, R128, -INF , !P1 ;  /* 0xff80000080807808 */ /* 0x000fe40004800000 */
[----:B------:R-:W-:-:S04]  /*dfa0*/  ISETP.GT.AND P1, PT, R139, 0x11, !P2 ;  /* 0x000000118b00780c */ /* 0x000fc80005724270 */
[----:B------:R-:W-:Y:S02]  /*dfb0*/  ISETP.LT.OR P1, PT, R138, 0x12, P1 ;  /* 0x000000128a00780c */ /* 0x000fe40000f21670 */
        /* <DEDUP_REMOVED lines=36> */
[----:B------:R-:W-:Y:S02]  /*e200*/  ISETP.GT.AND P6, PT, R139, 0x31, !P6 ;  /* 0x000000318b00780c */ /* 0x000fe400077c4270 */
[----:B------:R-:W-:Y:S02]  /*e210*/  LOP3.LUT R16, R16, 0xffbfffff, RZ, 0xc0, !PT ;  /* 0xffbfffff10107812 */ /* 0x000fe400078ec0ff */
        /* <DEDUP_REMOVED lines=163> */
[----:B------:R-:W-:-:S13]  /*ec50*/  LOP3.LUT P6, RZ, R17, 0x8, RZ, 0xc0, !PT ;  /* 0x0000000811ff7812 */ /* 0x000fda00078cc0ff */
[----:B------:R-:W-:Y:S05]  /*ec60*/  @!P6 BRA `(.L_x_1488) ;  /* 0x000000000054e947 */ /* 0x000fea0003800000 */
        /* <DEDUP_REMOVED lines=12> */
.L_x_1490:
[----:B------:R-:W-:-:S05]  /*ed30*/  IMAD.U32 R13, RZ, RZ, UR37 ;  /* 0x00000025ff0d7e24 */ /* 0x000fca000f8e00ff */
[----:B------:R-:W-:-:S13]  /*ed40*/  ISETP.NE.AND P6, PT, R13, 0x1, PT ;  /* 0x000000010d00780c */ /* 0x000fda0003fc5270 */
[----:B------:R-:W0:Y:S02]  /*ed50*/  @P6 LDC.64 R10, c[0x0][0x9e8] ;  /* 0x00027a00ff0a6b82 */ /* 0x000e240000000a00 */
[----:B0-----:R-:W-:-:S05]  /*ed60*/  @P6 IMAD.HI.U32 R10, R12, R10, RZ ;  /* 0x0000000a0c0a6227 */ /* 0x001fca00078e00ff */
[----:B------:R-:W-:-:S07]  /*ed70*/  @P6 SHF.R.U32.HI R12, RZ, R11, R10 ;  /* 0x0000000bff0c6219 */ /* 0x000fce000001160a */
.L_x_1491:
[----:B------:R-:W-:Y:S05]  /*ed80*/  BSYNC B2 ;  /* 0x0000000000027941 */ /* 0x000fea0003800000 */
.L_x_1489:
[----:B------:R-:W-:-:S05]  /*ed90*/  IMAD R12, R12, R13, R137 ;  /* 0x0000000d0c0c7224 */ /* 0x000fca00078e0289 */
[----:B------:R-:W-:Y:S02]  /*eda0*/  VIMNMX R23, R23, R12, !PT ;  /* 0x0000000c17177248 */ /* 0x000fe40007fe0100 */
[----:B------:R-:W-:-:S07]  /*edb0*/  VIADDMNMX R136, R12, R13, R136, PT ;  /* 0x0000000d0c887246 */ /* 0x000fce0003800188 */
.L_x_1488:
[C---:B------:R-:W-:Y:S01]  /*edc0*/  ISETP.GT.AND P1, PT, R23.reuse, 0x20, !P1 ;  /* 0x000000201700780c */ /* 0x040fe20004f24270 */
[----:B------:R-:W2:Y:S01]  /*edd0*/  LDL.LU R137, [R1] ;  /* 0x0000000001897983 */ /* 0x000ea20000300800 */
        /* <DEDUP_REMOVED lines=18> */
[C---:B------:R-:W-:Y:S02]  /*ef00*/  ISETP.GT.AND P1, PT, R23.reuse, 0x39, !P1 ;  /* 0x000000391700780c */ /* 0x040fe40004f24270 */
[----:B------:R-:W-:Y:S02]  /*ef10*/  ISETP.GT.AND P3, PT, R23, 0x28, !P3 ;  /* 0x000000281700780c */ /* 0x000fe40005f64270 */
[----:B------:R-:W-:Y:S02]  /*ef20*/  ISETP.LT.OR P1, PT, R136, 0x3a, P1 ;  /* 0x0000003a8800780c */ /* 0x000fe40000f21670 */
[----:B------:R-:W-:Y:S02]  /*ef30*/  LOP3.LUT P4, RZ, R16, 0x40000, RZ, 0xc0, !PT ;  /* 0x0004000010ff7812 */ /* 0x000fe4000788c0ff */
[----:B------:R-:W-:-:S02]  /*ef40*/  FSEL R119, R119, -INF , !P1 ;  /* 0xff80000077777808 */ /* 0x000fc40004800000 */
[----:B------:R-:W-:Y:S02]  /*ef50*/  LOP3.LUT P1, RZ, R16, 0x100000, RZ, 0xc0, !PT ;  /* 0x0010000010ff7812 */ /* 0x000fe4000782c0ff */
[----:B------:R-:W-:Y:S02]  /*ef60*/  ISETP.LT.OR P3, PT, R136, 0x29, P3 ;  /* 0x000000298800780c */ /* 0x000fe40001f61670 */
[C---:B------:R-:W-:Y:S02]  /*ef70*/  ISETP.GT.AND P1, PT, R23.reuse, 0x40, !P1 ;  /* 0x000000401700780c */ /* 0x040fe40004f24270 */
[----:B------:R-:W-:Y:S02]  /*ef80*/  FSEL R110, R110, -INF , !P3 ;  /* 0xff8000006e6e7808 */ /* 0x000fe40005800000 */
[----:B------:R-:W-:Y:S02]  /*ef90*/  ISETP.LT.OR P1, PT, R136, 0x41, P1 ;  /* 0x000000418800780c */ /* 0x000fe40000f21670 */
[----:B------:R-:W-:-:S02]  /*efa0*/  ISETP.GT.AND P2, PT, R23, 0x21, !P2 ;  /* 0x000000211700780c */ /* 0x000fc40005744270 */
[----:B------:R-:W-:Y:S02]  /*efb0*/  FSEL R90, R90, -INF , !P1 ;  /* 0xff8000005a5a7808 */ /* 0x000fe40004800000 */
[----:B------:R-:W-:Y:S02]  /*efc0*/  ISETP.GT.AND P1, PT, R23, 0x41, !P5 ;  /* 0x000000411700780c */ /* 0x000fe40006f24270 */
[----:B------:R-:W-:Y:S02]  /*efd0*/  LOP3.LUT P3, RZ, R16, 0x20000, RZ, 0xc0, !PT ;  /* 0x0002000010ff7812 */ /* 0x000fe4000786c0ff */
[C---:B------:R-:W-:Y:S02]  /*efe0*/  ISETP.LT.OR P1, PT, R136.reuse, 0x42, P1 ;  /* 0x000000428800780c */ /* 0x040fe40000f21670 */
[----:B------:R-:W-:Y:S02]  /*eff0*/  ISETP.LT.OR P2, PT, R136, 0x22, P2 ;  /* 0x000000228800780c */ /* 0x000fe40001741670 */
[----:B------:R-:W-:-:S02]  /*f000*/  FSEL R91, R91, -INF , !P1 ;  /* 0xff8000005b5b7808 */ /* 0x000fc40004800000 */
[----:B------:R-:W-:Y:S02]  /*f010*/  ISETP.GT.AND P1, PT, R23, 0x48, !P4 ;  /* 0x000000481700780c */ /* 0x000fe40006724270 */
[----:B------:R-:W-:Y:S02]  /*f020*/  FSEL R107, R107, -INF , !P2 ;  /* 0xff8000006b6b7808 */ /* 0x000fe40005000000 */
[----:B------:R-:W-:Y:S02]  /*f030*/  ISETP.LT.OR P1, PT, R136, 0x49, P1 ;  /* 0x000000498800780c */ /* 0x000fe40000f21670 */
[----:B------:R-:W-:Y:S02]  /*f040*/  LOP3.LUT P2, RZ, R16, 0x10000, RZ, 0xc0, !PT ;  /* 0x0001000010ff7812 */ /* 0x000fe4000784c0ff */
[----:B------:R-:W-:Y:S02]  /*f050*/  FSEL R94, R94, -INF , !P1 ;  /* 0xff8000005e5e7808 */ /* 0x000fe40004800000 */
[----:B------:R-:W-:-:S02]  /*f060*/  ISETP.GT.AND P1, PT, R23, 0x49, !P3 ;  /* 0x000000491700780c */ /* 0x000fc40005f24270 */
[----:B------:R-:W-:Y:S02]  /*f070*/  LOP3.LUT R17, R17, 0xffffffdf, RZ, 0xc0, !PT ;  /* 0xffffffdf11117812 */ /* 0x000fe400078ec0ff */
[----:B------:R-:W-:Y:S02]  /*f080*/  ISETP.LT.OR P1, PT, R136, 0x4a, P1 ;  /* 0x0000004a8800780c */ /* 0x000fe40000f21670 */
[----:B------:R-:W-:Y:S02]  /*f090*/  @P0 LOP3.LUT R17, R17, 0x20, RZ, 0xfc, !PT ;  /* 0x0000002011110812 */ /* 0x000fe400078efcff */
[----:B------:R-:W-:Y:S02]  /*f0a0*/  FSEL R95, R95, -INF , !P1 ;  /* 0xff8000005f5f7808 */ /* 0x000fe40004800000 */
[----:B------:R-:W-:Y:S02]  /*f0b0*/  ISETP.GT.AND P1, PT, R23, 0x50, !P2 ;  /* 0x000000501700780c */ /* 0x000fe40005724270 */
[----:B------:R-:W-:-:S02]  /*f0c0*/  LOP3.LUT P0, RZ, R16, 0x8000, RZ, 0xc0, !PT ;  /* 0x0000800010ff7812 */ /* 0x000fc4000780c0ff */
[----:B------:R-:W-:Y:S02]  /*f0d0*/  ISETP.LT.OR P1, PT, R136, 0x51, P1 ;  /* 0x000000518800780c */ /* 0x000fe40000f21670 */
[----:B------:R-:W-:Y:S02]  /*f0e0*/  LOP3.LUT P6, RZ, R16, 0x4000, RZ, 0xc0, !PT ;  /* 0x0000400010ff7812 */ /* 0x000fe400078cc0ff */
[----:B------:R-:W-:Y:S02]  /*f0f0*/  FSEL R98, R98, -INF , !P1 ;  /* 0xff80000062627808 */ /* 0x000fe40004800000 */
[----:B------:R-:W-:Y:S02]  /*f100*/  ISETP.GT.AND P1, PT, R23, 0x51, !P0 ;  /* 0x000000511700780c */ /* 0x000fe40004724270 */
[----:B------:R-:W-:Y:S02]  /*f110*/  FMNMX.FTZ R10, R120, R8, !PT ;  /* 0x00000008780a7209 */ /* 0x000fe40007810000 */
[----:B------:R-:W-:-:S02]  /*f120*/  ISETP.LT.OR P1, PT, R136, 0x52, P1 ;  /* 0x000000528800780c */ /* 0x000fc40000f21670 */
[----:B------:R-:W-:Y:S02]  /*f130*/  FMNMX.FTZ R10, R121, R10, !PT ;  /* 0x0000000a790a7209 */ /* 0x000fe40007810000 */
[----:B------:R-:W-:Y:S02]  /*f140*/  FSEL R99, R99, -INF , !P1 ;  /* 0xff80000063637808 */ /* 0x000fe40004800000 */
        /* <DEDUP_REMOVED lines=12> */
[C---:B------:R-:W-:Y:S02]  /*f210*/  LOP3.LUT P1, RZ, R16.reuse, 0x1000, RZ, 0xc0, !PT ;  /* 0x0000100010ff7812 */ /* 0x040fe4000782c0ff */
[----:B------:R-:W-:Y:S02]  /*f220*/  FMNMX.FTZ R10, R133, R10, !PT ;  /* 0x0000000a850a7209 */ /* 0x000fe40007810000 */
[----:B------:R-:W-:Y:S02]  /*f230*/  ISETP.GT.AND P1, PT, R23, 0x60, !P1 ;  /* 0x000000601700780c */ /* 0x000fe40004f24270 */
[----:B------:R-:W-:-:S02]  /*f240*/  LOP3.LUT P5, RZ, R16, 0x200, RZ, 0xc0, !PT ;  /* 0x0000020010ff7812 */ /* 0x000fc400078ac0ff */
[----:B------:R-:W-:Y:S02]  /*f250*/  ISETP.LT.OR P1, PT, R136, 0x61, P1 ;  /* 0x000000618800780c */ /* 0x000fe40000f21670 */
[----:B------:R-:W-:Y:S02]  /*f260*/  FMNMX.FTZ R10, R104, R10, !PT ;  /* 0x0000000a680a7209 */ /* 0x000fe40007810000 */
[----:B------:R-:W-:Y:S02]  /*f270*/  FSEL R74, R74, -INF , !P1 ;  /* 0xff8000004a4a7808 */ /* 0x000fe40004800000 */
[----:B------:R-:W-:Y:S02]  /*f280*/  LOP3.LUT P1, RZ, R16, 0x800, RZ, 0xc0, !PT ;  /* 0x0000080010ff7812 */ /* 0x000fe4000782c0ff */
[----:B------:R-:W-:Y:S02]  /*f290*/  FMNMX.FTZ R10, R105, R10, !PT ;  /* 0x0000000a690a7209 */ /* 0x000fe40007810000 */
[----:B------:R-:W-:-:S02]  /*f2a0*/  ISETP.GT.AND P1, PT, R23, 0x61, !P1 ;  /* 0x000000611700780c */ /* 0x000fc40004f24270 */
[----:B------:R-:W-:Y:S02]  /*f2b0*/  LOP3.LUT P4, RZ, R16, 0x100, RZ, 0xc0, !PT ;  /* 0x0000010010ff7812 */ /* 0x000fe4000788c0ff */
[----:B------:R-:W-:Y:S02]  /*f2c0*/  ISETP.LT.OR P1, PT, R136, 0x62, P1 ;  /* 0x000000628800780c */ /* 0x000fe40000f21670 */
[----:B------:R-:W-:Y:S02]  /*f2d0*/  FMNMX.FTZ R10, R108, R10, !PT ;  /* 0x0000000a6c0a7209 */ /* 0x000fe40007810000 */
[----:B------:R-:W-:Y:S02]  /*f2e0*/  FSEL R75, R75, -INF , !P1 ;  /* 0xff8000004b4b7808 */ /* 0x000fe40004800000 */
[----:B------:R-:W-:Y:S02]  /*f2f0*/  LOP3.LUT P1, RZ, R16, 0x400, RZ, 0xc0, !PT ;  /* 0x0000040010ff7812 */ /* 0x000fe4000782c0ff */
[----:B------:R-:W-:-:S02]  /*f300*/  FMNMX.FTZ R10, R109, R10, !PT ;  /* 0x0000000a6d0a7209 */ /* 0x000fc40007810000 */
[C---:B------:R-:W-:Y:S02]  /*f310*/  ISETP.GT.AND P1, PT, R23.reuse, 0x68, !P1 ;  /* 0x000000681700780c */ /* 0x040fe40004f24270 */
[----:B------:R-:W-:Y:S02]  /*f320*/  LOP3.LUT P3, RZ, R16, 0x80, RZ, 0xc0, !PT ;  /* 0x0000008010ff7812 */ /* 0x000fe4000786c0ff */
[----:B------:R-:W-:Y:S02]  /*f330*/  ISETP.LT.OR P1, PT, R136, 0x69, P1 ;  /* 0x000000698800780c */ /* 0x000fe40000f21670 */
[----:B------:R-:W-:Y:S02]  /*f340*/  FMNMX.FTZ R10, R112, R10, !PT ;  /* 0x0000000a700a7209 */ /* 0x000fe40007810000 */
[----:B------:R-:W-:Y:S02]  /*f350*/  FSEL R78, R78, -INF , !P1 ;  /* 0xff8000004e4e7808 */ /* 0x000fe40004800000 */
[----:B------:R-:W-:-:S02]  /*f360*/  ISETP.GT.AND P1, PT, R23, 0x69, !P5 ;  /* 0x000000691700780c */ /* 0x000fc40006f24270 */
[----:B------:R-:W-:Y:S02]  /*f370*/  FMNMX.FTZ R10, R113, R10, !PT ;  /* 0x0000000a710a7209 */ /* 0x000fe40007810000 */
        /* <DEDUP_REMOVED lines=9> */
[----:B------:R-:W-:Y:S02]  /*f410*/  FMNMX.FTZ R10, R88, R10, !PT ;  /* 0x0000000a580a7209 */ /* 0x000fe40007810000 */
[----:B------:R-:W-:-:S02]  /*f420*/  ISETP.LT.OR P1, PT, R136, 0x72, P1 ;  /* 0x000000728800780c */ /* 0x000fc40000f21670 */
[----:B------:R-:W-:Y:S02]  /*f430*/  LOP3.LUT P0, RZ, R16, 0x20, RZ, 0xc0, !PT ;  /* 0x0000002010ff7812 */ /* 0x000fe4000780c0ff */
[----:B------:R-:W-:Y:S02]  /*f440*/  FSEL R83, R83, -INF , !P1 ;  /* 0xff80000053537808 */ /* 0x000fe40004800000 */
[----:B------:R-:W-:Y:S02]  /*f450*/  ISETP.GT.AND P1, PT, R23, 0x78, !P2 ;  /* 0x000000781700780c */ /* 0x000fe40005724270 */
[----:B------:R-:W-:Y:S02]  /*f460*/  FMNMX.FTZ R10, R89, R10, !PT ;  /* 0x0000000a590a7209 */ /* 0x000fe40007810000 */
[----:B------:R-:W-:Y:S02]  /*f470*/  ISETP.LT.OR P1, PT, R136, 0x79, P1 ;  /* 0x000000798800780c */ /* 0x000fe40000f21670 */
[----:B------:R-:W-:-:S02]  /*f480*/  FMNMX.FTZ R10, R92, R10, !PT ;  /* 0x0000000a5c0a7209 */ /* 0x000fc40007810000 */
[----:B------:R-:W-:Y:S02]  /*f490*/  FSEL R86, R86, -INF , !P1 ;  /* 0xff80000056567808 */ /* 0x000fe40004800000 */
[----:B------:R-:W-:Y:S02]  /*f4a0*/  ISETP.GT.AND P1, PT, R23, 0x79, !P0 ;  /* 0x000000791700780c */ /* 0x000fe40004724270 */
[----:B------:R-:W-:Y:S02]  /*f4b0*/  LOP3.LUT P6, RZ, R16, 0x10000000, RZ, 0xc0, !PT ;  /* 0x1000000010ff7812 */ /* 0x000fe400078cc0ff */
[----:B------:R-:W-:Y:S02]  /*f4c0*/  ISETP.LT.OR P1, PT, R136, 0x7a, P1 ;  /* 0x0000007a8800780c */ /* 0x000fe40000f21670 */
[----:B------:R-:W-:Y:S02]  /*f4d0*/  FMNMX.FTZ R10, R93, R10, !PT ;  /* 0x0000000a5d0a7209 */ /* 0x000fe40007810000 */
[----:B------:R-:W-:-:S02]  /*f4e0*/  FSEL R87, R87, -INF , !P1 ;  /* 0xff80000057577808 */ /* 0x000fc40004800000 */
        /* <DEDUP_REMOVED lines=12> */
[----:B------:R-:W-:Y:S02]  /*f5b0*/  FMNMX.FTZ R10, R73, R10, !PT ;  /* 0x0000000a490a7209 */ /* 0x000fe40007810000 */
        /* <DEDUP_REMOVED lines=27> */
[----:B------:R-:W-:Y:S02]  /*f770*/  LOP3.LUT P0, RZ, R16, 0x4000000, RZ, 0xc0, !PT ;  /* 0x0400000010ff7812 */ /* 0x000fe4000780c0ff */
[----:B------:R-:W-:-:S02]  /*f780*/  FSEL R134, R134, -INF , !P1 ;  /* 0xff80000086867808 */ /* 0x000fc40004800000 */
[----:B------:R-:W-:Y:S02]  /*f790*/  FMNMX.FTZ R10, R68, R10, !PT ;  /* 0x0000000a440a7209 */ /* 0x000fe40007810000 */
[----:B------:R-:W-:Y:S02]  /*f7a0*/  LOP3.LUT P1, RZ, R17, 0x2, RZ, 0xc0, !PT ;  /* 0x0000000211ff7812 */ /* 0x000fe4000782c0ff */
[----:B------:R-:W-:Y:S02]  /*f7b0*/  ISETP.GT.AND P0, PT, R23, 0x80, !P0 ;  /* 0x000000801700780c */ /* 0x000fe40004704270 */
[----:B------:R-:W-:Y:S02]  /*f7c0*/  FMNMX.FTZ R10, R69, R10, !PT ;  /* 0x0000000a450a7209 */ /* 0x000fe40007810000 */
[----:B------:R-:W-:Y:S02]  /*f7d0*/  ISETP.GT.AND P1, PT, R23, 0x19, !P1 ;  /* 0x000000191700780c */ /* 0x000fe40004f24270 */
[----:B------:R-:W-:Y:S01]  /*f7e0*/  LOP3.LUT R17, R17, 0xffffff7f, RZ, 0xc0, !PT ;  /* 0xffffff7f11117812 */ /* 0x000fe200078ec0ff */
[----:B------:R-:W0:Y:S01]  /*f7f0*/  SHFL.BFLY PT, R11, R10, 0x2, 0x1f ;  /* 0x0c401f000a0b7f89 */ /* 0x000e2200000e0000 */
[----:B------:R-:W-:-:S02]  /*f800*/  ISETP.LT.OR P1, PT, R136, 0x1a, P1 ;  /* 0x0000001a8800780c */ /* 0x000fc40000f21670 */
[C---:B------:R-:W-:Y:S02]  /*f810*/  LOP3.LUT P2, RZ, R16.reuse, 0x1000000, RZ, 0xc0, !PT ;  /* 0x0100000010ff7812 */ /* 0x040fe4000784c0ff */
[----:B------:R-:W-:Y:S02]  /*f820*/  FSEL R135, R135, -INF , !P1 ;  /* 0xff80000087877808 */ /* 0x000fe40004800000 */
[C---:B------:R-:W-:Y:S02]  /*f830*/  LOP3.LUT P1, RZ, R16.reuse, 0x1, RZ, 0xc0, !PT ;  /* 0x0000000110ff7812 */ /* 0x040fe4000782c0ff */
[----:B------:R-:W-:Y:S02]  /*f840*/  @P0 LOP3.LUT R17, R17, 0x80, RZ, 0xfc, !PT ;  /* 0x0000008011110812 */ /* 0x000fe400078efcff */
[----:B------:R-:W-:Y:S02]  /*f850*/  LOP3.LUT P0, RZ, R16, 0x8000000, RZ, 0xc0, !PT ;  /* 0x0800000010ff7812 */ /* 0x000fe4000780c0ff */
[----:B------:R-:W-:-:S02]  /*f860*/  ISETP.GT.AND P1, PT, R23, RZ, !P1 ;  /* 0x000000ff1700720c */ /* 0x000fc40004f24270 */
[----:B------:R-:W-:Y:S02]  /*f870*/  ISETP.GT.AND P0, PT, R23, 0x99, !P0 ;  /* 0x000000991700780c */ /* 0x000fe40004704270 */
[----:B------:R-:W-:Y:S02]  /*f880*/  ISETP.LT.OR P1, PT, R136, 0x1, P1 ;  /* 0x000000018800780c */ /* 0x000fe40000f21670 */
[----:B------:R-:W-:Y:S02]  /*f890*/  LOP3.LUT P3, RZ, R16, 0x10, RZ, 0xc0, !PT ;  /* 0x0000001010ff7812 */ /* 0x000fe4000786c0ff */
[----:B------:R-:W-:Y:S02]  /*f8a0*/  FSEL R122, R122, -INF , !P1 ;  /* 0xff8000007a7a7808 */ /* 0x000fe40004800000 */
[C---:B------:R-:W-:Y:S02]  /*f8b0*/  LOP3.LUT P4, RZ, R16.reuse, 0x8, RZ, 0xc0, !PT ;  /* 0x0000000810ff7812 */ /* 0x040fe4000788c0ff */
[----:B------:R-:W-:-:S02]  /*f8c0*/  LOP3.LUT P5, RZ, R16, 0x4, RZ, 0xc0, !PT ;  /* 0x0000000410ff7812 */ /* 0x000fc400078ac0ff */
[C---:B------:R-:W-:Y:S02]  /*f8d0*/  LOP3.LUT P6, RZ, R16.reuse, 0x2, RZ, 0xc0, !PT ;  /* 0x0000000210ff7812 */ /* 0x040fe400078cc0ff */
[C---:B------:R-:W-:Y:S02]  /*f8e0*/  LOP3.LUT P1, RZ, R16.reuse, 0x2000000, RZ, 0xc0, !PT ;  /* 0x0200000010ff7812 */ /* 0x040fe4000782c0ff */
[----:B------:R-:W-:Y:S02]  /*f8f0*/  LOP3.LUT R16, R16, 0xfffffffd, RZ, 0xc0, !PT ;  /* 0xfffffffd10107812 */ /* 0x000fe400078ec0ff */
[----:B0-----:R-:W-:Y:S02]  /*f900*/  FMNMX.FTZ R10, R10, R11, !PT ;  /* 0x0000000b0a0a7209 */ /* 0x001fe40007810000 */
[----:B------:R-:W-:Y:S02]  /*f910*/  @P0 LOP3.LUT R16, R16, 0x2, RZ, 0xfc, !PT ;  /* 0x0000000210100812 */ /* 0x000fe400078efcff */
[----:B------:R-:W-:Y:S01]  /*f920*/  LOP3.LUT P0, RZ, R17, 0x80, RZ, 0xc0, !PT ;  /* 0x0000008011ff7812 */ /* 0x000fe2000780c0ff */
[----:B------:R-:W0:Y:S01]  /*f930*/  SHFL.BFLY PT, R11, R10, 0x1, 0x1f ;  /* 0x0c201f000a0b7f89 */ /* 0x000e2200000e0000 */
[----:B------:R-:W-:-:S02]  /*f940*/  LOP3.LUT R16, R16, 0xfffffff7, RZ, 0xc0, !PT ;  /* 0xfffffff710107812 */ /* 0x000fc400078ec0ff */
[----:B------:R-:W-:Y:S02]  /*f950*/  ISETP.LT.OR P0, PT, R136, 0x81, P0 ;  /* 0x000000818800780c */ /* 0x000fe40000701670 */
[C---:B------:R-:W-:Y:S02]  /*f960*/  ISETP.GT.AND P1, PT, R23.reuse, 0x81, !P1 ;  /* 0x000000811700780c */ /* 0x040fe40004f24270 */
[----:B------:R-:W-:Y:S02]  /*f970*/  ISETP.GT.AND P2, PT, R23, 0x88, !P2 ;  /* 0x000000881700780c */ /* 0x000fe40005744270 */
[----:B------:R-:W-:Y:S02]  /*f980*/  LOP3.LUT R17, R17, 0xffffffbf, RZ, 0xc0, !PT ;  /* 0xffffffbf11117812 */ /* 0x000fe400078ec0ff */
[C---:B------:R-:W-:Y:S02]  /*f990*/  ISETP.GT.AND P3, PT, R23.reuse, 0x89, !P3 ;  /* 0x000000891700780c */ /* 0x040fe40005f64270 */
[----:B------:R-:W-:-:S02]  /*f9a0*/  ISETP.GT.AND P4, PT, R23, 0x90, !P4 ;  /* 0x000000901700780c */ /* 0x000fc40006784270 */
[----:B------:R-:W-:Y:S02]  /*f9b0*/  ISETP.LT.OR P3, PT, R136, 0x8a, P3 ;  /* 0x0000008a8800780c */ /* 0x000fe40001f61670 */
[----:B------:R-:W-:Y:S02]  /*f9c0*/  @P0 LOP3.LUT R16, R16, 0x8, RZ, 0xfc, !PT ;  /* 0x0000000810100812 */ /* 0x000fe400078efcff */
[----:B------:R-:W-:Y:S02]  /*f9d0*/  ISETP.LT.OR P0, PT, R136, 0x82, P1 ;  /* 0x000000828800780c */ /* 0x000fe40000f01670 */
[C---:B------:R-:W-:Y:S02]  /*f9e0*/  LOP3.LUT P1, RZ, R16.reuse, 0x2, RZ, 0xc0, !PT ;  /* 0x0000000210ff7812 */ /* 0x040fe4000782c0ff */
[----:B------:R-:W-:Y:S02]  /*f9f0*/  LOP3.LUT R16, R16, 0xfffffffb, RZ, 0xc0, !PT ;  /* 0xfffffffb10107812 */ /* 0x000fe400078ec0ff */
[----:B0-----:R-:W-:-:S02]  /*fa00*/  FMNMX.FTZ R10, R10, R11, !PT ;  /* 0x0000000b0a0a7209 */ /* 0x001fc40007810000 */
[----:B------:R-:W-:Y:S02]  /*fa10*/  ISETP.GT.AND P5, PT, R23, 0x91, !P5 ;  /* 0x000000911700780c */ /* 0x000fe40006fa4270 */
[----:B------:R-:W-:Y:S02]  /*fa20*/  ISETP.LT.OR P4, PT, R136, 0x91, P4 ;  /* 0x000000918800780c */ /* 0x000fe40002781670 */
[----:B------:R-:W-:Y:S02]  /*fa30*/  FSEL R63, R63, -INF , !P3 ;  /* 0xff8000003f3f7808 */ /* 0x000fe40005800000 */
[----:B------:R-:W-:Y:S02]  /*fa40*/  @P0 LOP3.LUT R16, R16, 0x4, RZ, 0xfc, !PT ;  /* 0x0000000410100812 */ /* 0x000fe400078efcff */
[----:B------:R-:W-:Y:S02]  /*fa50*/  ISETP.LT.OR P0, PT, R136, 0x89, P2 ;  /* 0x000000898800780c */ /* 0x000fe40001701670 */
[----:B------:R-:W-:-:S02]  /*fa60*/  FSETP.NEU.FTZ.AND P2, PT, R10, -INF , PT ;  /* 0xff8000000a00780b */ /* 0x000fc40003f5d000 */
[----:B------:R-:W-:Y:S02]  /*fa70*/  ISETP.GT.AND P6, PT, R23, 0x98, !P6 ;  /* 0x000000981700780c */ /* 0x000fe400077c4270 */
[----:B------:R-:W-:Y:S02]  /*fa80*/  FSEL R11, R10, RZ, P2 ;  /* 0x000000ff0a0b7208 */ /* 0x000fe40001000000 */
[----:B------:R-:W-:Y:S02]  /*fa90*/  ISETP.LT.OR P5, PT, R136, 0x92, P5 ;  /* 0x000000928800780c */ /* 0x000fe40002fa1670 */
[----:B------:R-:W-:Y:S01]  /*faa0*/  FSEL R66, R66, -INF , !P4 ;  /* 0xff80000042427808 */ /* 0x000fe20006000000 */
[----:B------:R-:W-:-:S01]  /*fab0*/  FADD.FTZ R8, -R11, R8 ;  /* 0x000000080b087221 */ /* 0x000fc20000010100 */
[----:B------:R-:W-:Y:S01]  /*fac0*/  FFMA.FTZ R11, R2, R10, -8 ;  /* 0xc1000000020b7423 */ /* 0x000fe2000001000a */
[----:B------:R-:W-:Y:S02]  /*fad0*/  @P0 LOP3.LUT R17, R17, 0x40, RZ, 0xfc, !PT ;  /* 0x0000004011110812 */ /* 0x000fe400078efcff */
[----:B------:R-:W-:Y:S01]  /*fae0*/  LOP3.LUT P0, RZ, R16, 0x8, RZ, 0xc0, !PT ;  /* 0x0000000810ff7812 */ /* 0x000fe2000780c0ff */
[----:B------:R-:W-:Y:S01]  /*faf0*/  FMUL.FTZ R8, R2, R8 ;  /* 0x0000000802087220 */ /* 0x000fe20000410000 */
[----:B------:R-:W-:-:S02]  /*fb00*/  FSEL R11, R11, RZ, P2 ;  /* 0x000000ff0b0b7208 */ /* 0x000fc40001000000 */
[----:B------:R-:W-:Y:S02]  /*fb10*/  LOP3.LUT P2, RZ, R16, 0x4, RZ, 0xc0, !PT ;  /* 0x0000000410ff7812 */ /* 0x000fe4000784c0ff */
[----:B------:R-:W-:Y:S01]  /*fb20*/  FSEL R58, R58, -INF , !P0 ;  /* 0xff8000003a3a7808 */ /* 0x000fe20004000000 */
        /* <DEDUP_REMOVED lines=39> */
[----:B------:R-:W-:Y:S01]  /*fda0*/  FFMA.FTZ R69, R2, R69, -R11 ;  /* 0x0000004502457223 */ /* 0x000fe2000001080b */
[----:B------:R-:W-:Y:S01]  /*fdb0*/  FMNMX.FTZ R11, R122, R3, !PT ;  /* 0x000000037a0b7209 */ /* 0x000fe20007810000 */
[----:B------:R-:W-:Y:S01]  /*fdc0*/  MUFU.EX2 R120, R120 ;  /* 0x0000007800787308 */ /* 0x000fe20000000800 */
[----:B------:R-:W-:-:S02]  /*fdd0*/  LOP3.LUT P0, RZ, R17, 0x40, RZ, 0xc0, !PT ;  /* 0x0000004011ff7812 */ /* 0x000fc4000780c0ff */
[----:B------:R-:W-:Y:S02]  /*fde0*/  FMNMX.FTZ R11, R123, R11, !PT ;  /* 0x0000000b7b0b7209 */ /* 0x000fe40007810000 */
[----:B------:R-:W-:Y:S02]  /*fdf0*/  FSEL R59, R59, -INF , !P2 ;  /* 0xff8000003b3b7808 */ /* 0x000fe40005000000 */
[----:B------:R-:W-:Y:S01]  /*fe00*/  FMNMX.FTZ R11, R126, R11, !PT ;  /* 0x0000000b7e0b7209 */ /* 0x000fe20007810000 */
[----:B------:R-:W2:Y:S01]  /*fe10*/  MUFU.EX2 R8, R8 ;  /* 0x0000000800087308 */ /* 0x000ea20000000800 */
[----:B------:R-:W-:Y:S02]  /*fe20*/  FSEL R62, R62, -INF , !P0 ;  /* 0xff8000003e3e7808 */ /* 0x000fe40004000000 */
[----:B------:R-:W-:Y:S02]  /*fe30*/  FMNMX.FTZ R11, R127, R11, !PT ;  /* 0x0000000b7f0b7209 */ /* 0x000fe40007810000 */
[----:B------:R-:W-:-:S02]  /*fe40*/  ISETP.LT.OR P6, PT, R136, 0x99, P6 ;  /* 0x000000998800780c */ /* 0x000fc400037c1670 */
[----:B------:R-:W-:Y:S01]  /*fe50*/  FMNMX.FTZ R11, R130, R11, !PT ;  /* 0x0000000b820b7209 */ /* 0x000fe20007810000 */
[----:B------:R-:W0:Y:S01]  /*fe60*/  MUFU.EX2 R121, R121 ;  /* 0x0000007900797308 */ /* 0x000e220000000800 */
[----:B------:R-:W-:Y:S02]  /*fe70*/  FSEL R67, R67, -INF , !P5 ;  /* 0xff80000043437808 */ /* 0x000fe40006800000 */
[----:B------:R-:W-:Y:S02]  /*fe80*/  FMNMX.FTZ R11, R131, R11, !PT ;  /* 0x0000000b830b7209 */ /* 0x000fe40007810000 */
[----:B------:R-:W-:Y:S02]  /*fe90*/  ISETP.LT.OR P1, PT, R136, 0x9a, P1 ;  /* 0x0000009a8800780c */ /* 0x000fe40000f21670 */
[----:B------:R-:W-:Y:S01]  /*fea0*/  FMNMX.FTZ R11, R134, R11, !PT ;  /* 0x0000000b860b7209 */ /* 0x000fe20007810000 */
[----:B------:R-:W1:Y:S01]  /*feb0*/  MUFU.EX2 R124, R124 ;  /* 0x0000007c007c7308 */ /* 0x000e620000000800 */
[----:B------:R-:W-:-:S02]  /*fec0*/  FSEL R70, R70, -INF , !P6 ;  /* 0xff80000046467808 */ /* 0x000fc40007000000 */
[----:B------:R-:W-:Y:S02]  /*fed0*/  FMNMX.FTZ R11, R135, R11, !PT ;  /* 0x0000000b870b7209 */ /* 0x000fe40007810000 */
[----:B------:R-:W-:Y:S02]  /*fee0*/  FSEL R71, R71, -INF , !P1 ;  /* 0xff80000047477808 */ /* 0x000fe40004800000 */
[----:B------:R-:W-:Y:S01]  /*fef0*/  FMNMX.FTZ R11, R106, R11, !PT ;  /* 0x0000000b6a0b7209 */ /* 0x000fe20007810000 */
[----:B------:R-:W3:Y:S01]  /*ff00*/  MUFU.EX2 R125, R125 ;  /* 0x0000007d007d7308 */ /* 0x000ee20000000800 */
[----:B------:R-:W-:Y:S02]  /*ff10*/  LOP3.LUT P0, RZ, R17, 0x20, RZ, 0xc0, !PT ;  /* 0x0000002011ff7812 */ /* 0x000fe4000780c0ff */
[----:B------:R-:W-:-:S04]  /*ff20*/  FMNMX.FTZ R11, R107, R11, !PT ;  /* 0x0000000b6b0b7209 */ /* 0x000fc80007810000 */
[----:B------:R-:W-:Y:S01]  /*ff30*/  FMNMX.FTZ R11, R110, R11, !PT ;  /* 0x0000000b6e0b7209 */ /* 0x000fe20007810000 */
[----:B------:R-:W4:Y:S03]  /*ff40*/  MUFU.EX2 R128, R128 ;  /* 0x0000008000807308 */ /* 0x000f260000000800 */
[----:B------:R-:W-:-:S04]  /*ff50*/  FMNMX.FTZ R11, R111, R11, !PT ;  /* 0x0000000b6f0b7209 */ /* 0x000fc80007810000 */
[----:B------:R-:W-:Y:S01]  /*ff60*/  FMNMX.FTZ R11, R114, R11, !PT ;  /* 0x0000000b720b7209 */ /* 0x000fe20007810000 */
[----:B------:R-:W5:Y:S03]  /*ff70*/  MUFU.EX2 R129, R129 ;  /* 0x0000008100817308 */ /* 0x000f660000000800 */
[----:B------:R-:W-:-:S04]  /*ff80*/  FMNMX.FTZ R11, R115, R11, !PT ;  /* 0x0000000b730b7209 */ /* 0x000fc80007810000 */
[----:B------:R-:W-:Y:S01]  /*ff90*/  FMNMX.FTZ R11, R118, R11, !PT ;  /* 0x0000000b760b7209 */ /* 0x000fe20007810000 */
[----:B------:R-:W5:Y:S03]  /*ffa0*/  MUFU.EX2 R132, R132 ;  /* 0x0000008400847308 */ /* 0x000f660000000800 */
        /* <DEDUP_REMOVED lines=36> */
[----:B------:R-:W-:-:S05]  /*101f0*/  FMNMX.FTZ R11, R71, R11, !PT ;  /* 0x0000000b470b7209 */ /* 0x000fca0007810000 */
[----:B------:R-:W2:Y:S01]  /*10200*/  SHFL.BFLY PT, R12, R11, 0x2, 0x1f ;  /* 0x0c401f000b0c7f89 */ /* 0x000ea200000e0000 */
        /* <DEDUP_REMOVED lines=9> */
[----:B--2---:R-:W-:-:S04]  /*102a0*/  FMNMX.FTZ R11, R11, R12, !PT ;  /* 0x0000000c0b0b7209 */ /* 0x004fc80007810000 */
[----:B------:R-:W-:-:S03]  /*102b0*/  FSETP.NEU.FTZ.AND P1, PT, R11, -INF , PT ;  /* 0xff8000000b00780b */ /* 0x000fc60003f3d000 */
[----:B------:R-:W-:Y:S01]  /*102c0*/  MUFU.EX2 R76, R76 ;  /* 0x0000004c004c7308 */ /* 0x000fe20000000800 */
[----:B------:R-:W-:-:S05]  /*102d0*/  FSEL R12, R11, RZ, P1 ;  /* 0x000000ff0b0c7208 */ /* 0x000fca0000800000 */
[----:B------:R-:W-:Y:S01]  /*102e0*/  FADD.FTZ R3, -R12, R3 ;  /* 0x000000030c037221 */ /* 0x000fe20000010100 */
[----:B------:R-:W-:-:S01]  /*102f0*/  FFMA.FTZ R12, R2, R11, -8 ;  /* 0xc1000000020c7423 */ /* 0x000fc2000001000b */
[----:B------:R-:W-:Y:S02]  /*10300*/  MUFU.EX2 R77, R77 ;  /* 0x0000004d004d7308 */ /* 0x000fe40000000800 */
[----:B------:R-:W-:Y:S02]  /*10310*/  FMUL.FTZ R3, R2, R3 ;  /* 0x0000000302037220 */ /* 0x000fe40000410000 */
[----:B------:R-:W-:Y:S01]  /*10320*/  FSEL R13, R12, RZ, P1 ;  /* 0x000000ff0c0d7208 */ /* 0x000fe20000800000 */
[----:B------:R-:W-:-:S03]  /*10330*/  FFMA.FTZ R12, R8, R137, R120 ;  /* 0x00000089080c7223 */ /* 0x000fc60000010078 */
[----:B------:R-:W-:Y:S01]  /*10340*/  MUFU.EX2 R3, R3 ;  /* 0x0000000300037308 */ /* 0x000fe20000000800 */
[----:B------:R-:W-:-:S01]  /*10350*/  FFMA.FTZ R122, R2, R122, -R13 ;  /* 0x0000007a027a7223 */ /* 0x000fc2000001080d */
[----:B0-----:R-:W-:Y:S01]  /*10360*/  FADD.FTZ R12, R121, R12 ;  /* 0x0000000c790c7221 */ /* 0x001fe20000010000 */
[----:B------:R-:W-:-:S01]  /*10370*/  FFMA.FTZ R123, R2, R123, -R13 ;  /* 0x0000007b027b7223 */ /* 0x000fc2000001080d */
[C-C-:B------:R-:W-:Y:S01]  /*10380*/  FFMA.FTZ R126, R2.reuse, R126, -R13.reuse ;  /* 0x0000007e027e7223 */ /* 0x140fe2000001080d */
[----:B------:R-:W-:-:S01]  /*10390*/  FFMA.FTZ R127, R2, R127, -R13 ;  /* 0x0000007f027f7223 */ /* 0x000fc2000001080d */
[----:B-1----:R-:W-:Y:S01]  /*103a0*/  FADD.FTZ R12, R124, R12 ;  /* 0x0000000c7c0c7221 */ /* 0x002fe20000010000 */
[----:B------:R-:W-:-:S01]  /*103b0*/  FFMA.FTZ R130, R2, R130, -R13 ;  /* 0x0000008202827223 */ /* 0x000fc2000001080d */
[----:B------:R-:W0:Y:S01]  /*103c0*/  MUFU.EX2 R122, R122 ;  /* 0x0000007a007a7308 */ /* 0x000e220000000800 */
[----:B------:R-:W-:-:S01]  /*103d0*/  FFMA.FTZ R131, R2, R131, -R13 ;  /* 0x0000008302837223 */ /* 0x000fc2000001080d */
[----:B---3--:R-:W-:Y:S01]  /*103e0*/  FADD.FTZ R12, R125, R12 ;  /* 0x0000000c7d0c7221 */ /* 0x008fe20000010000 */
[----:B------:R-:W-:-:S01]  /*103f0*/  FFMA.FTZ R134, R2, R134, -R13 ;  /* 0x0000008602867223 */ /* 0x000fc2000001080d */
[C-C-:B------:R-:W-:Y:S01]  /*10400*/  FFMA.FTZ R135, R2.reuse, R135, -R13.reuse ;  /* 0x0000008702877223 */ /* 0x140fe2000001080d */
[----:B------:R-:W-:-:S01]  /*10410*/  FFMA.FTZ R106, R2, R106, -R13 ;  /* 0x0000006a026a7223 */ /* 0x000fc2000001080d */
[----:B----4-:R-:W-:Y:S01]  /*10420*/  FADD.FTZ R12, R128, R12 ;  /* 0x0000000c800c7221 */ /* 0x010fe20000010000 */
[----:B------:R-:W-:-:S01]  /*10430*/  FFMA.FTZ R107, R2, R107, -R13 ;  /* 0x0000006b026b7223 */ /* 0x000fc2000001080d */
[----:B------:R-:W1:Y:S01]  /*10440*/  MUFU.EX2 R123, R123 ;  /* 0x0000007b007b7308 */ /* 0x000e620000000800 */
[----:B------:R-:W-:-:S01]  /*10450*/  FFMA.FTZ R110, R2, R110, -R13 ;  /* 0x0000006e026e7223 */ /* 0x000fc2000001080d */
[----:B-----5:R-:W-:Y:S01]  /*10460*/  FADD.FTZ R12, R129, R12 ;  /* 0x0000000c810c7221 */ /* 0x020fe20000010000 */
[----:B------:R-:W-:-:S01]  /*10470*/  FFMA.FTZ R111, R2, R111, -R13 ;  /* 0x0000006f026f7223 */ /* 0x000fc2000001080d */
[C-C-:B------:R-:W-:Y:S01]  /*10480*/  FFMA.FTZ R114, R2.reuse, R114, -R13.reuse ;  /* 0x0000007202727223 */ /* 0x140fe2000001080d */
[----:B------:R-:W-:-:S01]  /*10490*/  FFMA.FTZ R115, R2, R115, -R13 ;  /* 0x0000007302737223 */ /* 0x000fc2000001080d */
[----:B------:R-:W-:Y:S01]  /*104a0*/  FADD.FTZ R12, R132, R12 ;  /* 0x0000000c840c7221 */ /* 0x000fe20000010000 */
[----:B------:R-:W-:-:S01]  /*104b0*/  FFMA.FTZ R118, R2, R118, -R13 ;  /* 0x0000007602767223 */ /* 0x000fc2000001080d */
[----:B------:R-:W2:Y:S01]  /*104c0*/  MUFU.EX2 R126, R126 ;  /* 0x0000007e007e7308 */ /* 0x000ea20000000800 */
[----:B0-----:R-:W-:-:S01]  /*104d0*/  FFMA.FTZ R21, R3, R21, R122 ;  /* 0x0000001503157223 */ /* 0x001fc2000001007a */
[----:B------:R-:W-:Y:S01]  /*104e0*/  FADD.FTZ R12, R133, R12 ;  /* 0x0000000c850c7221 */ /* 0x000fe20000010000 */
[----:B------:R-:W-:-:S01]  /*104f0*/  FFMA.FTZ R119, R2, R119, -R13 ;  /* 0x0000007702777223 */ /* 0x000fc2000001080d */
[C-C-:B------:R-:W-:Y:S01]  /*10500*/  FFMA.FTZ R90, R2.reuse, R90, -R13.reuse ;  /* 0x0000005a025a7223 */ /* 0x140fe2000001080d */
[----:B------:R-:W-:-:S01]  /*10510*/  FFMA.FTZ R91, R2, R91, -R13 ;  /* 0x0000005b025b7223 */ /* 0x000fc2000001080d */
[----:B------:R-:W-:Y:S01]  /*10520*/  FADD.FTZ R12, R104, R12 ;  /* 0x0000000c680c7221 */ /* 0x000fe20000010000 */
        /* <DEDUP_REMOVED lines=44> */
[----:B------:R-:W-:-:S03]  /*107f0*/  FFMA.FTZ R13, R2, R71, -R13 ;  /* 0x00000047020d7223 */ /* 0x000fc6000001080d */
        /* <DEDUP_REMOVED lines=15> */
[----:B------:R-:W-:-:S06]  /*108f0*/  FADD.FTZ R12, R77, R12 ;  /* 0x0000000c4d0c7221 */ /* 0x000fcc0000010000 */
        /* <DEDUP_REMOVED lines=67> */
[----:B--2---:R-:W-:-:S05]  /*10d30*/  FADD.FTZ R12, R69, R12 ;  /* 0x0000000c450c7221 */ /* 0x004fca0000010000 */
[----:B------:R2:W-:Y:S02]  /*10d40*/  STL [R1], R12 ;  /* 0x0000000c01007387 */ /* 0x0005e40000100800 */
[----:B------:R-:W3:Y:S01]  /*10d50*/  MUFU.EX2 R63, R63 ;  /* 0x0000003f003f7308 */ /* 0x000ee20000000800 */
[----:B0-----:R-:W-:-:S07]  /*10d60*/  FADD.FTZ R21, R59, R21 ;  /* 0x000000153b157221 */ /* 0x001fce0000010000 */
[----:B------:R-:W0:Y:S01]  /*10d70*/  MUFU.EX2 R66, R66 ;  /* 0x0000004200427308 */ /* 0x000e220000000800 */
[----:B-1----:R-:W-:-:S07]  /*10d80*/  FADD.FTZ R21, R62, R21 ;  /* 0x000000153e157221 */ /* 0x002fce0000010000 */
[----:B------:R-:W1:Y:S01]  /*10d90*/  MUFU.EX2 R67, R67 ;  /* 0x0000004300437308 */ /* 0x000e620000000800 */
[----:B---3--:R-:W-:-:S07]  /*10da0*/  FADD.FTZ R21, R63, R21 ;  /* 0x000000153f157221 */ /* 0x008fce0000010000 */
[----:B------:R-:W3:Y:S01]  /*10db0*/  MUFU.EX2 R70, R70 ;  /* 0x0000004600467308 */ /* 0x000ee20000000800 */
[----:B0-----:R-:W-:-:S07]  /*10dc0*/  FADD.FTZ R21, R66, R21 ;  /* 0x0000001542157221 */ /* 0x001fce0000010000 */
[----:B------:R-:W0:Y:S01]  /*10dd0*/  MUFU.EX2 R13, R13 ;  /* 0x0000000d000d7308 */ /* 0x000e220000000800 */
[----:B-1----:R-:W-:-:S04]  /*10de0*/  FADD.FTZ R21, R67, R21 ;  /* 0x0000001543157221 */ /* 0x002fc80000010000 */
[----:B---3--:R-:W-:-:S04]  /*10df0*/  FADD.FTZ R21, R70, R21 ;  /* 0x0000001546157221 */ /* 0x008fc80000010000 */
[----:B0-----:R-:W-:Y:S01]  /*10e00*/  FADD.FTZ R21, R13, R21 ;  /* 0x000000150d157221 */ /* 0x001fe20000010000 */
[----:B--2---:R-:W-:Y:S06]  /*10e10*/  @!P0 BRA `(.L_x_1492) ;  /* 0x0000000000048947 */ /* 0x004fec0003800000 */
[----:B------:R-:W-:Y:S01]  /*10e20*/  BPT.TRAP 0x1 ;  /* 0x000000040000795c */ /* 0x000fe20000300000 */
.L_x_1492:
[----:B------:R-:W2:Y:S01]  /*10e30*/  LDL R12, [R1+0x30] ;  /* 0x00003000010c7983 */ /* 0x000ea20000100800 */
[----:B------:R-:W-:Y:S01]  /*10e40*/  VIADD R20, R20, 0x13260 ;  /* 0x0001326014147836 */ /* 0x000fe20000000000 */
[----:B------:R-:W-:-:S04]  /*10e50*/  F2FP.SATFINITE.E4M3.F32.PACK_AB_MERGE_C R124, R125, R124, RZ ;  /* 0x0000007c7d7c723e */ /* 0x000fc800048070ff */
[----:B------:R-:W-:Y:S02]  /*10e60*/  PRMT R20, R142, 0x654, R20 ;  /* 0x000006548e147816 */ /* 0x000fe40000000014 */
[----:B------:R-:W-:Y:S02]  /*10e70*/  F2FP.SATFINITE.E4M3.F32.PACK_AB_MERGE_C R126, R127, R126, RZ ;  /* 0x0000007e7f7e723e */ /* 0x000fe400048070ff */
[----:B------:R-:W-:Y:S01]  /*10e80*/  F2FP.SATFINITE.E4M3.F32.PACK_AB_MERGE_C R132, R133, R132, RZ ;  /* 0x000000848584723e */ /* 0x000fe200048070ff */
[----:B------:R0:W-:Y:S01]  /*10e90*/  SYNCS.ARRIVE.TRANS64.RED.A1T0 RZ, [R20+URZ], RZ ;  /* 0x000000ff14ff79a7 */ /* 0x0001e2000810043f */
        /* <DEDUP_REMOVED lines=73> */
[C---:B--2---:R-:W-:Y:S01]  /*11330*/  ISETP.GT.AND P1, PT, R0.reuse, R12, PT ;  /* 0x0000000c0000720c */ /* 0x044fe20003f24270 */
[----:B------:R-:W-:-:S12]  /*11340*/  VIADD R0, R0, 0xffffffff ;  /* 0xffffffff00007836 */ /* 0x000fd80000000000 */
[----:B0-----:R-:W-:Y:S05]  /*11350*/  @P1 BRA `(.L_x_1493) ;  /* 0xffffffbc00541947 */ /* 0x001fea000383ffff */
[----:B------:R-:W-:Y:S05]  /*11360*/  BSYNC B0 ;  /* 0x0000000000007941 */ /* 0x000fea0003800000 */
.L_x_1472:
[----:B------:R0:W-:Y:S01]  /*11370*/  STL [R1+0x18], R24 ;  /* 0x0000181801007387 */ /* 0x0001e20000100800 */
[----:B------:R-:W-:Y:S02]  /*11380*/  IMAD.MOV.U32 R3, RZ, RZ, R11 ;  /* 0x000000ffff037224 */ /* 0x000fe400078e000b */
[----:B------:R-:W-:Y:S01]  /*11390*/  IMAD.MOV.U32 R8, RZ, RZ, R10 ;  /* 0x000000ffff087224 */ /* 0x000fe200078e000a */
[----:B------:R0:W-:Y:S01]  /*113a0*/  STL [R1+0x1c], R25 ;  /* 0x00001c1901007387 */ /* 0x0001e20000100800 */
[----:B------:R-:W-:Y:S02]  /*113b0*/  IMAD.MOV.U32 R23, RZ, RZ, R15 ;  /* 0x000000ffff177224 */ /* 0x000fe400078e000f */
[----:B------:R-:W-:-:S07]  /*113c0*/  IMAD.MOV.U32 R156, RZ, RZ, R14 ;  /* 0x000000ffff9c7224 */ /* 0x000fce00078e000e */
.L_x_1471:
[----:B------:R-:W-:Y:S05]  /*113d0*/  BSYNC B1 ;  /* 0x0000000000017941 */ /* 0x000fea0003800000 */
.L_x_1470:
[----:B------:R-:W2:Y:S01]  /*113e0*/  LDL R10, [R1+0x34] ;  /* 0x00003400010a7983 */ /* 0x000ea20000100800 */
[----:B------:R-:W1:Y:S03]  /*113f0*/  LDC R11, c[0x0][0x448] ;  /* 0x00011200ff0b7b82 */ /* 0x000e660000000800 */
[----:B------:R-:W3:Y:S04]  /*11400*/  LDL R15, [R1+0x4] ;  /* 0x00000400010f7983 */ /* 0x000ee80000100800 */
[----:B------:R-:W3:Y:S01]  /*11410*/  LDL R13, [R1+0xc] ;  /* 0x00000c00010d7983 */ /* 0x000ee20000100800 */
[----:B------:R-:W4:Y:S01]  /*11420*/  LDC R14, c[0x0][0x9e4] ;  /* 0x00027900ff0e7b82 */ /* 0x000f220000000800 */
[----:B------:R-:W-:-:S02]  /*11430*/  LOP3.LUT R17, R17, 0xfffffff7, RZ, 0xc0, !PT ;  /* 0xfffffff711117812 */ /* 0x000fc400078ec0ff */
[----:B-1----:R-:W-:-:S13]  /*11440*/  ISETP.NE.AND P1, PT, R11, 0x1, PT ;  /* 0x000000010b00780c */ /* 0x002fda0003f25270 */
[----:B------:R-:W1:Y:S01]  /*11450*/  @P1 LDC R11, c[0x0][0x44c] ;  /* 0x00011300ff0b1b82 */ /* 0x000e620000000800 */
[----:B------:R-:W-:-:S04]  /*11460*/  @P1 LOP3.LUT R17, R17, 0x8, RZ, 0xfc, !PT ;  /* 0x0000000811111812 */ /* 0x000fc800078efcff */
[----:B------:R-:W-:-:S03]  /*11470*/  LOP3.LUT R17, R17, 0xffffffef, RZ, 0xc0, !PT ;  /* 0xffffffef11117812 */ /* 0x000fc600078ec0ff */
[----:B------:R-:W5:Y:S01]  /*11480*/  @P1 LDC R12, c[0x0][0x450] ;  /* 0x00011400ff0c1b82 */ /* 0x000f620000000800 */
[----:B--2---:R-:W-:-:S04]  /*11490*/  VIADD R10, R10, 0xbf ;  /* 0x000000bf0a0a7836 */ /* 0x004fc80000000000 */
[----:B-1----:R-:W-:Y:S01]  /*114a0*/  @P1 IMAD.HI.U32 R11, R10, R11, RZ ;  /* 0x0000000b0a0b1227 */ /* 0x002fe200078e00ff */
[----:B---3--:R-:W-:-:S04]  /*114b0*/  IADD3 R13, R13, 0x1, -R15 ;  /* 0x000000010d0d7810 */ /* 0x008fc80007ffe80f */
[----:B-----5:R-:W-:Y:S02]  /*114c0*/  @P1 SHF.R.U32.HI R10, RZ, R12, R11 ;  /* 0x0000000cff0a1219 */ /* 0x020fe4000001160b */
[----:B----4-:R-:W-:-:S03]  /*114d0*/  ISETP.GE.AND P1, PT, R14, 0x1, PT ;  /* 0x000000010e00780c */ /* 0x010fc60003f26270 */
[----:B------:R-:W-:-:S04]  /*114e0*/  IMAD.IADD R10, R13, 0x1, R10 ;  /* 0x000000010d0a7824 */ /* 0x000fc800078e020a */
[----:B------:R-:W-:-:S06]  /*114f0*/  IMAD.IADD R12, R10, 0x1, -R9 ;  /* 0x000000010a0c7824 */ /* 0x000fcc00078e0a09 */
[----:B------:R-:W-:Y:S01]  /*11500*/  @P1 LOP3.LUT R17, R17, 0x10, RZ, 0xfc, !PT ;  /* 0x0000001011111812 */ /* 0x000fe200078efcff */
[----:B------:R-:W-:Y:S06]  /*11510*/  @!P1 BRA `(.L_x_1494) ;  /* 0x0000000000489947 */ /* 0x000fec0003800000 */
[----:B------:R-:W-:Y:S01]  /*11520*/  IMAD.MOV.U32 R9, RZ, RZ, R10 ;  /* 0x000000ffff097224 */ /* 0x000fe200078e000a */
[----:B------:R-:W-:Y:S04]  /*11530*/  BSSY B0, `(.L_x_1495) ;  /* 0x000000e000007945 */ /* 0x000fe80003800000 */
[----:B------:R-:W-:-:S13]  /*11540*/  ISETP.GT.AND P1, PT, R9, -0x1, PT ;  /* 0xffffffff0900780c */ /* 0x000fda0003f24270 */
[----:B------:R-:W-:Y:S05]  /*11550*/  @P1 BRA `(.L_x_1496) ;  /* 0x00000000001c1947 */ /* 0x000fea0003800000 */
[----:B------:R-:W-:Y:S02]  /*11560*/  ISETP.NE.AND P1, PT, R14, 0x1, PT ;  /* 0x000000010e00780c */ /* 0x000fe40003f25270 */
[----:B------:R-:W-:-:S11]  /*11570*/  LOP3.LUT R9, RZ, R9, RZ, 0x33, !PT ;  /* 0x00000009ff097212 */ /* 0x000fd600078e33ff */
[----:B------:R-:W1:Y:S02]  /*11580*/  @P1 LDC.64 R10, c[0x0][0x9e8] ;  /* 0x00027a00ff0a1b82 */ /* 0x000e640000000a00 */
[----:B-1----:R-:W-:-:S05]  /*11590*/  @P1 IMAD.HI.U32 R10, R9, R10, RZ ;  /* 0x0000000a090a1227 */ /* 0x002fca00078e00ff */
[----:B------:R-:W-:-:S04]  /*115a0*/  @P1 SHF.R.U32.HI R9, RZ, R11, R10 ;  /* 0x0000000bff091219 */ /* 0x000fc8000001160a */
[----:B------:R-:W-:Y:S01]  /*115b0*/  LOP3.LUT R9, RZ, R9, RZ, 0x33, !PT ;  /* 0x00000009ff097212 */ /* 0x000fe200078e33ff */
[----:B------:R-:W-:Y:S06]  /*115c0*/  BRA `(.L_x_1497) ;  /* 0x0000000000107947 */ /* 0x000fec0003800000 */
.L_x_1496:
[----:B------:R-:W-:-:S13]  /*115d0*/  ISETP.NE.AND P1, PT, R14, 0x1, PT ;  /* 0x000000010e00780c */ /* 0x000fda0003f25270 */
[----:B------:R-:W1:Y:S02]  /*115e0*/  @P1 LDC.64 R10, c[0x0][0x9e8] ;  /* 0x00027a00ff0a1b82 */ /* 0x000e640000000a00 */
[----:B-1----:R-:W-:-:S05]  /*115f0*/  @P1 IMAD.HI.U32 R10, R9, R10, RZ ;  /* 0x0000000a090a1227 */ /* 0x002fca00078e00ff */
[----:B------:R-:W-:-:S07]  /*11600*/  @P1 SHF.R.U32.HI R9, RZ, R11, R10 ;  /* 0x0000000bff091219 */ /* 0x000fce000001160a */
.L_x_1497:
[----:B------:R-:W-:Y:S05]  /*11610*/  BSYNC B0 ;  /* 0x0000000000007941 */ /* 0x000fea0003800000 */
.L_x_1495:
[----:B------:R-:W-:-:S05]  /*11620*/  IMAD R9, R9, R14, RZ ;  /* 0x0000000e09097224 */ /* 0x000fca00078e02ff */
[----:B------:R-:W-:-:S07]  /*11630*/  VIMNMX R12, R12, R9, !PT ;  /* 0x000000090c0c7248 */ /* 0x000fce0007fe0100 */
.L_x_1494:
[----:B------:R-:W2:Y:S01]  /*11640*/  LDL R10, [R1+0x48] ;  /* 0x00004800010a7983 */ /* 0x000ea20000100800 */
[----:B------:R-:W-:Y:S01]  /*11650*/  VIADD R12, R12, 0x9f ;  /* 0x0000009f0c0c7836 */ /* 0x000fe20000000000 */
[----:B------:R-:W-:Y:S03]  /*11660*/  BSSY B0, `(.L_x_1498) ;  /* 0x000025e000007945 */ /* 0x000fe60003800000 */
[----:B------:R-:W-:-:S05]  /*11670*/  IMAD.HI R12, R12, 0x66666667, RZ ;  /* 0x666666670c0c7827 */ /* 0x000fca00078e02ff */
[----:B------:R-:W-:-:S04]  /*11680*/  SHF.R.U32.HI R9, RZ, 0x1f, R12 ;  /* 0x0000001fff097819 */ /* 0x000fc8000001160c */
[----:B------:R-:W-:-:S04]  /*11690*/  LEA.HI.SX32 R9, R12, R9, 0x1a ;  /* 0x000000090c097211 */ /* 0x000fc800078fd2ff */
[----:B--2---:R-:W-:-:S04]  /*116a0*/  VIMNMX R10, R10, R9, !PT ;  /* 0x000000090a0a7248 */ /* 0x004fc80007fe0100 */
[----:B------:R-:W-:Y:S01]  /*116b0*/  ISETP.GE.AND P1, PT, R0, R10, PT ;  /* 0x0000000a0000720c */ /* 0x000fe20003f26270 */
[----:B------:R1:W-:-:S12]  /*116c0*/  STL [R1+0x30], R10 ;  /* 0x0000300a01007387 */ /* 0x0003d80000100800 */
[----:B-1----:R-:W-:Y:S05]  /*116d0*/  @!P1 BRA `(.L_x_1499) ;  /* 0x0000002400589947 */ /* 0x002fea0003800000 */
[----:B------:R-:W-:Y:S01]  /*116e0*/  BSSY B1, `(.L_x_1499) ;  /* 0x0000255000017945 */ /* 0x000fe20003800000 */
[----:B------:R-:W-:Y:S02]  /*116f0*/  IMAD.MOV.U32 R9, RZ, RZ, R3 ;  /* 0x000000ffff097224 */ /* 0x000fe400078e0003 */
[----:B------:R-:W-:Y:S02]  /*11700*/  IMAD.MOV.U32 R12, RZ, RZ, R8 ;  /* 0x000000ffff0c7224 */ /* 0x000fe400078e0008 */
[----:B------:R-:W-:Y:S02]  /*11710*/  IMAD.MOV.U32 R13, RZ, RZ, R156 ;  /* 0x000000ffff0d7224 */ /* 0x000fe400078e009c */
[----:B------:R-:W-:-:S07]  /*11720*/  IMAD.MOV.U32 R20, RZ, RZ, R23 ;  /* 0x000000ffff147224 */ /* 0x000fce00078e0017 */
.L_x_1512:
[----:B------:R-:W-:-:S05]  /*11730*/  VIADD R3, R20, 0x1 ;  /* 0x0000000114037836 */ /* 0x000fca0000000000 */
[----:B------:R-:W-:-:S04]  /*11740*/  ISETP.NE.AND P1, PT, R3, 0x2, PT ;  /* 0x000000020300780c */ /* 0x000fc80003f25270 */
[----:B------:R-:W-:Y:S02]  /*11750*/  SEL R3, R3, RZ, P1 ;  /* 0x000000ff03037207 */ /* 0x000fe40000800000 */
[----:B------:R-:W-:-:S03]  /*11760*/  SEL R156, RZ, 0x1, P1 ;  /* 0x00000001ff9c7807 */ /* 0x000fc60000800000 */
[----:B------:R-:W-:Y:S01]  /*11770*/  IMAD.MOV.U32 R23, RZ, RZ, R3 ;  /* 0x000000ffff177224 */ /* 0x000fe200078e0003 */
[----:B------:R-:W-:Y:S01]  /*11780*/  LOP3.LUT R156, R13, R156, RZ, 0x3c, !PT ;  /* 0x0000009c0d9c7212 */ /* 0x000fe200078e3cff */
[----:B------:R-:W-:Y:S06]  /*11790*/  @!P0 BRA `(.L_x_1500) ;  /* 0x0000000000048947 */ /* 0x000fec0003800000 */
[----:B------:R-:W-:Y:S01]  /*117a0*/  BPT.TRAP 0x1 ;  /* 0x000000040000795c */ /* 0x000fe20000300000 */
.L_x_1500:
[----:B------:R-:W-:Y:S01]  /*117b0*/  IMAD R8, R23, 0x8, R22 ;  /* 0x0000000817087824 */ /* 0x000fe200078e0216 */
[----:B------:R-:W-:-:S04]  /*117c0*/  SHF.L.U32 R11, R156, 0x1f, RZ ;  /* 0x0000001f9c0b7819 */ /* 0x000fc800000006ff */
[----:B------:R1:W2:Y:S01]  /*117d0*/  SYNCS.PHASECHK.TRANS64.TRYWAIT P1, [R8+URZ+0x13230], R11 ;  /* 0x0132300b080075a7 */ /* 0x0002a2000802017f */
[----:B------:R-:W-:Y:S05]  /*117e0*/  @!P0 BRA `(.L_x_1501) ;  /* 0x0000000000048947 */ /* 0x000fea0003800000 */
[----:B------:R-:W-:Y:S01]  /*117f0*/  BPT.TRAP 0x1 ;  /* 0x000000040000795c */ /* 0x000fe20000300000 */
.L_x_1501:
[----:B------:R-:W0:Y:S01]  /*11800*/  LDL R10, [R1+0x38] ;  /* 0x00003800010a7983 */ /* 0x000e220000100800 */
[----:B------:R-:W-:Y:S01]  /*11810*/  BSSY B2, `(.L_x_1502) ;  /* 0x0000007000027945 */ /* 0x000fe20003800000 */
[----:B0-----:R-:W-:-:S04]  /*11820*/  IMAD R25, R23, 0x280, R10 ;  /* 0x0000028017197824 */ /* 0x001fc800078e020a */
[C---:B------:R-:W-:Y:S02]  /*11830*/  VIADD R14, R25.reuse, 0x80 ;  /* 0x00000080190e7836 */ /* 0x040fe40000000000 */
[----:B------:R-:W-:Y:S01]  /*11840*/  VIADD R24, R25, 0x100 ;  /* 0x0000010019187836 */ /* 0x000fe20000000000 */
[----:B--2---:R-:W-:Y:S06]  /*11850*/  @P1 BRA `(.L_x_1503) ;  /* 0x0000000000081947 */ /* 0x004fec0003800000 */
[----:B------:R-:W0:Y:S02]  /*11860*/  SYNCS.PHASECHK.TRANS64.TRYWAIT P1, [R8+URZ+0x13230], R11 ;  /* 0x0132300b080075a7 */ /* 0x000e24000802017f */
[----:B0-----:R-:W-:Y:S05]  /*11870*/  @!P1 BRA `(.L_x_1504) ;  /* 0x0000012c00949947 */ /* 0x001fea0003800000 */
.L_x_1503:
[----:B------:R-:W-:Y:S05]  /*11880*/  BSYNC B2 ;  /* 0x0000000000027941 */ /* 0x000fea0003800000 */
.L_x_1502:
[----:B------:R-:W-:Y:S01]  /*11890*/  IMAD.MOV.U32 R10, RZ, RZ, R25 ;  /* 0x000000ffff0a7224 */ /* 0x000fe200078e0019 */
[----:B------:R-:W-:Y:S01]  /*118a0*/  R2UR UR16, R4 ;  /* 0x00000000041072ca */ /* 0x000fe200000e0000 */
[----:B01----:R-:W-:Y:S01]  /*118b0*/  IMAD.MOV.U32 R11, RZ, RZ, -0x7fffffe0 ;  /* 0x80000020ff0b7424 */ /* 0x003fe200078e00ff */
[----:B------:R-:W-:Y:S01]  /*118c0*/  R2UR UR17, R5 ;  /* 0x00000000051172ca */ /* 0x000fe200000e0000 */
[----:B------:R-:W-:Y:S01]  /*118d0*/  WARPGROUP.ARRIVE ;  /* 0x00000000000079c5 */ /* 0x000fe20000000000 */
[----:B------:R-:W-:Y:S01]  /*118e0*/  R2UR UR18, R10 ;  /* 0x000000000a1272ca */ /* 0x000fe200000e0000 */
[----:B------:R-:W-:Y:S01]  /*118f0*/  IMAD.MOV.U32 R15, RZ, RZ, -0x7fffffe0 ;  /* 0x80000020ff0f7424 */ /* 0x000fe200078e00ff */
[----:B------:R-:W-:Y:S01]  /*11900*/  R2UR UR19, R11 ;  /* 0x000000000b1372ca */ /* 0x000fe200000e0000 */
[----:B------:R-:W-:Y:S01]  /*11910*/  IMAD.MOV.U32 R10, RZ, RZ, R24 ;  /* 0x000000ffff0a7224 */ /* 0x000fe200078e0018 */
[----:B------:R-:W-:Y:S01]  /*11920*/  R2UR UR22, R14 ;  /* 0x000000000e1672ca */ /* 0x000fe200000e0000 */
[----:B------:R-:W-:Y:S01]  /*11930*/  VIADD R14, R25, 0x180 ;  /* 0x00000180190e7836 */ /* 0x000fe20000000000 */
[----:B------:R-:W-:Y:S01]  /*11940*/  R2UR UR23, R15 ;  /* 0x000000000f1772ca */ /* 0x000fe200000e0000 */
[----:B------:R-:W-:Y:S01]  /*11950*/  VIADD R24, R25, 0x182 ;  /* 0x0000018219187836 */ /* 0x000fe20000000000 */
[----:B------:R-:W-:-:S02]  /*11960*/  R2UR UR20, R4 ;  /* 0x00000000041472ca */ /* 0x000fc400000e0000 */
[----:B------:R-:W-:Y:S02]  /*11970*/  R2UR UR21, R5 ;  /* 0x00000000051572ca */ /* 0x000fe400000e0000 */
        /* <DEDUP_REMOVED lines=27> */
[----:B------:R-:W-:Y:S01]  /*11b30*/  R2UR UR16, R6 ;  /* 0x00000000061072ca */ /* 0x000fe200000e0000 */
[----:B------:R-:W-:Y:S01]  /*11b40*/  IMAD.MOV.U32 R11, RZ, RZ, -0x7fffffe0 ;  /* 0x80000020ff0b7424 */ /* 0x000fe200078e00ff */
        /* <DEDUP_REMOVED lines=43> */
.L_x_1505:
[----:B------:R-:W-:Y:S01]  /*11e00*/  SHF.L.U32 R8, R13, 0x1f, RZ ;  /* 0x0000001f0d087819 */ /* 0x000fe200000006ff */
[----:B------:R-:W-:-:S04]  /*11e10*/  IMAD R13, R20, 0x8, R22 ;  /* 0x00000008140d7824 */ /* 0x000fc800078e0216 */
[----:B------:R0:W1:Y:S01]  /*11e20*/  SYNCS.PHASECHK.TRANS64.TRYWAIT P1, [R13+URZ+0x13250], R8 ;  /* 0x013250080d0075a7 */ /* 0x000062000802017f */
[----:B------:R-:W-:Y:S05]  /*11e30*/  @!P0 BRA `(.L_x_1506) ;  /* 0x0000000000048947 */ /* 0x000fea0003800000 */
[----:B------:R-:W-:Y:S01]  /*11e40*/  BPT.TRAP 0x1 ;  /* 0x000000040000795c */ /* 0x000fe20000300000 */
.L_x_1506:
[----:B------:R-:W-:Y:S04]  /*11e50*/  BSSY B2, `(.L_x_1507) ;  /* 0x0000004000027945 */ /* 0x000fe80003800000 */
[----:B-1----:R-:W-:Y:S05]  /*11e60*/  @P1 BRA `(.L_x_1508) ;  /* 0x0000000000081947 */ /* 0x002fea0003800000 */
[----:B------:R-:W1:Y:S02]  /*11e70*/  SYNCS.PHASECHK.TRANS64.TRYWAIT P1, [R13+URZ+0x13250], R8 ;  /* 0x013250080d0075a7 */ /* 0x000e64000802017f */
[----:B-1----:R-:W-:Y:S05]  /*11e80*/  @!P1 BRA `(.L_x_1509) ;  /* 0x0000012800249947 */ /* 0x002fea0003800000 */
.L_x_1508:
[----:B------:R-:W-:Y:S05]  /*11e90*/  BSYNC B2 ;  /* 0x0000000000027941 */ /* 0x000fea0003800000 */
.L_x_1507:
[----:B------:R-:W2:Y:S01]  /*11ea0*/  LDL.LU R24, [R1+0x18] ;  /* 0x0000180001187983 */ /* 0x000ea20000300800 */
[----:B01----:R-:W-:Y:S02]  /*11eb0*/  VIADD R8, R22, 0x1000 ;  /* 0x0000100016087836 */ /* 0x003fe40000000000 */
[----:B------:R-:W-:Y:S01]  /*11ec0*/  IMAD.MOV.U32 R11, RZ, RZ, -0x3ffffff0 ;  /* 0xc0000010ff0b7424 */ /* 0x000fe200078e00ff */
[----:B------:R-:W2:Y:S02]  /*11ed0*/  LDL.LU R25, [R1+0x1c] ;  /* 0x00001c0001197983 */ /* 0x000ea40000300800 */
[----:B------:R-:W-:Y:S02]  /*11ee0*/  SHF.R.U32.HI R8, RZ, 0x4, R8 ;  /* 0x00000004ff087819 */ /* 0x000fe40000011608 */
[----:B------:R-:W-:Y:S02]  /*11ef0*/  R2UR UR7, R11 ;  /* 0x000000000b0772ca */ /* 0x000fe400000e0000 */
[----:B------:R-:W-:-:S04]  /*11f00*/  LOP3.LUT R8, R8, 0x3fff, RZ, 0xc0, !PT ;  /* 0x00003fff08087812 */ /* 0x000fc800078ec0ff */
[----:B------:R-:W-:-:S05]  /*11f10*/  LOP3.LUT R8, R8, 0x10000, RZ, 0xfc, !PT ;  /* 0x0001000008087812 */ /* 0x000fca00078efcff */
[----:B------:R-:W-:-:S05]  /*11f20*/  IMAD R10, R20, 0x280, R8 ;  /* 0x00000280140a7824 */ /* 0x000fca00078e0208 */
[C---:B------:R-:W-:Y:S01]  /*11f30*/  R2UR UR6, R10.reuse ;  /* 0x000000000a0672ca */ /* 0x040fe200000e0000 */
[----:B------:R-:W-:Y:S02]  /*11f40*/  VIADD R14, R10, 0x80 ;  /* 0x000000800a0e7836 */ /* 0x000fe40000000000 */
[----:B------:R-:W-:Y:S01]  /*11f50*/  IMAD.MOV.U32 R15, RZ, RZ, -0x3ffffff0 ;  /* 0xc0000010ff0f7424 */ /* 0x000fe200078e00ff */
[----:B--2---:R-:W-:-:S09]  /*11f60*/  WARPGROUP.ARRIVE ;  /* 0x00000000000079c5 */ /* 0x004fd20000000000 */
[----:B------:R-:W-:Y:S01]  /*11f70*/  QGMMA.64x64x32.F32.E4M3.E4M3 R24, R152, gdesc[UR4], R24, gsb0 ;  /* 0x00e0000498187df3 */ /* 0x000fe20008000818 */
[----:B------:R-:W-:Y:S02]  /*11f80*/  R2UR UR6, R14 ;  /* 0x000000000e0672ca */ /* 0x000fe400000e0000 */
[----:B------:R-:W-:Y:S01]  /*11f90*/  R2UR UR7, R15 ;  /* 0x000000000f0772ca */ /* 0x000fe200000e0000 */
[----:B------:R-:W-:Y:S02]  /*11fa0*/  VIADD R14, R10, 0x100 ;  /* 0x000001000a0e7836 */ /* 0x000fe40000000000 */
[----:B------:R-:W-:Y:S01]  /*11fb0*/  IMAD.MOV.U32 R15, RZ, RZ, -0x3ffffff0 ;  /* 0xc0000010ff0f7424 */ /* 0x000fe200078e00ff */
[----:B------:R-:W-:Y:S02]  /*11fc0*/  WARPGROUP.DEPBAR.LE gsb0, 0x0 ;  /* 0x00008000000079c5 */ /* 0x000fe40000010000 */
[----:B------:R-:W-:-:S07]  /*11fd0*/  WARPGROUP.ARRIVE ;  /* 0x00000000000079c5 */ /* 0x000fce0000000000 */
        /* <DEDUP_REMOVED lines=23> */
.L_x_1510:
[----:B------:R-:W2:Y:S04]  /*12150*/  LDL.LU R14, [R1] ;  /* 0x00000000010e7983 */ /* 0x000ea80000300800 */
[----:B------:R-:W3:Y:S01]  /*12160*/  LDL R20, [R1+0x14] ;  /* 0x0000140001147983 */ /* 0x000ee20000100800 */
[----:B------:R-:W-:-:S04]  /*12170*/  IMAD R3, R3, 0x8, R22 ;  /* 0x0000000803037824 */ /* 0x000fc800078e0216 */
[----:B------:R-:W-:-:S05]  /*12180*/  VIADD R3, R3, 0x13240 ;  /* 0x0001324003037836 */ /* 0x000fca0000000000 */
[----:B---3--:R-:W-:-:S04]  /*12190*/  PRMT R3, R20, 0x654, R3 ;  /* 0x0000065414037816 */ /* 0x008fc80000000003 */
        /* <DEDUP_REMOVED lines=47> */
[----:B------:R-:W-:-:S03]  /*12490*/  FMNMX.FTZ R3, R123, R3, !PT ;  /* 0x000000037b037209 */ /* 0x000fc60007810000 */
[--C-:B------:R-:W-:Y:S01]  /*124a0*/  FFMA.FTZ R120, R2, R120, -R11.reuse ;  /* 0x0000007802787223 */ /* 0x100fe2000001080b */
[----:B------:R-:W-:Y:S01]  /*124b0*/  FMNMX.FTZ R3, R126, R3, !PT ;  /* 0x000000037e037209 */ /* 0x000fe20007810000 */
[C-C-:B------:R-:W-:Y:S01]  /*124c0*/  FFMA.FTZ R121, R2.reuse, R121, -R11.reuse ;  /* 0x0000007902797223 */ /* 0x140fe2000001080b */
[----:B------:R-:W-:-:S01]  /*124d0*/  FFMA.FTZ R124, R2, R124, -R11 ;  /* 0x0000007c027c7223 */ /* 0x000fc2000001080b */
[C-C-:B------:R-:W-:Y:S01]  /*124e0*/  FFMA.FTZ R125, R2.reuse, R125, -R11.reuse ;  /* 0x0000007d027d7223 */ /* 0x140fe2000001080b */
[----:B------:R-:W-:Y:S01]  /*124f0*/  FMNMX.FTZ R3, R127, R3, !PT ;  /* 0x000000037f037209 */ /* 0x000fe20007810000 */
[----:B------:R-:W-:Y:S01]  /*12500*/  MUFU.EX2 R120, R120 ;  /* 0x0000007800787308 */ /* 0x000fe20000000800 */
[----:B------:R-:W-:-:S01]  /*12510*/  FFMA.FTZ R128, R2, R128, -R11 ;  /* 0x0000008002807223 */ /* 0x000fc2000001080b */
        /* <DEDUP_REMOVED lines=55> */
[----:B------:R-:W-:-:S02]  /*12890*/  FFMA.FTZ R11, R2, R69, -R11 ;  /* 0x00000045020b7223 */ /* 0x000fc4000001080b */
        /* <DEDUP_REMOVED lines=33> */
[----:B------:R-:W0:Y:S04]  /*12ab0*/  SHFL.BFLY PT, R10, R3, 0x2, 0x1f ;  /* 0x0c401f00030a7f89 */ /* 0x000e2800000e0000 */
[----:B------:R-:W-:Y:S08]  /*12ac0*/  MUFU.EX2 R93, R93 ;  /* 0x0000005d005d7308 */ /* 0x000ff00000000800 */
[----:B------:R-:W-:Y:S08]  /*12ad0*/  MUFU.EX2 R96, R96 ;  /* 0x0000006000607308 */ /* 0x000ff00000000800 */
[----:B------:R-:W-:Y:S01]  /*12ae0*/  MUFU.EX2 R97, R97 ;  /* 0x0000006100617308 */ /* 0x000fe20000000800 */
[----:B0-----:R-:W-:-:S07]  /*12af0*/  FMNMX.FTZ R3, R3, R10, !PT ;  /* 0x0000000a03037209 */ /* 0x001fce0007810000 */
[----:B------:R-:W-:Y:S01]  /*12b00*/  MUFU.EX2 R100, R100 ;  /* 0x0000006400647308 */ /* 0x000fe20000000800 */
[----:B------:R-:W0:Y:S07]  /*12b10*/  SHFL.BFLY PT, R10, R3, 0x1, 0x1f ;  /* 0x0c201f00030a7f89 */ /* 0x000e2e00000e0000 */
[----:B------:R-:W-:Y:S08]  /*12b20*/  MUFU.EX2 R101, R101 ;  /* 0x0000006500657308 */ /* 0x000ff00000000800 */
[----:B------:R-:W-:Y:S08]  /*12b30*/  MUFU.EX2 R72, R72 ;  /* 0x0000004800487308 */ /* 0x000ff00000000800 */
[----:B------:R-:W-:Y:S01]  /*12b40*/  MUFU.EX2 R73, R73 ;  /* 0x0000004900497308 */ /* 0x000fe20000000800 */
[----:B0-----:R-:W-:Y:S01]  /*12b50*/  FMNMX.FTZ R3, R3, R10, !PT ;  /* 0x0000000a03037209 */ /* 0x001fe20007810000 */
[----:B------:R-:W-:-:S04]  /*12b60*/  FADD.FTZ R10, -R8, R12 ;  /* 0x0000000c080a7221 */ /* 0x000fc80000010100 */
[----:B------:R-:W-:Y:S01]  /*12b70*/  FMUL.FTZ R10, R2, R10 ;  /* 0x0000000a020a7220 */ /* 0x000fe20000410000 */
[----:B------:R-:W-:-:S01]  /*12b80*/  FADD.FTZ R9, -R3, R9 ;  /* 0x0000000903097221 */ /* 0x000fc20000010100 */
[C---:B------:R-:W-:Y:S01]  /*12b90*/  FFMA.FTZ R15, R2.reuse, R3, -8 ;  /* 0xc1000000020f7423 */ /* 0x040fe20000010003 */
[----:B------:R-:W-:Y:S02]  /*12ba0*/  MUFU.EX2 R76, R76 ;  /* 0x0000004c004c7308 */ /* 0x000fe40000000800 */
[C---:B------:R-:W-:Y:S01]  /*12bb0*/  FMUL.FTZ R9, R2.reuse, R9 ;  /* 0x0000000902097220 */ /* 0x040fe20000410000 */
[C-C-:B------:R-:W-:Y:S01]  /*12bc0*/  FFMA.FTZ R122, R2.reuse, R122, -R15.reuse ;  /* 0x0000007a027a7223 */ /* 0x140fe2000001080f */
[----:B------:R-:W-:-:S01]  /*12bd0*/  FFMA.FTZ R123, R2, R123, -R15 ;  /* 0x0000007b027b7223 */ /* 0x000fc2000001080f */
[C-C-:B------:R-:W-:Y:S01]  /*12be0*/  FFMA.FTZ R126, R2.reuse, R126, -R15.reuse ;  /* 0x0000007e027e7223 */ /* 0x140fe2000001080f */
[----:B------:R-:W-:-:S01]  /*12bf0*/  FFMA.FTZ R127, R2, R127, -R15 ;  /* 0x0000007f027f7223 */ /* 0x000fc2000001080f */
[C-C-:B------:R-:W-:Y:S01]  /*12c00*/  FFMA.FTZ R130, R2.reuse, R130, -R15.reuse ;  /* 0x0000008202827223 */ /* 0x140fe2000001080f */
[----:B------:R-:W2:Y:S01]  /*12c10*/  MUFU.EX2 R10, R10 ;  /* 0x0000000a000a7308 */ /* 0x000ea20000000800 */
[----:B------:R-:W-:-:S01]  /*12c20*/  FFMA.FTZ R131, R2, R131, -R15 ;  /* 0x0000008302837223 */ /* 0x000fc2000001080f */
[C-C-:B------:R-:W-:Y:S01]  /*12c30*/  FFMA.FTZ R134, R2.reuse, R134, -R15.reuse ;  /* 0x0000008602867223 */ /* 0x140fe2000001080f */
        /* <DEDUP_REMOVED lines=9> */
[C-C-:B------:R-:W-:Y:S01]  /*12cd0*/  FFMA.FTZ R119, R2.reuse, R119, -R15.reuse ;  /* 0x0000007702777223 */ /* 0x140fe2000001080f */
[----:B------:R-:W-:-:S01]  /*12ce0*/  FFMA.FTZ R90, R2, R90, -R15 ;  /* 0x0000005a025a7223 */ /* 0x000fc2000001080f */
[C-C-:B------:R-:W-:Y:S01]  /*12cf0*/  FFMA.FTZ R91, R2.reuse, R91, -R15.reuse ;  /* 0x0000005b025b7223 */ /* 0x140fe2000001080f */
[----:B------:R-:W-:-:S01]  /*12d00*/  FFMA.FTZ R94, R2, R94, -R15 ;  /* 0x0000005e025e7223 */ /* 0x000fc2000001080f */
[----:B------:R-:W0:Y:S01]  /*12d10*/  MUFU.EX2 R122, R122 ;  /* 0x0000007a007a7308 */ /* 0x000e220000000800 */
[----:B--2---:R-:W-:-:S01]  /*12d20*/  FFMA.FTZ R12, R10, R14, R120 ;  /* 0x0000000e0a0c7223 */ /* 0x004fc20000010078 */
        /* <DEDUP_REMOVED lines=16> */
[----:B0-----:R-:W-:Y:S01]  /*12e30*/  FFMA.FTZ R21, R9, R21, R122 ;  /* 0x0000001509157223 */ /* 0x001fe2000001007a */
[----:B------:R-:W-:-:S01]  /*12e40*/  FFMA.FTZ R83, R2, R83, -R15 ;  /* 0x0000005302537223 */ /* 0x000fc2000001080f */
[----:B------:R-:W-:Y:S01]  /*12e50*/  FFMA.FTZ R86, R2, R86, -R15 ;  /* 0x0000005602567223 */ /* 0x000fe2000001080f */
[----:B------:R-:W-:-:S01]  /*12e60*/  FADD.FTZ R12, R129, R12 ;  /* 0x0000000c810c7221 */ /* 0x000fc20000010000 */
[C-C-:B------:R-:W-:Y:S01]  /*12e70*/  FFMA.FTZ R87, R2.reuse, R87, -R15.reuse ;  /* 0x0000005702577223 */ /* 0x140fe2000001080f */
[----:B------:R-:W-:-:S01]  /*12e80*/  FFMA.FTZ R58, R2, R58, -R15 ;  /* 0x0000003a023a7223 */ /* 0x000fc2000001080f */
[----:B------:R-:W0:Y:S01]  /*12e90*/  MUFU.EX2 R127, R127 ;  /* 0x0000007f007f7308 */ /* 0x000e220000000800 */
[----:B------:R-:W-:-:S01]  /*12ea0*/  FADD.FTZ R12, R132, R12 ;  /* 0x0000000c840c7221 */ /* 0x000fc20000010000 */
[----:B-1----:R-:W-:Y:S01]  /*12eb0*/  FADD.FTZ R14, R123, R21 ;  /* 0x000000157b0e7221 */ /* 0x002fe20000010000 */
[----:B------:R-:W-:-:S01]  /*12ec0*/  FFMA.FTZ R59, R2, R59, -R15 ;  /* 0x0000003b023b7223 */ /* 0x000fc2000001080f */
[----:B------:R-:W-:Y:S01]  /*12ed0*/  FFMA.FTZ R62, R2, R62, -R15 ;  /* 0x0000003e023e7223 */ /* 0x000fe2000001080f */
[----:B------:R-:W-:-:S01]  /*12ee0*/  FADD.FTZ R12, R133, R12 ;  /* 0x0000000c850c7221 */ /* 0x000fc20000010000 */
[C-C-:B------:R-:W-:Y:S01]  /*12ef0*/  FFMA.FTZ R63, R2.reuse, R63, -R15.reuse ;  /* 0x0000003f023f7223 */ /* 0x140fe2000001080f */
[----:B------:R-:W-:-:S01]  /*12f00*/  FFMA.FTZ R66, R2, R66, -R15 ;  /* 0x0000004202427223 */ /* 0x000fc2000001080f */
[----:B------:R-:W1:Y:S01]  /*12f10*/  MUFU.EX2 R130, R130 ;  /* 0x0000008200827308 */ /* 0x000e620000000800 */
[----:B------:R-:W-:-:S01]  /*12f20*/  FADD.FTZ R12, R104, R12 ;  /* 0x0000000c680c7221 */ /* 0x000fc20000010000 */
[----:B--2---:R-:W-:Y:S01]  /*12f30*/  FADD.FTZ R14, R126, R14 ;  /* 0x0000000e7e0e7221 */ /* 0x004fe20000010000 */
[----:B------:R-:W-:-:S01]  /*12f40*/  FFMA.FTZ R67, R2, R67, -R15 ;  /* 0x0000004302437223 */ /* 0x000fc2000001080f */
[----:B------:R-:W-:Y:S01]  /*12f50*/  FFMA.FTZ R70, R2, R70, -R15 ;  /* 0x0000004602467223 */ /* 0x000fe2000001080f */
[----:B------:R-:W-:-:S01]  /*12f60*/  FADD.FTZ R12, R105, R12 ;  /* 0x0000000c690c7221 */ /* 0x000fc20000010000 */
[----:B------:R-:W-:-:S02]  /*12f70*/  FFMA.FTZ R15, R2, R71, -R15 ;  /* 0x00000047020f7223 */ /* 0x000fc4000001080f */
        /* <DEDUP_REMOVED lines=102> */
[----:B0-----:R-:W-:-:S05]  /*135e0*/  FADD.FTZ R12, R11, R12 ;  /* 0x0000000c0b0c7221 */ /* 0x001fca0000010000 */
[----:B------:R0:W-:Y:S02]  /*135f0*/  STL [R1], R12 ;  /* 0x0000000c01007387 */ /* 0x0001e40000100800 */
[----:B------:R-:W3:Y:S01]  /*13600*/  MUFU.EX2 R63, R63 ;  /* 0x0000003f003f7308 */ /* 0x000ee20000000800 */
[----:B-1----:R-:W-:-:S07]  /*13610*/  FADD.FTZ R14, R59, R14 ;  /* 0x0000000e3b0e7221 */ /* 0x002fce0000010000 */
[----:B------:R-:W1:Y:S01]  /*13620*/  MUFU.EX2 R66, R66 ;  /* 0x0000004200427308 */ /* 0x000e620000000800 */
[----:B--2---:R-:W-:-:S07]  /*13630*/  FADD.FTZ R14, R62, R14 ;  /* 0x0000000e3e0e7221 */ /* 0x004fce0000010000 */
[----:B------:R-:W2:Y:S01]  /*13640*/  MUFU.EX2 R67, R67 ;  /* 0x0000004300437308 */ /* 0x000ea20000000800 */
[----:B---3--:R-:W-:-:S07]  /*13650*/  FADD.FTZ R14, R63, R14 ;  /* 0x0000000e3f0e7221 */ /* 0x008fce0000010000 */
[----:B------:R-:W3:Y:S01]  /*13660*/  MUFU.EX2 R70, R70 ;  /* 0x0000004600467308 */ /* 0x000ee20000000800 */
[----:B-1----:R-:W-:-:S07]  /*13670*/  FADD.FTZ R14, R66, R14 ;  /* 0x0000000e420e7221 */ /* 0x002fce0000010000 */
[----:B------:R-:W1:Y:S01]  /*13680*/  MUFU.EX2 R15, R15 ;  /* 0x0000000f000f7308 */ /* 0x000e620000000800 */
[----:B--2---:R-:W-:-:S04]  /*13690*/  FADD.FTZ R14, R67, R14 ;  /* 0x0000000e430e7221 */ /* 0x004fc80000010000 */
[----:B---3--:R-:W-:-:S04]  /*136a0*/  FADD.FTZ R14, R70, R14 ;  /* 0x0000000e460e7221 */ /* 0x008fc80000010000 */
[----:B-1----:R-:W-:Y:S01]  /*136b0*/  FADD.FTZ R21, R15, R14 ;  /* 0x0000000e0f157221 */ /* 0x002fe20000010000 */
[----:B0-----:R-:W-:Y:S06]  /*136c0*/  @!P0 BRA `(.L_x_1511) ;  /* 0x0000000000048947 */ /* 0x001fec0003800000 */
[----:B------:R-:W-:Y:S01]  /*136d0*/  BPT.TRAP 0x1 ;  /* 0x000000040000795c */ /* 0x000fe20000300000 */
.L_x_1511:
[----:B------:R-:W2:Y:S01]  /*136e0*/  LDL R12, [R1+0x30] ;  /* 0x00003000010c7983 */ /* 0x000ea20000100800 */
[-C--:B------:R-:W-:Y:S01]  /*136f0*/  FMUL.FTZ R24, R24, R10.reuse ;  /* 0x0000000a18187220 */ /* 0x080fe20000410000 */
[----:B------:R-:W-:Y:S01]  /*13700*/  FMUL.FTZ R14, R25, R10 ;  /* 0x0000000a190e7220 */ /* 0x000fe20000410000 */
[----:B------:R-:W-:Y:S02]  /*13710*/  F2FP.SATFINITE.E4M3.F32.PACK_AB_MERGE_C R124, R125, R124, RZ ;  /* 0x0000007c7d7c723e */ /* 0x000fe400048070ff */
[----:B------:R-:W-:Y:S01]  /*13720*/  F2FP.SATFINITE.E4M3.F32.PACK_AB_MERGE_C R126, R127, R126, RZ ;  /* 0x0000007e7f7e723e */ /* 0x000fe200048070ff */
[----:B------:R1:W-:Y:S01]  /*13730*/  STL [R1+0x18], R24 ;  /* 0x0000181801007387 */ /* 0x0003e20000100800 */
[----:B------:R-:W-:Y:S02]  /*13740*/  F2FP.SATFINITE.E4M3.F32.PACK_AB_MERGE_C R132, R133, R132, RZ ;  /* 0x000000848584723e */ /* 0x000fe400048070ff */
[----:B------:R-:W-:Y:S01]  /*13750*/  F2FP.SATFINITE.E4M3.F32.PACK_AB_MERGE_C R134, R135, R134, RZ ;  /* 0x000000868786723e */ /* 0x000fe200048070ff */
[----:B------:R1:W-:Y:S01]  /*13760*/  STL [R1+0x1c], R14 ;  /* 0x00001c0e01007387 */ /* 0x0003e20000100800 */
[----:B------:R-:W-:Y:S01]  /*13770*/  VIADD R13, R13, 0x13260 ;  /* 0x000132600d0d7836 */ /* 0x000fe20000000000 */
[----:B------:R-:W-:-:S02]  /*13780*/  F2FP.SATFINITE.E4M3.F32.PACK_AB_MERGE_C R108, R109, R108, RZ ;  /* 0x0000006c6d6c723e */ /* 0x000fc400048070ff */
[----:B------:R-:W-:Y:S02]  /*13790*/  F2FP.SATFINITE.E4M3.F32.PACK_AB_MERGE_C R110, R111, R110, RZ ;  /* 0x0000006e6f6e723e */ /* 0x000fe400048070ff */
[----:B------:R-:W-:Y:S02]  /*137a0*/  PRMT R13, R20, 0x654, R13 ;  /* 0x00000654140d7816 */ /* 0x000fe4000000000d */
[----:B------:R-:W-:Y:S02]  /*137b0*/  F2FP.SATFINITE.E4M3.F32.PACK_AB_MERGE_C R116, R117, R116, RZ ;  /* 0x000000747574723e */ /* 0x000fe400048070ff */
[----:B------:R-:W-:Y:S01]  /*137c0*/  F2FP.SATFINITE.E4M3.F32.PACK_AB_MERGE_C R118, R119, R118, RZ ;  /* 0x000000767776723e */ /* 0x000fe200048070ff */
[----:B------:R0:W-:Y:S01]  /*137d0*/  SYNCS.ARRIVE.TRANS64.RED.A1T0 RZ, [R13+URZ], RZ ;  /* 0x000000ff0dff79a7 */ /* 0x0001e2000810043f */
        /* <DEDUP_REMOVED lines=45> */
[----:B0-----:R-:W-:Y:S01]  /*13ab0*/  IMAD.MOV.U32 R13, RZ, RZ, R156 ;  /* 0x000000ffff0d7224 */ /* 0x001fe200078e009c */
        /* <DEDUP_REMOVED lines=19> */
[C---:B--2---:R-:W-:Y:S01]  /*13bf0*/  ISETP.GT.AND P1, PT, R0.reuse, R12, PT ;  /* 0x0000000c0000720c */ /* 0x044fe20003f24270 */
[----:B------:R-:W-:Y:S02]  /*13c00*/  VIADD R0, R0, 0xffffffff ;  /* 0xffffffff00007836 */ /* 0x000fe40000000000 */
[----:B------:R-:W-:-:S10]  /*13c10*/  IMAD.MOV.U32 R12, RZ, RZ, R8 ;  /* 0x000000ffff0c7224 */ /* 0x000fd400078e0008 */
[----:B-1----:R-:W-:Y:S05]  /*13c20*/  @P1 BRA `(.L_x_1512) ;  /* 0xffffffd800c01947 */ /* 0x002fea000383ffff */
[----:B------:R-:W-:Y:S05]  /*13c30*/  BSYNC B1 ;  /* 0x0000000000017941 */ /* 0x000fea0003800000 */
.L_x_1499:
[----:B------:R-:W-:Y:S05]  /*13c40*/  BSYNC B0 ;  /* 0x0000000000007941 */ /* 0x000fea0003800000 */
.L_x_1498:
[----:B------:R-:W2:Y:S01]  /*13c50*/  LDL R9, [R1+0x48] ;  /* 0x0000480001097983 */ /* 0x000ea20000100800 */
[----:B------:R-:W-:Y:S01]  /*13c60*/  BSSY B1, `(.L_x_1513) ;  /* 0x0000439000017945 */ /* 0x000fe20003800000 */
[----:B--2---:R-:W-:-:S13]  /*13c70*/  ISETP.GE.AND P1, PT, R0, R9, PT ;  /* 0x000000090000720c */ /* 0x004fda0003f26270 */
[----:B------:R-:W-:Y:S05]  /*13c80*/  @!P1 BRA `(.L_x_1514) ;  /* 0x0000004000d89947 */ /* 0x000fea0003800000 */
[----:B0-----:R0:W5:Y:S04]  /*13c90*/  LDL.LU R24, [R1+0x18] ;  /* 0x0000180001187983 */ /* 0x0011680000300800 */
[----:B------:R0:W5:Y:S01]  /*13ca0*/  LDL.LU R25, [R1+0x1c] ;  /* 0x00001c0001197983 */ /* 0x0001620000300800 */
[----:B------:R-:W-:Y:S01]  /*13cb0*/  BSSY B0, `(.L_x_1515) ;  /* 0x000042d000007945 */ /* 0x000fe20003800000 */
.L_x_1536:
[----:B------:R-:W-:-:S05]  /*13cc0*/  VIADD R15, R23, 0x1 ;  /* 0x00000001170f7836 */ /* 0x000fca0000000000 */
[----:B------:R-:W-:-:S04]  /*13cd0*/  ISETP.NE.AND P1, PT, R15, 0x2, PT ;  /* 0x000000020f00780c */ /* 0x000fc80003f25270 */
[----:B------:R-:W-:Y:S02]  /*13ce0*/  SEL R9, RZ, 0x1, P1 ;  /* 0x00000001ff097807 */ /* 0x000fe40000800000 */
[----:B------:R-:W-:Y:S02]  /*13cf0*/  SEL R15, R15, RZ, P1 ;  /* 0x000000ff0f0f7207 */ /* 0x000fe40000800000 */
[----:B------:R-:W-:Y:S01]  /*13d00*/  LOP3.LUT R14, R156, R9, RZ, 0x3c, !PT ;  /* 0x000000099c0e7212 */ /* 0x000fe200078e3cff */
[----:B------:R-:W-:Y:S06]  /*13d10*/  @!P0 BRA `(.L_x_1516) ;  /* 0x0000000000048947 */ /* 0x000fec0003800000 */
[----:B------:R-:W-:Y:S01]  /*13d20*/  BPT.TRAP 0x1 ;  /* 0x000000040000795c */ /* 0x000fe20000300000 */
.L_x_1516:
[----:B------:R-:W-:Y:S01]  /*13d30*/  IMAD R9, R15, 0x8, R22 ;  /* 0x000000080f097824 */ /* 0x000fe200078e0216 */
[----:B------:R-:W-:-:S04]  /*13d40*/  SHF.L.U32 R10, R14, 0x1f, RZ ;  /* 0x0000001f0e0a7819 */ /* 0x000fc800000006ff */
[----:B------:R1:W2:Y:S01]  /*13d50*/  SYNCS.PHASECHK.TRANS64.TRYWAIT P1, [R9+URZ+0x13230], R10 ;  /* 0x0132300a090075a7 */ /* 0x0002a2000802017f */
[----:B------:R-:W-:Y:S05]  /*13d60*/  @!P0 BRA `(.L_x_1517) ;  /* 0x0000000000048947 */ /* 0x000fea0003800000 */
[----:B------:R-:W-:Y:S01]  /*13d70*/  BPT.TRAP 0x1 ;  /* 0x000000040000795c */ /* 0x000fe20000300000 */
.L_x_1517:
[----:B------:R-:W3:Y:S01]  /*13d80*/  LDL R11, [R1+0x38] ;  /* 0x00003800010b7983 */ /* 0x000ee20000100800 */
[----:B------:R-:W-:Y:S01]  /*13d90*/  BSSY B2, `(.L_x_1518) ;  /* 0x0000007000027945 */ /* 0x000fe20003800000 */
[----:B---3--:R-:W-:-:S04]  /*13da0*/  IMAD R20, R15, 0x280, R11 ;  /* 0x000002800f147824 */ /* 0x008fc800078e020b */
[C---:B------:R-:W-:Y:S02]  /*13db0*/  VIADD R12, R20.reuse, 0x80 ;  /* 0x00000080140c7836 */ /* 0x040fe40000000000 */
[----:B------:R-:W-:Y:S01]  /*13dc0*/  VIADD R56, R20, 0x100 ;  /* 0x0000010014387836 */ /* 0x000fe20000000000 */
[----:B--2---:R-:W-:Y:S06]  /*13dd0*/  @P1 BRA `(.L_x_1519) ;  /* 0x0000000000081947 */ /* 0x004fec0003800000 */
[----:B------:R-:W2:Y:S02]  /*13de0*/  SYNCS.PHASECHK.TRANS64.TRYWAIT P1, [R9+URZ+0x13230], R10 ;  /* 0x0132300a090075a7 */ /* 0x000ea4000802017f */
[----:B--2---:R-:W-:Y:S05]  /*13df0*/  @!P1 BRA `(.L_x_1520) ;  /* 0x00000108005c9947 */ /* 0x004fea0003800000 */
.L_x_1519:
[----:B------:R-:W-:Y:S05]  /*13e00*/  BSYNC B2 ;  /* 0x0000000000027941 */ /* 0x000fea0003800000 */
.L_x_1518:
[----:B-12---:R-:W-:Y:S01]  /*13e10*/  IMAD.MOV.U32 R10, RZ, RZ, R20 ;  /* 0x000000ffff0a7224 */ /* 0x006fe200078e0014 */
        /* <DEDUP_REMOVED lines=86> */
.L_x_1521:
[----:B------:R-:W-:Y:S01]  /*14380*/  SHF.L.U32 R10, R156, 0x1f, RZ ;  /* 0x0000001f9c0a7819 */ /* 0x000fe200000006ff */
[----:B------:R-:W-:-:S04]  /*14390*/  IMAD R20, R23, 0x8, R22 ;  /* 0x0000000817147824 */ /* 0x000fc800078e0216 */
[----:B------:R1:W2:Y:S01]  /*143a0*/  SYNCS.PHASECHK.TRANS64.TRYWAIT P1, [R20+URZ+0x13250], R10 ;  /* 0x0132500a140075a7 */ /* 0x0002a2000802017f */
[----:B------:R-:W-:Y:S05]  /*143b0*/  @!P0 BRA `(.L_x_1522) ;  /* 0x0000000000048947 */ /* 0x000fea0003800000 */
[----:B------:R-:W-:Y:S01]  /*143c0*/  BPT.TRAP 0x1 ;  /* 0x000000040000795c */ /* 0x000fe20000300000 */
.L_x_1522:
[----:B------:R-:W-:Y:S04]  /*143d0*/  BSSY B2, `(.L_x_1523) ;  /* 0x0000004000027945 */ /* 0x000fe80003800000 */
[----:B--2---:R-:W-:Y:S05]  /*143e0*/  @P1 BRA `(.L_x_1524) ;  /* 0x0000000000081947 */ /* 0x004fea0003800000 */
[----:B------:R-:W2:Y:S02]  /*143f0*/  SYNCS.PHASECHK.TRANS64.TRYWAIT P1, [R20+URZ+0x13250], R10 ;  /* 0x0132500a140075a7 */ /* 0x000ea4000802017f */
[----:B--2---:R-:W-:Y:S05]  /*14400*/  @!P1 BRA `(.L_x_1525) ;  /* 0x0000010000ec9947 */ /* 0x004fea0003800000 */
.L_x_1524:
[----:B------:R-:W-:Y:S05]  /*14410*/  BSYNC B2 ;  /* 0x0000000000027941 */ /* 0x000fea0003800000 */
.L_x_1523:
[----:B-12---:R-:W-:Y:S01]  /*14420*/  VIADD R10, R22, 0x1000 ;  /* 0x00001000160a7836 */ /* 0x006fe20000000000 */
[----:B-----5:R-:W-:Y:S01]  /*14430*/  WARPGROUP.ARRIVE ;  /* 0x00000000000079c5 */ /* 0x020fe20000000000 */
        /* <DEDUP_REMOVED lines=39> */
.L_x_1526:
[----:B------:R-:W2:Y:S01]  /*146b0*/  LDL R13, [R1+0x34] ;  /* 0x00003400010d7983 */ /* 0x000ea20000100800 */
[----:B------:R-:W1:Y:S03]  /*146c0*/  LDC R10, c[0x0][0x448] ;  /* 0x00011200ff0a7b82 */ /* 0x000e660000000800 */
[----:B------:R-:W2:Y:S04]  /*146d0*/  LDL R12, [R1+0x44] ;  /* 0x00004400010c7983 */ /* 0x000ea80000100800 */
[----:B------:R-:W3:Y:S01]  /*146e0*/  LDL R141, [R1+0x14] ;  /* 0x00001400018d7983 */ /* 0x000ee20000100800 */
[----:B------:R-:W4:Y:S03]  /*146f0*/  LDC R144, c[0x0][0x9e4] ;  /* 0x00027900ff907b82 */ /* 0x000f260000000800 */
[----:B------:R-:W5:Y:S04]  /*14700*/  LDL R136, [R1+0x28] ;  /* 0x0000280001887983 */ /* 0x000f680000100800 */
[----:B------:R-:W5:Y:S04]  /*14710*/  LDL R143, [R1+0xc] ;  /* 0x00000c00018f7983 */ /* 0x000f680000100800 */
[----:B------:R-:W5:Y:S01]  /*14720*/  LDL R142, [R1+0x4] ;  /* 0x00000400018e7983 */ /* 0x000f620000100800 */
[----:B-1----:R-:W-:-:S13]  /*14730*/  ISETP.NE.AND P1, PT, R10, 0x1, PT ;  /* 0x000000010a00780c */ /* 0x002fda0003f25270 */
[----:B------:R-:W1:Y:S08]  /*14740*/  @P1 LDC R11, c[0x0][0x44c] ;  /* 0x00011300ff0b1b82 */ /* 0x000e700000000800 */
[----:B------:R-:W0:Y:S01]  /*14750*/  @P1 LDC R10, c[0x0][0x450] ;  /* 0x00011400ff0a1b82 */ /* 0x000e220000000800 */
[----:B------:R-:W-:Y:S01]  /*14760*/  VIADD R9, R9, 0x13240 ;  /* 0x0001324009097836 */ /* 0x000fe20000000000 */
[----:B------:R-:W-:Y:S01]  /*14770*/  ULOP3.LUT UR4, URZ, UR42, URZ, 0x33, !UPT ;  /* 0x0000002a3f047292 */ /* 0x000fe2000f8e333f */
[----:B--2---:R-:W-:-:S04]  /*14780*/  IMAD.IADD R12, R12, 0x1, R13 ;  /* 0x000000010c0c7824 */ /* 0x004fc800078e020d */
[----:B-1----:R-:W-:-:S05]  /*14790*/  @P1 IMAD.HI.U32 R11, R12, R11, RZ ;  /* 0x0000000b0c0b1227 */ /* 0x002fca00078e00ff */
[----:B0-----:R-:W-:Y:S02]  /*147a0*/  @P1 SHF.R.U32.HI R12, RZ, R10, R11 ;  /* 0x0000000aff0c1219 */ /* 0x001fe4000001160b */
[----:B---3--:R-:W-:-:S03]  /*147b0*/  PRMT R9, R141, 0x654, R9 ;  /* 0x000006548d097816 */ /* 0x008fc60000000009 */
[----:B------:R-:W0:Y:S01]  /*147c0*/  SHFL.IDX PT, R139, R12, RZ, 0x1c1f ;  /* 0x001c1fff0c8b7589 */ /* 0x000e2200000e0000 */
[----:B------:R1:W-:Y:S01]  /*147d0*/  SYNCS.ARRIVE.TRANS64.RED.A1T0 RZ, [R9+URZ], RZ ;  /* 0x000000ff09ff79a7 */ /* 0x0003e2000810043f */
[----:B----4-:R-:W-:Y:S01]  /*147e0*/  ISETP.GE.AND P1, PT, R144, 0x1, PT ;  /* 0x000000019000780c */ /* 0x010fe20003f26270 */
[----:B-1----:R-:W-:-:S05]  /*147f0*/  IMAD R9, R0, -0xa0, RZ ;  /* 0xffffff6000097824 */ /* 0x002fca00078e02ff */
[----:B-----5:R-:W-:-:S04]  /*14800*/  IADD3 R23, -R136, 0x1, R9 ;  /* 0x0000000188177810 */ /* 0x020fc80007ffe109 */
[----:B------:R-:W-:-:S05]  /*14810*/  IADD3 R23, -R142, R23, R143 ;  /* 0x000000178e177210 */ /* 0x000fca0007ffe18f */
[C---:B------:R-:W-:Y:S02]  /*14820*/  VIADD R13, R23.reuse, UR39 ;  /* 0x00000027170d7c36 */ /* 0x040fe40008000000 */
        /* <DEDUP_REMOVED lines=17> */
.L_x_1529:
[----:B------:R-:W-:-:S05]  /*14940*/  IMAD.U32 R140, RZ, RZ, UR36 ;  /* 0x00000024ff8c7e24 */ /* 0x000fca000f8e00ff */
[----:B------:R-:W-:-:S13]  /*14950*/  ISETP.NE.AND P1, PT, R140, 0x1, PT ;  /* 0x000000018c00780c */ /* 0x000fda0003f25270 */
[----:B------:R-:W0:Y:S02]  /*14960*/  @P1 LDC.64 R10, c[0x0][0x9e8] ;  /* 0x00027a00ff0a1b82 */ /* 0x000e240000000a00 */
[----:B0-----:R-:W-:-:S05]  /*14970*/  @P1 IMAD.HI.U32 R10, R139, R10, RZ ;  /* 0x0000000a8b0a1227 */ /* 0x001fca00078e00ff */
[----:B------:R-:W-:-:S07]  /*14980*/  @P1 SHF.R.U32.HI R139, RZ, R11, R10 ;  /* 0x0000000bff8b1219 */ /* 0x000fce000001160a */
.L_x_1530:
[----:B------:R-:W-:Y:S05]  /*14990*/  BSYNC B2 ;  /* 0x0000000000027941 */ /* 0x000fea0003800000 */
.L_x_1528:
[----:B------:R-:W-:-:S05]  /*149a0*/  IMAD R139, R139, R140, R136 ;  /* 0x0000008c8b8b7224 */ /* 0x000fca00078e0288 */
[----:B------:R-:W-:Y:S02]  /*149b0*/  VIMNMX R138, R138, R139, !PT ;  /* 0x0000008b8a8a7248 */ /* 0x000fe40007fe0100 */
[----:B------:R-:W-:-:S07]  /*149c0*/  VIADDMNMX R137, R139, R140, R137, PT ;  /* 0x0000008c8b897246 */ /* 0x000fce0003800189 */
.L_x_1527:
[C---:B------:R-:W-:Y:S02]  /*149d0*/  ISETP.GE.AND P2, PT, R9.reuse, 0x2, PT ;  /* 0x000000020900780c */ /* 0x040fe40003f46270 */
[C---:B------:R-:W-:Y:S02]  /*149e0*/  ISETP.GE.AND P1, PT, R9.reuse, 0x9, PT ;  /* 0x000000090900780c */ /* 0x040fe40003f26270 */
[----:B------:R-:W-:Y:S02]  /*149f0*/  LOP3.LUT R16, R16, 0xefffffff, RZ, 0xc0, !PT ;  /* 0xefffffff10107812 */ /* 0x000fe400078ec0ff */
[----:B------:R-:W-:Y:S02]  /*14a00*/  ISETP.GE.AND P3, PT, R9, 0xa, PT ;  /* 0x0000000a0900780c */ /* 0x000fe40003f66270 */
[----:B------:R-:W-:-:S05]  /*14a10*/  LOP3.LUT R17, R17, 0xfffffffe, RZ, 0xc0, !PT ;  /* 0xfffffffe11117812 */ /* 0x000fca00078ec0ff */
[----:B------:R-:W-:Y:S02]  /*14a20*/  @P2 LOP3.LUT R16, R16, 0x10000000, RZ, 0xfc, !PT ;  /* 0x1000000010102812 */ /* 0x000fe400078efcff */
[----:B------:R-:W-:Y:S02]  /*14a30*/  ISETP.GT.AND P2, PT, R138, 0x1, !P2 ;  /* 0x000000018a00780c */ /* 0x000fe40005744270 */
[----:B------:R-:W-:Y:S02]  /*14a40*/  LOP3.LUT R16, R16, 0xdfffffff, RZ, 0xc0, !PT ;  /* 0xdfffffff10107812 */ /* 0x000fe400078ec0ff */
[----:B------:R-:W-:Y:S02]  /*14a50*/  ISETP.LT.OR P2, PT, R137, 0x2, P2 ;  /* 0x000000028900780c */ /* 0x000fe40001741670 */
[----:B------:R-:W-:Y:S02]  /*14a60*/  @P1 LOP3.LUT R16, R16, 0x20000000, RZ, 0xfc, !PT ;  /* 0x2000000010101812 */ /* 0x000fe400078efcff */
[----:B------:R-:W-:-:S02]  /*14a70*/  ISETP.GT.AND P1, PT, R138, 0x8, !P1 ;  /* 0x000000088a00780c */ /* 0x000fc40004f24270 */
[----:B------:R-:W-:Y:S02]  /*14a80*/  FSEL R121, R121, -INF , !P2 ;  /* 0xff80000079797808 */ /* 0x000fe40005000000 */
[----:B------:R-:W-:Y:S02]  /*14a90*/  ISETP.LT.OR P1, PT, R137, 0x9, P1 ;  /* 0x000000098900780c */ /* 0x000fe40000f21670 */
        /* <DEDUP_REMOVED lines=218> */
[----:B------:R-:W-:Y:S01]  /*15840*/  ISETP.GE.AND P6, PT, R144, 0x1, PT ;  /* 0x000000019000780c */ /* 0x000fe20003fc6270 */
[--C-:B0-----:R-:W-:Y:S02]  /*15850*/  IMAD.IADD R13, R13, 0x1, R9.reuse ;  /* 0x000000010d0d7824 */ /* 0x101fe400078e0209 */
[----:B------:R-:W-:-:S10]  /*15860*/  IMAD.IADD R23, R23, 0x1, R9 ;  /* 0x0000000117177824 */ /* 0x000fd400078e0209 */
        /* <DEDUP_REMOVED lines=13> */
.L_x_1533:
[----:B------:R-:W-:-:S05]  /*15940*/  IMAD.U32 R12, RZ, RZ, UR36 ;  /* 0x00000024ff0c7e24 */ /* 0x000fca000f8e00ff */
[----:B------:R-:W-:-:S13]  /*15950*/  ISETP.NE.AND P6, PT, R12, 0x1, PT ;  /* 0x000000010c00780c */ /* 0x000fda0003fc5270 */
[----:B------:R-:W0:Y:S02]  /*15960*/  @P6 LDC.64 R10, c[0x0][0x9e8] ;  /* 0x00027a00ff0a6b82 */ /* 0x000e240000000a00 */
[----:B0-----:R-:W-:-:S05]  /*15970*/  @P6 IMAD.HI.U32 R10, R9, R10, RZ ;  /* 0x0000000a090a6227 */ /* 0x001fca00078e00ff */
[----:B------:R-:W-:-:S07]  /*15980*/  @P6 SHF.R.U32.HI R9, RZ, R11, R10 ;  /* 0x0000000bff096219 */ /* 0x000fce000001160a */
.L_x_1534:
[----:B------:R-:W-:Y:S05]  /*15990*/  BSYNC B2 ;  /* 0x0000000000027941 */ /* 0x000fea0003800000 */
.L_x_1532:
[----:B------:R-:W-:-:S05]  /*159a0*/  IMAD R9, R9, R12, R136 ;  /* 0x0000000c09097224 */ /* 0x000fca00078e0288 */
[----:B------:R-:W-:Y:S02]  /*159b0*/  VIMNMX R23, R23, R9, !PT ;  /* 0x0000000917177248 */ /* 0x000fe40007fe0100 */
[----:B------:R-:W-:-:S07]  /*159c0*/  VIADDMNMX R13, R9, R12, R13, PT ;  /* 0x0000000c090d7246 */ /* 0x000fce000380010d */
.L_x_1531:
[----:B------:R-:W-:Y:S01]  /*159d0*/  ISETP.GT.AND P1, PT, R23, 0x20, !P1 ;  /* 0x000000201700780c */ /* 0x000fe20004f24270 */
        /* <DEDUP_REMOVED lines=26> */
[----:B------:R-:W-:Y:S02]  /*15b80*/  ISETP.GT.AND P1, PT, R23, 0x40, !P1 ;  /* 0x000000401700780c */ /* 0x000fe40004f24270 */
        /* <DEDUP_REMOVED lines=57> */
[----:B------:R-:W-:Y:S02]  /*15f20*/  ISETP.GT.AND P1, PT, R23, 0x68, !P1 ;  /* 0x000000681700780c */ /* 0x000fe40004f24270 */
        /* <DEDUP_REMOVED lines=105> */
[C---:B------:R-:W-:Y:S02]  /*165c0*/  ISETP.LT.OR P3, PT, R13.reuse, 0x8a, P3 ;  /* 0x0000008a0d00780c */ /* 0x040fe40001f61670 */
[----:B------:R-:W-:Y:S02]  /*165d0*/  @P0 LOP3.LUT R16, R16, 0x8, RZ, 0xfc, !PT ;  /* 0x0000000810100812 */ /* 0x000fe400078efcff */
[----:B------:R-:W-:Y:S02]  /*165e0*/  ISETP.LT.OR P0, PT, R13, 0x82, P1 ;  /* 0x000000820d00780c */ /* 0x000fe40000f01670 */
[C---:B------:R-:W-:Y:S02]  /*165f0*/  LOP3.LUT P1, RZ, R16.reuse, 0x2, RZ, 0xc0, !PT ;  /* 0x0000000210ff7812 */ /* 0x040fe4000782c0ff */
[----:B------:R-:W-:Y:S02]  /*16600*/  LOP3.LUT R16, R16, 0xfffffffb, RZ, 0xc0, !PT ;  /* 0xfffffffb10107812 */ /* 0x000fe400078ec0ff */
[----:B0-----:R-:W-:-:S02]  /*16610*/  FMNMX.FTZ R9, R9, R10, !PT ;  /* 0x0000000a09097209 */ /* 0x001fc40007810000 */
[----:B------:R-:W-:Y:S02]  /*16620*/  ISETP.GT.AND P5, PT, R23, 0x91, !P5 ;  /* 0x000000911700780c */ /* 0x000fe40006fa4270 */
[----:B------:R-:W-:Y:S01]  /*16630*/  ISETP.LT.OR P4, PT, R13, 0x91, P4 ;  /* 0x000000910d00780c */ /* 0x000fe20002781670 */
[----:B------:R-:W-:-:S01]  /*16640*/  FFMA.FTZ R11, R2, R9, -8 ;  /* 0xc1000000020b7423 */ /* 0x000fc20000010009 */
[----:B------:R-:W-:Y:S02]  /*16650*/  FSEL R63, R63, -INF , !P3 ;  /* 0xff8000003f3f7808 */ /* 0x000fe40005800000 */
[----:B------:R-:W-:Y:S02]  /*16660*/  @P0 LOP3.LUT R16, R16, 0x4, RZ, 0xfc, !PT ;  /* 0x0000000410100812 */ /* 0x000fe400078efcff */
[----:B------:R-:W-:Y:S02]  /*16670*/  ISETP.LT.OR P0, PT, R13, 0x89, P2 ;  /* 0x000000890d00780c */ /* 0x000fe40001701670 */
[----:B------:R-:W-:-:S02]  /*16680*/  FSETP.NEU.FTZ.AND P2, PT, R9, -INF , PT ;  /* 0xff8000000900780b */ /* 0x000fc40003f5d000 */
[----:B------:R-:W-:Y:S02]  /*16690*/  ISETP.GT.AND P6, PT, R23, 0x98, !P6 ;  /* 0x000000981700780c */ /* 0x000fe400077c4270 */
[----:B------:R-:W-:Y:S02]  /*166a0*/  FSEL R10, R9, RZ, P2 ;  /* 0x000000ff090a7208 */ /* 0x000fe40001000000 */
[----:B------:R-:W-:Y:S02]  /*166b0*/  FSEL R11, R11, RZ, P2 ;  /* 0x000000ff0b0b7208 */ /* 0x000fe40001000000 */
[----:B------:R-:W-:Y:S01]  /*166c0*/  LOP3.LUT P2, RZ, R16, 0x4, RZ, 0xc0, !PT ;  /* 0x0000000410ff7812 */ /* 0x000fe2000784c0ff */
[----:B------:R-:W-:Y:S01]  /*166d0*/  FADD.FTZ R8, -R10, R8 ;  /* 0x000000080a087221 */ /* 0x000fe20000010100 */
[----:B------:R-:W-:Y:S01]  /*166e0*/  FMNMX.FTZ R10, R122, R3, !PT ;  /* 0x000000037a0a7209 */ /* 0x000fe20007810000 */
[C-C-:B------:R-:W-:Y:S01]  /*166f0*/  FFMA.FTZ R120, R2.reuse, R120, -R11.reuse ;  /* 0x0000007802787223 */ /* 0x140fe2000001080b */
[----:B------:R-:W-:Y:S01]  /*16700*/  @P0 LOP3.LUT R17, R17, 0x40, RZ, 0xfc, !PT ;  /* 0x0000004011110812 */ /* 0x000fe200078efcff */
[C---:B------:R-:W-:Y:S01]  /*16710*/  FMUL.FTZ R8, R2.reuse, R8 ;  /* 0x0000000802087220 */ /* 0x040fe20000410000 */
[----:B------:R-:W-:Y:S01]  /*16720*/  FMNMX.FTZ R10, R123, R10, !PT ;  /* 0x0000000a7b0a7209 */ /* 0x000fe20007810000 */
[--C-:B------:R-:W-:Y:S01]  /*16730*/  FFMA.FTZ R121, R2, R121, -R11.reuse ;  /* 0x0000007902797223 */ /* 0x100fe2000001080b */
[----:B------:R-:W-:Y:S01]  /*16740*/  LOP3.LUT P0, RZ, R16, 0x8, RZ, 0xc0, !PT ;  /* 0x0000000810ff7812 */ /* 0x000fe2000780c0ff */
[----:B------:R-:W-:Y:S01]  /*16750*/  MUFU.EX2 R120, R120 ;  /* 0x0000007800787308 */ /* 0x000fe20000000800 */
[----:B------:R-:W-:Y:S01]  /*16760*/  FMNMX.FTZ R10, R126, R10, !PT ;  /* 0x0000000a7e0a7209 */ /* 0x000fe20007810000 */
[--C-:B------:R-:W-:Y:S01]  /*16770*/  FFMA.FTZ R124, R2, R124, -R11.reuse ;  /* 0x0000007c027c7223 */ /* 0x100fe2000001080b */
[----:B------:R-:W-:Y:S01]  /*16780*/  FSEL R58, R58, -INF , !P0 ;  /* 0xff8000003a3a7808 */ /* 0x000fe20004000000 */
[C-C-:B------:R-:W-:Y:S01]  /*16790*/  FFMA.FTZ R125, R2.reuse, R125, -R11.reuse ;  /* 0x0000007d027d7223 */ /* 0x140fe2000001080b */
[----:B------:R-:W-:Y:S01]  /*167a0*/  FMNMX.FTZ R10, R127, R10, !PT ;  /* 0x0000000a7f0a7209 */ /* 0x000fe20007810000 */
[--C-:B------:R-:W-:Y:S01]  /*167b0*/  FFMA.FTZ R128, R2, R128, -R11.reuse ;  /* 0x0000008002807223 */ /* 0x100fe2000001080b */
[----:B------:R-:W-:Y:S01]  /*167c0*/  LOP3.LUT P0, RZ, R17, 0x40, RZ, 0xc0, !PT ;  /* 0x0000004011ff7812 */ /* 0x000fe2000780c0ff */
[----:B------:R-:W2:Y:S01]  /*167d0*/  MUFU.EX2 R8, R8 ;  /* 0x0000000800087308 */ /* 0x000ea20000000800 */
[----:B------:R-:W-:Y:S01]  /*167e0*/  FMNMX.FTZ R10, R130, R10, !PT ;  /* 0x0000000a820a7209 */ /* 0x000fe20007810000 */
[C-C-:B------:R-:W-:Y:S01]  /*167f0*/  FFMA.FTZ R129, R2.reuse, R129, -R11.reuse ;  /* 0x0000008102817223 */ /* 0x140fe2000001080b */
[----:B------:R-:W-:Y:S01]  /*16800*/  FSEL R59, R59, -INF , !P2 ;  /* 0xff8000003b3b7808 */ /* 0x000fe20005000000 */
[C-C-:B------:R-:W-:Y:S01]  /*16810*/  FFMA.FTZ R132, R2.reuse, R132, -R11.reuse ;  /* 0x0000008402847223 */ /* 0x140fe2000001080b */
[----:B------:R-:W-:Y:S01]  /*16820*/  FMNMX.FTZ R10, R131, R10, !PT ;  /* 0x0000000a830a7209 */ /* 0x000fe20007810000 */
[--C-:B------:R-:W-:Y:S01]  /*16830*/  FFMA.FTZ R133, R2, R133, -R11.reuse ;  /* 0x0000008502857223 */ /* 0x100fe2000001080b */
[----:B------:R-:W-:Y:S01]  /*16840*/  FSEL R62, R62, -INF , !P0 ;  /* 0xff8000003e3e7808 */ /* 0x000fe20004000000 */
[----:B------:R-:W0:Y:S01]  /*16850*/  MUFU.EX2 R121, R121 ;  /* 0x0000007900797308 */ /* 0x000e220000000800 */
[----:B------:R-:W-:Y:S01]  /*16860*/  FMNMX.FTZ R10, R134, R10, !PT ;  /* 0x0000000a860a7209 */ /* 0x000fe20007810000 */
[C-C-:B------:R-:W-:Y:S01]  /*16870*/  FFMA.FTZ R104, R2.reuse, R104, -R11.reuse ;  /* 0x0000006802687223 */ /* 0x140fe2000001080b */
[----:B------:R-:W-:Y:S01]  /*16880*/  ISETP.LT.OR P5, PT, R13, 0x92, P5 ;  /* 0x000000920d00780c */ /* 0x000fe20002fa1670 */
[C-C-:B------:R-:W-:Y:S01]  /*16890*/  FFMA.FTZ R105, R2.reuse, R105, -R11.reuse ;  /* 0x0000006902697223 */ /* 0x140fe2000001080b */
[----:B------:R-:W-:Y:S01]  /*168a0*/  FMNMX.FTZ R10, R135, R10, !PT ;  /* 0x0000000a870a7209 */ /* 0x000fe20007810000 */
[--C-:B------:R-:W-:Y:S01]  /*168b0*/  FFMA.FTZ R108, R2, R108, -R11.reuse ;  /* 0x0000006c026c7223 */ /* 0x100fe2000001080b */
[----:B------:R-:W-:Y:S01]  /*168c0*/  FSEL R66, R66, -INF , !P4 ;  /* 0xff80000042427808 */ /* 0x000fe20006000000 */
[----:B------:R-:W1:Y:S01]  /*168d0*/  MUFU.EX2 R124, R124 ;  /* 0x0000007c007c7308 */ /* 0x000e620000000800 */
[----:B------:R-:W-:Y:S01]  /*168e0*/  FMNMX.FTZ R10, R106, R10, !PT ;  /* 0x0000000a6a0a7209 */ /* 0x000fe20007810000 */
[C-C-:B------:R-:W-:Y:S01]  /*168f0*/  FFMA.FTZ R109, R2.reuse, R109, -R11.reuse ;  /* 0x0000006d026d7223 */ /* 0x140fe2000001080b */
[----:B------:R-:W-:Y:S01]  /*16900*/  ISETP.LT.OR P6, PT, R13, 0x99, P6 ;  /* 0x000000990d00780c */ /* 0x000fe200037c1670 */
[C-C-:B------:R-:W-:Y:S01]  /*16910*/  FFMA.FTZ R112, R2.reuse, R112, -R11.reuse ;  /* 0x0000007002707223 */ /* 0x140fe2000001080b */
[----:B------:R-:W-:Y:S01]  /*16920*/  FMNMX.FTZ R10, R107, R10, !PT ;  /* 0x0000000a6b0a7209 */ /* 0x000fe20007810000 */
[--C-:B------:R-:W-:Y:S01]  /*16930*/  FFMA.FTZ R113, R2, R113, -R11.reuse ;  /* 0x0000007102717223 */ /* 0x100fe2000001080b */
[----:B------:R-:W-:Y:S01]  /*16940*/  FSEL R67, R67, -INF , !P5 ;  /* 0xff80000043437808 */ /* 0x000fe20006800000 */
[----:B------:R-:W3:Y:S01]  /*16950*/  MUFU.EX2 R125, R125 ;  /* 0x0000007d007d7308 */ /* 0x000ee20000000800 */
[----:B------:R-:W-:Y:S01]  /*16960*/  FMNMX.FTZ R10, R110, R10, !PT ;  /* 0x0000000a6e0a7209 */ /* 0x000fe20007810000 */
[C-C-:B------:R-:W-:Y:S01]  /*16970*/  FFMA.FTZ R116, R2.reuse, R116, -R11.reuse ;  /* 0x0000007402747223 */ /* 0x140fe2000001080b */
[----:B------:R-:W-:Y:S01]  /*16980*/  ISETP.LT.OR P1, PT, R13, 0x9a, P1 ;  /* 0x0000009a0d00780c */ /* 0x000fe20000f21670 */
[C-C-:B------:R-:W-:Y:S01]  /*16990*/  FFMA.FTZ R117, R2.reuse, R117, -R11.reuse ;  /* 0x0000007502757223 */ /* 0x140fe2000001080b */
[----:B------:R-:W-:Y:S01]  /*169a0*/  FMNMX.FTZ R10, R111, R10, !PT ;  /* 0x0000000a6f0a7209 */ /* 0x000fe20007810000 */
[--C-:B------:R-:W-:Y:S01]  /*169b0*/  FFMA.FTZ R88, R2, R88, -R11.reuse ;  /* 0x0000005802587223 */ /* 0x100fe2000001080b */
[----:B------:R-:W-:Y:S01]  /*169c0*/  FSEL R70, R70, -INF , !P6 ;  /* 0xff80000046467808 */ /* 0x000fe20007000000 */
[----:B------:R-:W4:Y:S01]  /*169d0*/  MUFU.EX2 R128, R128 ;  /* 0x0000008000807308 */ /* 0x000f220000000800 */
[----:B------:R-:W-:Y:S01]  /*169e0*/  FMNMX.FTZ R10, R114, R10, !PT ;  /* 0x0000000a720a7209 */ /* 0x000fe20007810000 */
[C-C-:B------:R-:W-:Y:S01]  /*169f0*/  FFMA.FTZ R89, R2.reuse, R89, -R11.reuse ;  /* 0x0000005902597223 */ /* 0x140fe2000001080b */
[----:B------:R-:W-:Y:S01]  /*16a00*/  FSEL R71, R71, -INF , !P1 ;  /* 0xff80000047477808 */ /* 0x000fe20004800000 */
[C-C-:B------:R-:W-:Y:S01]  /*16a10*/  FFMA.FTZ R92, R2.reuse, R92, -R11.reuse ;  /* 0x0000005c025c7223 */ /* 0x140fe2000001080b */
[----:B------:R-:W-:Y:S01]  /*16a20*/  FMNMX.FTZ R10, R115, R10, !PT ;  /* 0x0000000a730a7209 */ /* 0x000fe20007810000 */
[C-C-:B------:R-:W-:Y:S01]  /*16a30*/  FFMA.FTZ R93, R2.reuse, R93, -R11.reuse ;  /* 0x0000005d025d7223 */ /* 0x140fe2000001080b */
[----:B------:R-:W-:-:S01]  /*16a40*/  FFMA.FTZ R96, R2, R96, -R11 ;  /* 0x0000006002607223 */ /* 0x000fc2000001080b */
[----:B------:R-:W5:Y:S01]  /*16a50*/  MUFU.EX2 R129, R129 ;  /* 0x0000008100817308 */ /* 0x000f620000000800 */
[----:B------:R-:W-:Y:S01]  /*16a60*/  FMNMX.FTZ R10, R118, R10, !PT ;  /* 0x0000000a760a7209 */ /* 0x000fe20007810000 */
[C-C-:B------:R-:W-:Y:S01]  /*16a70*/  FFMA.FTZ R97, R2.reuse, R97, -R11.reuse ;  /* 0x0000006102617223 */ /* 0x140fe2000001080b */
[----:B------:R-:W-:-:S01]  /*16a80*/  FFMA.FTZ R100, R2, R100, -R11 ;  /* 0x0000006402647223 */ /* 0x000fc2000001080b */
        /* <DEDUP_REMOVED lines=20> */
[----:B------:R-:W-:Y:S01]  /*16bd0*/  MUFU.EX2 R104, R104 ;  /* 0x0000006800687308 */ /* 0x000fe20000000800 */
[----:B------:R-:W-:Y:S01]  /*16be0*/  FMNMX.FTZ R10, R98, R10, !PT ;  /* 0x0000000a620a7209 */ /* 0x000fe20007810000 */
[C-C-:B------:R-:W-:Y:S01]  /*16bf0*/  FFMA.FTZ R64, R2.reuse, R64, -R11.reuse ;  /* 0x0000004002407223 */ /* 0x140fe2000001080b */
[----:B------:R-:W-:-:S01]  /*16c00*/  FFMA.FTZ R65, R2, R65, -R11 ;  /* 0x0000004102417223 */ /* 0x000fc2000001080b */
[C-C-:B------:R-:W-:Y:S01]  /*16c10*/  FFMA.FTZ R68, R2.reuse, R68, -R11.reuse ;  /* 0x0000004402447223 */ /* 0x140fe2000001080b */
[----:B------:R-:W-:Y:S01]  /*16c20*/  FMNMX.FTZ R10, R99, R10, !PT ;  /* 0x0000000a630a7209 */ /* 0x000fe20007810000 */
[----:B------:R-:W-:Y:S01]  /*16c30*/  FFMA.FTZ R11, R2, R69, -R11 ;  /* 0x00000045020b7223 */ /* 0x000fe2000001080b */
[----:B------:R-:W-:Y:S01]  /*16c40*/  LOP3.LUT P0, RZ, R17, 0x20, RZ, 0xc0, !PT ;  /* 0x0000002011ff7812 */ /* 0x000fe2000780c0ff */
[----:B------:R-:W-:Y:S01]  /*16c50*/  MUFU.EX2 R105, R105 ;  /* 0x0000006900697308 */ /* 0x000fe20000000800 */
[----:B------:R-:W-:-:S04]  /*16c60*/  FMNMX.FTZ R10, R102, R10, !PT ;  /* 0x0000000a660a7209 */ /* 0x000fc80007810000 */
[----:B------:R-:W-:-:S03]  /*16c70*/  FMNMX.FTZ R10, R103, R10, !PT ;  /* 0x0000000a670a7209 */ /* 0x000fc60007810000 */
        /* <DEDUP_REMOVED lines=24> */
[----:B------:R-:W-:Y:S02]  /*16e00*/  MUFU.EX2 R92, R92 ;  /* 0x0000005c005c7308 */ /* 0x000fe40000000800 */
[----:B------:R-:W2:Y:S06]  /*16e10*/  SHFL.BFLY PT, R12, R10, 0x2, 0x1f ;  /* 0x0c401f000a0c7f89 */ /* 0x000eac00000e0000 */
[----:B------:R-:W-:Y:S08]  /*16e20*/  MUFU.EX2 R93, R93 ;  /* 0x0000005d005d7308 */ /* 0x000ff00000000800 */
[----:B------:R-:W-:Y:S08]  /*16e30*/  MUFU.EX2 R96, R96 ;  /* 0x0000006000607308 */ /* 0x000ff00000000800 */
[----:B------:R-:W-:Y:S01]  /*16e40*/  MUFU.EX2 R97, R97 ;  /* 0x0000006100617308 */ /* 0x000fe20000000800 */
[----:B--2---:R-:W-:-:S05]  /*16e50*/  FMNMX.FTZ R10, R10, R12, !PT ;  /* 0x0000000c0a0a7209 */ /* 0x004fca0007810000 */
[----:B------:R-:W2:Y:S02]  /*16e60*/  SHFL.BFLY PT, R12, R10, 0x1, 0x1f ;  /* 0x0c201f000a0c7f89 */ /* 0x000ea400000e0000 */
[----:B------:R-:W-:Y:S08]  /*16e70*/  MUFU.EX2 R100, R100 ;  /* 0x0000006400647308 */ /* 0x000ff00000000800 */
[----:B------:R-:W-:Y:S08]  /*16e80*/  MUFU.EX2 R101, R101 ;  /* 0x0000006500657308 */ /* 0x000ff00000000800 */
[----:B------:R-:W-:Y:S01]  /*16e90*/  MUFU.EX2 R72, R72 ;  /* 0x0000004800487308 */ /* 0x000fe20000000800 */
[----:B--2---:R-:W-:-:S07]  /*16ea0*/  FMNMX.FTZ R10, R10, R12, !PT ;  /* 0x0000000c0a0a7209 */ /* 0x004fce0007810000 */
[----:B------:R-:W-:Y:S01]  /*16eb0*/  MUFU.EX2 R73, R73 ;  /* 0x0000004900497308 */ /* 0x000fe20000000800 */
[----:B------:R-:W-:-:S04]  /*16ec0*/  FSETP.NEU.FTZ.AND P1, PT, R10, -INF , PT ;  /* 0xff8000000a00780b */ /* 0x000fc80003f3d000 */
[----:B------:R-:W-:-:S03]  /*16ed0*/  FSEL R12, R10, RZ, P1 ;  /* 0x000000ff0a0c7208 */ /* 0x000fc60000800000 */
[----:B------:R-:W-:Y:S02]  /*16ee0*/  MUFU.EX2 R76, R76 ;  /* 0x0000004c004c7308 */ /* 0x000fe40000000800 */
[----:B------:R-:W-:-:S01]  /*16ef0*/  FADD.FTZ R3, -R12, R3 ;  /* 0x000000030c037221 */ /* 0x000fc20000010100 */
[----:B------:R-:W-:-:S03]  /*16f00*/  FFMA.FTZ R12, R2, R10, -8 ;  /* 0xc1000000020c7423 */ /* 0x000fc6000001000a */
[----:B------:R-:W-:Y:S02]  /*16f10*/  FMUL.FTZ R3, R2, R3 ;  /* 0x0000000302037220 */ /* 0x000fe40000410000 */
[----:B------:R-:W-:Y:S01]  /*16f20*/  MUFU.EX2 R77, R77 ;  /* 0x0000004d004d7308 */ /* 0x000fe20000000800 */
[----:B------:R-:W-:Y:S01]  /*16f30*/  FSEL R13, R12, RZ, P1 ;  /* 0x000000ff0c0d7208 */ /* 0x000fe20000800000 */
[----:B------:R-:W-:-:S04]  /*16f40*/  FFMA.FTZ R12, R8, R136, R120 ;  /* 0x00000088080c7223 */ /* 0x000fc80000010078 */
[----:B------:R-:W-:Y:S01]  /*16f50*/  FFMA.FTZ R122, R2, R122, -R13 ;  /* 0x0000007a027a7223 */ /* 0x000fe2000001080d */
[----:B0-----:R-:W-:-:S01]  /*16f60*/  FADD.FTZ R12, R121, R12 ;  /* 0x0000000c790c7221 */ /* 0x001fc20000010000 */
[C-C-:B------:R-:W-:Y:S01]  /*16f70*/  FFMA.FTZ R123, R2.reuse, R123, -R13.reuse ;  /* 0x0000007b027b7223 */ /* 0x140fe2000001080d */
[----:B------:R-:W-:Y:S01]  /*16f80*/  MUFU.EX2 R3, R3 ;  /* 0x0000000300037308 */ /* 0x000fe20000000800 */
[----:B------:R-:W-:-:S01]  /*16f90*/  FFMA.FTZ R126, R2, R126, -R13 ;  /* 0x0000007e027e7223 */ /* 0x000fc2000001080d */
[----:B-1----:R-:W-:Y:S01]  /*16fa0*/  FADD.FTZ R12, R124, R12 ;  /* 0x0000000c7c0c7221 */ /* 0x002fe20000010000 */
[----:B------:R-:W-:-:S01]  /*16fb0*/  FFMA.FTZ R127, R2, R127, -R13 ;  /* 0x0000007f027f7223 */ /* 0x000fc2000001080d */
[C-C-:B------:R-:W-:Y:S01]  /*16fc0*/  FFMA.FTZ R130, R2.reuse, R130, -R13.reuse ;  /* 0x0000008202827223 */ /* 0x140fe2000001080d */
[----:B------:R-:W-:-:S01]  /*16fd0*/  FFMA.FTZ R131, R2, R131, -R13 ;  /* 0x0000008302837223 */ /* 0x000fc2000001080d */
[----:B---3--:R-:W-:Y:S01]  /*16fe0*/  FADD.FTZ R12, R125, R12 ;  /* 0x0000000c7d0c7221 */ /* 0x008fe20000010000 */
[----:B------:R-:W-:-:S01]  /*16ff0*/  FFMA.FTZ R134, R2, R134, -R13 ;  /* 0x0000008602867223 */ /* 0x000fc2000001080d */
[----:B------:R-:W0:Y:S01]  /*17000*/  MUFU.EX2 R122, R122 ;  /* 0x0000007a007a7308 */ /* 0x000e220000000800 */
[----:B------:R-:W-:-:S01]  /*17010*/  FFMA.FTZ R135, R2, R135, -R13 ;  /* 0x0000008702877223 */ /* 0x000fc2000001080d */
[----:B----4-:R-:W-:Y:S01]  /*17020*/  FADD.FTZ R12, R128, R12 ;  /* 0x0000000c800c7221 */ /* 0x010fe20000010000 */
[----:B------:R-:W-:-:S01]  /*17030*/  FFMA.FTZ R106, R2, R106, -R13 ;  /* 0x0000006a026a7223 */ /* 0x000fc2000001080d */
[C-C-:B------:R-:W-:Y:S01]  /*17040*/  FFMA.FTZ R107, R2.reuse, R107, -R13.reuse ;  /* 0x0000006b026b7223 */ /* 0x140fe2000001080d */
[----:B------:R-:W-:-:S01]  /*17050*/  FFMA.FTZ R110, R2, R110, -R13 ;  /* 0x0000006e026e7223 */ /* 0x000fc2000001080d */
[----:B-----5:R-:W-:Y:S01]  /*17060*/  FADD.FTZ R12, R129, R12 ;  /* 0x0000000c810c7221 */ /* 0x020fe20000010000 */
[----:B------:R-:W-:-:S01]  /*17070*/  FFMA.FTZ R111, R2, R111, -R13 ;  /* 0x0000006f026f7223 */ /* 0x000fc2000001080d */
[----:B------:R-:W1:Y:S01]  /*17080*/  MUFU.EX2 R123, R123 ;  /* 0x0000007b007b7308 */ /* 0x000e620000000800 */
[----:B------:R-:W-:-:S01]  /*17090*/  FFMA.FTZ R114, R2, R114, -R13 ;  /* 0x0000007202727223 */ /* 0x000fc2000001080d */
[----:B------:R-:W-:Y:S01]  /*170a0*/  FADD.FTZ R12, R132, R12 ;  /* 0x0000000c840c7221 */ /* 0x000fe20000010000 */
        /* <DEDUP_REMOVED lines=51> */
[----:B------:R-:W-:-:S02]  /*173e0*/  FADD.FTZ R12, R93, R12 ;  /* 0x0000000c5d0c7221 */ /* 0x000fc40000010000 */
        /* <DEDUP_REMOVED lines=101> */
.L_x_1535:
[----:B------:R-:W-:Y:S01]  /*17a40*/  IMAD.MOV.U32 R12, RZ, RZ, R141 ;  /* 0x000000ffff0c7224 */ /* 0x000fe200078e008d */
[----:B------:R-:W-:Y:S01]  /*17a50*/  F2FP.SATFINITE.E4M3.F32.PACK_AB_MERGE_C R124, R125, R124, RZ ;  /* 0x0000007c7d7c723e */ /* 0x000fe200048070ff */
[----:B------:R-:W-:Y:S01]  /*17a60*/  VIADD R20, R20, 0x13260 ;  /* 0x0001326014147836 */ /* 0x000fe20000000000 */
[----:B------:R-:W-:Y:S02]  /*17a70*/  F2FP.SATFINITE.E4M3.F32.PACK_AB_MERGE_C R126, R127, R126, RZ ;  /* 0x0000007e7f7e723e */ /* 0x000fe400048070ff */
[----:B------:R-:W-:Y:S02]  /*17a80*/  F2FP.SATFINITE.E4M3.F32.PACK_AB_MERGE_C R132, R133, R132, RZ ;  /* 0x000000848584723e */ /* 0x000fe400048070ff */
[----:B------:R-:W-:Y:S02]  /*17a90*/  PRMT R20, R12, 0x654, R20 ;  /* 0x000006540c147816 */ /* 0x000fe40000000014 */
[----:B------:R-:W2:Y:S01]  /*17aa0*/  LDL R12, [R1+0x48] ;  /* 0x00004800010c7983 */ /* 0x000ea20000100800 */
[----:B------:R-:W-:Y:S01]  /*17ab0*/  F2FP.SATFINITE.E4M3.F32.PACK_AB_MERGE_C R134, R135, R134, RZ ;  /* 0x000000868786723e */ /* 0x000fe200048070ff */
[----:B------:R1:W-:Y:S01]  /*17ac0*/  SYNCS.ARRIVE.TRANS64.RED.A1T0 RZ, [R20+URZ], RZ ;  /* 0x000000ff14ff79a7 */ /* 0x0003e2000810043f */
        /* <DEDUP_REMOVED lines=74> */
[----:B-1----:R-:W-:Y:S05]  /*17f70*/  @P1 BRA `(.L_x_1536) ;  /* 0xffffffbc00501947 */ /* 0x002fea000383ffff */
[----:B------:R-:W-:Y:S05]  /*17f80*/  BSYNC B0 ;  /* 0x0000000000007941 */ /* 0x000fea0003800000 */
.L_x_1515:
[----:B------:R1:W-:Y:S01]  /*17f90*/  STL [R1+0x18], R24 ;  /* 0x0000181801007387 */ /* 0x0003e20000100800 */
[----:B------:R-:W-:Y:S02]  /*17fa0*/  IMAD.MOV.U32 R3, RZ, RZ, R10 ;  /* 0x000000ffff037224 */ /* 0x000fe400078e000a */
[----:B------:R-:W-:Y:S01]  /*17fb0*/  IMAD.MOV.U32 R8, RZ, RZ, R9 ;  /* 0x000000ffff087224 */ /* 0x000fe200078e0009 */
[----:B------:R1:W-:Y:S01]  /*17fc0*/  STL [R1+0x1c], R25 ;  /* 0x00001c1901007387 */ /* 0x0003e20000100800 */
[----:B------:R-:W-:Y:S02]  /*17fd0*/  IMAD.MOV.U32 R23, RZ, RZ, R15 ;  /* 0x000000ffff177224 */ /* 0x000fe400078e000f */
[----:B------:R-:W-:-:S07]  /*17fe0*/  IMAD.MOV.U32 R156, RZ, RZ, R14 ;  /* 0x000000ffff9c7224 */ /* 0x000fce00078e000e */
.L_x_1514:
[----:B------:R-:W-:Y:S05]  /*17ff0*/  BSYNC B1 ;  /* 0x0000000000017941 */ /* 0x000fea0003800000 */
.L_x_1513:
[----:B------:R-:W-:Y:S06]  /*18000*/  BAR.ARV 0x8, 0x200 ;  /* 0x0208000000007b1d */ /* 0x000fec0000002000 */
[----:B------:R-:W-:Y:S05]  /*18010*/  @!P0 BRA `(.L_x_1537) ;  /* 0x0000000000048947 */ /* 0x000fea0003800000 */
[----:B------:R-:W-:Y:S01]  /*18020*/  BPT.TRAP 0x1 ;  /* 0x000000040000795c */ /* 0x000fe20000300000 */
.L_x_1537:
[----:B------:R-:W-:Y:S01]  /*18030*/  IMAD R9, R23, 0x8, R22 ;  /* 0x0000000817097824 */ /* 0x000fe200078e0216 */
[----:B------:R-:W-:-:S04]  /*18040*/  SHF.L.U32 R0, R156, 0x1f, RZ ;  /* 0x0000001f9c007819 */ /* 0x000fc800000006ff */
[----:B------:R2:W3:Y:S01]  /*18050*/  SYNCS.PHASECHK.TRANS64.TRYWAIT P1, [R9+URZ+0x13250], R0 ;  /* 0x01325000090075a7 */ /* 0x0004e2000802017f */
[----:B------:R-:W-:Y:S05]  /*18060*/  @!P0 BRA `(.L_x_1538) ;  /* 0x0000000000048947 */ /* 0x000fea0003800000 */
[----:B------:R-:W-:Y:S01]  /*18070*/  BPT.TRAP 0x1 ;  /* 0x000000040000795c */ /* 0x000fe20000300000 */
.L_x_1538:
[----:B------:R-:W-:Y:S04]  /*18080*/  BSSY B0, `(.L_x_1539) ;  /* 0x0000004000007945 */ /* 0x000fe80003800000 */
[----:B---3--:R-:W-:Y:S05]  /*18090*/  @P1 BRA `(.L_x_1540) ;  /* 0x0000000000081947 */ /* 0x008fea0003800000 */
[----:B------:R-:W3:Y:S02]  /*180a0*/  SYNCS.PHASECHK.TRANS64.TRYWAIT P1, [R9+URZ+0x13250], R0 ;  /* 0x01325000090075a7 */ /* 0x000ee4000802017f */
[----:B---3--:R-:W-:Y:S05]  /*180b0*/  @!P1 BRA `(.L_x_1541) ;  /* 0x000000c400d49947 */ /* 0x008fea0003800000 */
.L_x_1540:
[----:B------:R-:W-:Y:S05]  /*180c0*/  BSYNC B0 ;  /* 0x0000000000007941 */ /* 0x000fea0003800000 */
.L_x_1539:
[----:B------:R-:W4:Y:S01]  /*180d0*/  LDL.LU R12, [R1+0x5c] ;  /* 0x00005c00010c7983 */ /* 0x000f220000300800 */
[----:B------:R-:W-:Y:S01]  /*180e0*/  ULDC.64 UR4, c[0x0][0x9a0] ;  /* 0x0002680000047ab9 */ /* 0x000fe20000000a00 */
[----:B------:R-:W-:Y:S01]  /*180f0*/  VIADD R22, R22, 0x1000 ;  /* 0x0000100016167836 */ /* 0x000fe20000000000 */
[----:B------:R-:W-:Y:S01]  /*18100*/  ISETP.NE.U32.AND P1, PT, RZ, UR4, PT ;  /* 0x00000004ff007c0c */ /* 0x000fe2000bf25070 */
[----:B01----:R-:W5:Y:S03]  /*18110*/  LDL.LU R24, [R1+0x18] ;  /* 0x0000180001187983 */ /* 0x003f660000300800 */
[----:B------:R-:W-:Y:S01]  /*18120*/  ISETP.NE.AND.EX P1, PT, RZ, UR5, PT, P1 ;  /* 0x00000005ff007c0c */ /* 0x000fe2000bf25310 */
[----:B------:R-:W5:Y:S01]  /*18130*/  LDL.LU R25, [R1+0x1c] ;  /* 0x00001c0001197983 */ /* 0x000f620000300800 */
[----:B------:R-:W-:-:S04]  /*18140*/  SHF.R.U32.HI R22, RZ, 0x4, R22 ;  /* 0x00000004ff167819 */ /* 0x000fc80000011616 */
[----:B------:R-:W-:-:S04]  /*18150*/  LOP3.LUT R22, R22, 0x3fff, RZ, 0xc0, !PT ;  /* 0x00003fff16167812 */ /* 0x000fc800078ec0ff */
[----:B------:R-:W-:-:S03]  /*18160*/  LOP3.LUT R22, R22, 0x10000, RZ, 0xfc, !PT ;  /* 0x0001000016167812 */ /* 0x000fc600078efcff */
[----:B------:R-:W0:Y:S02]  /*18170*/  @P1 LDC.64 R10, c[0x0][0x9c8] ;  /* 0x00027200ff0a1b82 */ /* 0x000e240000000a00 */
[----:B------:R-:W-:-:S05]  /*18180*/  IMAD R4, R23, 0x280, R22 ;  /* 0x0000028017047824 */ /* 0x000fca00078e0216 */
[----:B------:R-:W-:Y:S02]  /*18190*/  R2UR UR6, R4 ;  /* 0x00000000040672ca */ /* 0x000fe400000e0000 */
[----:B----4-:R-:W-:Y:S01]  /*181a0*/  @P1 SHF.R.S32.HI R5, RZ, 0x1f, R12 ;  /* 0x0000001fff051819 */ /* 0x010fe2000001140c */
[----:B0-----:R-:W-:-:S04]  /*181b0*/  @P1 IMAD.WIDE.U32 R6, R12, R10, RZ ;  /* 0x0000000a0c061225 */ /* 0x001fc800078e00ff */
[----:B--23--:R-:W-:Y:S02]  /*181c0*/  @P1 IMAD R0, R5, R10, RZ ;  /* 0x0000000a05001224 */ /* 0x00cfe400078e02ff */
[----:B------:R-:W-:Y:S02]  /*181d0*/  IMAD.MOV.U32 R5, RZ, RZ, -0x3ffffff0 ;  /* 0xc0000010ff057424 */ /* 0x000fe400078e00ff */
[----:B------:R-:W-:Y:S02]  /*181e0*/  @P1 IMAD R11, R12, R11, R0 ;  /* 0x0000000b0c0b1224 */ /* 0x000fe400078e0200 */
[----:B------:R-:W2:Y:S01]  /*181f0*/  LDL R0, [R1+0x8] ;  /* 0x0000080001007983 */ /* 0x000ea20000100800 */
[----:B------:R-:W-:Y:S01]  /*18200*/  R2UR UR7, R5 ;  /* 0x00000000050772ca */ /* 0x000fe200000e0000 */
[----:B-----5:R-:W-:Y:S01]  /*18210*/  WARPGROUP.ARRIVE ;  /* 0x00000000000079c5 */ /* 0x020fe20000000000 */
[----:B------:R-:W2:Y:S01]  /*18220*/  @P1 LDC.64 R12, c[0x0][0x9d0] ;  /* 0x00027400ff0c1b82 */ /* 0x000ea20000000a00 */
[----:B------:R-:W3:Y:S10]  /*18230*/  LDL.LU R14, [R1] ;  /* 0x00000000010e7983 */ /* 0x000ef40000300800 */
[----:B------:R-:W-:Y:S01]  /*18240*/  QGMMA.64x64x32.F32.E4M3.E4M3 R24, R152, gdesc[UR4], R24, gsb0 ;  /* 0x00e0000498187df3 */ /* 0x000fe20008000818 */
[----:B------:R-:W-:-:S02]  /*18250*/  @P1 IMAD.IADD R7, R7, 0x1, R11 ;  /* 0x0000000107071824 */ /* 0x000fc400078e020b */
[----:B------:R-:W-:Y:S02]  /*18260*/  WARPGROUP.DEPBAR.LE gsb0, 0x0 ;  /* 0x00008000000079c5 */ /* 0x000fe40000010000 */
[----:B------:R-:W-:Y:S01]  /*18270*/  WARPGROUP.ARRIVE ;  /* 0x00000000000079c5 */ /* 0x000fe20000000000 */
[----:B--2---:R-:W-:-:S04]  /*18280*/  @P1 IMAD.WIDE.U32 R6, R0, R12, R6 ;  /* 0x0000000c00061225 */ /* 0x004fc800078e0006 */
[----:B------:R-:W-:Y:S01]  /*18290*/  @P1 IMAD R5, R0, R13, R7 ;  /* 0x0000000d00051224 */ /* 0x000fe200078e0207 */
[C---:B------:R-:W-:Y:S01]  /*182a0*/  @P1 LEA R10, P2, R6.reuse, UR4, 0x2 ;  /* 0x00000004060a1c11 */ /* 0x040fe2000f8410ff */
[----:B------:R-:W-:Y:S02]  /*182b0*/  IMAD.MOV.U32 R12, RZ, RZ, 0x3f800000 ;  /* 0x3f800000ff0c7424 */ /* 0x000fe400078e00ff */
[----:B------:R-:W-:Y:S01]  /*182c0*/  IMAD.MOV.U32 R7, RZ, RZ, -0x3ffffff0 ;  /* 0xc0000010ff077424 */ /* 0x000fe200078e00ff */
[----:B------:R-:W-:Y:S01]  /*182d0*/  @P1 LEA.HI.X R11, R6, UR5, R5, 0x2, P2 ;  /* 0x00000005060b1c11 */ /* 0x000fe200090f1405 */
[----:B------:R-:W-:-:S03]  /*182e0*/  VIADD R6, R4, 0x80 ;  /* 0x0000008004067836 */ /* 0x000fc60000000000 */
[----:B------:R-:W-:Y:S01]  /*182f0*/  R2UR UR7, R7 ;  /* 0x00000000070772ca */ /* 0x000fe200000e0000 */
[----:B------:R0:W2:Y:S01]  /*18300*/  @P1 LDG.E R12, desc[UR40][R10.64] ;  /* 0x000000280a0c1981 */ /* 0x0000a2000c1e1900 */
[----:B------:R-:W-:-:S13]  /*18310*/  R2UR UR6, R6 ;  /* 0x00000000060672ca */ /* 0x000fda00000e0000 */
[----:B------:R-:W-:Y:S01]  /*18320*/  QGMMA.64x64x32.F32.E4M3.E4M3 R24, R148, gdesc[UR4], R24, gsb0 ;  /* 0x00e0000494187df3 */ /* 0x000fe20008000818 */
[----:B------:R-:W-:Y:S02]  /*18330*/  VIADD R6, R4, 0x100 ;  /* 0x0000010004067836 */ /* 0x000fe40000000000 */
[----:B------:R-:W-:-:S03]  /*18340*/  IMAD.MOV.U32 R7, RZ, RZ, -0x3ffffff0 ;  /* 0xc0000010ff077424 */ /* 0x000fc600078e00ff */
        /* <DEDUP_REMOVED lines=9> */
[----:B---3--:R-:W1:Y:S04]  /*183e0*/  SHFL.BFLY PT, R0, R14, 0x2, 0x1f ;  /* 0x0c401f000e007f89 */ /* 0x008e6800000e0000 */
[----:B------:R-:W3:Y:S01]  /*183f0*/  SHFL.BFLY PT, R6, R21, 0x2, 0x1f ;  /* 0x0c401f0015067f89 */ /* 0x000ee200000e0000 */
[----:B------:R-:W-:Y:S02]  /*18400*/  VIADD R4, R4, 0x200 ;  /* 0x0000020004047836 */ /* 0x000fe40000000000 */
[----:B------:R-:W-:Y:S01]  /*18410*/  IMAD.MOV.U32 R5, RZ, RZ, -0x3ffffff0 ;  /* 0xc0000010ff057424 */ /* 0x000fe200078e00ff */
[----:B------:R-:W-:-:S02]  /*18420*/  WARPGROUP.DEPBAR.LE gsb0, 0x0 ;  /* 0x00008000000079c5 */ /* 0x000fc40000010000 */
[----:B------:R-:W-:-:S06]  /*18430*/  WARPGROUP.ARRIVE ;  /* 0x00000000000079c5 */ /* 0x000fcc0000000000 */
[----:B------:R-:W-:Y:S01]  /*18440*/  QGMMA.64x64x32.F32.E4M3.E4M3 R24, R140, gdesc[UR4], R24, gsb0 ;  /* 0x00e000048c187df3 */ /* 0x000fe20008000818 */
[----:B------:R-:W-:Y:S02]  /*18450*/  R2UR UR6, R4 ;  /* 0x00000000040672ca */ /* 0x000fe400000e0000 */
[----:B------:R-:W-:Y:S01]  /*18460*/  R2UR UR7, R5 ;  /* 0x00000000050772ca */ /* 0x000fe200000e0000 */
[----:B-1----:R-:W-:-:S01]  /*18470*/  FADD.FTZ R0, R0, R14 ;  /* 0x0000000e00007221 */ /* 0x002fc20000010000 */
[----:B---3--:R-:W-:-:S04]  /*18480*/  FADD.FTZ R6, R6, R21 ;  /* 0x0000001506067221 */ /* 0x008fc80000010000 */
[----:B------:R-:W0:Y:S04]  /*18490*/  SHFL.BFLY PT, R7, R0, 0x1, 0x1f ;  /* 0x0c201f0000077f89 */ /* 0x000e2800000e0000 */
[----:B------:R-:W1:Y:S01]  /*184a0*/  SHFL.BFLY PT, R5, R6, 0x1, 0x1f ;  /* 0x0c201f0006057f89 */ /* 0x000e6200000e0000 */
[----:B0-----:R-:W-:-:S01]  /*184b0*/  FADD.FTZ R10, R0, R7 ;  /* 0x00000007000a7221 */ /* 0x001fc20000010000 */
[----:B-1----:R-:W-:-:S04]  /*184c0*/  FADD.FTZ R13, R6, R5 ;  /* 0x00000005060d7221 */ /* 0x002fc80000010000 */
[C---:B------:R-:W-:Y:S01]  /*184d0*/  FSETP.NE.FTZ.AND P1, PT, R10.reuse, RZ, PT ;  /* 0x000000ff0a00720b */ /* 0x040fe20003f35000 */
[----:B------:R-:W-:Y:S01]  /*184e0*/  FMUL.FTZ R14, R10, 0.00390625 ;  /* 0x3b8000000a0e7820 */ /* 0x000fe20000410000 */
[----:B------:R-:W-:Y:S01]  /*184f0*/  FMUL.FTZ R15, R13, 0.00390625 ;  /* 0x3b8000000d0f7820 */ /* 0x000fe20000410000 */
[----:B------:R-:W-:Y:S02]  /*18500*/  WARPGROUP.DEPBAR.LE gsb0, 0x0 ;  /* 0x00008000000079c5 */ /* 0x000fe40000010000 */
[----:B------:R-:W-:-:S06]  /*18510*/  WARPGROUP.ARRIVE ;  /* 0x00000000000079c5 */ /* 0x000fcc0000000000 */
[----:B------:R-:W-:Y:S01]  /*18520*/  QGMMA.64x64x32.F32.E4M3.E4M3 R24, R136, gdesc[UR4], R24, gsb0 ;  /* 0x00e0000488187df3 */ /* 0x000fe20008000818 */
[----:B------:R-:W-:Y:S01]  /*18530*/  IMAD.MOV.U32 R5, RZ, RZ, RZ ;  /* 0x000000ffff057224 */ /* 0x000fe200078e00ff */
[----:B------:R-:W-:Y:S02]  /*18540*/  FSETP.NE.FTZ.AND P2, PT, R14, RZ, PT ;  /* 0x000000ff0e00720b */ /* 0x000fe40003f55000 */
[----:B------:R-:W-:-:S03]  /*18550*/  FSETP.NE.FTZ.AND P3, PT, R15, RZ, PT ;  /* 0x000000ff0f00720b */ /* 0x000fc60003f75000 */
        /* <DEDUP_REMOVED lines=19> */
.L_x_1542:
[----:B------:R-:W2:Y:S01]  /*18690*/  LDL.LU R2, [R1+0x14] ;  /* 0x0000140001027983 */ /* 0x000ea20000300800 */
[----:B------:R-:W-:Y:S02]  /*186a0*/  VIADD R9, R9, 0x13260 ;  /* 0x0001326009097836 */ /* 0x000fe40000000000 */
[-C--:B------:R-:W-:Y:S01]  /*186b0*/  FMUL.FTZ R24, R24, R5.reuse ;  /* 0x0000000518187220 */ /* 0x080fe20000410000 */
[-C--:B------:R-:W-:Y:S02]  /*186c0*/  FMUL.FTZ R29, R29, R5.reuse ;  /* 0x000000051d1d7220 */ /* 0x080fe40000410000 */
[----:B--2---:R-:W-:Y:S02]  /*186d0*/  PRMT R9, R2, 0x654, R9 ;  /* 0x0000065402097816 */ /* 0x004fe40000000009 */
[----:B------:R-:W2:Y:S01]  /*186e0*/  LDL.LU R2, [R1+0x68] ;  /* 0x0000680001027983 */ /* 0x000ea20000300800 */
[----:B------:R-:W-:Y:S01]  /*186f0*/  VIADD R23, R23, 0x1 ;  /* 0x0000000117177836 */ /* 0x000fe20000000000 */
[----:B------:R0:W-:Y:S01]  /*18700*/  SYNCS.ARRIVE.TRANS64.RED.A1T0 RZ, [R9+URZ], RZ ;  /* 0x000000ff09ff79a7 */ /* 0x0001e2000810043f */
[-C--:B------:R-:W-:Y:S01]  /*18710*/  FMUL.FTZ R32, R32, R5.reuse ;  /* 0x0000000520207220 */ /* 0x080fe20000410000 */
[-C--:B------:R-:W-:Y:S01]  /*18720*/  FMUL.FTZ R37, R37, R5.reuse ;  /* 0x0000000525257220 */ /* 0x080fe20000410000 */
[-C--:B------:R-:W-:Y:S01]  /*18730*/  FMUL.FTZ R40, R40, R5.reuse ;  /* 0x0000000528287220 */ /* 0x080fe20000410000 */
[----:B------:R-:W-:Y:S01]  /*18740*/  ISETP.NE.AND P1, PT, R23, 0x2, PT ;  /* 0x000000021700780c */ /* 0x000fe20003f25270 */
        /* <DEDUP_REMOVED lines=11> */
[----:B------:R-:W-:Y:S01]  /*18800*/  SEL R5, RZ, 0x1, P1 ;  /* 0x00000001ff057807 */ /* 0x000fe20000800000 */
        /* <DEDUP_REMOVED lines=17> */
[----:B------:R-:W-:-:S02]  /*18920*/  LOP3.LUT R156, R156, R5, RZ, 0x3c, !PT ;  /* 0x000000059c9c7212 */ /* 0x000fc400078e3cff */
[----:B------:R-:W-:Y:S01]  /*18930*/  SEL R23, R23, RZ, P1 ;  /* 0x000000ff17177207 */ /* 0x000fe20000800000 */
[----:B--2---:R-:W-:-:S05]  /*18940*/  VIADD R2, R2, 0x1 ;  /* 0x0000000102027836 */ /* 0x004fca0000000000 */
[----:B------:R0:W-:Y:S02]  /*18950*/  STL [R1+0x68], R2 ;  /* 0x0000680201007387 */ /* 0x0001e40000100800 */
.L_x_1428:
[----:B------:R-:W2:Y:S01]  /*18960*/  LDL R77, [R1+0x60] ;  /* 0x00006000014d7983 */ /* 0x000ea20000100800 */
[----:B------:R-:W0:Y:S01]  /*18970*/  S2UR UR4, SR_CgaCtaId ;  /* 0x00000000000479c3 */ /* 0x000e220000008800 */
[----:B------:R-:W-:Y:S01]  /*18980*/  MOV R22, 0x400 ;  /* 0x0000040000167802 */ /* 0x000fe20000000f00 */
[----:B------:R-:W-:Y:S01]  /*18990*/  BSSY B0, `(.L_x_1543) ;  /* 0x00002ab000007945 */ /* 0x000fe20003800000 */
[----:B------:R-:W1:Y:S01]  /*189a0*/  S2R R79, SR_TID.X ;  /* 0x00000000004f7919 */ /* 0x000e620000002100 */
[----:B0-----:R-:W-:-:S05]  /*189b0*/  IMAD.U32 R2, RZ, RZ, UR4 ;  /* 0x00000004ff027e24 */ /* 0x001fca000f8e00ff */
[----:B------:R-:W-:Y:S01]  /*189c0*/  LEA R22, R2, R22, 0x18 ;  /* 0x0000001602167211 */ /* 0x000fe200078ec0ff */
[----:B------:R-:W-:Y:S01]  /*189d0*/  BAR.SYNC.DEFER_BLOCKING 0x5, 0x200 ;  /* 0x0148000000007b1d */ /* 0x000fe20000010000 */
[----:B-1----:R-:W-:-:S05]  /*189e0*/  VIADD R61, R79, 0xffffff80 ;  /* 0xffffff804f3d7836 */ /* 0x002fca0000000000 */
[----:B------:R0:W-:Y:S01]  /*189f0*/  STL [R1+0x14], R2 ;  /* 0x0000140201007387 */ /* 0x0001e20000100800 */
[----:B------:R-:W-:-:S04]  /*18a00*/  SHF.R.S32.HI R64, RZ, 0x1f, R61 ;  /* 0x0000001fff407819 */ /* 0x000fc8000001143d */
[----:B------:R-:W-:-:S04]  /*18a10*/  LEA.HI R62, R64, R61, RZ, 0x3 ;  /* 0x0000003d403e7211 */ /* 0x000fc800078f18ff */
[----:B0-----:R-:W-:Y:S02]  /*18a20*/  LOP3.LUT R2, R62, 0xfffffff8, RZ, 0xc0, !PT ;  /* 0xfffffff83e027812 */ /* 0x001fe400078ec0ff */
[----:B------:R-:W-:-:S03]  /*18a30*/  SHF.R.S32.HI R62, RZ, 0x3, R62 ;  /* 0x00000003ff3e7819 */ /* 0x000fc6000001143e */
[----:B------:R-:W-:Y:S01]  /*18a40*/  IMAD.IADD R63, R61, 0x1, -R2 ;  /* 0x000000013d3f7824 */ /* 0x000fe200078e0a02 */
[----:B------:R-:W0:Y:S03]  /*18a50*/  LDS.128 R4, [R22+0x132d0] ;  /* 0x0132d00016047984 */ /* 0x000e260000000c00 */
[----:B------:R-:W-:-:S05]  /*18a60*/  IMAD.SHL.U32 R21, R63, 0x8, RZ ;  /* 0x000000083f157824 */ /* 0x000fca00078e00ff */
[----:B------:R-:W-:Y:S01]  /*18a70*/  SHF.R.S32.HI R60, RZ, 0x1f, R21 ;  /* 0x0000001fff3c7819 */ /* 0x000fe20000011415 */
[----:B0-----:R0:W-:Y:S04]  /*18a80*/  STL.64 [R1+0x50], R4 ;  /* 0x0000500401007387 */ /* 0x0011e80000100a00 */
[----:B------:R0:W-:Y:S01]  /*18a90*/  STL.64 [R1+0x58], R6 ;  /* 0x0000580601007387 */ /* 0x0001e20000100a00 */
[----:B------:R-:W-:Y:S06]  /*18aa0*/  BAR.ARV 0x4, 0x200 ;  /* 0x0108000000007b1d */ /* 0x000fec0000002000 */
[----:B--2---:R-:W-:-:S13]  /*18ab0*/  ISETP.NE.AND P1, PT, R77, RZ, PT ;  /* 0x000000ff4d00720c */ /* 0x004fda0003f25270 */
[----:B------:R-:W1:Y:S02]  /*18ac0*/  @!P1 LDC R77, c[0x0][0xad4] ;  /* 0x0002b500ff4d9b82 */ /* 0x000e640000000800 */
[----:B-1----:R0:W-:Y:S01]  /*18ad0*/  @!P1 STL [R1+0x60], R77 ;  /* 0x0000604d01009387 */ /* 0x0021e20000100800 */
[----:B------:R-:W-:Y:S05]  /*18ae0*/  @P0 BRA `(.L_x_1544) ;  /* 0x0000001c00ec0947 */ /* 0x000fea0003800000 */
[----:B------:R-:W-:Y:S01]  /*18af0*/  IMAD.SHL.U32 R2, R79, 0x4, RZ ;  /* 0x000000044f027824 */ /* 0x000fe200078e00ff */
[----:B------:R-:W-:Y:S01]  /*18b00*/  ULDC.64 UR4, c[0x4][0x38] ;  /* 0x01000e0000047ab9 */ /* 0x000fe20000000a00 */
[----:B------:R-:W2:Y:S01]  /*18b10*/  LDL R83, [R1+0x8] ;  /* 0x0000080001537983 */ /* 0x000ea20000100800 */
[----:B0-----:R-:W0:Y:S02]  /*18b20*/  S2R R5, SR_SWINHI ;  /* 0x0000000000057919 */ /* 0x001e240000002f00 */
[----:B------:R-:W-:Y:S01]  /*18b30*/  LOP3.LUT R2, R2, 0xc, RZ, 0xc0, !PT ;  /* 0x0000000c02027812 */ /* 0x000fe200078ec0ff */
[----:B------:R-:W-:Y:S01]  /*18b40*/  ULDC.64 UR6, c[0x0][0xc08] ;  /* 0x0003020000067ab9 */ /* 0x000fe20000000a00 */
[----:B------:R-:W3:Y:S01]  /*18b50*/  LDL.LU R87, [R1+0x64] ;  /* 0x0000640001577983 */ /* 0x000ee20000300800 */
[----:B------:R-:W-:Y:S01]  /*18b60*/  BAR.SYNC.DEFER_BLOCKING 0x1, 0x180 ;  /* 0x0046000000007b1d */ /* 0x000fe20000010000 */
[----:B------:R-:W-:-:S05]  /*18b70*/  IADD3 R10, P0, R2, UR4, RZ ;  /* 0x00000004020a7c10 */ /* 0x000fca000ff1e0ff */
[----:B------:R-:W-:Y:S01]  /*18b80*/  IMAD.X R11, RZ, RZ, UR5, P0 ;  /* 0x00000005ff0b7e24 */ /* 0x000fe200080e06ff */
[----:B------:R-:W-:Y:S01]  /*18b90*/  LEA.HI R4, R64, R61, RZ, 0x5 ;  /* 0x0000003d40047211 */ /* 0x000fe200078f28ff */
[----:B------:R-:W-:Y:S01]  /*18ba0*/  ULDC.64 UR4, c[0x0][0xc00] ;  /* 0x0003000000047ab9 */ /* 0x000fe20000000a00 */
[----:B------:R-:W4:Y:S04]  /*18bb0*/  LDL R86, [R1+0x44] ;  /* 0x0000440001567983 */ /* 0x000f280000100800 */
[----:B------:R1:W2:Y:S01]  /*18bc0*/  LDG.E.CONSTANT R10, desc[UR40][R10.64] ;  /* 0x000000280a0a7981 */ /* 0x0002a2000c1e9900 */
[----:B------:R-:W-:-:S03]  /*18bd0*/  LOP3.LUT P0, R2, R79, 0x3, RZ, 0xc0, !PT ;  /* 0x000000034f027812 */ /* 0x000fc6000780c0ff */
[----:B------:R-:W4:Y:S01]  /*18be0*/  LDL R85, [R1+0x34] ;  /* 0x0000340001557983 */ /* 0x000f220000100800 */
[----:B------:R-:W-:Y:S02]  /*18bf0*/  ISETP.EQ.OR P0, PT, R2, 0x3, !P0 ;  /* 0x000000030200780c */ /* 0x000fe40004702670 */
[----:B------:R-:W-:Y:S01]  /*18c00*/  LEA.HI R2, R64, R61, RZ, 0x4 ;  /* 0x0000003d40027211 */ /* 0x000fe200078f20ff */
[----:B------:R-:W-:Y:S01]  /*18c10*/  IMAD.SHL.U32 R6, R4, 0x20, RZ ;  /* 0x0000002004067824 */ /* 0x000fe200078e00ff */
[----:B------:R-:W4:Y:S02]  /*18c20*/  LDL R81, [R1+0x6c] ;  /* 0x00006c0001517983 */ /* 0x000f240000100800 */
[----:B------:R-:W-:Y:S02]  /*18c30*/  SHF.R.S32.HI R7, RZ, 0x4, R2 ;  /* 0x00000004ff077819 */ /* 0x000fe40000011402 */
[C---:B------:R-:W-:Y:S02]  /*18c40*/  LOP3.LUT R4, R2.reuse, 0x3fffff0, RZ, 0xc0, !PT ;  /* 0x03fffff002047812 */ /* 0x040fe400078ec0ff */
[----:B------:R-:W-:-:S02]  /*18c50*/  LEA.HI R2, R2, R7, RZ, 0x1 ;  /* 0x0000000702027211 */ /* 0x000fc400078f08ff */
[----:B------:R-:W-:Y:S02]  /*18c60*/  SEL R57, R44, R3, P0 ;  /* 0x000000032c397207 */ /* 0x000fe40000000000 */
[----:B------:R-:W-:Y:S01]  /*18c70*/  SEL R76, R3, R44, P0 ;  /* 0x0000002c034c7207 */ /* 0x000fe20000000000 */
[----:B------:R-:W-:Y:S01]  /*18c80*/  IMAD.IADD R4, R61, 0x1, -R4 ;  /* 0x000000013d047824 */ /* 0x000fe200078e0a04 */
[----:B------:R-:W-:Y:S02]  /*18c90*/  LOP3.LUT R3, R6, 0xfffffc00, RZ, 0xc0, !PT ;  /* 0xfffffc0006037812 */ /* 0x000fe400078ec0ff */
[----:B------:R-:W-:-:S03]  /*18ca0*/  LOP3.LUT R2, R2, 0x1ffffffe, RZ, 0xc0, !PT ;  /* 0x1ffffffe02027812 */ /* 0x000fc600078ec0ff */
[----:B------:R-:W-:Y:S02]  /*18cb0*/  IMAD R3, R4, 0x40, R3 ;  /* 0x0000004004037824 */ /* 0x000fe400078e0203 */
[----:B------:R-:W-:-:S04]  /*18cc0*/  IMAD.IADD R2, R7, 0x1, -R2 ;  /* 0x0000000107027824 */ /* 0x000fc800078e0a02 */
[----:B------:R-:W-:Y:S01]  /*18cd0*/  IMAD R7, R2, 0x8, R3 ;  /* 0x0000000802077824 */ /* 0x000fe200078e0203 */
[----:B------:R-:W-:Y:S02]  /*18ce0*/  MOV R2, R22 ;  /* 0x0000001600027202 */ /* 0x000fe40000000f00 */
[----:B0-----:R-:W-:-:S03]  /*18cf0*/  MOV R3, R5 ;  /* 0x0000000500037202 */ /* 0x001fc60000000f00 */
[----:B------:R-:W-:Y:S01]  /*18d00*/  IMAD.WIDE R4, R7, 0x2, R2 ;  /* 0x0000000207047825 */ /* 0x000fe200078e0202 */
[----:B------:R-:W-:Y:S02]  /*18d10*/  SEL R71, R36, R37, P0 ;  /* 0x0000002524477207 */ /* 0x000fe40000000000 */
[C---:B------:R-:W-:Y:S02]  /*18d20*/  IADD3 R9, P3, R4.reuse, 0x20, RZ ;  /* 0x0000002004097810 */ /* 0x040fe40007f7e0ff */
[----:B------:R-:W-:Y:S02]  /*18d30*/  LOP3.LUT R7, R4, 0x380, RZ, 0xc0, !PT ;  /* 0x0000038004077812 */ /* 0x000fe400078ec0ff */
[----:B------:R-:W-:Y:S02]  /*18d40*/  SEL R80, R37, R36, P0 ;  /* 0x0000002425507207 */ /* 0x000fe40000000000 */
[----:B-----5:R-:W-:Y:S02]  /*18d50*/  SEL R45, R40, R41, P0 ;  /* 0x00000029282d7207 */ /* 0x020fe40000000000 */
[----:B------:R-:W-:-:S02]  /*18d60*/  SEL R74, R41, R40, P0 ;  /* 0x00000028294a7207 */ /* 0x000fc40000000000 */
[----:B------:R-:W-:Y:S02]  /*18d70*/  SEL R37, R30, R31, P0 ;  /* 0x0000001f1e257207 */ /* 0x000fe40000000000 */
[----:B------:R-:W-:Y:S02]  /*18d80*/  SEL R56, R31, R30, P0 ;  /* 0x0000001e1f387207 */ /* 0x000fe40000000000 */
[----:B------:R-:W-:Y:S02]  /*18d90*/  LOP3.LUT R6, R9, 0x380, RZ, 0xc0, !PT ;  /* 0x0000038009067812 */ /* 0x000fe400078ec0ff */
[----:B------:R-:W-:Y:S02]  /*18da0*/  SEL R15, R34, R35, P0 ;  /* 0x00000023220f7207 */ /* 0x000fe40000000000 */
[----:B------:R-:W-:Y:S02]  /*18db0*/  SEL R40, R35, R34, P0 ;  /* 0x0000002223287207 */ /* 0x000fe40000000000 */
[----:B------:R-:W-:-:S02]  /*18dc0*/  IADD3 R31, P2, R4, 0x40, RZ ;  /* 0x00000040041f7810 */ /* 0x000fc40007f5e0ff */
[----:B------:R-:W-:Y:S02]  /*18dd0*/  SHF.R.U64 R7, R7, 0x3, RZ ;  /* 0x0000000307077819 */ /* 0x000fe400000012ff */
[----:B------:R-:W-:Y:S02]  /*18de0*/  IADD3 R35, P1, R4, 0x60, RZ ;  /* 0x0000006004237810 */ /* 0x000fe40007f3e0ff */
[----:B------:R-:W-:Y:S02]  /*18df0*/  SHF.R.U64 R6, R6, 0x3, RZ ;  /* 0x0000000306067819 */ /* 0x000fe400000012ff */
[----:B------:R-:W-:Y:S02]  /*18e00*/  LOP3.LUT R8, R31, 0x380, RZ, 0xc0, !PT ;  /* 0x000003801f087812 */ /* 0x000fe400078ec0ff */
[----:B------:R-:W-:Y:S02]  /*18e10*/  LOP3.LUT R4, R7, R4, RZ, 0x3c, !PT ;  /* 0x0000000407047212 */ /* 0x000fe400078e3cff */
[----:B------:R-:W-:Y:S01]  /*18e20*/  LOP3.LUT R12, R35, 0x380, RZ, 0xc0, !PT ;  /* 0x00000380230c7812 */ /* 0x000fe200078ec0ff */
[--C-:B------:R-:W-:Y:S01]  /*18e30*/  IMAD.X R69, RZ, RZ, R5.reuse, P1 ;  /* 0x000000ffff457224 */ /* 0x100fe200008e0605 */
[----:B------:R-:W-:Y:S01]  /*18e40*/  LOP3.LUT R6, R6, R9, RZ, 0x3c, !PT ;  /* 0x0000000906067212 */ /* 0x000fe200078e3cff */
[--C-:B------:R-:W-:Y:S01]  /*18e50*/  IMAD.X R9, RZ, RZ, R5.reuse, P2 ;  /* 0x000000ffff097224 */ /* 0x100fe200010e0605 */
[----:B-1----:R-:W-:Y:S01]  /*18e60*/  SEL R11, R48, R49, P0 ;  /* 0x00000031300b7207 */ /* 0x002fe20000000000 */
[----:B------:R-:W-:Y:S01]  /*18e70*/  IMAD.X R7, RZ, RZ, R5, P3 ;  /* 0x000000ffff077224 */ /* 0x000fe200018e0605 */
[----:B------:R-:W-:-:S02]  /*18e80*/  SEL R44, R49, R48, P0 ;  /* 0x00000030312c7207 */ /* 0x000fc40000000000 */
[----:B------:R-:W-:Y:S02]  /*18e90*/  SHF.R.U64 R8, R8, 0x3, RZ ;  /* 0x0000000308087819 */ /* 0x000fe400000012ff */
[----:B------:R-:W-:Y:S02]  /*18ea0*/  MOV R72, R4 ;  /* 0x0000000400487202 */ /* 0x000fe40000000f00 */
[----:B------:R-:W-:Y:S02]  /*18eb0*/  SEL R73, R24, R25, P0 ;  /* 0x0000001918497207 */ /* 0x000fe40000000000 */
[----:B------:R-:W-:Y:S02]  /*18ec0*/  SEL R82, R25, R24, P0 ;  /* 0x0000001819527207 */ /* 0x000fe40000000000 */
[----:B------:R-:W-:Y:S02]  /*18ed0*/  SEL R13, R26, R27, P0 ;  /* 0x0000001b1a0d7207 */ /* 0x000fe40000000000 */
[----:B------:R-:W-:-:S02]  /*18ee0*/  SEL R48, R27, R26, P0 ;  /* 0x0000001a1b307207 */ /* 0x000fc40000000000 */
[----:B------:R-:W-:Y:S02]  /*18ef0*/  SHF.R.U64 R12, R12, 0x3, RZ ;  /* 0x000000030c0c7819 */ /* 0x000fe400000012ff */
        /* <DEDUP_REMOVED lines=14> */
[----:B------:R-:W-:Y:S02]  /*18fe0*/  LOP3.LUT R8, R8, R31, RZ, 0x3c, !PT ;  /* 0x0000001f08087212 */ /* 0x000fe400078e3cff */
[----:B------:R-:W-:Y:S02]  /*18ff0*/  SEL R33, R46, R47, P0 ;  /* 0x0000002f2e217207 */ /* 0x000fe40000000000 */
[----:B------:R-:W-:-:S02]  /*19000*/  SEL R36, R47, R46, P0 ;  /* 0x0000002e2f247207 */ /* 0x000fc40000000000 */
[----:B------:R-:W-:Y:S02]  /*19010*/  LOP3.LUT R68, R12, R35, RZ, 0x3c, !PT ;  /* 0x000000230c447212 */ /* 0x000fe400078e3cff */
[----:B------:R-:W-:Y:S02]  /*19020*/  MOV R65, R6 ;  /* 0x0000000600417202 */ /* 0x000fe40000000f00 */
[----:B------:R-:W-:Y:S02]  /*19030*/  MOV R67, R8 ;  /* 0x0000000800437202 */ /* 0x000fe40000000f00 */
[----:B------:R-:W-:Y:S02]  /*19040*/  MOV R68, R68 ;  /* 0x0000004400447202 */ /* 0x000fe40000000f00 */
[----:B------:R-:W-:Y:S02]  /*19050*/  ISETP.NE.U32.AND P1, PT, RZ, UR4, PT ;  /* 0x00000004ff007c0c */ /* 0x000fe4000bf25070 */
[----:B--2---:R-:W-:Y:S01]  /*19060*/  LOP3.LUT R5, R10, 0x2, RZ, 0x3c, !PT ;  /* 0x000000020a057812 */ /* 0x004fe200078e3cff */
[----:B------:R-:W-:Y:S04]  /*19070*/  SHFL.IDX PT, R46, R73, R10, 0x1c1f ;  /* 0x001c1f0a492e7589 */ /* 0x000fe800000e0000 */
[----:B------:R-:W0:Y:S04]  /*19080*/  SHFL.IDX PT, R47, R82, R5, 0x1c1f ;  /* 0x001c1f05522f7589 */ /* 0x000e2800000e0000 */
[----:B------:R-:W-:Y:S04]  /*19090*/  SHFL.IDX PT, R30, R13, R10, 0x1c1f ;  /* 0x001c1f0a0d1e7589 */ /* 0x000fe800000e0000 */
[----:B------:R-:W1:Y:S04]  /*190a0*/  SHFL.IDX PT, R31, R48, R5, 0x1c1f ;  /* 0x001c1f05301f7589 */ /* 0x000e6800000e0000 */
[----:B------:R-:W-:Y:S04]  /*190b0*/  SHFL.IDX PT, R50, R59, R10, 0x1c1f ;  /* 0x001c1f0a3b327589 */ /* 0x000fe800000e0000 */
[----:B------:R-:W-:Y:S04]  /*190c0*/  SHFL.IDX PT, R12, R41, R10, 0x1c1f ;  /* 0x001c1f0a290c7589 */ /* 0x000fe800000e0000 */
[----:B------:R-:W2:Y:S04]  /*190d0*/  SHFL.IDX PT, R51, R78, R5, 0x1c1f ;  /* 0x001c1f054e337589 */ /* 0x000ea800000e0000 */
[----:B------:R-:W-:Y:S04]  /*190e0*/  SHFL.IDX PT, R34, R15, R10, 0x1c1f ;  /* 0x001c1f0a0f227589 */ /* 0x000fe800000e0000 */
[----:B------:R-:W3:Y:S04]  /*190f0*/  SHFL.IDX PT, R35, R40, R5, 0x1c1f ;  /* 0x001c1f0528237589 */ /* 0x000ee800000e0000 */
[----:B------:R-:W-:Y:S04]  /*19100*/  SHFL.IDX PT, R4, R75, R10, 0x1c1f ;  /* 0x001c1f0a4b047589 */ /* 0x000fe800000e0000 */
[----:B------:R-:W-:Y:S04]  /*19110*/  SHFL.IDX PT, R54, R45, R10, 0x1c1f ;  /* 0x001c1f0a2d367589 */ /* 0x000fe800000e0000 */
[----:B------:R-:W4:Y:S04]  /*19120*/  SHFL.IDX PT, R7, R84, R5, 0x1c1f ;  /* 0x001c1f0554077589 */ /* 0x000f2800000e0000 */
[----:B------:R-:W-:Y:S04]  /*19130*/  SHFL.IDX PT, R14, R37, R10, 0x1c1f ;  /* 0x001c1f0a250e7589 */ /* 0x000fe800000e0000 */
        /* <DEDUP_REMOVED lines=8> */
[----:B------:R-:W-:Y:S04]  /*191c0*/  SHFL.IDX PT, R58, R11, R10, 0x1c1f ;  /* 0x001c1f0a0b3a7589 */ /* 0x000fe800000e0000 */
[----:B------:R-:W4:Y:S04]  /*191d0*/  SHFL.IDX PT, R9, R80, R5, 0x1c1f ;  /* 0x001c1f0550097589 */ /* 0x000f2800000e0000 */
[----:B------:R0:W4:Y:S04]  /*191e0*/  SHFL.IDX PT, R59, R44, R5, 0x1c1f ;  /* 0x001c1f052c3b7589 */ /* 0x00012800000e0000 */
[----:B------:R-:W4:Y:S04]  /*191f0*/  SHFL.IDX PT, R25, R52, R5, 0x1c1f ;  /* 0x001c1f0534197589 */ /* 0x000f2800000e0000 */
[----:B------:R-:W-:Y:S04]  /*19200*/  SHFL.IDX PT, R8, R57, R10, 0x1c1f ;  /* 0x001c1f0a39087589 */ /* 0x000fe800000e0000 */
[----:B------:R-:W4:Y:S04]  /*19210*/  SHFL.IDX PT, R11, R76, R5, 0x1c1f ;  /* 0x001c1f054c0b7589 */ /* 0x000f2800000e0000 */
[----:B------:R-:W-:Y:S04]  /*19220*/  SHFL.IDX PT, R26, R33, R10, 0x1c1f ;  /* 0x001c1f0a211a7589 */ /* 0x000fe800000e0000 */
[----:B------:R-:W-:Y:S04]  /*19230*/  SHFL.IDX PT, R43, R43, R10, 0x1c1f ;  /* 0x001c1f0a2b2b7589 */ /* 0x000fe800000e0000 */
[----:B------:R-:W4:Y:S04]  /*19240*/  SHFL.IDX PT, R27, R36, R5, 0x1c1f ;  /* 0x001c1f05241b7589 */ /* 0x000f2800000e0000 */
[----:B------:R-:W4:Y:S04]  /*19250*/  SHFL.IDX PT, R66, R66, R5, 0x1c1f ;  /* 0x001c1f0542427589 */ /* 0x000f2800000e0000 */
[----:B------:R3:W4:Y:S01]  /*19260*/  SHFL.IDX PT, R13, R70, R5, 0x1c1f ;  /* 0x001c1f05460d7589 */ /* 0x00072200000e0000 */
[----:B0-----:R-:W-:-:S02]  /*19270*/  SEL R44, R46, R47, P0 ;  /* 0x0000002f2e2c7207 */ /* 0x001fc40000000000 */
[----:B-1----:R-:W-:Y:S02]  /*19280*/  SEL R28, R30, R31, P0 ;  /* 0x0000001f1e1c7207 */ /* 0x002fe40000000000 */
[----:B------:R-:W-:Y:S02]  /*19290*/  SEL R46, R47, R46, P0 ;  /* 0x0000002e2f2e7207 */ /* 0x000fe40000000000 */
[----:B--2---:R-:W-:Y:S02]  /*192a0*/  SEL R48, R50, R51, P0 ;  /* 0x0000003332307207 */ /* 0x004fe40000000000 */
[----:B------:R-:W-:Y:S01]  /*192b0*/  SEL R30, R31, R30, P0 ;  /* 0x0000001e1f1e7207 */ /* 0x000fe20000000000 */
[----:B---3--:R-:W0:Y:S01]  /*192c0*/  LDC.64 R70, c[0x0][0xc00] ;  /* 0x00030000ff467b82 */ /* 0x008e220000000a00 */
[----:B------:R-:W-:Y:S02]  /*192d0*/  SEL R32, R34, R35, P0 ;  /* 0x0000002322207207 */ /* 0x000fe40000000000 */
[----:B----4-:R-:W-:-:S02]  /*192e0*/  SEL R45, R4, R7, P0 ;  /* 0x00000007042d7207 */ /* 0x010fc40000000000 */
        /* <DEDUP_REMOVED lines=41> */
[----:B------:R0:W-:Y:S04]  /*19580*/  STSM.16.M88.4 [R72], R24 ;  /* 0x0000001848007844 */ /* 0x0001e80000000200 */
[----:B------:R1:W-:Y:S04]  /*19590*/  STSM.16.M88.4 [R65], R4 ;  /* 0x0000000441007844 */ /* 0x0003e80000000200 */
[----:B------:R-:W-:Y:S04]  /*195a0*/  STSM.16.M88.4 [R67], R8 ;  /* 0x0000000843007844 */ /* 0x000fe80000000200 */
[----:B------:R2:W-:Y:S01]  /*195b0*/  STSM.16.M88.4 [R68], R12 ;  /* 0x0000000c44007844 */ /* 0x0005e20000000200 */
[----:B------:R-:W-:Y:S01]  /*195c0*/  ISETP.NE.AND.EX P0, PT, RZ, UR5, PT, P1 ;  /* 0x00000005ff007c0c */ /* 0x000fe2000bf05310 */
[----:B------:R-:W-:-:S02]  /*195d0*/  IMAD.MOV.U32 R66, RZ, RZ, RZ ;  /* 0x000000ffff427224 */ /* 0x000fc400078e00ff */
[----:B0-----:R-:W-:Y:S01]  /*195e0*/  IMAD.WIDE R24, R87, 0x4, R70 ;  /* 0x0000000457187825 */ /* 0x001fe200078e0246 */
[----:B------:R-:W-:Y:S01]  /*195f0*/  BAR.SYNC.DEFER_BLOCKING 0x1, 0x180 ;  /* 0x0046000000007b1d */ /* 0x000fe20000010000 */
[----:B------:R-:W-:-:S07]  /*19600*/  ISETP.GT.AND P3, PT, R77, 0x1, PT ;  /* 0x000000014d00780c */ /* 0x000fce0003f64270 */
[----:B-1----:R-:W0:Y:S01]  /*19610*/  LDC R65, c[0x0][0xbe8] ;  /* 0x0002fa00ff417b82 */ /* 0x002e220000000800 */
[----:B------:R-:W3:Y:S01]  /*19620*/  @P0 LDG.E R66, desc[UR40][R24.64] ;  /* 0x0000002818420981 */ /* 0x000ee2000c1e1900 */
[----:B------:R-:W-:-:S04]  /*19630*/  ISETP.NE.U32.AND P1, PT, RZ, UR6, PT ;  /* 0x00000006ff007c0c */ /* 0x000fc8000bf25070 */
[----:B------:R-:W-:-:S13]  /*19640*/  ISETP.NE.AND.EX P1, PT, RZ, UR7, PT, P1 ;  /* 0x00000007ff007c0c */ /* 0x000fda000bf25310 */
[----:B------:R-:W1:Y:S02]  /*19650*/  @P1 LDC.64 R26, c[0x0][0xc08] ;  /* 0x00030200ff1a1b82 */ /* 0x000e640000000a00 */
[----:B-1----:R-:W-:-:S04]  /*19660*/  @P1 IMAD.WIDE R4, R87, 0x4, R26 ;  /* 0x0000000457041825 */ /* 0x002fc800078e021a */
[----:B------:R-:W-:-:S05]  /*19670*/  IMAD.MOV.U32 R26, RZ, RZ, 0x9b8 ;  /* 0x000009b8ff1a7424 */ /* 0x000fca00078e00ff */
[----:B------:R-:W-:-:S04]  /*19680*/  SEL R26, R26, 0x978, P3 ;  /* 0x000009781a1a7807 */ /* 0x000fc80001800000 */
[----:B--2---:R-:W1:Y:S08]  /*19690*/  LDC.64 R12, c[0x0][R26+0x220] ;  /* 0x000088001a0c7b82 */ /* 0x004e700000000a00 */
[----:B------:R-:W2:Y:S01]  /*196a0*/  LDC.64 R10, c[0x0][R26+0x218] ;  /* 0x000086001a0a7b82 */ /* 0x000ea20000000a00 */
[----:B0-----:R-:W-:-:S07]  /*196b0*/  ISETP.NE.AND P4, PT, R65, 0x1, PT ;  /* 0x000000014100780c */ /* 0x001fce0003f85270 */
[----:B------:R-:W0:Y:S01]  /*196c0*/  LDC.64 R8, c[0x0][R26+0x228] ;  /* 0x00008a001a087b82 */ /* 0x000e220000000a00 */
[----:B------:R-:W-:Y:S01]  /*196d0*/  ULDC UR6, c[0x0][0xa88] ;  /* 0x0002a20000067ab9 */ /* 0x000fe20000000800 */
[----:B------:R-:W-:Y:S01]  /*196e0*/  ISETP.NE.U32.AND P2, PT, RZ, UR4, PT ;  /* 0x00000004ff007c0c */ /* 0x000fe2000bf45070 */
[----:B------:R-:W-:-:S05]  /*196f0*/  IMAD.U32 R70, RZ, RZ, UR6 ;  /* 0x00000006ff467e24 */ /* 0x000fca000f8e00ff */
[----:B------:R4:W4:Y:S01]  /*19700*/  LDC.64 R6, c[0x0][R26+0x210] ;  /* 0x000084001a067b82 */ /* 0x0009220000000a00 */
[----:B------:R-:W-:Y:S01]  /*19710*/  ISETP.NE.AND.EX P2, PT, RZ, UR5, PT, P2 ;  /* 0x00000005ff007c0c */ /* 0x000fe2000bf45320 */
[----:B------:R1:W5:Y:S06]  /*19720*/  @P1 LDG.E R70, desc[UR40][R4.64] ;  /* 0x0000002804461981 */ /* 0x00036c000c1e1900 */
[----:B------:R-:W4:Y:S01]  /*19730*/  @P4 LDC R71, c[0x0][0xbec] ;  /* 0x0002fb00ff474b82 */ /* 0x000f220000000800 */
[----:B------:R-:W-:Y:S02]  /*19740*/  SHF.R.S32.HI R15, RZ, 0x1f, R87 ;  /* 0x0000001fff0f7819 */ /* 0x000fe40000011457 */
[----:B------:R-:W-:-:S05]  /*19750*/  SEL R67, R87, RZ, !P2 ;  /* 0x000000ff57437207 */ /* 0x000fca0005000000 */
[----:B------:R-:W4:Y:S01]  /*19760*/  @P4 LDC R73, c[0x0][0xbf0] ;  /* 0x0002fc00ff494b82 */ /* 0x000f220000000800 */
[----:B------:R-:W-:-:S07]  /*19770*/  SEL R15, R15, RZ, !P2 ;  /* 0x000000ff0f0f7207 */ /* 0x000fce0005000000 */
[----:B-1----:R-:W1:Y:S01]  /*19780*/  LDC.64 R4, c[0x0][0xba8] ;  /* 0x0002ea00ff047b82 */ /* 0x002e620000000a00 */
[----:B------:R-:W-:Y:S01]  /*19790*/  IMAD R13, R13, R67, RZ ;  /* 0x000000430d0d7224 */ /* 0x000fe200078e02ff */
[----:B------:R-:W-:-:S03]  /*197a0*/  LEA.HI R68, R64, R61, RZ, 0x7 ;  /* 0x0000003d40447211 */ /* 0x000fc600078f38ff */
[C---:B------:R-:W-:Y:S02]  /*197b0*/  IMAD R69, R12.reuse, R15, R13 ;  /* 0x0000000f0c457224 */ /* 0x040fe400078e020d */
[----:B------:R-:W-:-:S04]  /*197c0*/  IMAD.WIDE.U32 R12, R12, R67, RZ ;  /* 0x000000430c0c7225 */ /* 0x000fc800078e00ff */
[----:B--2---:R-:W-:Y:S01]  /*197d0*/  IMAD.WIDE.U32 R14, R10, R83, RZ ;  /* 0x000000530a0e7225 */ /* 0x004fe200078e00ff */
[----:B------:R-:W-:-:S03]  /*197e0*/  LOP3.LUT R64, R68, 0xffffff80, RZ, 0xc0, !PT ;  /* 0xffffff8044407812 */ /* 0x000fc600078ec0ff */
[----:B------:R-:W-:Y:S02]  /*197f0*/  IMAD.IADD R10, R86, 0x1, R85 ;  /* 0x00000001560a7824 */ /* 0x000fe400078e0255 */
[----:B------:R-:W-:Y:S01]  /*19800*/  IMAD R27, R11, R83, RZ ;  /* 0x000000530b1b7224 */ /* 0x000fe200078e02ff */
[----:B------:R-:W-:Y:S01]  /*19810*/  SEL R11, R81, RZ, P3 ;  /* 0x000000ff510b7207 */ /* 0x000fe20001800000 */
[----:B------:R-:W-:Y:S02]  /*19820*/  IMAD.IADD R72, R61, 0x1, -R64 ;  /* 0x000000013d487824 */ /* 0x000fe400078e0a40 */
[----:B------:R-:W-:Y:S02]  /*19830*/  IMAD.IADD R27, R15, 0x1, R27 ;  /* 0x000000010f1b7824 */ /* 0x000fe400078e021b */
[----:B------:R-:W-:Y:S01]  /*19840*/  IMAD.IADD R69, R13, 0x1, R69 ;  /* 0x000000010d457824 */ /* 0x000fe200078e0245 */
[----:B-1----:R-:W1:Y:S01]  /*19850*/  @!P3 LDC R4, c[0x0][0xb50] ;  /* 0x0002d400ff04bb82 */ /* 0x002e620000000800 */
[----:B------:R-:W-:-:S02]  /*19860*/  IMAD.MOV.U32 R13, RZ, RZ, R10 ;  /* 0x000000ffff0d7224 */ /* 0x000fc400078e000a */
[-C--:B0-----:R-:W-:Y:S02]  /*19870*/  IMAD R15, R9, R11.reuse, RZ ;  /* 0x0000000b090f7224 */ /* 0x081fe400078e02ff */
[----:B------:R-:W-:-:S03]  /*19880*/  IMAD.WIDE.U32 R8, R8, R11, RZ ;  /* 0x0000000b08087225 */ /* 0x000fc600078e00ff */
[----:B------:R-:W0:Y:S01]  /*19890*/  @!P3 LDC R5, c[0x0][0xb54] ;  /* 0x0002d500ff05bb82 */ /* 0x000e220000000800 */
[----:B------:R-:W-:Y:S01]  /*198a0*/  IMAD.IADD R15, R9, 0x1, R15 ;  /* 0x00000001090f7824 */ /* 0x000fe200078e020f */
[----:B------:R-:W-:Y:S02]  /*198b0*/  SHF.R.S32.HI R68, RZ, 0x7, R68 ;  /* 0x00000007ff447819 */ /* 0x000fe40000011444 */
[--C-:B---3--:R-:W-:Y:S01]  /*198c0*/  IADD3 R14, P2, P5, R12, R14, R66.reuse ;  /* 0x0000000e0c0e7210 */ /* 0x108fe20007d5e042 */
[----:B----4-:R-:W-:Y:S01]  /*198d0*/  @P4 IMAD.HI.U32 R12, R10, R71, RZ ;  /* 0x000000470a0c4227 */ /* 0x010fe200078e00ff */
[----:B------:R-:W-:-:S04]  /*198e0*/  SHF.R.S32.HI R64, RZ, 0x1f, R66 ;  /* 0x0000001fff407819 */ /* 0x000fc80000011442 */
[----:B------:R-:W-:Y:S02]  /*198f0*/  @P4 SHF.R.U32.HI R13, RZ, R73, R12 ;  /* 0x00000049ff0d4219 */ /* 0x000fe4000001160c */
[----:B------:R-:W-:Y:S02]  /*19900*/  IADD3.X R12, R69, R27, R64, P2, P5 ;  /* 0x0000001b450c7210 */ /* 0x000fe400017ea440 */
[----:B------:R-:W-:Y:S01]  /*19910*/  SHF.R.S32.HI R27, RZ, 0x1f, R72 ;  /* 0x0000001fff1b7819 */ /* 0x000fe20000011448 */
[--C-:B------:R-:W-:Y:S01]  /*19920*/  IMAD.MOV R11, RZ, RZ, -R13.reuse ;  /* 0x000000ffff0b7224 */ /* 0x100fe200078e0a0d */
[----:B------:R-:W-:Y:S02]  /*19930*/  IADD3 R8, P2, P5, R13, R14, R8 ;  /* 0x0000000e0d087210 */ /* 0x000fe40007d5e008 */
[----:B------:R-:W-:Y:S01]  /*19940*/  LEA.HI R14, R27, R72, RZ, 0x2 ;  /* 0x000000481b0e7211 */ /* 0x000fe200078f10ff */
[----:B------:R-:W-:Y:S01]  /*19950*/  IMAD R11, R65, R11, R10 ;  /* 0x0000000b410b7224 */ /* 0x000fe200078e020a */
[----:B------:R-:W-:-:S02]  /*19960*/  SHF.R.S32.HI R9, RZ, 0x1f, R13 ;  /* 0x0000001fff097819 */ /* 0x000fc4000001140d */
[--C-:B------:R-:W-:Y:S02]  /*19970*/  SHF.R.S32.HI R26, RZ, 0x2, R14.reuse ;  /* 0x00000002ff1a7819 */ /* 0x100fe4000001140e */
[----:B------:R-:W-:Y:S01]  /*19980*/  SHF.R.S32.HI R61, RZ, 0x1f, R14 ;  /* 0x0000001fff3d7819 */ /* 0x000fe2000001140e */
[----:B------:R-:W-:Y:S01]  /*19990*/  IMAD R7, R7, R11, RZ ;  /* 0x0000000b07077224 */ /* 0x000fe200078e02ff */
[----:B------:R-:W-:Y:S02]  /*199a0*/  SHF.R.S32.HI R13, RZ, 0x1f, R11 ;  /* 0x0000001fff0d7819 */ /* 0x000fe4000001140b */
[----:B------:R-:W-:Y:S02]  /*199b0*/  IADD3.X R9, R9, R12, R15, P2, P5 ;  /* 0x0000000c09097210 */ /* 0x000fe400017ea40f */
[----:B------:R-:W-:Y:S01]  /*199c0*/  LEA.HI R61, R61, R26, RZ, 0x3 ;  /* 0x0000001a3d3d7211 */ /* 0x000fe200078f18ff */
[----:B------:R-:W-:Y:S01]  /*199d0*/  IMAD.HI R12, R68, 0x55555556, RZ ;  /* 0x55555556440c7827 */ /* 0x000fe200078e02ff */
[----:B------:R-:W-:-:S02]  /*199e0*/  LEA.HI R27, R27, R72, RZ, 0x5 ;  /* 0x000000481b1b7211 */ /* 0x000fc400078f28ff */
[----:B------:R-:W-:Y:S01]  /*199f0*/  LOP3.LUT R61, R61, 0xfffffff8, RZ, 0xc0, !PT ;  /* 0xfffffff83d3d7812 */ /* 0x000fe200078ec0ff */
[C---:B------:R-:W-:Y:S02]  /*19a00*/  IMAD R13, R6.reuse, R13, R7 ;  /* 0x0000000d060d7224 */ /* 0x040fe400078e0207 */
[----:B------:R-:W-:Y:S01]  /*19a10*/  IMAD.WIDE.U32 R6, R6, R11, R8 ;  /* 0x0000000b06067225 */ /* 0x000fe200078e0008 */
[----:B------:R-:W-:Y:S02]  /*19a20*/  LEA.HI R9, R12, R12, RZ, 0x1 ;  /* 0x0000000c0c097211 */ /* 0x000fe400078f08ff */
[----:B------:R-:W-:Y:S01]  /*19a30*/  SHF.R.S32.HI R27, RZ, 0x5, R27 ;  /* 0x00000005ff1b7819 */ /* 0x000fe2000001141b */
[----:B------:R-:W-:Y:S01]  /*19a40*/  IMAD.IADD R7, R7, 0x1, R13 ;  /* 0x0000000107077824 */ /* 0x000fe200078e020d */
[----:B-1----:R-:W-:Y:S01]  /*19a50*/  LEA R8, P2, R6, R4, 0x2 ;  /* 0x0000000406087211 */ /* 0x002fe200078410ff */
[----:B------:R-:W-:Y:S02]  /*19a60*/  IMAD.IADD R26, R26, 0x1, -R61 ;  /* 0x000000011a1a7824 */ /* 0x000fe400078e0a3d */
[----:B------:R-:W-:Y:S01]  /*19a70*/  IMAD R68, R9, -0x3, R68 ;  /* 0xfffffffd09447824 */ /* 0x000fe200078e0244 */
[----:B0-----:R-:W-:Y:S01]  /*19a80*/  LEA.HI.X R9, R6, R5, R7, 0x2, P2 ;  /* 0x0000000506097211 */ /* 0x001fe200010f1407 */
[----:B------:R-:W-:Y:S01]  /*19a90*/  IMAD R27, R27, 0x10, R26 ;  /* 0x000000101b1b7824 */ /* 0x000fe200078e021a */
[----:B------:R-:W-:Y:S07]  /*19aa0*/  @P1 BRA `(.L_x_1545) ;  /* 0x0000000000101947 */ /* 0x000fee0003800000 */
[----:B------:R-:W-:Y:S05]  /*19ab0*/  @!P0 BRA `(.L_x_1545) ;  /* 0x00000000000c8947 */ /* 0x000fea0003800000 */
[----:B------:R-:W2:Y:S04]  /*19ac0*/  LDG.E R5, desc[UR40][R24.64] ;  /* 0x0000002818057981 */ /* 0x000ea8000c1e1900 */
[----:B-----5:R-:W2:Y:S02]  /*19ad0*/  LDG.E R70, desc[UR40][R24.64+0x4] ;  /* 0x0000042818467981 */ /* 0x020ea4000c1e1900 */
[----:B--2---:R-:W-:-:S07]  /*19ae0*/  IMAD.IADD R70, R70, 0x1, -R5 ;  /* 0x0000000146467824 */ /* 0x004fce00078e0a05 */
.L_x_1545:
[----:B------:R-:W-:Y:S01]  /*19af0*/  IMAD R12, R68, 0x40, R27 ;  /* 0x00000040440c7824 */ /* 0x000fe200078e021b */
[----:B------:R-:W-:Y:S01]  /*19b00*/  SHFL.IDX PT, R4, R8, RZ, 0x1c1f ;  /* 0x001c1fff08047589 */ /* 0x000fe200000e0000 */
[----:B-----5:R-:W-:Y:S01]  /*19b10*/  IMAD R61, R70, R65, RZ ;  /* 0x00000041463d7224 */ /* 0x020fe200078e02ff */
[----:B------:R-:W-:Y:S01]  /*19b20*/  LOP3.LUT P0, RZ, R72, 0x3, RZ, 0xc0, !PT ;  /* 0x0000000348ff7812 */ /* 0x000fe2000780c0ff */
[----:B------:R-:W-:Y:S01]  /*19b30*/  IMAD.IADD R12, R12, 0x1, R85 ;  /* 0x000000010c0c7824 */ /* 0x000fe200078e0255 */
[----:B------:R-:W0:Y:S03]  /*19b40*/  SHFL.IDX PT, R5, R9, RZ, 0x1c1f ;  /* 0x001c1fff09057589 */ /* 0x000e2600000e0000 */
[C---:B------:R-:W-:Y:S01]  /*19b50*/  VIADD R14, R12.reuse, 0x8 ;  /* 0x000000080c0e7836 */ /* 0x040fe20000000000 */
[----:B------:R-:W-:Y:S01]  /*19b60*/  SHFL.IDX PT, R6, R8, 0x1, 0x1c1f ;  /* 0x003c1f0008067f89 */ /* 0x000fe200000e0000 */
[----:B------:R-:W-:-:S03]  /*19b70*/  ISETP.GE.OR P1, PT, R12, R61, P0 ;  /* 0x0000003d0c00720c */ /* 0x000fc60000726670 */
[----:B------:R-:W1:Y:S01]  /*19b80*/  SHFL.IDX PT, R7, R9, 0x1, 0x1c1f ;  /* 0x003c1f0009077f89 */ /* 0x000e6200000e0000 */
[----:B------:R-:W-:-:S09]  /*19b90*/  ISETP.GE.OR P0, PT, R14, R61, P0 ;  /* 0x0000003d0e00720c */ /* 0x000fd20000706670 */
[----:B0-----:R0:W-:Y:S04]  /*19ba0*/  @!P1 ST.E desc[UR40][R4.64], R0 ;  /* 0x0000000004009985 */ /* 0x0011e8000c101928 */
[----:B-1----:R0:W-:Y:S01]  /*19bb0*/  @!P0 ST.E desc[UR40][R6.64], R20 ;  /* 0x0000001406008985 */ /* 0x0021e2000c101928 */
[----:B------:R-:W-:Y:S05]  /*19bc0*/  @P3 BRA `(.L_x_1546) ;  /* 0x0000000400a03947 */ /* 0x000fea0003800000 */
[----:B0-----:R-:W-:Y:S01]  /*19bd0*/  IMAD R5, R62, 0x40, R21 ;  /* 0x000000403e057824 */ /* 0x001fe200078e0215 */
[----:B------:R-:W0:Y:S01]  /*19be0*/  @P4 LDC R31, c[0x0][0xbf0] ;  /* 0x0002fc00ff1f4b82 */ /* 0x000e220000000800 */
[----:B------:R-:W-:Y:S02]  /*19bf0*/  ULDC.64 UR4, c[0x0][0xaa0] ;  /* 0x0002a80000047ab9 */ /* 0x000fe40000000a00 */
        /* <DEDUP_REMOVED lines=20> */
[----:B------:R-:W-:-:S03]  /*19d40*/  IMAD.X R25, RZ, RZ, R3, P0 ;  /* 0x000000ffff197224 */ /* 0x000fc600000e0603 */
[----:B------:R-:W-:-:S04]  /*19d50*/  SHF.R.U64 R0, R0, 0x3, RZ ;  /* 0x0000000300007819 */ /* 0x000fc800000012ff */
[----:B------:R-:W-:Y:S02]  /*19d60*/  LOP3.LUT R24, R0, R27, RZ, 0x3c, !PT ;  /* 0x0000001b00187212 */ /* 0x000fe400078e3cff */
[----:B------:R-:W1:Y:S01]  /*19d70*/  @P4 LDC R0, c[0x0][0xbec] ;  /* 0x0002fb00ff004b82 */ /* 0x000e620000000800 */
[----:B------:R-:W-:Y:S02]  /*19d80*/  IMAD R3, R64, UR4, RZ ;  /* 0x0000000440037c24 */ /* 0x000fe4000f8e02ff */
[----:B------:R-:W-:Y:S01]  /*19d90*/  IMAD R63, R63, 0x30, R62 ;  /* 0x000000303f3f7824 */ /* 0x000fe200078e023e */
[----:B------:R-:W-:Y:S01]  /*19da0*/  SHF.R.S32.HI R20, RZ, 0x1f, R67 ;  /* 0x0000001fff147819 */ /* 0x000fe20000011443 */
[C---:B------:R-:W-:Y:S01]  /*19db0*/  IMAD R29, R66.reuse, UR5, R3 ;  /* 0x00000005421d7c24 */ /* 0x040fe2000f8e0203 */
[----:B------:R-:W5:Y:S01]  /*19dc0*/  LD.E.128 R24, desc[UR40][R24.64] ;  /* 0x0000002818187980 */ /* 0x000f62000c101d00 */
[----:B------:R-:W-:Y:S01]  /*19dd0*/  IMAD.WIDE.U32 R2, R66, UR4, RZ ;  /* 0x0000000442027c25 */ /* 0x000fe2000f8e00ff */
[----:B------:R-:W-:Y:S01]  /*19de0*/  ULDC.64 UR4, c[0x0][0xae8] ;  /* 0x0002ba0000047ab9 */ /* 0x000fe20000000a00 */
[----:B------:R-:W-:Y:S01]  /*19df0*/  @!PT LDS RZ, [RZ] ;  /* 0x00000000fffff984 */ /* 0x000fe20000000800 */
[----:B------:R-:W-:Y:S01]  /*19e00*/  @!PT LDS RZ, [RZ] ;  /* 0x00000000fffff984 */ /* 0x000fe20000000800 */
[----:B------:R-:W-:Y:S01]  /*19e10*/  @!PT LDS RZ, [RZ] ;  /* 0x00000000fffff984 */ /* 0x000fe20000000800 */
[----:B------:R-:W-:Y:S01]  /*19e20*/  @!PT LDS RZ, [RZ] ;  /* 0x00000000fffff984 */ /* 0x000fe20000000800 */
[----:B------:R0:W-:Y:S06]  /*19e30*/  MEMBAR.ALL.CTA ;  /* 0x0000000000007992 */ /* 0x0001ec0000008000 */
[----:B0-----:R-:W0:Y:S01]  /*19e40*/  FENCE.VIEW.ASYNC.S ;  /* 0x00000000000073c6 */ /* 0x001e220000000000 */
[----:B------:R-:W-:-:S02]  /*19e50*/  IMAD.IADD R3, R3, 0x1, R29 ;  /* 0x0000000103037824 */ /* 0x000fc400078e021d */
[----:B------:R-:W-:Y:S02]  /*19e60*/  IMAD.IADD R63, R85, 0x1, R63 ;  /* 0x00000001553f7824 */ /* 0x000fe400078e023f */
[----:B------:R-:W-:-:S04]  /*19e70*/  IMAD.WIDE.U32 R2, R83, UR4, R2 ;  /* 0x0000000453027c25 */ /* 0x000fc8000f8e0002 */
[----:B------:R-:W-:Y:S01]  /*19e80*/  IMAD R3, R83, UR5, R3 ;  /* 0x0000000553037c24 */ /* 0x000fe2000f8e0203 */
[----:B------:R-:W-:Y:S01]  /*19e90*/  ULDC.64 UR4, c[0x0][0xaf0] ;  /* 0x0002bc0000047ab9 */ /* 0x000fe20000000a00 */
[----:B------:R-:W-:Y:S02]  /*19ea0*/  IMAD.MOV.U32 R29, RZ, RZ, R63 ;  /* 0x000000ffff1d7224 */ /* 0x000fe400078e003f */
[----:B------:R-:W-:Y:S02]  /*19eb0*/  IMAD R20, R20, UR4, RZ ;  /* 0x0000000414147c24 */ /* 0x000fe4000f8e02ff */
[----:B-1----:R-:W-:-:S04]  /*19ec0*/  @P4 IMAD.HI.U32 R0, R63, R0, RZ ;  /* 0x000000003f004227 */ /* 0x002fc800078e00ff */
[----:B------:R-:W-:Y:S01]  /*19ed0*/  IMAD.WIDE.U32 R2, R67, UR4, R2 ;  /* 0x0000000443027c25 */ /* 0x000fe2000f8e0002 */
[----:B------:R-:W-:-:S03]  /*19ee0*/  @P4 SHF.R.U32.HI R29, RZ, R31, R0 ;  /* 0x0000001fff1d4219 */ /* 0x000fc60000011600 */
[----:B------:R-:W-:Y:S01]  /*19ef0*/  IMAD R31, R67, UR5, R20 ;  /* 0x00000005431f7c24 */ /* 0x000fe2000f8e0214 */
[--C-:B------:R-:W-:Y:S01]  /*19f00*/  SHF.R.S32.HI R0, RZ, 0x1f, R29.reuse ;  /* 0x0000001fff007819 */ /* 0x100fe2000001141d */
[----:B------:R-:W-:Y:S01]  /*19f10*/  IMAD.MOV R20, RZ, RZ, -R29 ;  /* 0x000000ffff147224 */ /* 0x000fe200078e0a1d */
[----:B------:R-:W-:Y:S01]  /*19f20*/  ULDC.64 UR4, c[0x0][0xae0] ;  /* 0x0002b80000047ab9 */ /* 0x000fe20000000a00 */
        /* <DEDUP_REMOVED lines=12> */
[----:B------:R-:W-:Y:S01]  /*19ff0*/  IMAD.IADD R62, R62, 0x1, R85 ;  /* 0x000000013e3e7824 */ /* 0x000fe200078e0255 */
[----:B------:R-:W-:Y:S01]  /*1a000*/  LEA R20, P0, R2, UR4, 0x1 ;  /* 0x0000000402147c11 */ /* 0x000fe2000f8008ff */
[----:B------:R-:W-:Y:S01]  /*1a010*/  IMAD.IADD R3, R3, 0x1, R29 ;  /* 0x0000000103037824 */ /* 0x000fe200078e021d */
[----:B------:R-:W-:Y:S01]  /*1a020*/  ULDC UR4, c[0x0][0xac8] ;  /* 0x0002b20000047ab9 */ /* 0x000fe20000000800 */
[----:B------:R-:W-:Y:S02]  /*1a030*/  VIADD R0, R62, 0x30 ;  /* 0x000000303e007836 */ /* 0x000fe40000000000 */
[----:B0-----:R-:W0:Y:S01]  /*1a040*/  SHFL.IDX PT, R28, R20, RZ, 0x181f ;  /* 0x00181fff141c7589 */ /* 0x001e2200000e0000 */
[----:B------:R-:W-:Y:S01]  /*1a050*/  LEA.HI.X R32, R2, UR5, R3, 0x1, P0 ;  /* 0x0000000502207c11 */ /* 0x000fe200080f0c03 */
[C---:B------:R-:W-:Y:S01]  /*1a060*/  VIADD R2, R62.reuse, 0x60 ;  /* 0x000000603e027836 */ /* 0x040fe20000000000 */
[C---:B------:R-:W-:Y:S01]  /*1a070*/  ISETP.GE.AND P0, PT, R21.reuse, UR4, PT ;  /* 0x0000000415007c0c */ /* 0x040fe2000bf06270 */
[----:B------:R-:W1:Y:S03]  /*1a080*/  SHFL.IDX PT, R30, R20, 0x1, 0x181f ;  /* 0x00381f00141e7f89 */ /* 0x000e6600000e0000 */
[-C--:B------:R-:W-:Y:S01]  /*1a090*/  ISETP.GE.OR P1, PT, R62, R61.reuse, P0 ;  /* 0x0000003d3e00720c */ /* 0x080fe20000726670 */
[----:B------:R-:W1:Y:S01]  /*1a0a0*/  SHFL.IDX PT, R34, R20, 0x2, 0x181f ;  /* 0x00581f0014227f89 */ /* 0x000e6200000e0000 */
[-C--:B------:R-:W-:Y:S01]  /*1a0b0*/  ISETP.GE.OR P2, PT, R0, R61.reuse, P0 ;  /* 0x0000003d0000720c */ /* 0x080fe20000746670 */
[----:B------:R-:W-:Y:S01]  /*1a0c0*/  VIADD R0, R22, 0x13220 ;  /* 0x0001322016007836 */ /* 0x000fe20000000000 */
[----:B------:R-:W-:Y:S01]  /*1a0d0*/  ISETP.GE.OR P3, PT, R2, R61, P0 ;  /* 0x0000003d0200720c */ /* 0x000fe20000766670 */
[----:B------:R-:W1:Y:S03]  /*1a0e0*/  SHFL.IDX PT, R3, R32, RZ, 0x181f ;  /* 0x00181fff20037589 */ /* 0x000e6600000e0000 */
[----:B------:R-:W-:Y:S01]  /*1a0f0*/  PRMT R0, RZ, 0x654, R0 ;  /* 0x00000654ff007816 */ /* 0x000fe20000000000 */
[----:B------:R-:W1:Y:S03]  /*1a100*/  SHFL.IDX PT, R29, R32, 0x1, 0x181f ;  /* 0x00381f00201d7f89 */ /* 0x000e6600000e0000 */
[----:B------:R1:W-:Y:S01]  /*1a110*/  SYNCS.ARRIVE.TRANS64.RED.A1T0 RZ, [R0+URZ], RZ ;  /* 0x000000ff00ff79a7 */ /* 0x0003e2000810043f */
[----:B------:R-:W1:Y:S01]  /*1a120*/  SHFL.IDX PT, R31, R32, 0x2, 0x181f ;  /* 0x00581f00201f7f89 */ /* 0x000e6200000e0000 */
[----:B0-----:R-:W-:-:S03]  /*1a130*/  @!P1 LEA R2, P4, R21, R28, 0x1 ;  /* 0x0000001c15029211 */ /* 0x001fc600078808ff */
[----:B------:R-:W0:Y:S01]  /*1a140*/  SHFL.IDX PT, R20, R20, 0x3, 0x181f ;  /* 0x00781f0014147f89 */ /* 0x000e2200000e0000 */
[----:B-1----:R-:W-:Y:S01]  /*1a150*/  VIADD R0, R62, 0x90 ;  /* 0x000000903e007836 */ /* 0x002fe20000000000 */
[C---:B------:R-:W-:Y:S02]  /*1a160*/  @!P2 LEA R28, P5, R21.reuse, R30, 0x1 ;  /* 0x0000001e151ca211 */ /* 0x040fe400078a08ff */
[----:B------:R-:W1:Y:S01]  /*1a170*/  SHFL.IDX PT, R32, R32, 0x3, 0x181f ;  /* 0x00781f0020207f89 */ /* 0x000e6200000e0000 */
[C---:B------:R-:W-:Y:S02]  /*1a180*/  @!P3 LEA R30, P6, R21.reuse, R34, 0x1 ;  /* 0x00000022151eb211 */ /* 0x040fe400078c08ff */
[----:B------:R-:W-:Y:S02]  /*1a190*/  ISETP.GE.OR P0, PT, R0, R61, P0 ;  /* 0x0000003d0000720c */ /* 0x000fe40000706670 */
[C-C-:B------:R-:W-:Y:S02]  /*1a1a0*/  @!P1 LEA.HI.X R3, R21.reuse, R3, R60.reuse, 0x1, P4 ;  /* 0x0000000315039211 */ /* 0x140fe400020f0c3c */
[----:B------:R-:W-:-:S02]  /*1a1b0*/  @!P2 LEA.HI.X R29, R21, R29, R60, 0x1, P5 ;  /* 0x0000001d151da211 */ /* 0x000fc400028f0c3c */
[----:B------:R-:W-:Y:S01]  /*1a1c0*/  @!P3 LEA.HI.X R31, R21, R31, R60, 0x1, P6 ;  /* 0x0000001f151fb211 */ /* 0x000fe200030f0c3c */
[----:B--2---:R2:W-:Y:S04]  /*1a1d0*/  @!P1 ST.E.128 desc[UR40][R2.64], R4 ;  /* 0x0000000402009985 */ /* 0x0045e8000c101d28 */
[----:B---3--:R2:W-:Y:S04]  /*1a1e0*/  @!P2 ST.E.128 desc[UR40][R28.64], R8 ;  /* 0x000000081c00a985 */ /* 0x0085e8000c101d28 */
[----:B----4-:R2:W-:Y:S01]  /*1a1f0*/  @!P3 ST.E.128 desc[UR40][R30.64], R12 ;  /* 0x0000000c1e00b985 */ /* 0x0105e2000c101d28 */
[----:B01----:R-:W-:Y:S05]  /*1a200*/  @P0 BRA `(.L_x_1547) ;  /* 0x00000010008c0947 */ /* 0x003fea0003800000 */
[----:B--2---:R-:W-:-:S04]  /*1a210*/  LEA R2, P0, R21, R20, 0x1 ;  /* 0x0000001415027211 */ /* 0x004fc800078008ff */
[----:B------:R-:W-:-:S05]  /*1a220*/  LEA.HI.X R3, R21, R32, R60, 0x1, P0 ;  /* 0x0000002015037211 */ /* 0x000fca00000f0c3c */
[----:B-----5:R3:W-:Y:S01]  /*1a230*/  ST.E.128 desc[UR40][R2.64], R24 ;  /* 0x0000001802007985 */ /* 0x0207e2000c101d28 */
[----:B------:R-:W-:Y:S05]  /*1a240*/  BRA `(.L_x_1547) ;  /* 0x00000010007c7947 */ /* 0x000fea0003800000 */
.L_x_1546:
[----:B------:R-:W2:Y:S01]  /*1a250*/  LDL R68, [R1+0x28] ;  /* 0x0000280001447983 */ /* 0x000ea20000100800 */
[----:B------:R-:W1:Y:S01]  /*1a260*/  @P4 LDC R9, c[0x0][0xbec] ;  /* 0x0002fb00ff094b82 */ /* 0x000e620000000800 */
[----:B------:R-:W-:Y:S01]  /*1a270*/  ULDC.64 UR4, c[0x0][0xb08] ;  /* 0x0002c20000047ab9 */ /* 0x000fe20000000a00 */
[----:B0-----:R-:W-:Y:S01]  /*1a280*/  SHF.R.S32.HI R0, RZ, 0x1f, R67 ;  /* 0x0000001fff007819 */ /* 0x001fe20000011443 */
[----:B------:R-:W-:Y:S01]  /*1a290*/  IMAD R5, R64, UR4, RZ ;  /* 0x0000000440057c24 */ /* 0x000fe2000f8e02ff */
[----:B------:R-:W-:Y:S01]  /*1a2a0*/  ULDC.64 UR6, c[0x0][0xb30] ;  /* 0x0002cc0000067ab9 */ /* 0x000fe20000000a00 */
[----:B------:R-:W-:-:S03]  /*1a2b0*/  IMAD.WIDE.U32 R2, R66, UR4, RZ ;  /* 0x0000000442027c25 */ /* 0x000fc6000f8e00ff */
[----:B------:R-:W0:Y:S01]  /*1a2c0*/  @P4 LDC R4, c[0x0][0xbf0] ;  /* 0x0002fc00ff044b82 */ /* 0x000e220000000800 */
[----:B------:R-:W-:Y:S01]  /*1a2d0*/  IMAD R5, R66, UR5, R5 ;  /* 0x0000000542057c24 */ /* 0x000fe2000f8e0205 */
[----:B------:R-:W-:-:S03]  /*1a2e0*/  ULDC.64 UR4, c[0x0][0xb38] ;  /* 0x0002ce0000047ab9 */ /* 0x000fc60000000a00 */
[----:B------:R-:W-:Y:S02]  /*1a2f0*/  IMAD.IADD R3, R3, 0x1, R5 ;  /* 0x0000000103037824 */ /* 0x000fe400078e0205 */
[----:B------:R-:W-:-:S04]  /*1a300*/  IMAD.WIDE.U32 R2, R83, UR4, R2 ;  /* 0x0000000453027c25 */ /* 0x000fc8000f8e0002 */
[----:B------:R-:W-:Y:S01]  /*1a310*/  IMAD R3, R83, UR5, R3 ;  /* 0x0000000553037c24 */ /* 0x000fe2000f8e0203 */
[----:B------:R-:W-:Y:S02]  /*1a320*/  ULDC.64 UR4, c[0x0][0xb40] ;  /* 0x0002d00000047ab9 */ /* 0x000fe40000000a00 */
[----:B------:R-:W-:Y:S02]  /*1a330*/  IMAD R0, R0, UR4, RZ ;  /* 0x0000000400007c24 */ /* 0x000fe4000f8e02ff */
[----:B-1----:R-:W-:-:S04]  /*1a340*/  @P4 IMAD.HI.U32 R9, R10, R9, RZ ;  /* 0x000000090a094227 */ /* 0x002fc800078e00ff */
[C---:B------:R-:W-:Y:S02]  /*1a350*/  IMAD R7, R67.reuse, UR5, R0 ;  /* 0x0000000543077c24 */ /* 0x040fe4000f8e0200 */
[----:B------:R-:W-:Y:S01]  /*1a360*/  IMAD.WIDE.U32 R2, R67, UR4, R2 ;  /* 0x0000000443027c25 */ /* 0x000fe2000f8e0002 */
[----:B------:R-:W-:-:S03]  /*1a370*/  ULDC.64 UR4, c[0x0][0xb48] ;  /* 0x0002d20000047ab9 */ /* 0x000fc60000000a00 */
[----:B------:R-:W-:Y:S01]  /*1a380*/  IMAD.MOV.U32 R5, RZ, RZ, R10 ;  /* 0x000000ffff057224 */ /* 0x000fe200078e000a */
[----:B0-----:R-:W-:Y:S01]  /*1a390*/  @P4 SHF.R.U32.HI R5, RZ, R4, R9 ;  /* 0x00000004ff054219 */ /* 0x001fe20000011609 */
[----:B------:R-:W-:-:S03]  /*1a3a0*/  IMAD.IADD R3, R3, 0x1, R7 ;  /* 0x0000000103037824 */ /* 0x000fc600078e0207 */
[--C-:B------:R-:W-:Y:S01]  /*1a3b0*/  SHF.R.S32.HI R0, RZ, 0x1f, R5.reuse ;  /* 0x0000001fff007819 */ /* 0x100fe20000011405 */
[----:B------:R-:W-:Y:S02]  /*1a3c0*/  IMAD.MOV R4, RZ, RZ, -R5 ;  /* 0x000000ffff047224 */ /* 0x000fe400078e0a05 */
[----:B------:R-:W-:-:S04]  /*1a3d0*/  IMAD.WIDE.U32 R2, R81, UR4, R2 ;  /* 0x0000000451027c25 */ /* 0x000fc8000f8e0002 */
[----:B------:R-:W-:Y:S02]  /*1a3e0*/  IMAD R65, R65, R4, R10 ;  /* 0x0000000441417224 */ /* 0x000fe400078e020a */
[----:B------:R-:W-:Y:S02]  /*1a3f0*/  IMAD R0, R0, UR6, RZ ;  /* 0x0000000600007c24 */ /* 0x000fe4000f8e02ff */
        /* <DEDUP_REMOVED lines=12> */
[----:B------:R-:W-:Y:S01]  /*1a4c0*/  LEA R0, P1, R2, UR4, 0x2 ;  /* 0x0000000402007c11 */ /* 0x000fe2000f8210ff */
[----:B------:R-:W-:-:S03]  /*1a4d0*/  IMAD.IADD R3, R3, 0x1, R5 ;  /* 0x0000000103037824 */ /* 0x000fc600078e0205 */
[----:B------:R-:W-:Y:S02]  /*1a4e0*/  PRMT R4, RZ, 0x654, R4 ;  /* 0x00000654ff047816 */ /* 0x000fe40000000004 */
[----:B------:R-:W-:Y:S01]  /*1a4f0*/  LEA.HI.X R15, R2, UR5, R3, 0x2, P1 ;  /* 0x00000005020f7c11 */ /* 0x000fe200088f1403 */
[----:B------:R-:W-:Y:S01]  /*1a500*/  BSSY B1, `(.L_x_1548) ;  /* 0x0000033000017945 */ /* 0x000fe20003800000 */
[----:B------:R0:W-:Y:S03]  /*1a510*/  SYNCS.ARRIVE.TRANS64.RED.A1T0 RZ, [R4+URZ], RZ ;  /* 0x000000ff04ff79a7 */ /* 0x0001e6000810043f */
[----:B------:R1:W3:Y:S04]  /*1a520*/  SHFL.IDX PT, R5, R15, RZ, 0x1c1f ;  /* 0x001c1fff0f057589 */ /* 0x0002e800000e0000 */
[----:B0-----:R1:W0:Y:S01]  /*1a530*/  SHFL.IDX PT, R4, R0, RZ, 0x1c1f ;  /* 0x001c1fff00047589 */ /* 0x00122200000e0000 */
[----:B--2---:R-:W-:-:S02]  /*1a540*/  VIADD R21, R68, 0x10 ;  /* 0x0000001044157836 */ /* 0x004fc40000000000 */
[C---:B------:R-:W-:Y:S02]  /*1a550*/  VIADD R25, R68.reuse, 0x20 ;  /* 0x0000002044197836 */ /* 0x040fe40000000000 */
[C---:B------:R-:W-:Y:S02]  /*1a560*/  VIADD R27, R68.reuse, 0x18 ;  /* 0x00000018441b7836 */ /* 0x040fe40000000000 */
[C---:B------:R-:W-:Y:S02]  /*1a570*/  VIADD R63, R68.reuse, 0x8 ;  /* 0x00000008443f7836 */ /* 0x040fe40000000000 */
[C---:B------:R-:W-:Y:S02]  /*1a580*/  VIADD R65, R68.reuse, 0x28 ;  /* 0x0000002844417836 */ /* 0x040fe40000000000 */
[C---:B------:R-:W-:Y:S02]  /*1a590*/  VIADD R67, R68.reuse, 0x30 ;  /* 0x0000003044437836 */ /* 0x040fe40000000000 */
[----:B------:R-:W-:Y:S01]  /*1a5a0*/  VIADD R69, R68, 0x38 ;  /* 0x0000003844457836 */ /* 0x000fe20000000000 */
[----:B------:R-:W-:-:S02]  /*1a5b0*/  SHF.R.S32.HI R20, RZ, 0x1f, R25 ;  /* 0x0000001fff147819 */ /* 0x000fc40000011419 */
[----:B------:R-:W-:Y:S02]  /*1a5c0*/  SHF.R.S32.HI R24, RZ, 0x1f, R27 ;  /* 0x0000001fff187819 */ /* 0x000fe4000001141b */
[----:B------:R-:W-:Y:S02]  /*1a5d0*/  SHF.R.S32.HI R26, RZ, 0x1f, R63 ;  /* 0x0000001fff1a7819 */ /* 0x000fe4000001143f */
[----:B------:R-:W-:Y:S02]  /*1a5e0*/  SHF.R.S32.HI R60, RZ, 0x1f, R65 ;  /* 0x0000001fff3c7819 */ /* 0x000fe40000011441 */
[----:B------:R-:W-:Y:S02]  /*1a5f0*/  SHF.R.S32.HI R62, RZ, 0x1f, R67 ;  /* 0x0000001fff3e7819 */ /* 0x000fe40000011443 */
[----:B------:R-:W-:Y:S02]  /*1a600*/  SHF.R.S32.HI R64, RZ, 0x1f, R69 ;  /* 0x0000001fff407819 */ /* 0x000fe40000011445 */
[----:B------:R-:W-:Y:S01]  /*1a610*/  SHF.R.S32.HI R66, RZ, 0x1f, R21 ;  /* 0x0000001fff427819 */ /* 0x000fe20000011415 */
[----:B01-3--:R-:W-:Y:S06]  /*1a620*/  @P0 BRA `(.L_x_1549) ;  /* 0x0000000000800947 */ /* 0x00bfec0003800000 */
[----:B------:R-:W-:Y:S02]  /*1a630*/  ULDC UR4, c[0x0][0xac8] ;  /* 0x0002b20000047ab9 */ /* 0x000fe40000000800 */
[----:B------:R-:W-:Y:S02]  /*1a640*/  ISETP.GE.AND P1, PT, R63, UR4, PT ;  /* 0x000000043f007c0c */ /* 0x000fe4000bf26270 */
[----:B------:R-:W-:Y:S02]  /*1a650*/  ISETP.GE.AND P0, PT, R68, UR4, PT ;  /* 0x0000000444007c0c */ /* 0x000fe4000bf06270 */
[----:B------:R-:W-:Y:S02]  /*1a660*/  ISETP.GE.AND P4, PT, R21, UR4, PT ;  /* 0x0000000415007c0c */ /* 0x000fe4000bf86270 */
[----:B------:R-:W-:Y:S02]  /*1a670*/  ISETP.GE.AND P5, PT, R27, UR4, PT ;  /* 0x000000041b007c0c */ /* 0x000fe4000bfa6270 */
[----:B------:R-:W-:-:S05]  /*1a680*/  ISETP.GE.AND P3, PT, R25, UR4, PT ;  /* 0x0000000419007c0c */ /* 0x000fca000bf66270 */
[CC--:B------:R-:W-:Y:S02]  /*1a690*/  @!P1 LEA R6, P2, R63.reuse, R4.reuse, 0x2 ;  /* 0x000000043f069211 */ /* 0x0c0fe400078410ff */
        /* <DEDUP_REMOVED lines=25> */
.L_x_1549:
[----:B------:R-:W-:Y:S05]  /*1a830*/  BSYNC B1 ;  /* 0x0000000000017941 */ /* 0x000fea0003800000 */
.L_x_1548:
        /* <DEDUP_REMOVED lines=8> */
[----:B------:R-:W-:Y:S02]  /*1a8c0*/  ISETP.GE.AND P2, PT, R27, UR4, PT ;  /* 0x000000041b007c0c */ /* 0x000fe4000bf46270 */
[----:B------:R-:W-:-:S05]  /*1a8d0*/  ISETP.GE.AND P1, PT, R25, UR4, PT ;  /* 0x0000000419007c0c */ /* 0x000fca000bf26270 */
[----:B01----:R-:W-:Y:S02]  /*1a8e0*/  @!P0 IMAD.WIDE R2, R68, 0x4, R4 ;  /* 0x0000000444028825 */ /* 0x003fe400078e0204 */
[-C--:B------:R-:W-:Y:S02]  /*1a8f0*/  @!P4 LEA R6, P5, R63, R4.reuse, 0x2 ;  /* 0x000000043f06c211 */ /* 0x080fe400078a10ff */
        /* <DEDUP_REMOVED lines=26> */
.L_x_1544:
[----:B0-----:R-:W2:Y:S01]  /*1aaa0*/  LDL R6, [R1+0x64] ;  /* 0x0000640001067983 */ /* 0x001ea20000100800 */
[----:B------:R-:W-:Y:S01]  /*1aab0*/  ULDC.64 UR4, c[0x0][0xc08] ;  /* 0x0003020000047ab9 */ /* 0x000fe20000000a00 */
[----:B------:R-:W2:Y:S01]  /*1aac0*/  LDC.64 R2, c[0x0][0xc00] ;  /* 0x00030000ff027b82 */ /* 0x000ea20000000a00 */
[----:B------:R-:W-:Y:S01]  /*1aad0*/  ISETP.NE.U32.AND P0, PT, RZ, UR4, PT ;  /* 0x00000004ff007c0c */ /* 0x000fe2000bf05070 */
[----:B------:R-:W-:-:S03]  /*1aae0*/  IMAD.MOV.U32 R13, RZ, RZ, RZ ;  /* 0x000000ffff0d7224 */ /* 0x000fc600078e00ff */
[----:B------:R-:W-:Y:S01]  /*1aaf0*/  ISETP.NE.AND.EX P1, PT, RZ, UR5, PT, P0 ;  /* 0x00000005ff007c0c */ /* 0x000fe2000bf25300 */
[----:B------:R-:W-:Y:S02]  /*1ab00*/  ULDC.64 UR4, c[0x0][0xc00] ;  /* 0x0003000000047ab9 */ /* 0x000fe40000000a00 */
[----:B------:R-:W-:-:S04]  /*1ab10*/  ISETP.NE.U32.AND P0, PT, RZ, UR4, PT ;  /* 0x00000004ff007c0c */ /* 0x000fc8000bf05070 */
[----:B------:R-:W-:-:S06]  /*1ab20*/  ISETP.NE.AND.EX P0, PT, RZ, UR5, PT, P0 ;  /* 0x00000005ff007c0c */ /* 0x000fcc000bf05300 */
[----:B------:R-:W0:Y:S01]  /*1ab30*/  @P1 LDC.64 R4, c[0x0][0xc08] ;  /* 0x00030200ff041b82 */ /* 0x000e220000000a00 */
[----:B------:R-:W-:Y:S02]  /*1ab40*/  ULDC UR4, c[0x0][0xa88] ;  /* 0x0002a20000047ab9 */ /* 0x000fe40000000800 */
[----:B------:R-:W-:Y:S02]  /*1ab50*/  IMAD.U32 R0, RZ, RZ, UR4 ;  /* 0x00000004ff007e24 */ /* 0x000fe4000f8e00ff */
[----:B--2---:R-:W-:-:S04]  /*1ab60*/  IMAD.WIDE R2, R6, 0x4, R2 ;  /* 0x0000000406027825 */ /* 0x004fc800078e0202 */
[----:B0-----:R-:W-:Y:S01]  /*1ab70*/  @P1 IMAD.WIDE R4, R6, 0x4, R4 ;  /* 0x0000000406041825 */ /* 0x001fe200078e0204 */
[----:B------:R0:W5:Y:S04]  /*1ab80*/  @P0 LDG.E R13, desc[UR40][R2.64] ;  /* 0x00000028020d0981 */ /* 0x000168000c1e1900 */
[----:B------:R0:W5:Y:S01]  /*1ab90*/  @P1 LDG.E R0, desc[UR40][R4.64] ;  /* 0x0000002804001981 */ /* 0x000162000c1e1900 */
[----:B------:R-:W-:Y:S02]  /*1aba0*/  ISETP.GT.AND P3, PT, R61, 0xbf, PT ;  /* 0x000000bf3d00780c */ /* 0x000fe40003f64270 */
[----:B------:R-:W-:Y:S02]  /*1abb0*/  ISETP.GT.AND P2, PT, R77, 0x1, PT ;  /* 0x000000014d00780c */ /* 0x000fe40003f44270 */
[----:B------:R-:W-:Y:S01]  /*1abc0*/  SHF.R.S32.HI R20, RZ, 0x1f, R6 ;  /* 0x0000001fff147819 */ /* 0x000fe20000011406 */
[----:B------:R-:W-:Y:S10]  /*1abd0*/  @P1 BRA `(.L_x_1550) ;  /* 0x0000000000101947 */ /* 0x000ff40003800000 */
[----:B------:R-:W-:Y:S05]  /*1abe0*/  @!P0 BRA `(.L_x_1550) ;  /* 0x00000000000c8947 */ /* 0x000fea0003800000 */
[----:B0-----:R-:W2:Y:S04]  /*1abf0*/  LDG.E R5, desc[UR40][R2.64] ;  /* 0x0000002802057981 */ /* 0x001ea8000c1e1900 */
[----:B-----5:R-:W2:Y:S02]  /*1ac00*/  LDG.E R0, desc[UR40][R2.64+0x4] ;  /* 0x0000042802007981 */ /* 0x020ea4000c1e1900 */
[----:B--2---:R-:W-:-:S07]  /*1ac10*/  IMAD.IADD R0, R0, 0x1, -R5 ;  /* 0x0000000100007824 */ /* 0x004fce00078e0a05 */
.L_x_1550:
[----:B------:R-:W-:Y:S01]  /*1ac20*/  BSSY B1, `(.L_x_1551) ;  /* 0x0000038000017945 */ /* 0x000fe20003800000 */
[----:B------:R-:W-:Y:S02]  /*1ac30*/  SEL R25, R6, RZ, !P0 ;  /* 0x000000ff06197207 */ /* 0x000fe40004000000 */
[----:B------:R-:W-:Y:S02]  /*1ac40*/  SEL R20, R20, RZ, !P0 ;  /* 0x000000ff14147207 */ /* 0x000fe40004000000 */
[----:B-----5:R-:W-:Y:S01]  /*1ac50*/  SHF.R.S32.HI R14, RZ, 0x1f, R13 ;  /* 0x0000001fff0e7819 */ /* 0x020fe2000001140d */
[----:B------:R-:W-:Y:S06]  /*1ac60*/  @P3 BRA `(.L_x_1552) ;  /* 0x0000000000cc3947 */ /* 0x000fec0003800000 */
[----:B0-----:R-:W2:Y:S01]  /*1ac70*/  LDL R3, [R1+0x34] ;  /* 0x0000340001037983 */ /* 0x001ea20000100800 */
[----:B------:R-:W0:Y:S02]  /*1ac80*/  LDC R29, c[0x0][0xbe8] ;  /* 0x0002fa00ff1d7b82 */ /* 0x000e240000000800 */
[----:B0-----:R-:W-:Y:S01]  /*1ac90*/  IMAD R2, R0, R29, RZ ;  /* 0x0000001d00027224 */ /* 0x001fe200078e02ff */
[----:B--2---:R-:W-:-:S04]  /*1aca0*/  IADD3 R27, R3, -0x80, R79 ;  /* 0xffffff80031b7810 */ /* 0x004fc80007ffe04f */
[----:B------:R-:W-:-:S13]  /*1acb0*/  ISETP.GE.AND P0, PT, R27, R2, PT ;  /* 0x000000021b00720c */ /* 0x000fda0003f06270 */
[----:B------:R-:W-:Y:S05]  /*1acc0*/  @P0 BRA `(.L_x_1552) ;  /* 0x0000000000b40947 */ /* 0x000fea0003800000 */
[----:B------:R-:W2:Y:S01]  /*1acd0*/  LDL R10, [R1+0x8] ;  /* 0x00000800010a7983 */ /* 0x000ea20000100800 */
[----:B------:R-:W-:Y:S01]  /*1ace0*/  IMAD.MOV.U32 R2, RZ, RZ, 0x9b8 ;  /* 0x000009b8ff027424 */ /* 0x000fe200078e00ff */
[----:B------:R-:W-:Y:S01]  /*1acf0*/  ISETP.GT.AND P3, PT, R77, 0x1, PT ;  /* 0x000000014d00780c */ /* 0x000fe20003f64270 */
[----:B------:R-:W0:Y:S01]  /*1ad00*/  LDC.64 R30, c[0x0][0xba8] ;  /* 0x0002ea00ff1e7b82 */ /* 0x000e220000000a00 */
[----:B------:R-:W3:Y:S01]  /*1ad10*/  LDL.LU R26, [R1+0x6c] ;  /* 0x00006c00011a7983 */ /* 0x000ee20000300800 */
[----:B------:R-:W-:Y:S01]  /*1ad20*/  ISETP.NE.AND P0, PT, R29, 0x1, PT ;  /* 0x000000011d00780c */ /* 0x000fe20003f05270 */
[----:B------:R-:W-:Y:S01]  /*1ad30*/  IMAD.MOV.U32 R15, RZ, RZ, R27 ;  /* 0x000000ffff0f7224 */ /* 0x000fe200078e001b */
[----:B------:R-:W-:-:S04]  /*1ad40*/  SEL R24, R2, 0x978, P3 ;  /* 0x0000097802187807 */ /* 0x000fc80001800000 */
[----:B------:R-:W1:Y:S08]  /*1ad50*/  LDC.64 R6, c[0x0][R24+0x220] ;  /* 0x0000880018067b82 */ /* 0x000e700000000a00 */
[----:B------:R-:W2:Y:S08]  /*1ad60*/  LDC.64 R2, c[0x0][R24+0x218] ;  /* 0x0000860018027b82 */ /* 0x000eb00000000a00 */
[----:B------:R-:W4:Y:S08]  /*1ad70*/  LDC.64 R8, c[0x0][R24+0x228] ;  /* 0x00008a0018087b82 */ /* 0x000f300000000a00 */
[----:B------:R-:W5:Y:S08]  /*1ad80*/  LDC.64 R4, c[0x0][R24+0x210] ;  /* 0x0000840018047b82 */ /* 0x000f700000000a00 */
[----:B------:R-:W4:Y:S08]  /*1ad90*/  @P0 LDC R12, c[0x0][0xbec] ;  /* 0x0002fb00ff0c0b82 */ /* 0x000f300000000800 */
[----:B------:R-:W5:Y:S01]  /*1ada0*/  @P0 LDC R35, c[0x0][0xbf0] ;  /* 0x0002fc00ff230b82 */ /* 0x000f620000000800 */
[----:B-1----:R-:W-:-:S07]  /*1adb0*/  IMAD R7, R7, R25, RZ ;  /* 0x0000001907077224 */ /* 0x002fce00078e02ff */
[----:B0-----:R-:W0:Y:S01]  /*1adc0*/  @!P3 LDC R30, c[0x0][0xb50] ;  /* 0x0002d400ff1ebb82 */ /* 0x001e220000000800 */
[----:B------:R-:W-:Y:S02]  /*1add0*/  IMAD R7, R6, R20, R7 ;  /* 0x0000001406077224 */ /* 0x000fe400078e0207 */
[----:B----4-:R-:W-:-:S05]  /*1ade0*/  @P0 IMAD.HI.U32 R12, R27, R12, RZ ;  /* 0x0000000c1b0c0227 */ /* 0x010fca00078e00ff */
[----:B------:R-:W1:Y:S01]  /*1adf0*/  @!P3 LDC R31, c[0x0][0xb54] ;  /* 0x0002d500ff1fbb82 */ /* 0x000e620000000800 */
[----:B-----5:R-:W-:Y:S01]  /*1ae00*/  @P0 SHF.R.U32.HI R15, RZ, R35, R12 ;  /* 0x00000023ff0f0219 */ /* 0x020fe2000001160c */
[-C--:B--2---:R-:W-:Y:S02]  /*1ae10*/  IMAD R33, R3, R10.reuse, RZ ;  /* 0x0000000a03217224 */ /* 0x084fe400078e02ff */
[----:B------:R-:W-:Y:S01]  /*1ae20*/  IMAD.WIDE.U32 R10, R2, R10, RZ ;  /* 0x0000000a020a7225 */ /* 0x000fe200078e00ff */
[----:B---3--:R-:W-:-:S03]  /*1ae30*/  SEL R35, R26, RZ, P3 ;  /* 0x000000ff1a237207 */ /* 0x008fc60001800000 */
[----:B------:R-:W-:-:S04]  /*1ae40*/  IMAD.WIDE.U32 R2, R6, R25, RZ ;  /* 0x0000001906027225 */ /* 0x000fc800078e00ff */
[----:B------:R-:W-:Y:S01]  /*1ae50*/  IMAD.IADD R11, R33, 0x1, R11 ;  /* 0x00000001210b7824 */ /* 0x000fe200078e020b */
[----:B------:R-:W-:Y:S01]  /*1ae60*/  IADD3 R10, P0, P1, R2, R10, R13 ;  /* 0x0000000a020a7210 */ /* 0x000fe2000791e00d */
[----:B------:R-:W-:Y:S02]  /*1ae70*/  IMAD.MOV R6, RZ, RZ, -R15 ;  /* 0x000000ffff067224 */ /* 0x000fe400078e0a0f */
[----:B------:R-:W-:Y:S02]  /*1ae80*/  IMAD.IADD R12, R3, 0x1, R7 ;  /* 0x00000001030c7824 */ /* 0x000fe400078e0207 */
[----:B------:R-:W-:-:S04]  /*1ae90*/  IMAD.WIDE.U32 R2, R8, R35, RZ ;  /* 0x0000002308027225 */ /* 0x000fc800078e00ff */
[----:B------:R-:W-:Y:S02]  /*1aea0*/  IMAD R9, R9, R35, RZ ;  /* 0x0000002309097224 */ /* 0x000fe400078e02ff */
[----:B------:R-:W-:Y:S01]  /*1aeb0*/  IMAD R7, R29, R6, R27 ;  /* 0x000000061d077224 */ /* 0x000fe200078e021b */
[----:B------:R-:W-:Y:S01]  /*1aec0*/  IADD3.X R6, R12, R11, R14, P0, P1 ;  /* 0x0000000b0c067210 */ /* 0x000fe200007e240e */
[----:B------:R-:W-:Y:S01]  /*1aed0*/  IMAD.IADD R3, R9, 0x1, R3 ;  /* 0x0000000109037824 */ /* 0x000fe200078e0203 */
[----:B------:R-:W-:Y:S01]  /*1aee0*/  IADD3 R2, P0, P1, R15, R10, R2 ;  /* 0x0000000a0f027210 */ /* 0x000fe2000791e002 */
[----:B------:R-:W-:Y:S01]  /*1aef0*/  IMAD R5, R5, R7, RZ ;  /* 0x0000000705057224 */ /* 0x000fe200078e02ff */
[----:B------:R-:W-:Y:S02]  /*1af00*/  SHF.R.S32.HI R15, RZ, 0x1f, R15 ;  /* 0x0000001fff0f7819 */ /* 0x000fe4000001140f */
[----:B------:R-:W-:Y:S02]  /*1af10*/  SHF.R.S32.HI R9, RZ, 0x1f, R7 ;  /* 0x0000001fff097819 */ /* 0x000fe40000011407 */
[----:B------:R-:W-:-:S03]  /*1af20*/  IADD3.X R3, R15, R6, R3, P0, P1 ;  /* 0x000000060f037210 */ /* 0x000fc600007e2403 */
[C---:B------:R-:W-:Y:S02]  /*1af30*/  IMAD R5, R4.reuse, R9, R5 ;  /* 0x0000000904057224 */ /* 0x040fe400078e0205 */
[----:B------:R-:W-:-:S04]  /*1af40*/  IMAD.WIDE.U32 R2, R4, R7, R2 ;  /* 0x0000000704027225 */ /* 0x000fc800078e0002 */
[----:B------:R-:W-:Y:S01]  /*1af50*/  IMAD.IADD R3, R3, 0x1, R5 ;  /* 0x0000000103037824 */ /* 0x000fe200078e0205 */
[----:B0-----:R-:W-:-:S04]  /*1af60*/  LEA R4, P0, R2, R30, 0x2 ;  /* 0x0000001e02047211 */ /* 0x001fc800078010ff */
[----:B-1----:R-:W-:Y:S01]  /*1af70*/  LEA.HI.X R5, R2, R31, R3, 0x2, P0 ;  /* 0x0000001f02057211 */ /* 0x002fe200000f1403 */
[----:B------:R-:W-:-:S05]  /*1af80*/  IMAD.MOV.U32 R3, RZ, RZ, -0x800000 ;  /* 0xff800000ff037424 */ /* 0x000fca00078e00ff */
[----:B------:R1:W-:Y:S03]  /*1af90*/  STG.E desc[UR40][R4.64], R3 ;  /* 0x0000000304007986 */ /* 0x0003e6000c101928 */
.L_x_1552:
[----:B------:R-:W-:Y:S05]  /*1afa0*/  BSYNC B1 ;  /* 0x0000000000017941 */ /* 0x000fea0003800000 */
.L_x_1551:
[----:B------:R-:W-:Y:S05]  /*1afb0*/  @P2 BRA `(.L_x_1547) ;  /* 0x0000000400202947 */ /* 0x000fea0003800000 */
[----:B------:R-:W2:Y:S01]  /*1afc0*/  LDL.LU R12, [R1+0x8] ;  /* 0x00000800010c7983 */ /* 0x000ea20000300800 */
[----:B------:R-:W3:Y:S01]  /*1afd0*/  LDC R11, c[0x0][0xbe8] ;  /* 0x0002fa00ff0b7b82 */ /* 0x000ee20000000800 */
[----:B------:R-:W-:Y:S01]  /*1afe0*/  ULDC.64 UR4, c[0x0][0xaa0] ;  /* 0x0002a80000047ab9 */ /* 0x000fe20000000a00 */
[----:B------:R-:W-:Y:S01]  /*1aff0*/  IMAD R63, R63, 0x30, R62 ;  /* 0x000000303f3f7824 */ /* 0x000fe200078e023e */
[----:B------:R-:W4:Y:S01]  /*1b000*/  LDL.LU R10, [R1+0x34] ;  /* 0x00003400010a7983 */ /* 0x000f220000300800 */
[----:B0-----:R-:W-:Y:S01]  /*1b010*/  IMAD R2, R14, UR4, RZ ;  /* 0x000000040e027c24 */ /* 0x001fe2000f8e02ff */
[----:B------:R-:W-:Y:S02]  /*1b020*/  ULDC.64 UR6, c[0x0][0xaf0] ;  /* 0x0002bc0000067ab9 */ /* 0x000fe40000000a00 */
[----:B------:R-:W-:Y:S02]  /*1b030*/  IMAD R6, R20, UR6, RZ ;  /* 0x0000000614067c24 */ /* 0x000fe4000f8e02ff */
[----:B-1----:R-:W-:-:S02]  /*1b040*/  IMAD R5, R13, UR5, R2 ;  /* 0x000000050d057c24 */ /* 0x002fc4000f8e0202 */
[----:B------:R-:W-:Y:S01]  /*1b050*/  IMAD.WIDE.U32 R2, R13, UR4, RZ ;  /* 0x000000040d027c25 */ /* 0x000fe2000f8e00ff */
[----:B------:R-:W-:-:S03]  /*1b060*/  ULDC.64 UR4, c[0x0][0xae8] ;  /* 0x0002ba0000047ab9 */ /* 0x000fc60000000a00 */
[----:B------:R-:W-:Y:S01]  /*1b070*/  IMAD.IADD R3, R3, 0x1, R5 ;  /* 0x0000000103037824 */ /* 0x000fe200078e0205 */
[----:B---3--:R-:W-:Y:S01]  /*1b080*/  ISETP.NE.AND P0, PT, R11, 0x1, PT ;  /* 0x000000010b00780c */ /* 0x008fe20003f05270 */
[----:B------:R-:W-:-:S12]  /*1b090*/  IMAD R13, R0, R11, RZ ;  /* 0x0000000b000d7224 */ /* 0x000fd800078e02ff */
[----:B------:R-:W0:Y:S08]  /*1b0a0*/  @P0 LDC R7, c[0x0][0xbec] ;  /* 0x0002fb00ff070b82 */ /* 0x000e300000000800 */
[----:B------:R-:W1:Y:S01]  /*1b0b0*/  @P0 LDC R9, c[0x0][0xbf0] ;  /* 0x0002fc00ff090b82 */ /* 0x000e620000000800 */
[----:B--2---:R-:W-:-:S04]  /*1b0c0*/  IMAD.WIDE.U32 R2, R12, UR4, R2 ;  /* 0x000000040c027c25 */ /* 0x004fc8000f8e0002 */
[----:B----4-:R-:W-:Y:S02]  /*1b0d0*/  IMAD.IADD R8, R10, 0x1, R63 ;  /* 0x000000010a087824 */ /* 0x010fe400078e023f */
[----:B------:R-:W-:Y:S01]  /*1b0e0*/  IMAD R3, R12, UR5, R3 ;  /* 0x000000050c037c24 */ /* 0x000fe2000f8e0203 */
[----:B------:R-:W-:Y:S01]  /*1b0f0*/  ULDC.64 UR4, c[0x0][0xae0] ;  /* 0x0002b80000047ab9 */ /* 0x000fe20000000a00 */
[----:B0-----:R-:W-:-:S04]  /*1b100*/  @P0 IMAD.HI.U32 R4, R8, R7, RZ ;  /* 0x0000000708040227 */ /* 0x001fc800078e00ff */
[----:B------:R-:W-:Y:S01]  /*1b110*/  IMAD.MOV.U32 R5, RZ, RZ, R8 ;  /* 0x000000ffff057224 */ /* 0x000fe200078e0008 */
[----:B-1----:R-:W-:Y:S01]  /*1b120*/  @P0 SHF.R.U32.HI R5, RZ, R9, R4 ;  /* 0x00000009ff050219 */ /* 0x002fe20000011604 */
[C---:B------:R-:W-:Y:S02]  /*1b130*/  IMAD R9, R25.reuse, UR7, R6 ;  /* 0x0000000719097c24 */ /* 0x040fe4000f8e0206 */
[----:B------:R-:W-:Y:S01]  /*1b140*/  IMAD.WIDE.U32 R2, R25, UR6, R2 ;  /* 0x0000000619027c25 */ /* 0x000fe2000f8e0002 */
[----:B------:R-:W-:-:S03]  /*1b150*/  SHF.R.S32.HI R4, RZ, 0x1f, R5 ;  /* 0x0000001fff047819 */ /* 0x000fc60000011405 */
[----:B------:R-:W-:Y:S02]  /*1b160*/  IMAD.MOV R7, RZ, RZ, -R5 ;  /* 0x000000ffff077224 */ /* 0x000fe400078e0a05 */
[----:B------:R-:W-:Y:S02]  /*1b170*/  IMAD R4, R4, UR4, RZ ;  /* 0x0000000404047c24 */ /* 0x000fe4000f8e02ff */
[----:B------:R-:W-:Y:S02]  /*1b180*/  IMAD R7, R11, R7, R8 ;  /* 0x000000070b077224 */ /* 0x000fe400078e0208 */
[----:B------:R-:W-:Y:S02]  /*1b190*/  IMAD.IADD R3, R3, 0x1, R9 ;  /* 0x0000000103037824 */ /* 0x000fe400078e0209 */
        /* <DEDUP_REMOVED lines=11> */
[----:B------:R-:W-:Y:S01]  /*1b250*/  IMAD.IADD R62, R62, 0x1, R10 ;  /* 0x000000013e3e7824 */ /* 0x000fe200078e020a */
[----:B------:R-:W-:Y:S02]  /*1b260*/  ULDC UR4, c[0x0][0xac8] ;  /* 0x0002b20000047ab9 */ /* 0x000fe40000000800 */
[----:B------:R-:W-:Y:S01]  /*1b270*/  LEA.HI.X R8, R2, UR5, R3, 0x1, P0 ;  /* 0x0000000502087c11 */ /* 0x000fe200080f0c03 */
[----:B------:R-:W0:Y:S01]  /*1b280*/  SHFL.IDX PT, R6, R4, RZ, 0x181f ;  /* 0x00181fff04067589 */ /* 0x000e2200000e0000 */
[----:B------:R-:W-:Y:S01]  /*1b290*/  ISETP.GE.AND P0, PT, R21, UR4, PT ;  /* 0x0000000415007c0c */ /* 0x000fe2000bf06270 */
[C---:B------:R-:W-:Y:S02]  /*1b2a0*/  VIADD R0, R62.reuse, 0x30 ;  /* 0x000000303e007836 */ /* 0x040fe40000000000 */
[----:B------:R-:W1:Y:S01]  /*1b2b0*/  SHFL.IDX PT, R10, R4, 0x1, 0x181f ;  /* 0x00381f00040a7f89 */ /* 0x000e6200000e0000 */
[C---:B------:R-:W-:Y:S01]  /*1b2c0*/  VIADD R2, R62.reuse, 0x60 ;  /* 0x000000603e027836 */ /* 0x040fe20000000000 */
[CC--:B------:R-:W-:Y:S01]  /*1b2d0*/  ISETP.GE.OR P3, PT, R62.reuse, R13.reuse, P0 ;  /* 0x0000000d3e00720c */ /* 0x0c0fe20000766670 */
[----:B------:R-:W-:Y:S01]  /*1b2e0*/  VIADD R3, R62, 0x90 ;  /* 0x000000903e037836 */ /* 0x000fe20000000000 */
[----:B------:R-:W2:Y:S01]  /*1b2f0*/  SHFL.IDX PT, R12, R4, 0x2, 0x181f ;  /* 0x00581f00040c7f89 */ /* 0x000ea200000e0000 */
[----:B------:R-:W-:-:S02]  /*1b300*/  ISETP.GE.OR P2, PT, R0, R13, P0 ;  /* 0x0000000d0000720c */ /* 0x000fc40000746670 */
[-C--:B------:R-:W-:Y:S01]  /*1b310*/  ISETP.GE.OR P1, PT, R2, R13.reuse, P0 ;  /* 0x0000000d0200720c */ /* 0x080fe20000726670 */
[----:B------:R-:W3:Y:S01]  /*1b320*/  SHFL.IDX PT, R5, R8, RZ, 0x181f ;  /* 0x00181fff08057589 */ /* 0x000ee200000e0000 */
[----:B------:R-:W-:-:S03]  /*1b330*/  ISETP.GE.OR P0, PT, R3, R13, P0 ;  /* 0x0000000d0300720c */ /* 0x000fc60000706670 */
        /* <DEDUP_REMOVED lines=16> */
.L_x_1547:
[----:B------:R-:W-:Y:S05]  /*1b440*/  BSYNC B0 ;  /* 0x0000000000007941 */ /* 0x000fea0003800000 */
.L_x_1543:
[----:B------:R-:W4:Y:S01]  /*1b450*/  LDL R0, [R1+0x5c] ;  /* 0x00005c0001007983 */ /* 0x000f220000100800 */
[----:B------:R-:W-:Y:S02]  /*1b460*/  ULDC UR4, c[0x0][0xc3c] ;  /* 0x00030f0000047ab9 */ /* 0x000fe40000000800 */
[----:B----4-:R-:W-:-:S13]  /*1b470*/  ISETP.GE.AND P0, PT, R0, UR4, PT ;  /* 0x0000000400007c0c */ /* 0x010fda000bf06270 */
[----:B------:R-:W-:Y:S05]  /*1b480*/  @!P0 BRA `(.L_x_1553) ;  /* 0xfffffe5800b08947 */ /* 0x000fea000383ffff */
[----:B------:R-:W-:Y:S05]  /*1b490*/  BRA `(.L_x_1364) ;  /* 0x00000088002c7947 */ /* 0x000fea0003800000 */
.L_x_1362:
        /* <DEDUP_REMOVED lines=10> */
[----:B------:R0:W1:Y:S01]  /*1b540*/  @P0 LDS.128 R24, [R0+0x132d0] ;  /* 0x0132d00000180984 */ /* 0x0000620000000c00 */
[----:B------:R-:W-:Y:S06]  /*1b550*/  @P0 BAR.ARV 0x4, 0x200 ;  /* 0x0108000000000b1d */ /* 0x000fec0000002000 */
[----:B------:R-:W-:Y:S05]  /*1b560*/  @P0 BRA `(.L_x_1554) ;  /* 0x0000000c00900947 */ /* 0x000fea0003800000 */
[----:B------:R-:W0:Y:S01]  /*1b570*/  S2R R2, SR_TID.X ;  /* 0x0000000000027919 */ /* 0x000e220000002100 */
[----:B------:R-:W-:Y:S01]  /*1b580*/  ULDC UR4, c[0x0][0xc3c] ;  /* 0x00030f0000047ab9 */ /* 0x000fe20000000800 */
[----:B-1----:R-:W-:Y:S02]  /*1b590*/  IMAD.MOV.U32 R25, RZ, RZ, RZ ;  /* 0x000000ffff197224 */ /* 0x002fe400078e00ff */
[----:B------:R-:W-:Y:S01]  /*1b5a0*/  IMAD.MOV.U32 R6, RZ, RZ, RZ ;  /* 0x000000ffff067224 */ /* 0x000fe200078e00ff */
        /* <DEDUP_REMOVED lines=41> */
.L_x_1557:
[----:B------:R-:W0:Y:S01]  /*1b840*/  LDC R2, c[0x0][0xc3c] ;  /* 0x00030f00ff027b82 */ /* 0x000e220000000800 */
[----:B------:R-:W-:Y:S01]  /*1b850*/  UIADD3 UR4, UR4, 0x1f, URZ ;  /* 0x0000001f04047890 */ /* 0x000fe2000fffe03f */
[----:B------:R-:W-:Y:S02]  /*1b860*/  ULDC UR7, c[0x0][0xc3c] ;  /* 0x00030f0000077ab9 */ /* 0x000fe40000000800 */
[----:B------:R-:W-:-:S03]  /*1b870*/  IMAD.U32 R27, RZ, RZ, UR7 ;  /* 0x00000007ff1b7e24 */ /* 0x000fc6000f8e00ff */
[----:B0-----:R-:W-:-:S13]  /*1b880*/  ISETP.LE.AND P6, PT, R2, UR4, PT ;  /* 0x0000000402007c0c */ /* 0x001fda000bfc3270 */
[----:B------:R-:W-:Y:S05]  /*1b890*/  @P6 BRA `(.L_x_1556) ;  /* 0x0000000800a06947 */ /* 0x000fea0003800000 */
[----:B------:R-:W-:Y:S02]  /*1b8a0*/  VIADD R9, R0, UR4 ;  /* 0x0000000400097c36 */ /* 0x000fe40008000000 */
[----:B------:R-:W-:Y:S02]  /*1b8b0*/  IMAD.MOV.U32 R25, RZ, RZ, RZ ;  /* 0x000000ffff197224 */ /* 0x000fe400078e00ff */
[----:B------:R-:W-:Y:S01]  /*1b8c0*/  IMAD.MOV.U32 R6, RZ, RZ, RZ ;  /* 0x000000ffff067224 */ /* 0x000fe200078e00ff */
[----:B------:R-:W-:-:S13]  /*1b8d0*/  ISETP.GE.OR P6, PT, R9, R2, !P0 ;  /* 0x000000020900720c */ /* 0x000fda00047c6670 */
[----:B------:R-:W0:Y:S08]  /*1b8e0*/  @!P6 LDC.64 R4, c[0x0][0xc80] ;  /* 0x00032000ff04eb82 */ /* 0x000e300000000a00 */
[----:B------:R-:W1:Y:S01]  /*1b8f0*/  @!P6 LDC.64 R2, c[0x0][0xc78] ;  /* 0x00031e00ff02eb82 */ /* 0x000e620000000a00 */
[----:B0-----:R-:W-:-:S05]  /*1b900*/  @!P6 IMAD.WIDE R4, R9, 0x4, R4 ;  /* 0x000000040904e825 */ /* 0x001fca00078e0204 */
[----:B------:R-:W2:Y:S01]  /*1b910*/  @!P6 LDG.E R25, desc[UR40][R4.64] ;  /* 0x000000280419e981 */ /* 0x000ea2000c1e1900 */
[----:B-1----:R-:W-:-:S05]  /*1b920*/  @!P6 IMAD.WIDE R2, R9, 0x4, R2 ;  /* 0x000000040902e825 */ /* 0x002fca00078e0202 */
        /* <DEDUP_REMOVED lines=22> */
.L_x_1555:
        /* <DEDUP_REMOVED lines=8> */
[----:B------:R1:W2:Y:S01]  /*1bb10*/  SHFL.IDX PT, R25, R25, R27, 0x1f ;  /* 0x00001f1b19197589 */ /* 0x0002a200000e0000 */
[----:B0-----:R-:W-:-:S07]  /*1bb20*/  ISETP.NE.AND P1, PT, R6, 0x1, PT ;  /* 0x000000010600780c */ /* 0x001fce0003f25270 */
[----:B-1----:R-:W-:Y:S06]  /*1bb30*/  @!P0 BRA `(.L_x_1558) ;  /* 0x0000000000088947 */ /* 0x002fec0003800000 */
[----:B------:R-:W-:-:S05]  /*1bb40*/  VIADD R3, R27, 0xffffffff ;  /* 0xffffffff1b037836 */ /* 0x000fca0000000000 */
[----:B------:R0:W1:Y:S02]  /*1bb50*/  SHFL.IDX PT, R24, R2, R3, 0x1f ;  /* 0x00001f0302187589 */ /* 0x00006400000e0000 */
.L_x_1558:
[----:B-1----:R-:W-:Y:S02]  /*1bb60*/  IMAD R24, R24, UR5, R5 ;  /* 0x0000000518187c24 */ /* 0x002fe4000f8e0205 */
[----:B------:R-:W-:-:S03]  /*1bb70*/  VIADD R27, R27, UR4 ;  /* 0x000000041b1b7c36 */ /* 0x000fc60008000000 */
[----:B------:R-:W-:Y:S01]  /*1bb80*/  IADD3 R4, -R24, UR6, RZ ;  /* 0x0000000618047c10 */ /* 0x000fe2000fffe1ff */
[----:B------:R-:W-:Y:S06]  /*1bb90*/  @!P1 BRA `(.L_x_1559) ;  /* 0x0000000000e49947 */ /* 0x000fec0003800000 */
[----:B--2---:R-:W-:Y:S02]  /*1bba0*/  IABS R7, R25 ;  /* 0x0000001900077213 */ /* 0x004fe40000000000 */
[----:B------:R-:W-:Y:S02]  /*1bbb0*/  IABS R5, R6 ;  /* 0x0000000600057213 */ /* 0x000fe40000000000 */
[----:B------:R-:W1:Y:S08]  /*1bbc0*/  I2F.RP R8, R7 ;  /* 0x0000000700087306 */ /* 0x000e700000209400 */
[----:B-1----:R-:W0:Y:S02]  /*1bbd0*/  MUFU.RCP R8, R8 ;  /* 0x0000000800087308 */ /* 0x002e240000001000 */
[----:B0-----:R-:W-:Y:S01]  /*1bbe0*/  VIADD R2, R8, 0xffffffe ;  /* 0x0ffffffe08027836 */ /* 0x001fe20000000000 */
[----:B------:R-:W-:-:S05]  /*1bbf0*/  IABS R8, R4 ;  /* 0x0000000400087213 */ /* 0x000fca0000000000 */
[----:B------:R0:W1:Y:S02]  /*1bc00*/  F2I.FTZ.U32.TRUNC.NTZ R3, R2 ;  /* 0x0000000200037305 */ /* 0x000064000021f000 */
[----:B0-----:R-:W-:Y:S02]  /*1bc10*/  IMAD.MOV.U32 R2, RZ, RZ, RZ ;  /* 0x000000ffff027224 */ /* 0x001fe400078e00ff */
[----:B-1----:R-:W-:-:S04]  /*1bc20*/  IMAD.MOV R10, RZ, RZ, -R3 ;  /* 0x000000ffff0a7224 */ /* 0x002fc800078e0a03 */
[----:B------:R-:W-:Y:S01]  /*1bc30*/  IMAD R9, R10, R7, RZ ;  /* 0x000000070a097224 */ /* 0x000fe200078e02ff */
[----:B------:R-:W-:-:S03]  /*1bc40*/  IABS R10, R25 ;  /* 0x00000019000a7213 */ /* 0x000fc60000000000 */
[----:B------:R-:W-:Y:S02]  /*1bc50*/  IMAD.HI.U32 R3, R3, R9, R2 ;  /* 0x0000000903037227 */ /* 0x000fe400078e0002 */
[----:B------:R-:W0:Y:S02]  /*1bc60*/  I2F.RP R9, R5 ;  /* 0x0000000500097306 */ /* 0x000e240000209400 */
[----:B------:R-:W-:Y:S02]  /*1bc70*/  IMAD.MOV R11, RZ, RZ, -R10 ;  /* 0x000000ffff0b7224 */ /* 0x000fe400078e0a0a */
[----:B------:R-:W-:-:S04]  /*1bc80*/  IMAD.HI.U32 R2, R3, R8, RZ ;  /* 0x0000000803027227 */ /* 0x000fc800078e00ff */
[----:B------:R-:W-:-:S05]  /*1bc90*/  IMAD R8, R2, R11, R8 ;  /* 0x0000000b02087224 */ /* 0x000fca00078e0208 */
[----:B------:R-:W-:Y:S01]  /*1bca0*/  ISETP.GT.U32.AND P1, PT, R7, R8, PT ;  /* 0x000000080700720c */ /* 0x000fe20003f24070 */
[----:B0-----:R-:W0:-:S12]  /*1bcb0*/  MUFU.RCP R9, R9 ;  /* 0x0000000900097308 */ /* 0x001e180000001000 */
[----:B------:R-:W-:Y:S02]  /*1bcc0*/  @!P1 IMAD.IADD R8, R8, 0x1, -R7 ;  /* 0x0000000108089824 */ /* 0x000fe400078e0a07 */
[----:B------:R-:W-:Y:S01]  /*1bcd0*/  @!P1 VIADD R2, R2, 0x1 ;  /* 0x0000000102029836 */ /* 0x000fe20000000000 */
[----:B------:R-:W-:Y:S02]  /*1bce0*/  ISETP.NE.AND P1, PT, R25, RZ, PT ;  /* 0x000000ff1900720c */ /* 0x000fe40003f25270 */
[----:B------:R-:W-:Y:S01]  /*1bcf0*/  ISETP.GE.U32.AND P0, PT, R8, R7, PT ;  /* 0x000000070800720c */ /* 0x000fe20003f06070 */
[----:B0-----:R-:W-:Y:S01]  /*1bd00*/  VIADD R3, R9, 0xffffffe ;  /* 0x0ffffffe09037836 */ /* 0x001fe20000000000 */
[----:B------:R-:W-:-:S04]  /*1bd10*/  LOP3.LUT R7, R4, R25, RZ, 0x3c, !PT ;  /* 0x0000001904077212 */ /* 0x000fc800078e3cff */
[----:B------:R-:W-:Y:S01]  /*1bd20*/  ISETP.GE.AND P2, PT, R7, RZ, PT ;  /* 0x000000ff0700720c */ /* 0x000fe20003f46270 */
[----:B------:R-:W0:Y:S06]  /*1bd30*/  F2I.FTZ.U32.TRUNC.NTZ R3, R3 ;  /* 0x0000000300037305 */ /* 0x000e2c000021f000 */
[----:B------:R-:W-:-:S04]  /*1bd40*/  @P0 VIADD R2, R2, 0x1 ;  /* 0x0000000102020836 */ /* 0x000fc80000000000 */
[----:B------:R-:W-:-:S04]  /*1bd50*/  IMAD.MOV.U32 R7, RZ, RZ, R2 ;  /* 0x000000ffff077224 */ /* 0x000fc800078e0002 */
[----:B------:R-:W-:Y:S01]  /*1bd60*/  @!P2 IMAD.MOV R7, RZ, RZ, -R7 ;  /* 0x000000ffff07a224 */ /* 0x000fe200078e0a07 */
[----:B------:R-:W-:Y:S01]  /*1bd70*/  @!P1 LOP3.LUT R7, RZ, R25, RZ, 0x33, !PT ;  /* 0x00000019ff079212 */ /* 0x000fe200078e33ff */
[----:B0-----:R-:W-:-:S04]  /*1bd80*/  IMAD.MOV R8, RZ, RZ, -R3 ;  /* 0x000000ffff087224 */ /* 0x001fc800078e0a03 */
[----:B------:R-:W-:Y:S01]  /*1bd90*/  IMAD.MOV.U32 R2, RZ, RZ, R8 ;  /* 0x000000ffff027224 */ /* 0x000fe200078e0008 */
[----:B------:R-:W-:-:S03]  /*1bda0*/  IABS R8, R6 ;  /* 0x0000000600087213 */ /* 0x000fc60000000000 */
[----:B------:R-:W-:Y:S02]  /*1bdb0*/  IMAD R9, R2, R5, RZ ;  /* 0x0000000502097224 */ /* 0x000fe400078e02ff */
[----:B------:R-:W-:Y:S02]  /*1bdc0*/  IMAD.MOV.U32 R2, RZ, RZ, RZ ;  /* 0x000000ffff027224 */ /* 0x000fe400078e00ff */
[----:B------:R-:W-:Y:S02]  /*1bdd0*/  IMAD.MOV R8, RZ, RZ, -R8 ;  /* 0x000000ffff087224 */ /* 0x000fe400078e0a08 */
[----:B------:R-:W-:Y:S01]  /*1bde0*/  IMAD.HI.U32 R2, R3, R9, R2 ;  /* 0x0000000903027227 */ /* 0x000fe200078e0002 */
[----:B------:R-:W-:-:S05]  /*1bdf0*/  IABS R3, R7 ;  /* 0x0000000700037213 */ /* 0x000fca0000000000 */
[----:B------:R-:W-:-:S04]  /*1be00*/  IMAD.HI.U32 R2, R2, R3, RZ ;  /* 0x0000000302027227 */ /* 0x000fc800078e00ff */
[----:B------:R-:W-:Y:S01]  /*1be10*/  IMAD R8, R2, R8, R3 ;  /* 0x0000000802087224 */ /* 0x000fe200078e0203 */
[----:B------:R-:W-:-:S04]  /*1be20*/  LOP3.LUT R3, R7, R6, RZ, 0x3c, !PT ;  /* 0x0000000607037212 */ /* 0x000fc800078e3cff */
[----:B------:R-:W-:Y:S02]  /*1be30*/  ISETP.GT.U32.AND P1, PT, R5, R8, PT ;  /* 0x000000080500720c */ /* 0x000fe40003f24070 */
[----:B------:R-:W-:Y:S01]  /*1be40*/  ISETP.GE.AND P2, PT, R3, RZ, PT ;  /* 0x000000ff0300720c */ /* 0x000fe20003f46270 */
[----:B------:R-:W-:-:S10]  /*1be50*/  IMAD.MOV R3, RZ, RZ, -R7 ;  /* 0x000000ffff037224 */ /* 0x000fd400078e0a07 */
        /* <DEDUP_REMOVED lines=9> */
[----:B------:R-:W-:Y:S02]  /*1bef0*/  IMAD R6, R6, 0x1000000, R2 ;  /* 0x0100000006067824 */ /* 0x000fe400078e0202 */
[----:B------:R-:W-:Y:S02]  /*1bf00*/  IMAD R2, R25, R3, R4 ;  /* 0x0000000319027224 */ /* 0x000fe400078e0204 */
[----:B------:R-:W-:Y:S01]  /*1bf10*/  IMAD R26, R7, 0x10000, R6 ;  /* 0x00010000071a7824 */ /* 0x000fe200078e0206 */
[----:B------:R-:W-:Y:S06]  /*1bf20*/  BRA `(.L_x_1560) ;  /* 0x0000000000f07947 */ /* 0x000fec0003800000 */
.L_x_1559:
[----:B0-----:R-:W0:Y:S02]  /*1bf30*/  LDC.64 R2, c[0x0][0xc90] ;  /* 0x00032400ff027b82 */ /* 0x001e240000000a00 */
[----:B0-----:R-:W-:-:S05]  /*1bf40*/  IMAD.WIDE R2, R27, 0x4, R2 ;  /* 0x000000041b027825 */ /* 0x001fca00078e0202 */
        /* <DEDUP_REMOVED lines=29> */
[----:B------:R-:W-:Y:S02]  /*1c120*/  IMAD R4, R5, R2, R4 ;  /* 0x0000000205047224 */ /* 0x000fe400078e0204 */
[----:B------:R-:W-:Y:S01]  /*1c130*/  IMAD.MOV.U32 R2, RZ, RZ, RZ ;  /* 0x000000ffff027224 */ /* 0x000fe200078e00ff */
[----:B------:R-:W-:-:S04]  /*1c140*/  VIADDMNMX R7, R7, UR5, R8, PT ;  /* 0x0000000507077c46 */ /* 0x000fc8000b800108 */
[----:B------:R-:W-:Y:S01]  /*1c150*/  IABS R8, R7 ;  /* 0x0000000700087213 */ /* 0x000fe20000000000 */
[----:B------:R-:W-:-:S03]  /*1c160*/  IMAD.MOV R26, RZ, RZ, -R7 ;  /* 0x000000ffff1a7224 */ /* 0x000fc600078e0a07 */
        /* <DEDUP_REMOVED lines=22> */
[----:B------:R-:W-:-:S05]  /*1c2d0*/  @!P1 LOP3.LUT R2, RZ, R7, RZ, 0x33, !PT ;  /* 0x00000007ff029212 */ /* 0x000fca00078e33ff */
[----:B------:R-:W-:-:S07]  /*1c2e0*/  IMAD R26, R2, R26, R3 ;  /* 0x0000001a021a7224 */ /* 0x000fce00078e0203 */
.L_x_1560:
[----:B------:R-:W-:-:S05]  /*1c2f0*/  LOP3.LUT R2, RZ, R2, RZ, 0x33, !PT ;  /* 0x00000002ff027212 */ /* 0x000fca00078e33ff */
[----:B------:R-:W-:Y:S01]  /*1c300*/  IMAD.IADD R25, R25, 0x1, R2 ;  /* 0x0000000119197824 */ /* 0x000fe200078e0202 */
[----:B------:R-:W-:Y:S06]  /*1c310*/  BRA `(.L_x_1561) ;  /* 0x00000000000c7947 */ /* 0x000fec0003800000 */
.L_x_1556:
[----:B------:R-:W-:Y:S02]  /*1c320*/  IMAD.MOV.U32 R25, RZ, RZ, RZ ;  /* 0x000000ffff197224 */ /* 0x000fe400078e00ff */
[----:B------:R-:W-:Y:S02]  /*1c330*/  IMAD.U32 R24, RZ, RZ, UR6 ;  /* 0x00000006ff187e24 */ /* 0x000fe4000f8e00ff */
[----:B------:R-:W-:-:S07]  /*1c340*/  IMAD.MOV.U32 R26, RZ, RZ, RZ ;  /* 0x000000ffff1a7224 */ /* 0x000fce00078e00ff */
.L_x_1561:
[----:B------:R-:W-:-:S13]  /*1c350*/  ISETP.NE.AND P0, PT, R0, RZ, PT ;  /* 0x000000ff0000720c */ /* 0x000fda0003f05270 */
[----:B------:R-:W0:Y:S01]  /*1c360*/  @!P0 S2R R3, SR_CgaCtaId ;  /* 0x0000000000038919 */ /* 0x000e220000008800 */
[----:B------:R-:W-:-:S04]  /*1c370*/  @!P0 MOV R0, 0x400 ;  /* 0x0000040000008802 */ /* 0x000fc80000000f00 */
[----:B0-----:R-:W-:-:S05]  /*1c380*/  @!P0 LEA R0, R3, R0, 0x18 ;  /* 0x0000000003008211 */ /* 0x001fca00078ec0ff */
[----:B------:R2:W-:Y:S01]  /*1c390*/  @!P0 STS.128 [R0+0x132d0], R24 ;  /* 0x0132d01800008388 */ /* 0x0005e20000000c00 */
[----:B------:R-:W-:Y:S06]  /*1c3a0*/  BAR.ARV 0x5, 0x200 ;  /* 0x0148000000007b1d */ /* 0x000fec0000002000 */
.L_x_1554:
[----:B0-2---:R-:W-:Y:S01]  /*1c3b0*/  IMAD.MOV.U32 R0, RZ, RZ, 0x1 ;  /* 0x00000001ff007424 */ /* 0x005fe200078e00ff */
[----:B------:R0:W-:Y:S01]  /*1c3c0*/  STL [R1], RZ ;  /* 0x000000ff01007387 */ /* 0x0001e20000100800 */
[----:B------:R-:W-:Y:S02]  /*1c3d0*/  ULDC UR4, c[0x0][0xc3c] ;  /* 0x00030f0000047ab9 */ /* 0x000fe40000000800 */
[----:B-1----:R-:W-:Y:S01]  /*1c3e0*/  ISETP.GE.AND P0, PT, R27, UR4, PT ;  /* 0x000000041b007c0c */ /* 0x002fe2000bf06270 */
[----:B------:R0:W-:Y:S04]  /*1c3f0*/  STL [R1+0x10], R0 ;  /* 0x0000100001007387 */ /* 0x0001e80000100800 */
[----:B------:R0:W-:Y:S08]  /*1c400*/  STL [R1+0x58], RZ ;  /* 0x000058ff01007387 */ /* 0x0001f00000100800 */
[----:B0-----:R-:W-:Y:S05]  /*1c410*/  @P0 BRA `(.L_x_1562) ;  /* 0x0000007400440947 */ /* 0x001fea0003800000 */
[----:B------:R-:W2:Y:S01]  /*1c420*/  LDL R11, [R1+0x30] ;  /* 0x00003000010b7983 */ /* 0x000ea20000100800 */
[----:B------:R-:W0:Y:S01]  /*1c430*/  S2R R10, SR_TID.X ;  /* 0x00000000000a7919 */ /* 0x000e220000002100 */
[----:B------:R-:W1:Y:S01]  /*1c440*/  S2UR UR4, SR_CgaCtaId ;  /* 0x00000000000479c3 */ /* 0x000e620000008800 */
[C---:B0-----:R-:W-:Y:S01]  /*1c450*/  IMAD.SHL.U32 R3, R10.reuse, 0x40, RZ ;  /* 0x000000400a037824 */ /* 0x041fe200078e00ff */
[----:B------:R-:W-:Y:S01]  /*1c460*/  SHF.R.U32.HI R5, RZ, 0x1, R10 ;  /* 0x00000001ff057819 */ /* 0x000fe2000001160a */
[C---:B------:R-:W-:Y:S01]  /*1c470*/  IMAD.SHL.U32 R0, R10.reuse, 0x10, RZ ;  /* 0x000000100a007824 */ /* 0x040fe200078e00ff */
        /* <DEDUP_REMOVED lines=10> */
[----:B------:R-:W-:Y:S01]  /*1c520*/  LOP3.LUT R6, R2, 0x80, RZ, 0xc0, !PT ;  /* 0x0000008002067812 */ /* 0x000fe200078ec0ff */
[----:B------:R-:W-:Y:S01]  /*1c530*/  IMAD.SHL.U32 R9, R10, 0x4, RZ ;  /* 0x000000040a097824 */ /* 0x000fe200078e00ff */
[----:B------:R-:W-:Y:S02]  /*1c540*/  LOP3.LUT R4, R5, 0x30, R4, 0x78, !PT ;  /* 0x0000003005047812 */ /* 0x000fe400078e7804 */
[----:B------:R-:W-:Y:S02]  /*1c550*/  LOP3.LUT R6, R6, 0x10, R10, 0xf8, !PT ;  /* 0x0000001006067812 */ /* 0x000fe400078ef80a */
[C---:B------:R-:W-:Y:S02]  /*1c560*/  LOP3.LUT R5, R7.reuse, 0x60, R2, 0xf8, !PT ;  /* 0x0000006007057812 */ /* 0x040fe400078ef802 */
[----:B------:R-:W-:Y:S02]  /*1c570*/  LOP3.LUT R7, R7, 0x40, R0, 0xf8, !PT ;  /* 0x0000004007077812 */ /* 0x000fe400078ef800 */
[----:B------:R-:W-:-:S02]  /*1c580*/  LOP3.LUT R6, R6, 0x10, R9, 0x78, !PT ;  /* 0x0000001006067812 */ /* 0x000fc400078e7809 */
        /* <DEDUP_REMOVED lines=8> */
[----:B-1----:R-:W-:-:S05]  /*1c610*/  IMAD.U32 R3, RZ, RZ, UR4 ;  /* 0x00000004ff037e24 */ /* 0x002fca000f8e00ff */
[----:B------:R0:W-:Y:S01]  /*1c620*/  STL [R1+0x28], R3 ;  /* 0x0000280301007387 */ /* 0x0001e20000100800 */
[----:B------:R-:W-:Y:S02]  /*1c630*/  LEA R18, R3, R18, 0x18 ;  /* 0x0000001203127211 */ /* 0x000fe400078ec0ff */
[----:B------:R-:W-:Y:S01]  /*1c640*/  SHF.R.U32.HI R4, RZ, 0x2, R12 ;  /* 0x00000002ff047819 */ /* 0x000fe2000001160c */
[----:B------:R-:W-:Y:S03]  /*1c650*/  BSSY B7, `(.L_x_1562) ;  /* 0x000072d000077945 */ /* 0x000fe60003800000 */
[----:B------:R-:W-:Y:S01]  /*1c660*/  LOP3.LUT R2, R4, 0x60, R2, 0xf8, !PT ;  /* 0x0000006004027812 */ /* 0x000fe200078ef802 */
[----:B------:R-:W-:-:S03]  /*1c670*/  ULDC.64 UR38, c[0x0][0x198] ;  /* 0x0000660000267ab9 */ /* 0x000fc60000000a00 */
[----:B------:R-:W-:Y:S01]  /*1c680*/  LOP3.LUT R2, R2, 0x80, RZ, 0xfc, !PT ;  /* 0x0000008002027812 */ /* 0x000fe200078efcff */
        /* <DEDUP_REMOVED lines=11> */
[----:B------:R1:W-:Y:S04]  /*1c740*/  STL [R1], RZ ;  /* 0x000000ff01007387 */ /* 0x0003e80000100800 */
[----:B------:R1:W-:Y:S04]  /*1c750*/  STL [R1+0x10], R3 ;  /* 0x0000100301007387 */ /* 0x0003e80000100800 */
[----:B------:R1:W-:Y:S02]  /*1c760*/  STL [R1+0x54], R0 ;  /* 0x0000540001007387 */ /* 0x0003e40000100800 */
.L_x_1692:
[----:B------:R-:W-:Y:S05]  /*1c770*/  YIELD ;  /* 0x0000000000007946 */ /* 0x000fea0003800000 */
[----:B------:R-:W-:Y:S01]  /*1c780*/  ULDC.64 UR4, c[0x0][0xa28] ;  /* 0x00028a0000047ab9 */ /* 0x000fe20000000a00 */
[----:B------:R-:W-:Y:S01]  /*1c790*/  IMAD.MOV.U32 R12, RZ, RZ, RZ ;  /* 0x000000ffff0c7224 */ /* 0x000fe200078e00ff */
[----:B------:R-:W-:Y:S01]  /*1c7a0*/  ISETP.NE.U32.AND P0, PT, RZ, UR4, PT ;  /* 0x00000004ff007c0c */ /* 0x000fe2000bf05070 */
[----:B0-----:R-:W0:Y:S01]  /*1c7b0*/  LDC.64 R6, c[0x0][0xa00] ;  /* 0x00028000ff067b82 */ /* 0x001e220000000a00 */
[----:B-1----:R-:W-:Y:S01]  /*1c7c0*/  IMAD.MOV.U32 R0, RZ, RZ, RZ ;  /* 0x000000ffff007224 */ /* 0x002fe200078e00ff */
[----:B------:R-:W-:Y:S01]  /*1c7d0*/  ULDC.64 UR6, c[0x0][0xa10] ;  /* 0x0002840000067ab9 */ /* 0x000fe20000000a00 */
[----:B------:R-:W-:Y:S01]  /*1c7e0*/  ISETP.NE.AND.EX P0, PT, RZ, UR5, PT, P0 ;  /* 0x00000005ff007c0c */ /* 0x000fe2000bf05300 */
[----:B------:R-:W-:-:S12]  /*1c7f0*/  ULDC.64 UR4, c[0x0][0xa18] ;  /* 0x0002860000047ab9 */ /* 0x000fd80000000a00 */
[----:B---3--:R-:W1:Y:S02]  /*1c800*/  @P0 LDC.64 R2, c[0x0][0xa28] ;  /* 0x00028a00ff020b82 */ /* 0x008e640000000a00 */
[----:B-1----:R-:W-:-:S05]  /*1c810*/  @P0 IMAD.WIDE R2, R27, 0x4, R2 ;  /* 0x000000041b020825 */ /* 0x002fca00078e0202 */
[----:B------:R1:W2:Y:S01]  /*1c820*/  @P0 LDG.E R12, desc[UR40][R2.64] ;  /* 0x00000028020c0981 */ /* 0x0002a2000c1e1900 */
[----:B------:R-:W-:Y:S01]  /*1c830*/  ISETP.NE.U32.AND P0, PT, RZ, UR4, PT ;  /* 0x00000004ff007c0c */ /* 0x000fe2000bf05070 */
[----:B0-----:R-:W-:Y:S01]  /*1c840*/  IMAD.WIDE R6, R27, 0x4, R6 ;  /* 0x000000041b067825 */ /* 0x001fe200078e0206 */
[----:B------:R-:W-:Y:S02]  /*1c850*/  ISETP.NE.U32.AND P1, PT, RZ, UR6, PT ;  /* 0x00000006ff007c0c */ /* 0x000fe4000bf25070 */
[----:B------:R-:W-:Y:S01]  /*1c860*/  ISETP.NE.AND.EX P2, PT, RZ, UR5, PT, P0 ;  /* 0x00000005ff007c0c */ /* 0x000fe2000bf45300 */
[----:B------:R-:W-:Y:S01]  /*1c870*/  ULDC.64 UR4, c[0x0][0xa00] ;  /* 0x0002800000047ab9 */ /* 0x000fe20000000a00 */
[----:B------:R-:W-:Y:S01]  /*1c880*/  ISETP.NE.AND.EX P1, PT, RZ, UR7, PT, P1 ;  /* 0x00000007ff007c0c */ /* 0x000fe2000bf25310 */
[----:B------:R-:W-:Y:S01]  /*1c890*/  IMAD.MOV.U32 R4, RZ, RZ, RZ ;  /* 0x000000ffff047224 */ /* 0x000fe200078e00ff */
[----:B------:R-:W-:Y:S01]  /*1c8a0*/  ISETP.NE.U32.AND P0, PT, RZ, UR4, PT ;  /* 0x00000004ff007c0c */ /* 0x000fe2000bf05070 */
[----:B-1----:R-:W0:Y:S03]  /*1c8b0*/  LDC.64 R2, c[0x0][0xa10] ;  /* 0x00028400ff027b82 */ /* 0x002e260000000a00 */
[----:B------:R-:W-:-:S05]  /*1c8c0*/  ISETP.NE.AND.EX P0, PT, RZ, UR5, PT, P0 ;  /* 0x00000005ff007c0c */ /* 0x000fca000bf05300 */
[----:B------:R-:W1:Y:S08]  /*1c8d0*/  @P2 LDC.64 R8, c[0x0][0xa18] ;  /* 0x00028600ff082b82 */ /* 0x000e700000000a00 */
[----:B------:R-:W3:Y:S01]  /*1c8e0*/  @P0 LDG.E R0, desc[UR40][R6.64] ;  /* 0x0000002806000981 */ /* 0x000ee2000c1e1900 */
[----:B------:R-:W-:Y:S01]  /*1c8f0*/  ULDC UR4, c[0x0][0x288] ;  /* 0x0000a20000047ab9 */ /* 0x000fe20000000800 */
[----:B0-----:R-:W-:-:S05]  /*1c900*/  IMAD.WIDE R2, R27, 0x4, R2 ;  /* 0x000000041b027825 */ /* 0x001fca00078e0202 */
[----:B-----5:R-:W5:Y:S01]  /*1c910*/  @P1 LDG.E R4, desc[UR40][R2.64] ;  /* 0x0000002802041981 */ /* 0x020f62000c1e1900 */
[----:B-1----:R-:W-:-:S03]  /*1c920*/  @P2 IMAD.WIDE R8, R27, 0x4, R8 ;  /* 0x000000041b082825 */ /* 0x002fc600078e0208 */
[----:B---3--:R0:W-:Y:S02]  /*1c930*/  STL [R1+0x4c], R0 ;  /* 0x00004c0001007387 */ /* 0x0081e40000100800 */
[----:B0-----:R-:W-:Y:S01]  /*1c940*/  IMAD.U32 R0, RZ, RZ, UR4 ;  /* 0x00000004ff007e24 */ /* 0x001fe2000f8e00ff */
[----:B------:R-:W-:-:S05]  /*1c950*/  ULDC.64 UR4, c[0x0][0x418] ;  /* 0x0001060000047ab9 */ /* 0x000fca0000000a00 */
[----:B------:R0:W3:Y:S01]  /*1c960*/  @P2 LDG.E R0, desc[UR40][R8.64] ;  /* 0x0000002808002981 */ /* 0x0000e2000c1e1900 */
[----:B------:R-:W-:-:S03]  /*1c970*/  UISETP.NE.U32.AND UP0, UPT, UR4, URZ, UPT ;  /* 0x0000003f0400728c */ /* 0x000fc6000bf05070 */
[----:B------:R-:W-:Y:S01]  /*1c980*/  ULDC UR4, c[0x0][0x424] ;  /* 0x0001090000047ab9 */ /* 0x000fe20000000800 */
[----:B------:R-:W-:-:S03]  /*1c990*/  UISETP.NE.AND.EX UP0, UPT, UR5, URZ, UPT, UP0 ;  /* 0x0000003f0500728c */ /* 0x000fc6000bf05300 */
[----:B------:R-:W-:Y:S01]  /*1c9a0*/  ULDC UR5, c[0x0][0x2f0] ;  /* 0x0000bc0000057ab9 */ /* 0x000fe20000000800 */
[----:B------:R-:W-:-:S04]  /*1c9b0*/  USEL UR4, UR4, 0x1, UP0 ;  /* 0x0000000104047887 */ /* 0x000fc80008000000 */
[----:B------:R-:W-:-:S03]  /*1c9c0*/  UIMAD UR4, UR4, UR5, URZ ;  /* 0x00000005040472a4 */ /* 0x000fc6000f8e023f */
[----:B------:R-:W-:Y:S02]  /*1c9d0*/  ULDC UR5, c[0x0][0x348] ;  /* 0x0000d20000057ab9 */ /* 0x000fe40000000800 */
[----:B0-----:R-:W-:Y:S02]  /*1c9e0*/  IMAD.U32 R9, RZ, RZ, UR5 ;  /* 0x00000005ff097e24 */ /* 0x001fe4000f8e00ff */
[----:B------:R-:W-:Y:S01]  /*1c9f0*/  IMAD.U32 R5, RZ, RZ, UR4 ;  /* 0x00000004ff057e24 */ /* 0x000fe2000f8e00ff */
[----:B---3--:R0:W-:Y:S04]  /*1ca00*/  STL [R1+0x48], R0 ;  /* 0x0000480001007387 */ /* 0x0081e80000100800 */
[----:B--2---:R0:W-:Y:S01]  /*1ca10*/  STL [R1+0x1c], R12 ;  /* 0x00001c0c01007387 */ /* 0x0041e20000100800 */
[----:B------:R-:W-:Y:S01]  /*1ca20*/  IMAD.MOV.U32 R11, RZ, RZ, R0 ;  /* 0x000000ffff0b7224 */ /* 0x000fe200078e0000 */
[----:B------:R-:W-:Y:S06]  /*1ca30*/  @P2 BRA `(.L_x_1563) ;  /* 0x0000000000142947 */ /* 0x000fec0003800000 */
[----:B------:R-:W-:Y:S05]  /*1ca40*/  @!P0 BRA `(.L_x_1563) ;  /* 0x0000000000108947 */ /* 0x000fea0003800000 */
[----:B0-----:R-:W2:Y:S04]  /*1ca50*/  LDG.E R0, desc[UR40][R6.64] ;  /* 0x0000002806007981 */ /* 0x001ea8000c1e1900 */
[----:B------:R-:W2:Y:S02]  /*1ca60*/  LDG.E R6, desc[UR40][R6.64+0x4] ;  /* 0x0000042806067981 */ /* 0x000ea4000c1e1900 */
[----:B--2---:R-:W-:-:S05]  /*1ca70*/  IMAD.IADD R11, R6, 0x1, -R0 ;  /* 0x00000001060b7824 */ /* 0x004fca00078e0a00 */
[----:B------:R1:W-:Y:S02]  /*1ca80*/  STL [R1+0x48], R11 ;  /* 0x0000480b01007387 */ /* 0x0003e40000100800 */
.L_x_1563:
[----:B------:R-:W-:Y:S01]  /*1ca90*/  ULDC.64 UR4, c[0x0][0xa20] ;  /* 0x0002880000047ab9 */ /* 0x000fe20000000a00 */
[C---:B------:R-:W-:Y:S02]  /*1caa0*/  LOP3.LUT R10, R26.reuse, 0xff000000, RZ, 0xc0, !PT ;  /* 0xff0000001a0a7812 */ /* 0x040fe400078ec0ff */
[----:B------:R-:W-:Y:S02]  /*1cab0*/  ISETP.NE.U32.AND P0, PT, RZ, UR4, PT ;  /* 0x00000004ff007c0c */ /* 0x000fe4000bf05070 */
[----:B------:R-:W-:Y:S02]  /*1cac0*/  SHF.R.U32.HI R10, RZ, 0x8, R10 ;  /* 0x00000008ff0a7819 */ /* 0x000fe4000001160a */
[----:B------:R-:W-:Y:S02]  /*1cad0*/  ISETP.NE.AND.EX P0, PT, RZ, UR5, PT, P0 ;  /* 0x00000005ff007c0c */ /* 0x000fe4000bf05300 */
[C---:B0-----:R-:W-:Y:S02]  /*1cae0*/  LOP3.LUT R0, R26.reuse, 0xff0000, RZ, 0xc0, !PT ;  /* 0x00ff00001a007812 */ /* 0x041fe400078ec0ff */
[----:B------:R-:W-:-:S02]  /*1caf0*/  LOP3.LUT R17, R26, 0xffff, RZ, 0xc0, !PT ;  /* 0x0000ffff1a117812 */ /* 0x000fc400078ec0ff */
[----:B------:R-:W-:-:S07]  /*1cb00*/  LEA.HI R10, R0, R10, RZ, 0x10 ;  /* 0x0000000a000a7211 */ /* 0x000fce00078f80ff */
[----:B------:R-:W-:Y:S05]  /*1cb10*/  @!P0 BRA `(.L_x_1564) ;  /* 0x0000000000108947 */ /* 0x000fea0003800000 */
[----:B------:R-:W0:Y:S02]  /*1cb20*/  LDC.64 R6, c[0x0][0xa20] ;  /* 0x00028800ff067b82 */ /* 0x000e240000000a00 */
[----:B0-----:R-:W-:-:S05]  /*1cb30*/  IMAD.WIDE R6, R27, 0x4, R6 ;  /* 0x000000041b067825 */ /* 0x001fca00078e0206 */
[----:B------:R0:W5:Y:S01]  /*1cb40*/  LDG.E R5, desc[UR40][R6.64] ;  /* 0x0000002806057981 */ /* 0x000162000c1e1900 */
[----:B------:R-:W-:Y:S05]  /*1cb50*/  BRA `(.L_x_1565) ;  /* 0x0000000000247947 */ /* 0x000fea0003800000 */
.L_x_1564:
        /* <DEDUP_REMOVED lines=9> */
.L_x_1565:
[----:B------:R-:W2:Y:S04]  /*1cbf0*/  @P1 LDG.E R0, desc[UR40][R2.64] ;  /* 0x0000002802001981 */ /* 0x000ea8000c1e1900 */
[----:B------:R3:W2:Y:S01]  /*1cc00*/  @P1 LDG.E R3, desc[UR40][R2.64+0x4] ;  /* 0x0000042802031981 */ /* 0x0006a2000c1e1900 */
[----:B-----5:R-:W-:Y:S02]  /*1cc10*/  IMAD.IADD R5, R5, 0x1, -R12 ;  /* 0x0000000105057824 */ /* 0x020fe400078e0a0c */
[----:B------:R-:W-:Y:S01]  /*1cc20*/  IMAD R25, R25, 0xc0, RZ ;  /* 0x000000c019197824 */ /* 0x000fe200078e02ff */
[----:B---3--:R-:W3:Y:S02]  /*1cc30*/  LDC R2, c[0x0][0x448] ;  /* 0x00011200ff027b82 */ /* 0x008ee40000000800 */
[----:B---3--:R-:W-:-:S13]  /*1cc40*/  ISETP.NE.AND P2, PT, R2, 0x1, PT ;  /* 0x000000010200780c */ /* 0x008fda0003f45270 */
[----:B------:R-:W3:Y:S08]  /*1cc50*/  @P2 LDC R2, c[0x0][0x44c] ;  /* 0x00011300ff022b82 */ /* 0x000ef00000000800 */
[----:B0-----:R-:W0:Y:S01]  /*1cc60*/  @P2 LDC R6, c[0x0][0x450] ;  /* 0x00011400ff062b82 */ /* 0x001e220000000800 */
[----:B--2---:R-:W-:Y:S02]  /*1cc70*/  @P1 IMAD.IADD R9, R3, 0x1, -R0 ;  /* 0x0000000103091824 */ /* 0x004fe400078e0a00 */
[----:B------:R-:W-:-:S02]  /*1cc80*/  VIADD R0, R25, 0xbf ;  /* 0x000000bf19007836 */ /* 0x000fc40000000000 */
[----:B------:R-:W-:Y:S02]  /*1cc90*/  IMAD.IADD R19, R5, 0x1, R9 ;  /* 0x0000000105137824 */ /* 0x000fe400078e0209 */
[----:B---3--:R-:W-:-:S03]  /*1cca0*/  @P2 IMAD.HI.U32 R2, R0, R2, RZ ;  /* 0x0000000200022227 */ /* 0x008fc600078e00ff */
[C---:B------:R-:W-:Y:S01]  /*1ccb0*/  IADD3 R21, R19.reuse, 0x1, -R11 ;  /* 0x0000000113157810 */ /* 0x040fe20007ffe80b */
[----:B------:R-:W-:Y:S01]  /*1ccc0*/  VIADD R23, R19, 0x9f ;  /* 0x0000009f13177836 */ /* 0x000fe20000000000 */
[----:B0-----:R-:W-:-:S03]  /*1ccd0*/  @P2 SHF.R.U32.HI R0, RZ, R6, R2 ;  /* 0x00000006ff002219 */ /* 0x001fc60000011602 */
[----:B------:R-:W-:-:S04]  /*1cce0*/  IMAD.HI R23, R23, 0x66666667, RZ ;  /* 0x6666666717177827 */ /* 0x000fc800078e02ff */
[----:B------:R-:W-:Y:S01]  /*1ccf0*/  IMAD.IADD R0, R21, 0x1, R0 ;  /* 0x0000000115007824 */ /* 0x000fe200078e0200 */
[----:B------:R-:W-:-:S04]  /*1cd00*/  SHF.R.U32.HI R2, RZ, 0x1f, R23 ;  /* 0x0000001fff027819 */ /* 0x000fc80000011617 */
[----:B------:R-:W-:Y:S02]  /*1cd10*/  LEA.HI.SX32 R23, R23, R2, 0x1a ;  /* 0x0000000217177211 */ /* 0x000fe400078fd2ff */
[----:B------:R-:W0:Y:S02]  /*1cd20*/  LDC.64 R2, c[0x0][0x9e0] ;  /* 0x00027800ff027b82 */ /* 0x000e240000000a00 */
[----:B0-----:R-:W-:Y:S01]  /*1cd30*/  ISETP.GE.AND P3, PT, R3, 0x1, PT ;  /* 0x000000010300780c */ /* 0x001fe20003f66270 */
[----:B------:R-:W-:-:S12]  /*1cd40*/  IMAD.IADD R2, R0, 0x1, R2 ;  /* 0x0000000100027824 */ /* 0x000fd800078e0202 */
[----:B------:R-:W-:Y:S05]  /*1cd50*/  @!P3 BRA `(.L_x_1566) ;  /* 0x000000000048b947 */ /* 0x000fea0003800000 */
        /* <DEDUP_REMOVED lines=11> */
.L_x_1568:
[----:B------:R-:W-:-:S13]  /*1ce10*/  ISETP.NE.AND P0, PT, R3, 0x1, PT ;  /* 0x000000010300780c */ /* 0x000fda0003f05270 */
[----:B------:R-:W0:Y:S02]  /*1ce20*/  @P0 LDC.64 R6, c[0x0][0x9e8] ;  /* 0x00027a00ff060b82 */ /* 0x000e240000000a00 */
[----:B0-----:R-:W-:-:S05]  /*1ce30*/  @P0 IMAD.HI.U32 R6, R8, R6, RZ ;  /* 0x0000000608060227 */ /* 0x001fca00078e00ff */
[----:B------:R-:W-:-:S07]  /*1ce40*/  @P0 SHF.R.U32.HI R8, RZ, R7, R6 ;  /* 0x00000007ff080219 */ /* 0x000fce0000011606 */
.L_x_1569:
[----:B------:R-:W-:Y:S05]  /*1ce50*/  BSYNC B0 ;  /* 0x0000000000007941 */ /* 0x000fea0003800000 */
.L_x_1567:
[----:B------:R-:W-:-:S05]  /*1ce60*/  IMAD R8, R8, R3, R3 ;  /* 0x0000000308087224 */ /* 0x000fca00078e0203 */
[----:B------:R-:W-:-:S07]  /*1ce70*/  VIMNMX R2, R2, R8, PT ;  /* 0x0000000802027248 */ /* 0x000fce0003fe0100 */
.L_x_1566:
[----:B------:R-:W0:Y:S01]  /*1ce80*/  @P2 LDC R6, c[0x0][0x44c] ;  /* 0x00011300ff062b82 */ /* 0x000e220000000800 */
[----:B------:R-:W-:Y:S01]  /*1ce90*/  VIADD R2, R2, 0x9f ;  /* 0x0000009f02027836 */ /* 0x000fe20000000000 */
[----:B------:R-:W-:Y:S01]  /*1cea0*/  ULDC UR4, c[0x0][0x9dc] ;  /* 0x0002770000047ab9 */ /* 0x000fe20000000800 */
[----:B------:R-:W-:Y:S02]  /*1ceb0*/  IMAD.MOV.U32 R0, RZ, RZ, R25 ;  /* 0x000000ffff007224 */ /* 0x000fe400078e0019 */
[----:B------:R-:W-:-:S03]  /*1cec0*/  IMAD.HI R2, R2, 0x66666667, RZ ;  /* 0x6666666702027827 */ /* 0x000fc600078e02ff */
[----:B------:R-:W2:Y:S01]  /*1ced0*/  @P2 LDC R7, c[0x0][0x450] ;  /* 0x00011400ff072b82 */ /* 0x000ea20000000800 */
[----:B------:R-:W-:Y:S01]  /*1cee0*/  IMAD.IADD R22, R19, 0x1, -R11 ;  /* 0x0000000113167824 */ /* 0x000fe200078e0a0b */
[----:B------:R-:W-:-:S04]  /*1cef0*/  SHF.R.U32.HI R8, RZ, 0x1f, R2 ;  /* 0x0000001fff087819 */ /* 0x000fc80000011602 */
[----:B------:R-:W-:-:S04]  /*1cf00*/  LEA.HI.SX32 R8, R2, R8, 0x1a ;  /* 0x0000000802087211 */ /* 0x000fc800078fd2ff */
[----:B------:R-:W-:Y:S01]  /*1cf10*/  VIMNMX R8, R23, R8, PT ;  /* 0x0000000817087248 */ /* 0x000fe20003fe0100 */
[----:B0-----:R-:W-:-:S05]  /*1cf20*/  @P2 IMAD.HI.U32 R6, R25, R6, RZ ;  /* 0x0000000619062227 */ /* 0x001fca00078e00ff */
[----:B--2---:R-:W-:-:S05]  /*1cf30*/  @P2 SHF.R.U32.HI R0, RZ, R7, R6 ;  /* 0x00000007ff002219 */ /* 0x004fca0000011606 */
        /* <DEDUP_REMOVED lines=13> */
.L_x_1572:
[----:B------:R-:W-:-:S13]  /*1d010*/  ISETP.NE.AND P0, PT, R3, 0x1, PT ;  /* 0x000000010300780c */ /* 0x000fda0003f05270 */
[----:B------:R-:W0:Y:S02]  /*1d020*/  @P0 LDC.64 R6, c[0x0][0x9e8] ;  /* 0x00027a00ff060b82 */ /* 0x000e240000000a00 */
[----:B0-----:R-:W-:-:S05]  /*1d030*/  @P0 IMAD.HI.U32 R6, R2, R6, RZ ;  /* 0x0000000602060227 */ /* 0x001fca00078e00ff */
[----:B------:R-:W-:-:S07]  /*1d040*/  @P0 SHF.R.U32.HI R2, RZ, R7, R6 ;  /* 0x00000007ff020219 */ /* 0x000fce0000011606 */
.L_x_1573:
[----:B------:R-:W-:Y:S05]  /*1d050*/  BSYNC B0 ;  /* 0x0000000000007941 */ /* 0x000fea0003800000 */
.L_x_1571:
[----:B------:R-:W-:-:S05]  /*1d060*/  IMAD R2, R2, R3, RZ ;  /* 0x0000000302027224 */ /* 0x000fca00078e02ff */
[----:B------:R-:W-:-:S07]  /*1d070*/  VIMNMX R0, R0, R2, !PT ;  /* 0x0000000200007248 */ /* 0x000fce0007fe0100 */
.L_x_1570:
[----:B------:R-:W-:Y:S01]  /*1d080*/  IMAD.HI R0, R0, 0x66666667, RZ ;  /* 0x6666666700007827 */ /* 0x000fe200078e02ff */
[----:B------:R-:W-:Y:S01]  /*1d090*/  BSSY B0, `(.L_x_1574) ;  /* 0x0000027000007945 */ /* 0x000fe20003800000 */
[----:B------:R-:W-:-:S03]  /*1d0a0*/  LOP3.LUT R20, R10, 0xff, RZ, 0xc0, !PT ;  /* 0x000000ff0a147812 */ /* 0x000fc600078ec0ff */
[----:B------:R-:W-:-:S04]  /*1d0b0*/  SHF.R.U32.HI R2, RZ, 0x1f, R0 ;  /* 0x0000001fff027819 */ /* 0x000fc80000011600 */
[----:B------:R-:W-:Y:S02]  /*1d0c0*/  LEA.HI.SX32 R2, R0, R2, 0x1a ;  /* 0x0000000200027211 */ /* 0x000fe400078fd2ff */
[----:B------:R-:W-:Y:S02]  /*1d0d0*/  SHF.R.U32.HI R0, RZ, 0x10, R10 ;  /* 0x00000010ff007819 */ /* 0x000fe4000001160a */
[----:B------:R-:W-:Y:S01]  /*1d0e0*/  VIMNMX R6, RZ, R2, !PT ;  /* 0x00000002ff067248 */ /* 0x000fe20007fe0100 */
[----:B------:R-:W-:-:S03]  /*1d0f0*/  IMAD.MOV.U32 R2, RZ, RZ, RZ ;  /* 0x000000ffff027224 */ /* 0x000fc600078e00ff */
[----:B------:R-:W-:-:S13]  /*1d100*/  ISETP.GT.AND P0, PT, R8, R6, PT ;  /* 0x000000060800720c */ /* 0x000fda0003f04270 */
[----:B------:R-:W-:Y:S05]  /*1d110*/  @!P0 BRA `(.L_x_1575) ;  /* 0x0000000000788947 */ /* 0x000fea0003800000 */
[----:B------:R-:W-:Y:S01]  /*1d120*/  ISETP.NE.AND P0, PT, R0, RZ, PT ;  /* 0x000000ff0000720c */ /* 0x000fe20003f05270 */
[----:B------:R-:W-:-:S03]  /*1d130*/  ULDC UR4, c[0x0][0x9f0] ;  /* 0x00027c0000047ab9 */ /* 0x000fc60000000800 */
[----:B------:R-:W-:-:S04]  /*1d140*/  SEL R7, R0, UR4, P0 ;  /* 0x0000000400077c07 */ /* 0x000fc80008000000 */
[----:B------:R-:W-:Y:S02]  /*1d150*/  IABS R10, R7 ;  /* 0x00000007000a7213 */ /* 0x000fe40000000000 */
[----:B-1----:R-:W-:Y:S02]  /*1d160*/  IADD3 R11, R7, -0x1, R8 ;  /* 0xffffffff070b7810 */ /* 0x002fe40007ffe008 */
[----:B------:R-:W0:Y:S03]  /*1d170*/  I2F.RP R2, R10 ;  /* 0x0000000a00027306 */ /* 0x000e260000209400 */
[----:B------:R-:W-:-:S05]  /*1d180*/  IMAD.IADD R11, R11, 0x1, -R6 ;  /* 0x000000010b0b7824 */ /* 0x000fca00078e0a06 */
[----:B0-----:R-:W0:Y:S02]  /*1d190*/  MUFU.RCP R2, R2 ;  /* 0x0000000200027308 */ /* 0x001e240000001000 */
[----:B0-----:R-:W-:-:S06]  /*1d1a0*/  VIADD R2, R2, 0xffffffe ;  /* 0x0ffffffe02027836 */ /* 0x001fcc0000000000 */
[----:B------:R0:W1:Y:S02]  /*1d1b0*/  F2I.FTZ.U32.TRUNC.NTZ R3, R2 ;  /* 0x0000000200037305 */ /* 0x000064000021f000 */
[----:B0-----:R-:W-:-:S04]  /*1d1c0*/  LOP3.LUT R2, R11, R7, RZ, 0x3c, !PT ;  /* 0x000000070b027212 */ /* 0x001fc800078e3cff */
[----:B------:R-:W-:Y:S01]  /*1d1d0*/  ISETP.GE.AND P3, PT, R2, RZ, PT ;  /* 0x000000ff0200720c */ /* 0x000fe20003f66270 */
[----:B-1----:R-:W-:-:S04]  /*1d1e0*/  IMAD.MOV R2, RZ, RZ, -R3 ;  /* 0x000000ffff027224 */ /* 0x002fc800078e0a03 */
        /* <DEDUP_REMOVED lines=17> */
.L_x_1575:
[----:B------:R-:W-:Y:S05]  /*1d300*/  BSYNC B0 ;  /* 0x0000000000007941 */ /* 0x000fea0003800000 */
.L_x_1574:
[-C--:B------:R-:W-:Y:S01]  /*1d310*/  IMAD R6, R20, R2.reuse, R6 ;  /* 0x0000000214067224 */ /* 0x080fe200078e0206 */
[----:B------:R-:W-:Y:S04]  /*1d320*/  BSSY B0, `(.L_x_1576) ;  /* 0x00000e3000007945 */ /* 0x000fe80003800000 */
        /* <DEDUP_REMOVED lines=23> */
.L_x_1740:
[----:B--2---:R-:W-:Y:S02]  /*1d4a0*/  ISETP.NE.AND P0, PT, R14, RZ, PT ;  /* 0x000000ff0e00720c */ /* 0x004fe40003f05270 */
[----:B------:R-:W-:-:S11]  /*1d4b0*/  PLOP3.LUT P6, PT, PT, PT, PT, 0x8, 0x0 ;  /* 0x000000000000781c */ /* 0x000fd60003fce170 */
[----:B------:R-:W-:Y:S05]  /*1d4c0*/  @P0 BRA `(.L_x_1579) ;  /* 0x00000000000c0947 */ /* 0x000fea0003800000 */
[----:B------:R-:W-:-:S03]  /*1d4d0*/  UMOV UR4, 0xffffffff ;  /* 0xffffffff00047882 */ /* 0x000fc60000000000 */
[----:B------:R-:W-:Y:S05]  /*1d4e0*/  BRA.DIV UR4, `(.L_x_1580) ;  /* 0x0000007604107947 */ /* 0x000fea000b800000 */
[----:B------:R-:W-:-:S13]  /*1d4f0*/  ELECT P6, URZ, PT ;  /* 0x00000000003f782f */ /* 0x000fda00038c0000 */
.L_x_1579:
[----:B0-----:R-:W2:Y:S01]  /*1d500*/  LDL R6, [R1+0x58] ;  /* 0x0000580001067983 */ /* 0x001ea20000100800 */
[----:B------:R-:W-:Y:S01]  /*1d510*/  BSSY B1, `(.L_x_1581) ;  /* 0x0000008000017945 */ /* 0x000fe20003800000 */
[----:B--2---:R-:W-:-:S05]  /*1d520*/  VIADD R6, R6, 0x1 ;  /* 0x0000000106067836 */ /* 0x004fca0000000000 */
[----:B------:R-:W-:-:S04]  /*1d530*/  LEA.HI R7, R6, R6, RZ, 0x1 ;  /* 0x0000000606077211 */ /* 0x000fc800078f08ff */
[----:B------:R-:W-:-:S05]  /*1d540*/  LOP3.LUT R7, R7, 0xfffffffe, RZ, 0xc0, !PT ;  /* 0xfffffffe07077812 */ /* 0x000fca00078ec0ff */
[----:B------:R-:W-:-:S05]  /*1d550*/  IMAD.IADD R6, R6, 0x1, -R7 ;  /* 0x0000000106067824 */ /* 0x000fca00078e0a07 */
[----:B------:R-:W-:-:S04]  /*1d560*/  SHF.L.U32 R6, R6, 0x1f, RZ ;  /* 0x0000001f06067819 */ /* 0x000fc800000006ff */
[----:B------:R-:W0:Y:S02]  /*1d570*/  SYNCS.PHASECHK.TRANS64.TRYWAIT P0, [R18+URZ+0x13220], R6 ;  /* 0x01322006120075a7 */ /* 0x000e24000800017f */
[----:B0-----:R-:W-:Y:S05]  /*1d580*/  @!P0 BRA `(.L_x_1582) ;  /* 0x0000007400088947 */ /* 0x001fea0003800000 */
.L_x_1743:
[----:B------:R-:W-:Y:S05]  /*1d590*/  BSYNC B1 ;  /* 0x0000000000017941 */ /* 0x000fea0003800000 */
.L_x_1581:
[----:B------:R-:W-:Y:S04]  /*1d5a0*/  BSSY B1, `(.L_x_1583) ;  /* 0x0000050000017945 */ /* 0x000fe80003800000 */
[----:B------:R-:W-:Y:S05]  /*1d5b0*/  @!P6 BRA `(.L_x_1584) ;  /* 0x000000040038e947 */ /* 0x000fea0003800000 */
[----:B------:R-:W0:Y:S04]  /*1d5c0*/  LDL R9, [R1+0x8] ;  /* 0x0000080001097983 */ /* 0x000e280000100800 */
[----:B------:R-:W2:Y:S01]  /*1d5d0*/  LDL R7, [R1+0x14] ;  /* 0x0000140001077983 */ /* 0x000ea20000100800 */
[----:B------:R-:W3:Y:S01]  /*1d5e0*/  S2R R8, SR_TID.X ;  /* 0x0000000000087919 */ /* 0x000ee20000002100 */
[----:B------:R-:W-:Y:S01]  /*1d5f0*/  BSSY B2, `(.L_x_1585) ;  /* 0x0000007000027945 */ /* 0x000fe20003800000 */
[----:B---3--:R-:W-:-:S04]  /*1d600*/  LOP3.LUT R8, R8, 0x7f, RZ, 0xc0, !PT ;  /* 0x0000007f08087812 */ /* 0x008fc800078ec0ff */
[----:B------:R-:W-:Y:S01]  /*1d610*/  ISETP.NE.AND P1, PT, R8, RZ, PT ;  /* 0x000000ff0800720c */ /* 0x000fe20003f25270 */
[----:B0-----:R-:W-:Y:S01]  /*1d620*/  IMAD R6, R9, 0x8, R18 ;  /* 0x0000000809067824 */ /* 0x001fe200078e0212 */
[----:B--2---:R-:W-:-:S04]  /*1d630*/  SHF.L.U32 R7, R7, 0x1f, RZ ;  /* 0x0000001f07077819 */ /* 0x004fc800000006ff */
[----:B------:R-:W0:Y:S02]  /*1d640*/  SYNCS.PHASECHK.TRANS64.TRYWAIT P0, [R6+URZ+0x132a0], R7 ;  /* 0x0132a007060075a7 */ /* 0x000e24000800017f */
[----:B0-----:R-:W-:Y:S05]  /*1d650*/  @!P0 BRA `(.L_x_1586) ;  /* 0x0000007000e88947 */ /* 0x001fea0003800000 */
.L_x_1744:
[----:B------:R-:W-:Y:S05]  /*1d660*/  BSYNC B2 ;  /* 0x0000000000027941 */ /* 0x000fea0003800000 */
.L_x_1585:
[----:B------:R-:W-:Y:S04]  /*1d670*/  BSSY B2, `(.L_x_1587) ;  /* 0x0000009000027945 */ /* 0x000fe80003800000 */
[----:B------:R-:W-:Y:S05]  /*1d680*/  @P1 BRA `(.L_x_1588) ;  /* 0x00000000001c1947 */ /* 0x000fea0003800000 */
[----:B------:R-:W2:Y:S02]  /*1d690*/  S2R R8, SR_TID.X ;  /* 0x0000000000087919 */ /* 0x000ea40000002100 */
[----:B--2---:R-:W-:Y:S01]  /*1d6a0*/  LOP3.LUT R9, R8, 0x1f, RZ, 0xc0, !PT ;  /* 0x0000001f08097812 */ /* 0x004fe200078ec0ff */
[----:B------:R-:W-:-:S03]  /*1d6b0*/  IMAD.MOV.U32 R8, RZ, RZ, 0x2800 ;  /* 0x00002800ff087424 */ /* 0x000fc600078e00ff */
[----:B------:R-:W-:Y:S01]  /*1d6c0*/  ISETP.NE.AND P0, PT, R9, RZ, PT ;  /* 0x000000ff0900720c */ /* 0x000fe20003f05270 */
[----:B------:R2:W-:-:S12]  /*1d6d0*/  SYNCS.ARRIVE.TRANS64 RZ, [R6+URZ+0x13290], R8 ;  /* 0x0132900806ff79a7 */ /* 0x0005d8000800003f */
[----:B--2---:R-:W-:Y:S05]  /*1d6e0*/  @!P0 BRA `(.L_x_1588) ;  /* 0x0000000000048947 */ /* 0x004fea0003800000 */
[----:B------:R-:W-:Y:S01]  /*1d6f0*/  BPT.TRAP 0x1 ;  /* 0x000000040000795c */ /* 0x000fe20000300000 */
.L_x_1588:
[----:B------:R-:W-:Y:S05]  /*1d700*/  BSYNC B2 ;  /* 0x0000000000027941 */ /* 0x000fea0003800000 */
.L_x_1587:
[----:B------:R-:W2:Y:S01]  /*1d710*/  LDL R8, [R1+0x8] ;  /* 0x0000080001087983 */ /* 0x000ea20000100800 */
[----:B------:R-:W-:Y:S01]  /*1d720*/  IMAD.MOV.U32 R12, RZ, RZ, RZ ;  /* 0x000000ffff0c7224 */ /* 0x000fe200078e00ff */
[----:B------:R-:W-:Y:S01]  /*1d730*/  UIADD3 UR4, UP0, UR38, 0x570, URZ ;  /* 0x0000057026047890 */ /* 0x000fe2000ff1e03f */
[----:B------:R-:W-:Y:S01]  /*1d740*/  IMAD R9, R3, 0xa0, R4 ;  /* 0x000000a003097824 */ /* 0x000fe200078e0204 */
[----:B------:R-:W-:Y:S01]  /*1d750*/  PLOP3.LUT P0, PT, PT, PT, PT, 0x80, 0x0 ;  /* 0x000000000000781c */ /* 0x000fe20003f0f070 */
[----:B------:R-:W-:Y:S01]  /*1d760*/  VIADD R10, R6, 0x13290 ;  /* 0x00013290060a7836 */ /* 0x000fe20000000000 */
[----:B------:R-:W-:Y:S01]  /*1d770*/  R2UR UR10, R12 ;  /* 0x000000000c0a72ca */ /* 0x000fe200000e0000 */
[----:B------:R-:W-:Y:S01]  /*1d780*/  VIADD R9, R9, 0xffffff60 ;  /* 0xffffff6009097836 */ /* 0x000fe20000000000 */
[----:B------:R-:W-:Y:S01]  /*1d790*/  UIADD3.X UR5, URZ, UR39, URZ, UP0, !UPT ;  /* 0x000000273f057290 */ /* 0x000fe200087fe43f */
[----:B------:R-:W-:Y:S01]  /*1d7a0*/  UMOV UR6, 0x0 ;  /* 0x0000000000067882 */ /* 0x000fe20000000000 */
[----:B------:R-:W-:Y:S01]  /*1d7b0*/  UMOV UR7, 0x12f00000 ;  /* 0x12f0000000077882 */ /* 0x000fe20000000000 */
[----:B--2---:R-:W-:-:S04]  /*1d7c0*/  IMAD R8, R8, 0x2800, R18 ;  /* 0x0000280008087824 */ /* 0x004fc800078e0212 */
[----:B-1----:R-:W-:-:S07]  /*1d7d0*/  VIADD R11, R8, 0xe000 ;  /* 0x0000e000080b7836 */ /* 0x002fce0000000000 */
.L_x_1589:
        /* <DEDUP_REMOVED lines=13> */
.L_x_1745:
[----:B------:R-:W-:Y:S05]  /*1d8b0*/  BSYNC B2 ;  /* 0x0000000000027941 */ /* 0x000fea0003800000 */
.L_x_1590:
        /* <DEDUP_REMOVED lines=11> */
.L_x_1593:
[----:B------:R-:W-:Y:S05]  /*1d970*/  BSYNC B2 ;  /* 0x0000000000027941 */ /* 0x000fea0003800000 */
.L_x_1592:
[----:B------:R-:W-:Y:S01]  /*1d980*/  R2UR UR10, R12 ;  /* 0x000000000c0a72ca */ /* 0x000fe200000e0000 */
[----:B------:R-:W-:Y:S01]  /*1d990*/  UIADD3 UR4, UP0, UR38, 0x670, URZ ;  /* 0x0000067026047890 */ /* 0x000fe2000ff1e03f */
[----:B------:R-:W-:Y:S01]  /*1d9a0*/  R2UR UR6, R10 ;  /* 0x000000000a0672ca */ /* 0x000fe200000e0000 */
[----:B------:R-:W-:Y:S01]  /*1d9b0*/  VIADD R8, R8, 0x6000 ;  /* 0x0000600008087836 */ /* 0x000fe20000000000 */
[----:B------:R-:W-:Y:S01]  /*1d9c0*/  R2UR UR7, R11 ;  /* 0x000000000b0772ca */ /* 0x000fe200000e0000 */
[----:B01----:R-:W-:Y:S01]  /*1d9d0*/  VIADD R6, R6, 0x132b0 ;  /* 0x000132b006067836 */ /* 0x003fe20000000000 */
[----:B------:R-:W-:Y:S01]  /*1d9e0*/  PLOP3.LUT P0, PT, PT, PT, PT, 0x80, 0x0 ;  /* 0x000000000000781c */ /* 0x000fe20003f0f070 */
[----:B------:R-:W-:-:S12]  /*1d9f0*/  UIADD3.X UR5, URZ, UR39, URZ, UP0, !UPT ;  /* 0x000000273f057290 */ /* 0x000fd800087fe43f */
.L_x_1594:
        /* <DEDUP_REMOVED lines=10> */
.L_x_1584:
[----:B------:R-:W-:Y:S05]  /*1daa0*/  BSYNC B1 ;  /* 0x0000000000017941 */ /* 0x000fea0003800000 */
.L_x_1583:
[----:B------:R-:W0:Y:S04]  /*1dab0*/  LDL.LU R7, [R1+0x8] ;  /* 0x0000080001077983 */ /* 0x000e280000300800 */
[----:B------:R-:W2:Y:S01]  /*1dac0*/  LDL.LU R10, [R1+0x14] ;  /* 0x00001400010a7983 */ /* 0x000ea20000300800 */
        /* <DEDUP_REMOVED lines=11> */
.L_x_1607:
        /* <DEDUP_REMOVED lines=13> */
.L_x_1746:
[----:B------:R-:W-:Y:S05]  /*1dc50*/  BSYNC B2 ;  /* 0x0000000000027941 */ /* 0x000fea0003800000 */
.L_x_1597:
        /* <DEDUP_REMOVED lines=9> */
.L_x_1600:
[----:B------:R-:W-:Y:S05]  /*1dcf0*/  BSYNC B2 ;  /* 0x0000000000027941 */ /* 0x000fea0003800000 */
.L_x_1599:
        /* <DEDUP_REMOVED lines=11> */
[----:B-1----:R-:W-:-:S07]  /*1ddb0*/  VIADD R11, R8, 0xe000 ;  /* 0x0000e000080b7836 */ /* 0x002fce0000000000 */
.L_x_1601:
        /* <DEDUP_REMOVED lines=13> */
.L_x_1747:
[----:B------:R-:W-:Y:S05]  /*1de90*/  BSYNC B2 ;  /* 0x0000000000027941 */ /* 0x000fea0003800000 */
.L_x_1602:
        /* <DEDUP_REMOVED lines=11> */
.L_x_1605:
[----:B------:R-:W-:Y:S05]  /*1df50*/  BSYNC B2 ;  /* 0x0000000000027941 */ /* 0x000fea0003800000 */
.L_x_1604:
        /* <DEDUP_REMOVED lines=8> */
.L_x_1606:
        /* <DEDUP_REMOVED lines=10> */
.L_x_1596:
[----:B------:R-:W-:Y:S05]  /*1e080*/  BSYNC B1 ;  /* 0x0000000000017941 */ /* 0x000fea0003800000 */
.L_x_1595:
[----:B------:R-:W2:Y:S04]  /*1e090*/  LDL.LU R7, [R1+0x8] ;  /* 0x0000080001077983 */ /* 0x000ea80000300800 */
[----:B0-----:R-:W3:Y:S01]  /*1e0a0*/  LDL.LU R10, [R1+0x14] ;  /* 0x00001400010a7983 */ /* 0x001ee20000300800 */
[C---:B------:R-:W-:Y:S01]  /*1e0b0*/  ISETP.GT.AND P2, PT, R3.reuse, R5, PT ;  /* 0x000000050300720c */ /* 0x040fe20003f44270 */
[----:B------:R-:W-:Y:S02]  /*1e0c0*/  VIADD R3, R3, 0xffffffff ;  /* 0xffffffff03037836 */ /* 0x000fe40000000000 */
[----:B--2---:R-:W-:-:S05]  /*1e0d0*/  VIADD R6, R7, 0x1 ;  /* 0x0000000107067836 */ /* 0x004fca0000000000 */
[----:B------:R-:W-:-:S04]  /*1e0e0*/  ISETP.NE.AND P1, PT, R6, 0x2, PT ;  /* 0x000000020600780c */ /* 0x000fc80003f25270 */
[----:B------:R-:W-:Y:S02]  /*1e0f0*/  SEL R7, RZ, 0x1, P1 ;  /* 0x00000001ff077807 */ /* 0x000fe40000800000 */
[----:B------:R-:W-:Y:S02]  /*1e100*/  SEL R6, R6, RZ, P1 ;  /* 0x000000ff06067207 */ /* 0x000fe40000800000 */
[----:B---3--:R-:W-:-:S05]  /*1e110*/  LOP3.LUT R10, R10, R7, RZ, 0x3c, !PT ;  /* 0x000000070a0a7212 */ /* 0x008fca00078e3cff */
[----:B------:R2:W-:Y:S04]  /*1e120*/  STL [R1+0x14], R10 ;  /* 0x0000140a01007387 */ /* 0x0005e80000100800 */
[----:B------:R2:W-:Y:S01]  /*1e130*/  STL [R1+0x8], R6 ;  /* 0x0000080601007387 */ /* 0x0005e20000100800 */
[----:B------:R-:W-:Y:S05]  /*1e140*/  @P2 BRA `(.L_x_1607) ;  /* 0xfffffff8008c2947 */ /* 0x000fea000383ffff */
.L_x_1577:
[----:B------:R-:W-:Y:S05]  /*1e150*/  BSYNC B0 ;  /* 0x0000000000007941 */ /* 0x000fea0003800000 */
.L_x_1576:
[----:B------:R-:W3:Y:S01]  /*1e160*/  LDC R2, c[0x0][0x448] ;  /* 0x00011200ff027b82 */ /* 0x000ee20000000800 */
[----:B------:R-:W-:Y:S07]  /*1e170*/  @!P0 WARPSYNC.ALL ;  /* 0x0000000000008948 */ /* 0x000fee0003800000 */
[----:B------:R-:W-:Y:S01]  /*1e180*/  @!P0 BAR.SYNC.DEFER_BLOCKING 0xc, 0x200 ;  /* 0x0308000000008b1d */ /* 0x000fe20000010000 */
[----:B---3--:R-:W-:Y:S01]  /*1e190*/  ISETP.NE.AND P1, PT, R2, 0x1, PT ;  /* 0x000000010200780c */ /* 0x008fe20003f25270 */
[----:B------:R-:W-:-:S12]  /*1e1a0*/  VIADD R2, R25, 0xbf ;  /* 0x000000bf19027836 */ /* 0x000fd80000000000 */
[----:B------:R-:W3:Y:S08]  /*1e1b0*/  @P1 LDC R3, c[0x0][0x44c] ;  /* 0x00011300ff031b82 */ /* 0x000ef00000000800 */
[----:B------:R-:W4:Y:S01]  /*1e1c0*/  @P1 LDC R4, c[0x0][0x450] ;  /* 0x00011400ff041b82 */ /* 0x000f220000000800 */
[----:B---3--:R-:W-:-:S05]  /*1e1d0*/  @P1 IMAD.HI.U32 R3, R2, R3, RZ ;  /* 0x0000000302031227 */ /* 0x008fca00078e00ff */
[----:B----4-:R-:W-:-:S05]  /*1e1e0*/  @P1 SHF.R.U32.HI R2, RZ, R4, R3 ;  /* 0x00000004ff021219 */ /* 0x010fca0000011603 */
[----:B------:R-:W-:Y:S02]  /*1e1f0*/  IMAD.IADD R21, R21, 0x1, R2 ;  /* 0x0000000115157824 */ /* 0x000fe400078e0202 */
[----:B------:R-:W3:Y:S02]  /*1e200*/  LDC.64 R2, c[0x0][0x9e0] ;  /* 0x00027800ff027b82 */ /* 0x000ee40000000a00 */
[----:B---3--:R-:W-:Y:S01]  /*1e210*/  ISETP.GE.AND P2, PT, R3, 0x1, PT ;  /* 0x000000010300780c */ /* 0x008fe20003f46270 */
[----:B------:R-:W-:-:S12]  /*1e220*/  IMAD.IADD R2, R21, 0x1, R2 ;  /* 0x0000000115027824 */ /* 0x000fd800078e0202 */
[----:B------:R-:W-:Y:S05]  /*1e230*/  @!P2 BRA `(.L_x_1608) ;  /* 0x000000000048a947 */ /* 0x000fea0003800000 */
[C---:B------:R-:W-:Y:S01]  /*1e240*/  ISETP.GT.AND P0, PT, R21.reuse, RZ, PT ;  /* 0x000000ff1500720c */ /* 0x040fe20003f04270 */
[----:B------:R-:W-:Y:S01]  /*1e250*/  BSSY B0, `(.L_x_1609) ;  /* 0x000000e000007945 */ /* 0x000fe20003800000 */
[----:B0-2---:R-:W-:-:S11]  /*1e260*/  VIADD R6, R21, 0xffffffff ;  /* 0xffffffff15067836 */ /* 0x005fd60000000000 */
        /* <DEDUP_REMOVED lines=8> */
.L_x_1610:
[----:B------:R-:W-:-:S13]  /*1e2f0*/  ISETP.NE.AND P0, PT, R3, 0x1, PT ;  /* 0x000000010300780c */ /* 0x000fda0003f05270 */
[----:B------:R-:W0:Y:S02]  /*1e300*/  @P0 LDC.64 R4, c[0x0][0x9e8] ;  /* 0x00027a00ff040b82 */ /* 0x000e240000000a00 */
[----:B0-----:R-:W-:-:S05]  /*1e310*/  @P0 IMAD.HI.U32 R4, R6, R4, RZ ;  /* 0x0000000406040227 */ /* 0x001fca00078e00ff */
[----:B------:R-:W-:-:S07]  /*1e320*/  @P0 SHF.R.U32.HI R6, RZ, R5, R4 ;  /* 0x00000005ff060219 */ /* 0x000fce0000011604 */
.L_x_1611:
[----:B------:R-:W-:Y:S05]  /*1e330*/  BSYNC B0 ;  /* 0x0000000000007941 */ /* 0x000fea0003800000 */
.L_x_1609:
[----:B------:R-:W-:-:S05]  /*1e340*/  IMAD R6, R6, R3, R3 ;  /* 0x0000000306067224 */ /* 0x000fca00078e0203 */
[----:B------:R-:W-:-:S07]  /*1e350*/  VIMNMX R2, R2, R6, PT ;  /* 0x0000000602027248 */ /* 0x000fce0003fe0100 */
.L_x_1608:
[----:B------:R-:W-:Y:S01]  /*1e360*/  VIADD R2, R2, 0x9f ;  /* 0x0000009f02027836 */ /* 0x000fe20000000000 */
[----:B------:R-:W3:Y:S01]  /*1e370*/  @P1 LDC R5, c[0x0][0x450] ;  /* 0x00011400ff051b82 */ /* 0x000ee20000000800 */
[----:B------:R-:W-:Y:S02]  /*1e380*/  ULDC UR4, c[0x0][0x9dc] ;  /* 0x0002770000047ab9 */ /* 0x000fe40000000800 */
[----:B------:R-:W-:-:S05]  /*1e390*/  IMAD.HI R2, R2, 0x66666667, RZ ;  /* 0x6666666702027827 */ /* 0x000fca00078e02ff */
[----:B------:R-:W-:-:S04]  /*1e3a0*/  SHF.R.U32.HI R4, RZ, 0x1f, R2 ;  /* 0x0000001fff047819 */ /* 0x000fc80000011602 */
[----:B------:R-:W-:Y:S02]  /*1e3b0*/  LEA.HI.SX32 R4, R2, R4, 0x1a ;  /* 0x0000000402047211 */ /* 0x000fe400078fd2ff */
[----:B------:R-:W4:Y:S02]  /*1e3c0*/  @P1 LDC R2, c[0x0][0x44c] ;  /* 0x00011300ff021b82 */ /* 0x000f240000000800 */
[----:B0-2---:R-:W-:Y:S01]  /*1e3d0*/  VIMNMX R6, R23, R4, PT ;  /* 0x0000000417067248 */ /* 0x005fe20003fe0100 */
[----:B------:R-:W-:Y:S02]  /*1e3e0*/  IMAD.MOV.U32 R4, RZ, RZ, R25 ;  /* 0x000000ffff047224 */ /* 0x000fe400078e0019 */
[----:B----4-:R-:W-:-:S05]  /*1e3f0*/  @P1 IMAD.HI.U32 R2, R25, R2, RZ ;  /* 0x0000000219021227 */ /* 0x010fca00078e00ff */
[----:B---3--:R-:W-:-:S05]  /*1e400*/  @P1 SHF.R.U32.HI R4, RZ, R5, R2 ;  /* 0x00000005ff041219 */ /* 0x008fca0000011602 */
        /* <DEDUP_REMOVED lines=13> */
.L_x_1614:
[----:B------:R-:W-:-:S13]  /*1e4e0*/  ISETP.NE.AND P0, PT, R3, 0x1, PT ;  /* 0x000000010300780c */ /* 0x000fda0003f05270 */
[----:B------:R-:W0:Y:S02]  /*1e4f0*/  @P0 LDC.64 R4, c[0x0][0x9e8] ;  /* 0x00027a00ff040b82 */ /* 0x000e240000000a00 */
[----:B0-----:R-:W-:-:S05]  /*1e500*/  @P0 IMAD.HI.U32 R4, R7, R4, RZ ;  /* 0x0000000407040227 */ /* 0x001fca00078e00ff */
[----:B------:R-:W-:-:S07]  /*1e510*/  @P0 SHF.R.U32.HI R7, RZ, R5, R4 ;  /* 0x00000005ff070219 */ /* 0x000fce0000011604 */
.L_x_1615:
[----:B------:R-:W-:Y:S05]  /*1e520*/  BSYNC B0 ;  /* 0x0000000000007941 */ /* 0x000fea0003800000 */
.L_x_1613:
[----:B------:R-:W-:-:S05]  /*1e530*/  IMAD R3, R7, R3, RZ ;  /* 0x0000000307037224 */ /* 0x000fca00078e02ff */
[----:B------:R-:W-:-:S07]  /*1e540*/  VIMNMX R2, R2, R3, !PT ;  /* 0x0000000302027248 */ /* 0x000fce0007fe0100 */
.L_x_1612:
[----:B------:R-:W-:Y:S01]  /*1e550*/  ISETP.NE.AND P1, PT, R0, RZ, PT ;  /* 0x000000ff0000720c */ /* 0x000fe20003f25270 */
[----:B------:R-:W-:Y:S01]  /*1e560*/  IMAD.HI R2, R2, 0x66666667, RZ ;  /* 0x6666666702027827 */ /* 0x000fe200078e02ff */
[----:B------:R-:W-:Y:S03]  /*1e570*/  BSSY B0, `(.L_x_1616) ;  /* 0x0000023000007945 */ /* 0x000fe60003800000 */
[----:B------:R-:W-:Y:S01]  /*1e580*/  IMAD.MOV.U32 R26, RZ, RZ, RZ ;  /* 0x000000ffff1a7224 */ /* 0x000fe200078e00ff */
[----:B------:R-:W-:-:S04]  /*1e590*/  SHF.R.U32.HI R3, RZ, 0x1f, R2 ;  /* 0x0000001fff037819 */ /* 0x000fc80000011602 */
[----:B------:R-:W-:-:S03]  /*1e5a0*/  LEA.HI.SX32 R3, R2, R3, 0x1a ;  /* 0x0000000302037211 */ /* 0x000fc600078fd2ff */
[----:B------:R-:W0:Y:S01]  /*1e5b0*/  @!P1 LDC R0, c[0x0][0x9f0] ;  /* 0x00027c00ff009b82 */ /* 0x000e220000000800 */
[----:B------:R-:W-:-:S04]  /*1e5c0*/  VIMNMX R4, RZ, R3, !PT ;  /* 0x00000003ff047248 */ /* 0x000fc80007fe0100 */
[----:B------:R-:W-:-:S13]  /*1e5d0*/  ISETP.GT.AND P0, PT, R6, R4, PT ;  /* 0x000000040600720c */ /* 0x000fda0003f04270 */
[----:B------:R-:W-:Y:S05]  /*1e5e0*/  @!P0 BRA `(.L_x_1617) ;  /* 0x00000000006c8947 */ /* 0x000fea0003800000 */
[-C--:B0-----:R-:W-:Y:S02]  /*1e5f0*/  IABS R5, R0.reuse ;  /* 0x0000000000057213 */ /* 0x081fe40000000000 */
[----:B------:R-:W-:Y:S02]  /*1e600*/  IABS R8, R0 ;  /* 0x0000000000087213 */ /* 0x000fe40000000000 */
[----:B------:R-:W0:Y:S03]  /*1e610*/  I2F.RP R2, R5 ;  /* 0x0000000500027306 */ /* 0x000e260000209400 */
[----:B------:R-:W-:-:S05]  /*1e620*/  IMAD.MOV R8, RZ, RZ, -R8 ;  /* 0x000000ffff087224 */ /* 0x000fca00078e0a08 */
[----:B0-----:R-:W0:Y:S02]  /*1e630*/  MUFU.RCP R2, R2 ;  /* 0x0000000200027308 */ /* 0x001e240000001000 */
[----:B0-----:R-:W-:-:S06]  /*1e640*/  VIADD R2, R2, 0xffffffe ;  /* 0x0ffffffe02027836 */ /* 0x001fcc0000000000 */
[----:B------:R-:W0:Y:S02]  /*1e650*/  F2I.FTZ.U32.TRUNC.NTZ R3, R2 ;  /* 0x0000000200037305 */ /* 0x000e24000021f000 */
[----:B0-----:R-:W-:-:S04]  /*1e660*/  IMAD.MOV R2, RZ, RZ, -R3 ;  /* 0x000000ffff027224 */ /* 0x001fc800078e0a03 */
[----:B------:R-:W-:Y:S02]  /*1e670*/  IMAD R7, R2, R5, RZ ;  /* 0x0000000502077224 */ /* 0x000fe400078e02ff */
[----:B------:R-:W-:-:S04]  /*1e680*/  IMAD.MOV.U32 R2, RZ, RZ, RZ ;  /* 0x000000ffff027224 */ /* 0x000fc800078e00ff */
[----:B------:R-:W-:Y:S01]  /*1e690*/  IMAD.HI.U32 R7, R3, R7, R2 ;  /* 0x0000000703077227 */ /* 0x000fe200078e0002 */
[----:B------:R-:W-:-:S05]  /*1e6a0*/  IADD3 R3, R0, -0x1, R6 ;  /* 0xffffffff00037810 */ /* 0x000fca0007ffe006 */
[----:B------:R-:W-:-:S05]  /*1e6b0*/  IMAD.IADD R3, R3, 0x1, -R4 ;  /* 0x0000000103037824 */ /* 0x000fca00078e0a04 */
[----:B------:R-:W-:Y:S02]  /*1e6c0*/  IABS R2, R3 ;  /* 0x0000000300027213 */ /* 0x000fe40000000000 */
[----:B------:R-:W-:-:S03]  /*1e6d0*/  LOP3.LUT R3, R3, R0, RZ, 0x3c, !PT ;  /* 0x0000000003037212 */ /* 0x000fc600078e3cff */
[----:B------:R-:W-:Y:S01]  /*1e6e0*/  IMAD.HI.U32 R7, R7, R2, RZ ;  /* 0x0000000207077227 */ /* 0x000fe200078e00ff */
[----:B------:R-:W-:-:S03]  /*1e6f0*/  ISETP.GE.AND P2, PT, R3, RZ, PT ;  /* 0x000000ff0300720c */ /* 0x000fc60003f46270 */
        /* <DEDUP_REMOVED lines=10> */
.L_x_1617:
[----:B------:R-:W-:Y:S05]  /*1e7a0*/  BSYNC B0 ;  /* 0x0000000000007941 */ /* 0x000fea0003800000 */
.L_x_1616:
[----:B0-----:R-:W-:-:S05]  /*1e7b0*/  IMAD R0, R20, R26, R4 ;  /* 0x0000001a14007224 */ /* 0x001fca00078e0204 */
[----:B------:R0:W-:Y:S01]  /*1e7c0*/  STL [R1+0x24], R0 ;  /* 0x0000240001007387 */ /* 0x0001e20000100800 */
[----:B------:R-:W-:-:S04]  /*1e7d0*/  VIADDMNMX R26, R0, R26, R6, PT ;  /* 0x0000001a001a7246 */ /* 0x000fc80003800106 */
[----:B------:R-:W-:-:S13]  /*1e7e0*/  ISETP.GT.AND P0, PT, R26, R0, PT ;  /* 0x000000001a00720c */ /* 0x000fda0003f04270 */
[----:B0-----:R-:W-:Y:S05]  /*1e7f0*/  @P0 BRA `(.L_x_1618) ;  /* 0x0000000000440947 */ /* 0x001fea0003800000 */
[----:B------:R-:W0:Y:S02]  /*1e800*/  S2R R0, SR_TID.X ;  /* 0x0000000000007919 */ /* 0x000e240000002100 */
[----:B0-----:R-:W-:-:S04]  /*1e810*/  LOP3.LUT R0, R0, 0x7f, RZ, 0xc0, !PT ;  /* 0x0000007f00007812 */ /* 0x001fc800078ec0ff */
[----:B------:R-:W-:-:S13]  /*1e820*/  ISETP.NE.AND P0, PT, R0, RZ, PT ;  /* 0x000000ff0000720c */ /* 0x000fda0003f05270 */
        /* <DEDUP_REMOVED lines=12> */
[----:B0-----:R-:W-:Y:S01]  /*1e8f0*/  IADD3 R24, R0, UR36, R7 ;  /* 0x0000002400187c10 */ /* 0x001fe2000fffe007 */
[----:B------:R-:W-:Y:S06]  /*1e900*/  BRA `(.L_x_1619) ;  /* 0x0000003c00e47947 */ /* 0x000fec0003800000 */
.L_x_1618:
        /* <DEDUP_REMOVED lines=14> */
[----:B-1----:R-:W-:Y:S02]  /*1e9f0*/  IMAD.U32 R11, RZ, RZ, UR5 ;  /* 0x00000005ff0b7e24 */ /* 0x002fe4000f8e00ff */
[----:B------:R-:W-:Y:S02]  /*1ea00*/  IMAD.MOV.U32 R8, RZ, RZ, 0x70 ;  /* 0x00000070ff087424 */ /* 0x000fe400078e00ff */
[----:B------:R-:W-:Y:S02]  /*1ea10*/  IMAD.MOV.U32 R12, RZ, RZ, 0x1 ;  /* 0x00000001ff0c7424 */ /* 0x000fe400078e00ff */
[----:B------:R-:W-:-:S07]  /*1ea20*/  IMAD.MOV.U32 R13, RZ, RZ, RZ ;  /* 0x000000ffff0d7224 */ /* 0x000fce00078e00ff */
[----:B------:R-:W-:-:S07]  /*1ea30*/  LEPC R20, `(.L_x_1621) ;  /* 0x000000001014794e */ /* 0x000fce0000000000 */
[----:B0-----:R-:W-:Y:S05]  /*1ea40*/  CALL.ABS.NOINC R2 ;  /* 0x0000000002007343 */ /* 0x001fea0003c00000 */
.L_x_1621:
[----:B------:R-:W-:Y:S05]  /*1ea50*/  BSYNC B6 ;  /* 0x0000000000067941 */ /* 0x000fea0003800000 */
.L_x_1620:
        /* <DEDUP_REMOVED lines=22> */
.L_x_1623:
[----:B------:R-:W-:Y:S05]  /*1ebc0*/  BSYNC B6 ;  /* 0x0000000000067941 */ /* 0x000fea0003800000 */
.L_x_1622:
        /* <DEDUP_REMOVED lines=20> */
.L_x_1625:
[----:B------:R-:W-:Y:S05]  /*1ed10*/  BSYNC B6 ;  /* 0x0000000000067941 */ /* 0x000fea0003800000 */
.L_x_1624:
        /* <DEDUP_REMOVED lines=19> */
.L_x_1627:
[----:B------:R-:W-:Y:S05]  /*1ee50*/  BSYNC B6 ;  /* 0x0000000000067941 */ /* 0x000fea0003800000 */
.L_x_1626:
[----:B------:R-:W-:Y:S01]  /*1ee60*/  ULDC.64 UR4, c[0x0][0x9f8] ;  /* 0x00027e0000047ab9 */ /* 0x000fe20000000a00 */
[----:B------:R-:W2:Y:S01]  /*1ee70*/  LDL R21, [R1+0x1c] ;  /* 0x00001c0001157983 */ /* 0x000ea20000100800 */
[----:B------:R-:W-:Y:S01]  /*1ee80*/  ISETP.NE.U32.AND P0, PT, RZ, UR4, PT ;  /* 0x00000004ff007c0c */ /* 0x000fe2000bf05070 */
[----:B------:R-:W-:Y:S01]  /*1ee90*/  IMAD.MOV.U32 R13, RZ, RZ, R27 ;  /* 0x000000ffff0d7224 */ /* 0x000fe200078e001b */
[----:B------:R-:W0:Y:S01]  /*1eea0*/  LDC R10, c[0x0][0x430] ;  /* 0x00010c00ff0a7b82 */ /* 0x000e220000000800 */
[----:B------:R-:W3:Y:S01]  /*1eeb0*/  LDL R12, [R1+0x68] ;  /* 0x00006800010c7983 */ /* 0x000ee20000100800 */
[----:B------:R-:W-:Y:S01]  /*1eec0*/  ISETP.NE.AND.EX P0, PT, RZ, UR5, PT, P0 ;  /* 0x00000005ff007c0c */ /* 0x000fe2000bf05300 */
[----:B------:R-:W4:-:S12]  /*1eed0*/  S2R R20, SR_TID.X ;  /* 0x0000000000147919 */ /* 0x000f180000002100 */
[----:B------:R-:W1:Y:S01]  /*1eee0*/  @P0 LDC.64 R2, c[0x0][0x9f8] ;  /* 0x00027e00ff020b82 */ /* 0x000e620000000a00 */
[----:B------:R-:W-:Y:S01]  /*1eef0*/  IMAD.MOV.U32 R0, RZ, RZ, 0xa0 ;  /* 0x000000a0ff007424 */ /* 0x000fe200078e00ff */
[----:B0-----:R-:W-:Y:S02]  /*1ef00*/  ISETP.NE.AND P2, PT, R10, 0x1, PT ;  /* 0x000000010a00780c */ /* 0x001fe40003f45270 */
[----:B----4-:R-:W-:Y:S01]  /*1ef10*/  LOP3.LUT R22, R20, 0x7f, RZ, 0xc0, !PT ;  /* 0x0000007f14167812 */ /* 0x010fe200078ec0ff */
[----:B-1----:R-:W-:-:S10]  /*1ef20*/  @P0 IMAD.WIDE R2, R27, 0x4, R2 ;  /* 0x000000041b020825 */ /* 0x002fd400078e0202 */
[----:B------:R-:W0:Y:S01]  /*1ef30*/  @P2 LDC R4, c[0x0][0x434] ;  /* 0x00010d00ff042b82 */ /* 0x000e220000000800 */
[----:B------:R-:W-:Y:S01]  /*1ef40*/  SHF.R.U32.HI R22, RZ, 0x2, R22 ;  /* 0x00000002ff167819 */ /* 0x000fe20000011616 */
[----:B------:R1:W4:Y:S01]  /*1ef50*/  @P0 LDG.E R13, desc[UR40][R2.64] ;  /* 0x00000028020d0981 */ /* 0x000322000c1e1900 */
[----:B------:R-:W-:Y:S02]  /*1ef60*/  IMAD.SHL.U32 R20, R20, 0x20, RZ ;  /* 0x0000002014147824 */ /* 0x000fe400078e00ff */
[----:B------:R-:W-:-:S03]  /*1ef70*/  IMAD R0, R26, R0, -0xa0 ;  /* 0xffffff601a007424 */ /* 0x000fc600078e0200 */
[----:B------:R-:W0:Y:S01]  /*1ef80*/  @P2 LDC R6, c[0x0][0x438] ;  /* 0x00010e00ff062b82 */ /* 0x000e220000000800 */
[----:B------:R-:W-:-:S05]  /*1ef90*/  LOP3.LUT R20, R22, 0x60, R20, 0xf8, !PT ;  /* 0x0000006016147812 */ /* 0x000fca00078ef814 */
[----:B------:R-:W-:Y:S02]  /*1efa0*/  IMAD.IADD R8, R20, 0x1, R0 ;  /* 0x0000000114087824 */ /* 0x000fe400078e0200 */
[----:B------:R-:W4:Y:S03]  /*1efb0*/  @P2 LDC R9, c[0x0][0x438] ;  /* 0x00010e00ff092b82 */ /* 0x000f260000000800 */
[----:B------:R-:W-:Y:S01]  /*1efc0*/  ISETP.GE.AND P0, PT, R8, R19, PT ;  /* 0x000000130800720c */ /* 0x000fe20003f06270 */
[----:B------:R-:W0:-:S12]  /*1efd0*/  S2R R20, SR_TID.X ;  /* 0x0000000000147919 */ /* 0x000e180000002100 */
[----:B-1----:R-:W1:Y:S01]  /*1efe0*/  @!P0 LDC.64 R2, c[0x0][0x428] ;  /* 0x00010a00ff028b82 */ /* 0x002e620000000a00 */
[C---:B0-----:R-:W-:Y:S01]  /*1eff0*/  LOP3.LUT R22, R20.reuse, 0x7f, RZ, 0xc0, !PT ;  /* 0x0000007f14167812 */ /* 0x041fe200078ec0ff */
[----:B------:R-:W-:-:S03]  /*1f000*/  IMAD.SHL.U32 R20, R20, 0x20, RZ ;  /* 0x0000002014147824 */ /* 0x000fc600078e00ff */
[----:B------:R-:W-:-:S04]  /*1f010*/  SHF.R.U32.HI R22, RZ, 0x2, R22 ;  /* 0x00000002ff167819 */ /* 0x000fc80000011616 */
[----:B------:R-:W-:-:S04]  /*1f020*/  LOP3.LUT R20, R22, 0x60, R20, 0xf8, !PT ;  /* 0x0000006016147812 */ /* 0x000fc800078ef814 */
[----:B------:R-:W-:-:S05]  /*1f030*/  LOP3.LUT R20, R20, 0x80, RZ, 0xfc, !PT ;  /* 0x0000008014147812 */ /* 0x000fca00078efcff */
[----:B------:R-:W-:Y:S01]  /*1f040*/  IMAD.IADD R0, R20, 0x1, R0 ;  /* 0x0000000114007824 */ /* 0x000fe200078e0200 */
[----:B------:R-:W-:Y:S01]  /*1f050*/  LOP3.LUT R16, R16, 0xfffffffd, RZ, 0xc0, !PT ;  /* 0xfffffffd10107812 */ /* 0x000fe200078ec0ff */
[----:B------:R-:W-:Y:S01]  /*1f060*/  UMOV UR4, 0xffffffff ;  /* 0xffffffff00047882 */ /* 0x000fe20000000000 */
[----:B--2---:R-:W-:-:S04]  /*1f070*/  IMAD.IADD R8, R8, 0x1, R21 ;  /* 0x0000000108087824 */ /* 0x004fc800078e0215 */
[----:B------:R-:W-:-:S04]  /*1f080*/  @P2 IMAD.HI.U32 R4, R8, R4, RZ ;  /* 0x0000000408042227 */ /* 0x000fc800078e00ff */
[----:B------:R-:W-:Y:S01]  /*1f090*/  IMAD.MOV.U32 R5, RZ, RZ, R8 ;  /* 0x000000ffff057224 */ /* 0x000fe200078e0008 */
[----:B------:R-:W-:-:S04]  /*1f0a0*/  @P2 SHF.R.U32.HI R5, RZ, R6, R4 ;  /* 0x00000006ff052219 */ /* 0x000fc80000011604 */
[--C-:B------:R-:W-:Y:S01]  /*1f0b0*/  @!P0 SHF.R.S32.HI R7, RZ, 0x1f, R5.reuse ;  /* 0x0000001fff078819 */ /* 0x100fe20000011405 */
[----:B------:R-:W-:Y:S01]  /*1f0c0*/  @!P0 IMAD.MOV.U32 R6, RZ, RZ, R5 ;  /* 0x000000ffff068224 */ /* 0x000fe200078e0005 */
[----:B----4-:R-:W-:-:S03]  /*1f0d0*/  SHF.R.S32.HI R14, RZ, 0x1f, R13 ;  /* 0x0000001fff0e7819 */ /* 0x010fc6000001140d */
[----:B-1----:R-:W-:-:S04]  /*1f0e0*/  @!P0 IMAD.WIDE.U32 R6, R13, R2, R6 ;  /* 0x000000020d068225 */ /* 0x002fc800078e0006 */
[----:B------:R-:W-:-:S04]  /*1f0f0*/  @!P0 IMAD R4, R14, R2, RZ ;  /* 0x000000020e048224 */ /* 0x000fc800078e02ff */
[----:B------:R-:W-:Y:S02]  /*1f100*/  @!P0 IMAD R4, R13, R3, R4 ;  /* 0x000000030d048224 */ /* 0x000fe400078e0204 */
[----:B------:R-:W0:Y:S02]  /*1f110*/  @!P0 LDC.64 R2, c[0x0][0x418] ;  /* 0x00010600ff028b82 */ /* 0x000e240000000a00 */
[----:B------:R-:W-:-:S06]  /*1f120*/  @!P0 IMAD.IADD R4, R7, 0x1, R4 ;  /* 0x0000000107048824 */ /* 0x000fcc00078e0204 */
[----:B------:R-:W1:Y:S01]  /*1f130*/  @P2 LDC R7, c[0x0][0x434] ;  /* 0x00010d00ff072b82 */ /* 0x000e620000000800 */
[----:B0-----:R-:W-:-:S04]  /*1f140*/  @!P0 LEA R2, P1, R6, R2, 0x2 ;  /* 0x0000000206028211 */ /* 0x001fc800078210ff */
[----:B------:R-:W-:Y:S01]  /*1f150*/  @!P0 LEA.HI.X R3, R6, R3, R4, 0x2, P1 ;  /* 0x0000000306038211 */ /* 0x000fe200008f1404 */
[----:B------:R-:W-:Y:S02]  /*1f160*/  IMAD.MOV.U32 R4, RZ, RZ, RZ ;  /* 0x000000ffff047224 */ /* 0x000fe400078e00ff */
[----:B------:R-:W-:-:S04]  /*1f170*/  IMAD.IADD R6, R0, 0x1, R21 ;  /* 0x0000000100067824 */ /* 0x000fc800078e0215 */
[----:B------:R1:W5:Y:S01]  /*1f180*/  @!P0 LDG.E R4, desc[UR40][R2.64] ;  /* 0x0000002802048981 */ /* 0x000362000c1e1900 */
[----:B------:R-:W-:-:S04]  /*1f190*/  ISETP.GE.AND P0, PT, R0, R19, PT ;  /* 0x000000130000720c */ /* 0x000fc80003f06270 */
[----:B------:R-:W-:Y:S01]  /*1f1a0*/  ISETP.GT.U32.OR P0, PT, R20, 0x9f, P0 ;  /* 0x0000009f1400780c */ /* 0x000fe20000704470 */
[----:B------:R-:W-:Y:S02]  /*1f1b0*/  IMAD.MOV.U32 R0, RZ, RZ, R6 ;  /* 0x000000ffff007224 */ /* 0x000fe400078e0006 */
[----:B-1----:R-:W-:-:S05]  /*1f1c0*/  @P2 IMAD.HI.U32 R2, R6, R7, RZ ;  /* 0x0000000706022227 */ /* 0x002fca00078e00ff */
[----:B------:R-:W-:Y:S01]  /*1f1d0*/  @P2 SHF.R.U32.HI R0, RZ, R9, R2 ;  /* 0x00000009ff002219 */ /* 0x000fe20000011602 */
[----:B------:R-:W-:-:S04]  /*1f1e0*/  IMAD.MOV R2, RZ, RZ, -R5 ;  /* 0x000000ffff027224 */ /* 0x000fc800078e0a05 */
[----:B------:R-:W-:Y:S02]  /*1f1f0*/  IMAD R8, R10, R2, R8 ;  /* 0x000000020a087224 */ /* 0x000fe400078e0208 */
[----:B------:R-:W0:Y:S01]  /*1f200*/  @!P0 LDC.64 R2, c[0x0][0x428] ;  /* 0x00010a00ff028b82 */ /* 0x000e220000000a00 */
[----:B------:R-:W-:-:S04]  /*1f210*/  IMAD.MOV R9, RZ, RZ, -R0 ;  /* 0x000000ffff097224 */ /* 0x000fc800078e0a00 */
[----:B------:R-:W-:-:S03]  /*1f220*/  IMAD R9, R10, R9, R6 ;  /* 0x000000090a097224 */ /* 0x000fc600078e0206 */
[----:B------:R-:W1:Y:S01]  /*1f230*/  @!P0 LDC.64 R6, c[0x0][0x418] ;  /* 0x00010600ff068b82 */ /* 0x000e620000000a00 */
[--C-:B------:R-:W-:Y:S01]  /*1f240*/  @!P0 SHF.R.S32.HI R11, RZ, 0x1f, R0.reuse ;  /* 0x0000001fff0b8819 */ /* 0x100fe20000011400 */
[----:B------:R-:W-:-:S04]  /*1f250*/  @!P0 IMAD.MOV.U32 R10, RZ, RZ, R0 ;  /* 0x000000ffff0a8224 */ /* 0x000fc800078e0000 */
[----:B0-----:R-:W-:-:S04]  /*1f260*/  @!P0 IMAD.WIDE.U32 R10, R13, R2, R10 ;  /* 0x000000020d0a8225 */ /* 0x001fc800078e000a */
[----:B------:R-:W-:-:S04]  /*1f270*/  @!P0 IMAD R2, R14, R2, RZ ;  /* 0x000000020e028224 */ /* 0x000fc800078e02ff */
[----:B------:R-:W-:Y:S01]  /*1f280*/  @!P0 IMAD R3, R13, R3, R2 ;  /* 0x000000030d038224 */ /* 0x000fe200078e0202 */
[----:B-1----:R-:W-:-:S03]  /*1f290*/  @!P0 LEA R6, P1, R10, R6, 0x2 ;  /* 0x000000060a068211 */ /* 0x002fc600078210ff */
[----:B------:R-:W-:Y:S01]  /*1f2a0*/  @!P0 IMAD.IADD R3, R3, 0x1, R11 ;  /* 0x0000000103038824 */ /* 0x000fe200078e020b */
[----:B------:R0:W-:Y:S01]  /*1f2b0*/  STL [R1+0xc], R13 ;  /* 0x00000c0d01007387 */ /* 0x0001e20000100800 */
[----:B------:R-:W-:-:S03]  /*1f2c0*/  IMAD.MOV.U32 R5, RZ, RZ, RZ ;  /* 0x000000ffff057224 */ /* 0x000fc600078e00ff */
[----:B------:R-:W-:Y:S01]  /*1f2d0*/  @!P0 LEA.HI.X R7, R10, R7, R3, 0x2, P1 ;  /* 0x000000070a078211 */ /* 0x000fe200008f1403 */
[----:B------:R0:W-:Y:S01]  /*1f2e0*/  STL [R1+0x20], R14 ;  /* 0x0000200e01007387 */ /* 0x0001e20000100800 */
[----:B------:R-:W-:-:S03]  /*1f2f0*/  ISETP.GT.U32.AND P1, PT, R20, 0x9f, PT ;  /* 0x0000009f1400780c */ /* 0x000fc60003f24070 */
[----:B------:R0:W5:Y:S01]  /*1f300*/  @!P0 LDG.E R5, desc[UR40][R6.64] ;  /* 0x0000002806058981 */ /* 0x000162000c1e1900 */
[----:B---3--:R-:W-:-:S09]  /*1f310*/  ISETP.NE.AND P0, PT, R12, 0x3, PT ;  /* 0x000000030c00780c */ /* 0x008fd20003f05270 */
[----:B------:R-:W-:-:S04]  /*1f320*/  @P1 LOP3.LUT R16, R16, 0x2, RZ, 0xfc, !PT ;  /* 0x0000000210101812 */ /* 0x000fc800078efcff */
[----:B------:R-:W-:-:S04]  /*1f330*/  LOP3.LUT R16, R16, 0xfffffffb, RZ, 0xc0, !PT ;  /* 0xfffffffb10107812 */ /* 0x000fc800078ec0ff */
[----:B------:R-:W-:Y:S01]  /*1f340*/  @P0 LOP3.LUT R16, R16, 0x4, RZ, 0xfc, !PT ;  /* 0x0000000410100812 */ /* 0x000fe200078efcff */
[----:B0-----:R-:W-:Y:S06]  /*1f350*/  BRA.DIV UR4, `(.L_x_1628) ;  /* 0x0000005604f87947 */ /* 0x001fec000b800000 */
.L_x_1750:
[----:B------:R-:W-:Y:S01]  /*1f360*/  VIADD R7, R26, 0xffffffff ;  /* 0xffffffff1a077836 */ /* 0x000fe20000000000 */
[----:B------:R-:W-:Y:S06]  /*1f370*/  @!P0 BRA `(.L_x_1629) ;  /* 0x0000000000048947 */ /* 0x000fec0003800000 */
[----:B------:R-:W-:Y:S01]  /*1f380*/  BPT.TRAP 0x1 ;  /* 0x000000040000795c */ /* 0x000fe20000300000 */
.L_x_1629:
[----:B------:R-:W2:Y:S04]  /*1f390*/  LDL R2, [R1] ;  /* 0x0000000001027983 */ /* 0x000ea80000100800 */
[----:B------:R-:W3:Y:S01]  /*1f3a0*/  LDL R0, [R1+0x10] ;  /* 0x0000100001007983 */ /* 0x000ee20000100800 */
[----:B------:R-:W-:Y:S01]  /*1f3b0*/  BSSY B0, `(.L_x_1630) ;  /* 0x0000007000007945 */ /* 0x000fe20003800000 */
[----:B------:R-:W-:Y:S01]  /*1f3c0*/  SHF.R.S32.HI R28, RZ, 0x1f, R8 ;  /* 0x0000001fff1c7819 */ /* 0x000fe20000011408 */
[----:B--2---:R-:W-:Y:S01]  /*1f3d0*/  IMAD R6, R2, 0x8, R18 ;  /* 0x0000000802067824 */ /* 0x004fe200078e0212 */
[----:B---3--:R-:W-:-:S04]  /*1f3e0*/  SHF.L.U32 R0, R0, 0x1f, RZ ;  /* 0x0000001f00007819 */ /* 0x008fc800000006ff */
[----:B------:R-:W0:Y:S01]  /*1f3f0*/  SYNCS.PHASECHK.TRANS64.TRYWAIT P0, [R6+URZ+0x13280], R0 ;  /* 0x01328000060075a7 */ /* 0x000e22000800017f */
[----:B------:R1:W-:Y:S02]  /*1f400*/  STL [R1+0x44], R0 ;  /* 0x0000440001007387 */ /* 0x0003e40000100800 */
[----:B01----:R-:W-:Y:S05]  /*1f410*/  @!P0 BRA `(.L_x_1631) ;  /* 0x0000005400fc8947 */ /* 0x003fea0003800000 */
.L_x_1751:
[----:B------:R-:W-:Y:S05]  /*1f420*/  BSYNC B0 ;  /* 0x0000000000007941 */ /* 0x000fea0003800000 */
.L_x_1630:
[----:B-----5:R-:W-:Y:S01]  /*1f430*/  SHF.R.S32.HI R13, RZ, 0x1f, R4 ;  /* 0x0000001fff0d7819 */ /* 0x020fe20000011404 */
[----:B------:R-:W1:Y:S01]  /*1f440*/  S2R R21, SR_TID.X ;  /* 0x0000000000157919 */ /* 0x000e620000002100 */
[----:B------:R-:W2:Y:S01]  /*1f450*/  LDC R11, c[0x0][0x2f4] ;  /* 0x0000bd00ff0b7b82 */ /* 0x000ea20000000800 */
[----:B------:R-:W-:Y:S01]  /*1f460*/  ULDC.64 UR4, c[0x0][0x328] ;  /* 0x0000ca0000047ab9 */ /* 0x000fe20000000a00 */
[----:B------:R-:W-:Y:S01]  /*1f470*/  ULDC.64 UR6, c[0x0][0x338] ;  /* 0x0000ce0000067ab9 */ /* 0x000fe20000000a00 */
[----:B------:R3:W-:Y:S01]  /*1f480*/  STL [R1+0x4], R13 ;  /* 0x0000040d01007387 */ /* 0x0007e20000100800 */
[----:B0-----:R-:W-:Y:S02]  /*1f490*/  IMAD R0, R28, UR4, RZ ;  /* 0x000000041c007c24 */ /* 0x001fe4000f8e02ff */
[C---:B------:R-:W-:Y:S01]  /*1f4a0*/  IMAD.WIDE.U32 R2, R8.reuse, UR4, RZ ;  /* 0x0000000408027c25 */ /* 0x040fe2000f8e00ff */
[----:B------:R-:W4:Y:S03]  /*1f4b0*/  LDL R14, [R1] ;  /* 0x00000000010e7983 */ /* 0x000f260000100800 */
[----:B------:R-:W-:Y:S01]  /*1f4c0*/  IMAD R0, R8, UR5, R0 ;  /* 0x0000000508007c24 */ /* 0x000fe2000f8e0200 */
[----:B------:R-:W4:Y:S03]  /*1f4d0*/  LDL R15, [R1+0x2c] ;  /* 0x00002c00010f7983 */ /* 0x000f260000100800 */
[----:B------:R-:W-:-:S02]  /*1f4e0*/  IMAD.IADD R3, R3, 0x1, R0 ;  /* 0x0000000103037824 */ /* 0x000fc400078e0200 */
[----:B------:R-:W-:Y:S01]  /*1f4f0*/  IMAD R0, R13, UR6, RZ ;  /* 0x000000060d007c24 */ /* 0x000fe2000f8e02ff */
[----:B------:R-:W-:Y:S01]  /*1f500*/  SHF.R.S32.HI R29, RZ, 0x1f, R9 ;  /* 0x0000001fff1d7819 */ /* 0x000fe20000011409 */
[----:B------:R-:W-:-:S04]  /*1f510*/  IMAD.WIDE.U32 R2, R4, UR6, R2 ;  /* 0x0000000604027c25 */ /* 0x000fc8000f8e0002 */
[----:B------:R-:W-:-:S04]  /*1f520*/  IMAD R0, R4, UR7, R0 ;  /* 0x0000000704007c24 */ /* 0x000fc8000f8e0200 */
[----:B---3--:R-:W-:Y:S02]  /*1f530*/  IMAD.IADD R13, R3, 0x1, R0 ;  /* 0x00000001030d7824 */ /* 0x008fe400078e0200 */
[----:B-1----:R-:W-:Y:S02]  /*1f540*/  IMAD.SHL.U32 R20, R21, 0x10, RZ ;  /* 0x0000001015147824 */ /* 0x002fe400078e00ff */
[----:B------:R-:W-:-:S03]  /*1f550*/  IMAD R0, R29, UR4, RZ ;  /* 0x000000041d007c24 */ /* 0x000fc6000f8e02ff */
[----:B------:R-:W-:Y:S01]  /*1f560*/  LOP3.LUT R20, R20, 0x30, RZ, 0xc0, !PT ;  /* 0x0000003014147812 */ /* 0x000fe200078ec0ff */
[----:B------:R-:W-:Y:S02]  /*1f570*/  IMAD.MOV.U32 R12, RZ, RZ, R2 ;  /* 0x000000ffff0c7224 */ /* 0x000fe400078e0002 */
[C---:B------:R-:W-:Y:S01]  /*1f580*/  IMAD R0, R9.reuse, UR5, R0 ;  /* 0x0000000509007c24 */ /* 0x040fe2000f8e0200 */
[CC--:B--2---:R-:W-:Y:S01]  /*1f590*/  ISETP.GE.AND P1, PT, R20.reuse, R11.reuse, PT ;  /* 0x0000000b1400720c */ /* 0x0c4fe20003f26270 */
[----:B------:R-:W-:Y:S01]  /*1f5a0*/  IMAD.WIDE.U32 R2, R9, UR4, RZ ;  /* 0x0000000409027c25 */ /* 0x000fe2000f8e00ff */
[----:B------:R-:W-:Y:S01]  /*1f5b0*/  ISETP.GE.AND P0, PT, R20, R11, PT ;  /* 0x0000000b1400720c */ /* 0x000fe20003f06270 */
[----:B------:R-:W-:Y:S01]  /*1f5c0*/  ULDC.64 UR4, c[0x0][0x330] ;  /* 0x0000cc0000047ab9 */ /* 0x000fe20000000a00 */
[----:B------:R-:W-:Y:S01]  /*1f5d0*/  SHF.R.S32.HI R11, RZ, 0x1f, R5 ;  /* 0x0000001fff0b7819 */ /* 0x000fe20000011405 */
[----:B------:R-:W-:-:S04]  /*1f5e0*/  IMAD.IADD R3, R3, 0x1, R0 ;  /* 0x0000000103037824 */ /* 0x000fc800078e0200 */
[----:B------:R-:W-:Y:S02]  /*1f5f0*/  IMAD R0, R11, UR6, RZ ;  /* 0x000000060b007c24 */ /* 0x000fe4000f8e02ff */
[C---:B------:R-:W-:Y:S01]  /*1f600*/  IMAD.WIDE.U32 R2, R5.reuse, UR6, R2 ;  /* 0x0000000605027c25 */ /* 0x040fe2000f8e0002 */
[----:B------:R0:W-:Y:S03]  /*1f610*/  STL [R1+0x40], R11 ;  /* 0x0000400b01007387 */ /* 0x0001e60000100800 */
[----:B------:R-:W-:Y:S01]  /*1f620*/  IMAD R0, R5, UR7, R0 ;  /* 0x0000000705007c24 */ /* 0x000fe2000f8e0200 */
[----:B------:R-:W-:Y:S01]  /*1f630*/  LOP3.LUT R16, R16, 0xfffffffe, RZ, 0xc0, !PT ;  /* 0xfffffffe10107812 */ /* 0x000fe200078ec0ff */
[----:B------:R-:W-:Y:S01]  /*1f640*/  IMAD.MOV.U32 R10, RZ, RZ, R2 ;  /* 0x000000ffff0a7224 */ /* 0x000fe200078e0002 */
[----:B------:R-:W-:Y:S01]  /*1f650*/  LOP3.LUT R21, R21, 0x7f, RZ, 0xc0, !PT ;  /* 0x0000007f15157812 */ /* 0x000fe200078ec0ff */
[----:B------:R-:W-:Y:S01]  /*1f660*/  ULDC.64 UR6, c[0x0][0x318] ;  /* 0x0000c60000067ab9 */ /* 0x000fe20000000a00 */
[----:B0-----:R-:W-:-:S02]  /*1f670*/  IMAD.IADD R11, R3, 0x1, R0 ;  /* 0x00000001030b7824 */ /* 0x001fc400078e0200 */
[----:B------:R-:W-:Y:S01]  /*1f680*/  IMAD.WIDE.U32 R2, R17, UR4, R12 ;  /* 0x0000000411027c25 */ /* 0x000fe2000f8e000c */
[----:B------:R-:W-:-:S03]  /*1f690*/  @P1 LOP3.LUT R16, R16, 0x1, RZ, 0xfc, !PT ;  /* 0x0000000110101812 */ /* 0x000fc600078efcff */
[C---:B------:R-:W-:Y:S01]  /*1f6a0*/  IMAD R12, R17.reuse, UR5, RZ ;  /* 0x00000005110c7c24 */ /* 0x040fe2000f8e02ff */
[----:B------:R-:W-:Y:S01]  /*1f6b0*/  IADD3 R0, P1, R2, UR6, RZ ;  /* 0x0000000602007c10 */ /* 0x000fe2000ff3e0ff */
[----:B------:R-:W-:Y:S01]  /*1f6c0*/  IMAD.WIDE.U32 R10, R17, UR4, R10 ;  /* 0x00000004110a7c25 */ /* 0x000fe2000f8e000a */
[----:B------:R-:W-:Y:S02]  /*1f6d0*/  SHF.R.U32.HI R21, RZ, 0x2, R21 ;  /* 0x00000002ff157819 */ /* 0x000fe40000011615 */
[----:B------:R-:W-:Y:S01]  /*1f6e0*/  IADD3.X R2, R3, UR7, R12, P1, !PT ;  /* 0x0000000703027c10 */ /* 0x000fe20008ffe40c */
[----:B------:R-:W-:Y:S01]  /*1f6f0*/  IMAD R7, R7, -0xa0, R19 ;  /* 0xffffff6007077824 */ /* 0x000fe200078e0213 */
[----:B------:R-:W-:Y:S01]  /*1f700*/  IADD3 R23, P1, R10, UR6, RZ ;  /* 0x000000060a177c10 */ /* 0x000fe2000ff3e0ff */
[----:B------:R-:W-:Y:S02]  /*1f710*/  UMOV UR4, 0xffffffff ;  /* 0xffffffff00047882 */ /* 0x000fe40000000000 */
[----:B------:R-:W-:Y:S01]  /*1f720*/  IMAD.IADD R7, R7, 0x1, -R21 ;  /* 0x0000000107077824 */ /* 0x000fe200078e0a15 */
[----:B------:R-:W-:-:S04]  /*1f730*/  IADD3.X R22, R12, UR7, R11, P1, !PT ;  /* 0x000000070c167c10 */ /* 0x000fc80008ffe40b */
[----:B------:R-:W-:Y:S01]  /*1f740*/  ISETP.GE.AND P5, PT, R7, 0x1, PT ;  /* 0x000000010700780c */ /* 0x000fe20003fa6270 */
[----:B----4-:R-:W-:Y:S01]  /*1f750*/  IMAD R19, R14, 0x2800, R15 ;  /* 0x000028000e137824 */ /* 0x010fe200078e020f */
[----:B------:R-:W-:Y:S11]  /*1f760*/  BRA.DIV UR4, `(.L_x_1632) ;  /* 0x0000005604407947 */ /* 0x000ff6000b800000 */
[----:B------:R-:W0:Y:S01]  /*1f770*/  S2R R11, SR_TID.X ;  /* 0x00000000000b7919 */ /* 0x000e220000002100 */
[C---:B------:R-:W-:Y:S02]  /*1f780*/  ISETP.GE.AND P3, PT, R7.reuse, 0x81, PT ;  /* 0x000000810700780c */ /* 0x040fe40003f66270 */
[----:B------:R-:W-:Y:S01]  /*1f790*/  LOP3.LUT R16, R16, 0xfffffff7, RZ, 0xc0, !PT ;  /* 0xfffffff710107812 */ /* 0x000fe200078ec0ff */
[----:B------:R-:W1:Y:S01]  /*1f7a0*/  SHFL.IDX PT, R3, R0, RZ, 0x1c1f ;  /* 0x001c1fff00037589 */ /* 0x000e6200000e0000 */
[C---:B------:R-:W-:Y:S02]  /*1f7b0*/  ISETP.GE.AND P4, PT, R7.reuse, 0x21, PT ;  /* 0x000000210700780c */ /* 0x040fe40003f86270 */
[----:B------:R-:W-:Y:S01]  /*1f7c0*/  ISETP.GE.AND P2, PT, R7, 0x61, PT ;  /* 0x000000610700780c */ /* 0x000fe20003f46270 */
[----:B------:R-:W2:Y:S06]  /*1f7d0*/  SHFL.IDX PT, R10, R2, RZ, 0x1c1f ;  /* 0x001c1fff020a7589 */ /* 0x000eac00000e0000 */
[----:B------:R-:W-:Y:S01]  /*1f7e0*/  @P3 LOP3.LUT R16, R16, 0x8, RZ, 0xfc, !PT ;  /* 0x0000000810103812 */ /* 0x000fe200078efcff */
[----:B0-----:R-:W-:-:S05]  /*1f7f0*/  IMAD.SHL.U32 R14, R11, 0x10, RZ ;  /* 0x000000100b0e7824 */ /* 0x001fca00078e00ff */
[----:B------:R-:W-:-:S04]  /*1f800*/  LOP3.LUT R14, R14, 0x30, RZ, 0xc0, !PT ;  /* 0x000000300e0e7812 */ /* 0x000fc800078ec0ff */
[----:B-1----:R-:W-:Y:S01]  /*1f810*/  IADD3 R12, P1, R14, R3, RZ ;  /* 0x000000030e0c7210 */ /* 0x002fe20007f3e0ff */
[----:B------:R-:W-:Y:S02]  /*1f820*/  IMAD.IADD R3, R18, 0x1, R19 ;  /* 0x0000000112037824 */ /* 0x000fe400078e0213 */
[----:B------:R-:W-:Y:S02]  /*1f830*/  SHFL.IDX PT, R19, R2, 0x1, 0x1c1f ;  /* 0x003c1f0002137f89 */ /* 0x000fe400000e0000 */
[----:B--2---:R-:W-:Y:S01]  /*1f840*/  IMAD.X R13, RZ, RZ, R10, P1 ;  /* 0x000000ffff0d7224 */ /* 0x004fe200008e060a */
[----:B------:R-:W-:Y:S01]  /*1f850*/  ISETP.LT.OR P1, PT, R7, 0x1, P0 ;  /* 0x000000010700780c */ /* 0x000fe20000721670 */
[----:B------:R-:W0:-:S12]  /*1f860*/  SHFL.IDX PT, R10, R0, 0x1, 0x1c1f ;  /* 0x003c1f00000a7f89 */ /* 0x000e1800000e0000 */
[----:B------:R-:W-:Y:S01]  /*1f870*/  LDGSTS.E.BYPASS.LTC128B.128 [R3+0x6000], desc[UR40][R12.64], !P1 ;  /* 0x060000000c037fae */ /* 0x000fe2000c901d68 */
[----:B0-----:R-:W-:-:S05]  /*1f880*/  IADD3 R10, P1, R14, R10, RZ ;  /* 0x0000000a0e0a7210 */ /* 0x001fca0007f3e0ff */
[----:B------:R-:W-:Y:S01]  /*1f890*/  IMAD.X R11, RZ, RZ, R19, P1 ;  /* 0x000000ffff0b7224 */ /* 0x000fe200008e0613 */
[----:B------:R-:W-:Y:S01]  /*1f8a0*/  ISETP.LT.OR P1, PT, R7, 0x21, P0 ;  /* 0x000000210700780c */ /* 0x000fe20000721670 */
[----:B------:R-:W-:Y:S04]  /*1f8b0*/  SHFL.IDX PT, R19, R2, 0x2, 0x1c1f ;  /* 0x005c1f0002137f89 */ /* 0x000fe800000e0000 */
[----:B------:R-:W-:Y:S08]  /*1f8c0*/  SHFL.IDX PT, R2, R2, 0x3, 0x1c1f ;  /* 0x007c1f0002027f89 */ /* 0x000ff000000e0000 */
[----:B------:R0:W-:Y:S04]  /*1f8d0*/  LDGSTS.E.BYPASS.LTC128B.128 [R3+0x6800], desc[UR40][R10.64], !P1 ;  /* 0x068000000a037fae */ /* 0x0001e8000c901d68 */
[----:B0-----:R-:W0:Y:S04]  /*1f8e0*/  SHFL.IDX PT, R10, R0, 0x2, 0x1c1f ;  /* 0x005c1f00000a7f89 */ /* 0x001e2800000e0000 */
[----:B------:R-:W1:Y:S01]  /*1f8f0*/  SHFL.IDX PT, R0, R0, 0x3, 0x1c1f ;  /* 0x007c1f0000007f89 */ /* 0x000e6200000e0000 */
[----:B0-----:R-:W-:-:S05]  /*1f900*/  IADD3 R10, P1, R14, R10, RZ ;  /* 0x0000000a0e0a7210 */ /* 0x001fca0007f3e0ff */
[----:B------:R-:W-:Y:S01]  /*1f910*/  IMAD.X R11, RZ, RZ, R19, P1 ;  /* 0x000000ffff0b7224 */ /* 0x000fe200008e0613 */
[----:B------:R-:W-:-:S13]  /*1f920*/  ISETP.LT.OR P1, PT, R7, 0x41, P0 ;  /* 0x000000410700780c */ /* 0x000fda0000721670 */
[----:B------:R1:W-:Y:S02]  /*1f930*/  LDGSTS.E.BYPASS.LTC128B.128 [R3+0x7000], desc[UR40][R10.64], !P1 ;  /* 0x070000000a037fae */ /* 0x0003e4000c901d68 */
[----:B-1----:R-:W-:Y:S02]  /*1f940*/  IADD3 R10, P1, R14, R0, RZ ;  /* 0x000000000e0a7210 */ /* 0x002fe40007f3e0ff */
[----:B------:R0:W1:Y:S03]  /*1f950*/  SHFL.IDX PT, R0, R22, RZ, 0x1c1f ;  /* 0x001c1fff16007589 */ /* 0x00006600000e0000 */
[----:B------:R-:W-:Y:S01]  /*1f960*/  IMAD.X R11, RZ, RZ, R2, P1 ;  /* 0x000000ffff0b7224 */ /* 0x000fe200008e0602 */
[----:B------:R-:W-:-:S13]  /*1f970*/  ISETP.LT.OR P1, PT, R7, 0x61, P0 ;  /* 0x000000610700780c */ /* 0x000fda0000721670 */
[----:B------:R2:W-:Y:S01]  /*1f980*/  LDGSTS.E.BYPASS.LTC128B.128 [R3+0x7800], desc[UR40][R10.64], !P1 ;  /* 0x078000000a037fae */ /* 0x0005e2000c901d68 */
[----:B------:R-:W-:-:S03]  /*1f990*/  ISETP.GE.AND P1, PT, R7, 0x41, PT ;  /* 0x000000410700780c */ /* 0x000fc60003f26270 */
[----:B-12---:R0:W2:Y:S10]  /*1f9a0*/  SHFL.IDX PT, R10, R23, RZ, 0x1c1f ;  /* 0x001c1fff170a7589 */ /* 0x0060b400000e0000 */
.L_x_1763:
[----:B------:R-:W1:Y:S01]  /*1f9b0*/  S2R R2, SR_TID.X ;  /* 0x0000000000027919 */ /* 0x000e620000002100 */
[----:B------:R-:W-:Y:S01]  /*1f9c0*/  ISETP.LT.OR P0, PT, R7, 0x81, P0 ;  /* 0x000000810700780c */ /* 0x000fe20000701670 */
[----:B-1----:R-:W-:-:S05]  /*1f9d0*/  IMAD.SHL.U32 R2, R2, 0x10, RZ ;  /* 0x0000001002027824 */ /* 0x002fca00078e00ff */
[----:B------:R-:W-:-:S04]  /*1f9e0*/  LOP3.LUT R2, R2, 0x30, RZ, 0xc0, !PT ;  /* 0x0000003002027812 */ /* 0x000fc800078ec0ff */
[----:B--2---:R-:W-:-:S05]  /*1f9f0*/  IADD3 R10, P3, R2, R10, RZ ;  /* 0x0000000a020a7210 */ /* 0x004fca0007f7e0ff */
[----:B------:R-:W-:-:S05]  /*1fa00*/  IMAD.X R11, RZ, RZ, R0, P3 ;  /* 0x000000ffff0b7224 */ /* 0x000fca00018e0600 */
[----:B------:R-:W-:Y:S01]  /*1fa10*/  @!PT LDS RZ, [RZ] ;  /* 0x00000000fffff984 */ /* 0x000fe20000000800 */
[----:B------:R-:W-:Y:S01]  /*1fa20*/  @!PT LDS RZ, [RZ] ;  /* 0x00000000fffff984 */ /* 0x000fe20000000800 */
[----:B------:R-:W-:Y:S01]  /*1fa30*/  @!PT LDS RZ, [RZ] ;  /* 0x00000000fffff984 */ /* 0x000fe20000000800 */
[----:B------:R1:W-:Y:S01]  /*1fa40*/  LDGSTS.E.BYPASS.LTC128B.128 [R3+0x8000], desc[UR40][R10.64], !P0 ;  /* 0x080000000a037fae */ /* 0x0003e2000c101d68 */
[----:B------:R-:W-:Y:S01]  /*1fa50*/  PLOP3.LUT P0, PT, PT, PT, PT, 0x80, 0x0 ;  /* 0x000000000000781c */ /* 0x000fe20003f0f070 */
[----:B------:R-:W-:-:S12]  /*1fa60*/  NOP ;  /* 0x0000000000007918 */ /* 0x000fd80000000000 */
.L_x_1633:
[----:B------:R-:W-:Y:S02]  /*1fa70*/  PLOP3.LUT P3, PT, P3, P0, PT, 0xa2, 0x0 ;  /* 0x000000000000781c */ /* 0x000fe40001f61472 */
[----:B------:R-:W-:-:S08]  /*1fa80*/  @P0 R2UR P3, UR4, R6 ;  /* 0x00000000060402ca */ /* 0x000fd00000060000 */
[----:B------:R-:W-:-:S05]  /*1fa90*/  @P0 PLOP3.LUT P0, PT, P3, PT, PT, 0x80, 0x0 ;  /* 0x000000000000081c */ /* 0x000fca0001f0f070 */
[----:B------:R-:W-:Y:S01]  /*1faa0*/  @!P3 SYNCS.ARRIVE.TRANS64.RED.A0T1 RZ, [UR4+0x13270], RZ ;  /* 0x013270ffffffb9a7 */ /* 0x000fe20008200404 */
[----:B------:R-:W-:Y:S07]  /*1fab0*/  @!P3 ARRIVES.LDGSTSBAR.64.TRANSCNT [UR4+0x13270] ;  /* 0x01327000ff00b9b0 */ /* 0x000fee0008000a84 */
[----:B------:R-:W-:Y:S05]  /*1fac0*/  @P0 BRA.U.ANY `(.L_x_1633) ;  /* 0xfffffffd00e80947 */ /* 0x000fea000393ffff */
[----:B------:R-:W-:Y:S01]  /*1fad0*/  NOP ;  /* 0x0000000000007918 */ /* 0x000fe20000000000 */
[----:B------:R-:W2:Y:S02]  /*1fae0*/  LDL R0, [R1+0x68] ;  /* 0x0000680001007983 */ /* 0x000ea40000100800 */
[----:B--2---:R-:W-:-:S13]  /*1faf0*/  ISETP.NE.AND P6, PT, R0, 0x3, PT ;  /* 0x000000030000780c */ /* 0x004fda0003fc5270 */
[----:B------:R-:W-:Y:S05]  /*1fb00*/  @!P6 BRA `(.L_x_1634) ;  /* 0x000000000004e947 */ /* 0x000fea0003800000 */
[----:B------:R-:W-:Y:S01]  /*1fb10*/  BPT.TRAP 0x1 ;  /* 0x000000040000795c */ /* 0x000fe20000300000 */
.L_x_1634:
[----:B------:R2:W-:Y:S01]  /*1fb20*/  SYNCS.ARRIVE.TRANS64.A1T0 RZ, [R6+URZ+0x13270], RZ ;  /* 0x013270ff06ff79a7 */ /* 0x0005e2000810003f */
[----:B------:R-:W-:Y:S05]  /*1fb30*/  @!P6 BRA `(.L_x_1635) ;  /* 0x000000000004e947 */ /* 0x000fea0003800000 */
[----:B------:R-:W-:Y:S01]  /*1fb40*/  BPT.TRAP 0x1 ;  /* 0x000000040000795c */ /* 0x000fe20000300000 */
.L_x_1635:
[----:B------:R-:W3:Y:S01]  /*1fb50*/  LDL R0, [R1+0x44] ;  /* 0x0000440001007983 */ /* 0x000ee20000100800 */
[----:B------:R-:W-:Y:S01]  /*1fb60*/  BSSY B0, `(.L_x_1636) ;  /* 0x0000003000007945 */ /* 0x000fe20003800000 */
[----:B---3--:R-:W3:Y:S03]  /*1fb70*/  SYNCS.PHASECHK.TRANS64.TRYWAIT P0, [R6+URZ+0x13240], R0 ;  /* 0x01324000060075a7 */ /* 0x008ee6000800017f */
[----:B---3--:R-:W-:Y:S05]  /*1fb80*/  @!P0 BRA `(.L_x_1637) ;  /* 0x0000005400e48947 */ /* 0x008fea0003800000 */
.L_x_1764:
[----:B------:R-:W-:Y:S05]  /*1fb90*/  BSYNC B0 ;  /* 0x0000000000007941 */ /* 0x000fea0003800000 */
.L_x_1636:
[----:B---3--:R-:W3:Y:S01]  /*1fba0*/  LDL.LU R0, [R1+0x4] ;  /* 0x0000040001007983 */ /* 0x008ee20000300800 */
[----:B------:R-:W-:Y:S01]  /*1fbb0*/  ULDC.64 UR4, c[0x0][0x300] ;  /* 0x0000c00000047ab9 */ /* 0x000fe20000000a00 */
[----:B------:R-:W-:Y:S02]  /*1fbc0*/  ULDC.64 UR6, c[0x0][0x310] ;  /* 0x0000c40000067ab9 */ /* 0x000fe40000000a00 */
[----:B------:R-:W4:Y:S01]  /*1fbd0*/  LDL.LU R2, [R1+0x40] ;  /* 0x0000400001027983 */ /* 0x000f220000300800 */
[----:B------:R-:W-:Y:S02]  /*1fbe0*/  IMAD R28, R28, UR4, RZ ;  /* 0x000000041c1c7c24 */ /* 0x000fe4000f8e02ff */
[----:B-1----:R-:W-:-:S04]  /*1fbf0*/  IMAD.WIDE.U32 R10, R8, UR4, RZ ;  /* 0x00000004080a7c25 */ /* 0x002fc8000f8e00ff */
[----:B------:R-:W-:Y:S02]  /*1fc00*/  IMAD R28, R8, UR5, R28 ;  /* 0x00000005081c7c24 */ /* 0x000fe4000f8e021c */
[----:B------:R-:W-:Y:S02]  /*1fc10*/  IMAD R29, R29, UR4, RZ ;  /* 0x000000041d1d7c24 */ /* 0x000fe4000f8e02ff */
[----:B------:R-:W-:Y:S02]  /*1fc20*/  IMAD.IADD R11, R11, 0x1, R28 ;  /* 0x000000010b0b7824 */ /* 0x000fe400078e021c */
[C---:B------:R-:W-:Y:S02]  /*1fc30*/  IMAD R29, R9.reuse, UR5, R29 ;  /* 0x00000005091d7c24 */ /* 0x040fe4000f8e021d */
[----:B------:R-:W-:Y:S01]  /*1fc40*/  IMAD.WIDE.U32 R8, R9, UR4, RZ ;  /* 0x0000000409087c25 */ /* 0x000fe2000f8e00ff */
[----:B------:R-:W-:-:S03]  /*1fc50*/  ULDC.64 UR4, c[0x0][0x308] ;  /* 0x0000c20000047ab9 */ /* 0x000fc60000000a00 */
[----:B------:R-:W-:-:S04]  /*1fc60*/  IMAD.WIDE.U32 R10, R4, UR6, R10 ;  /* 0x00000006040a7c25 */ /* 0x000fc8000f8e000a */
[----:B------:R-:W-:Y:S02]  /*1fc70*/  IMAD.IADD R9, R9, 0x1, R29 ;  /* 0x0000000109097824 */ /* 0x000fe400078e021d */
[----:B------:R-:W-:Y:S02]  /*1fc80*/  IMAD R7, R17, UR5, RZ ;  /* 0x0000000511077c24 */ /* 0x000fe4000f8e02ff */
[----:B---3--:R-:W-:-:S04]  /*1fc90*/  IMAD R0, R0, UR6, RZ ;  /* 0x0000000600007c24 */ /* 0x008fc8000f8e02ff */
[----:B------:R-:W-:Y:S02]  /*1fca0*/  IMAD R4, R4, UR7, R0 ;  /* 0x0000000704047c24 */ /* 0x000fe4000f8e0200 */
[----:B----4-:R-:W-:Y:S02]  /*1fcb0*/  IMAD R0, R2, UR6, RZ ;  /* 0x0000000602007c24 */ /* 0x010fe4000f8e02ff */
[----:B------:R-:W-:Y:S02]  /*1fcc0*/  IMAD.IADD R11, R11, 0x1, R4 ;  /* 0x000000010b0b7824 */ /* 0x000fe400078e0204 */
[C---:B------:R-:W-:Y:S02]  /*1fcd0*/  IMAD R12, R5.reuse, UR7, R0 ;  /* 0x00000007050c7c24 */ /* 0x040fe4000f8e0200 */
[----:B------:R-:W-:Y:S01]  /*1fce0*/  IMAD.WIDE.U32 R4, R5, UR6, R8 ;  /* 0x0000000605047c25 */ /* 0x000fe2000f8e0008 */
[----:B------:R-:W-:-:S03]  /*1fcf0*/  ULDC.64 UR6, c[0x0][0x2e8] ;  /* 0x0000ba0000067ab9 */ /* 0x000fc60000000a00 */
[----:B------:R-:W-:-:S04]  /*1fd00*/  IMAD.WIDE.U32 R10, R17, UR4, R10 ;  /* 0x00000004110a7c25 */ /* 0x000fc8000f8e000a */
[----:B------:R-:W-:Y:S01]  /*1fd10*/  IMAD.IADD R5, R5, 0x1, R12 ;  /* 0x0000000105057824 */ /* 0x000fe200078e020c */
[----:B------:R-:W-:Y:S01]  /*1fd20*/  IADD3 R2, P0, R10, UR6, RZ ;  /* 0x000000060a027c10 */ /* 0x000fe2000ff1e0ff */
[----:B------:R-:W-:-:S03]  /*1fd30*/  IMAD.WIDE.U32 R4, R17, UR4, R4 ;  /* 0x0000000411047c25 */ /* 0x000fc6000f8e0004 */
[----:B------:R-:W-:Y:S01]  /*1fd40*/  IADD3.X R0, R11, UR7, R7, P0, !PT ;  /* 0x000000070b007c10 */ /* 0x000fe200087fe407 */
[----:B------:R-:W-:Y:S01]  /*1fd50*/  UMOV UR4, 0xffffffff ;  /* 0xffffffff00047882 */ /* 0x000fe20000000000 */
[----:B------:R-:W-:-:S04]  /*1fd60*/  IADD3 R8, P0, R4, UR6, RZ ;  /* 0x0000000604087c10 */ /* 0x000fc8000ff1e0ff */
[----:B------:R-:W-:Y:S01]  /*1fd70*/  IADD3.X R7, R7, UR7, R5, P0, !PT ;  /* 0x0000000707077c10 */ /* 0x000fe200087fe405 */
[----:B------:R-:W-:Y:S08]  /*1fd80*/  BRA.DIV UR4, `(.L_x_1638) ;  /* 0x00000056047c7947 */ /* 0x000ff0000b800000 */
[----:B------:R-:W1:Y:S01]  /*1fd90*/  S2R R5, SR_TID.X ;  /* 0x0000000000057919 */ /* 0x000e620000002100 */
[----:B------:R-:W3:Y:S01]  /*1fda0*/  LDC R10, c[0x0][0x2f4] ;  /* 0x0000bd00ff0a7b82 */ /* 0x000ee20000000800 */
[----:B------:R-:W-:Y:S01]  /*1fdb0*/  SHFL.IDX PT, R4, R0, RZ, 0x1c1f ;  /* 0x001c1fff00047589 */ /* 0x000fe200000e0000 */
[----:B-1----:R-:W-:-:S03]  /*1fdc0*/  IMAD.SHL.U32 R9, R5, 0x10, RZ ;  /* 0x0000001005097824 */ /* 0x002fc600078e00ff */
[----:B------:R-:W1:Y:S02]  /*1fdd0*/  SHFL.IDX PT, R5, R2, RZ, 0x1c1f ;  /* 0x001c1fff02057589 */ /* 0x000e6400000e0000 */
[----:B------:R-:W-:-:S04]  /*1fde0*/  LOP3.LUT R9, R9, 0x30, RZ, 0xc0, !PT ;  /* 0x0000003009097812 */ /* 0x000fc800078ec0ff */
[C---:B---3--:R-:W-:Y:S02]  /*1fdf0*/  ISETP.GE.AND P3, PT, R9.reuse, R10, PT ;  /* 0x0000000a0900720c */ /* 0x048fe40003f66270 */
[----:B-1----:R-:W-:-:S05]  /*1fe00*/  @P5 IADD3 R5, P0, R9, R5, RZ ;  /* 0x0000000509055210 */ /* 0x002fca0007f1e0ff */
[----:B------:R-:W-:-:S05]  /*1fe10*/  @P5 IMAD.X R4, RZ, RZ, R4, P0 ;  /* 0x000000ffff045224 */ /* 0x000fca00000e0604 */
[----:B------:R-:W-:-:S04]  /*1fe20*/  @P5 LOP3.LUT R5, R5, R4, RZ, 0x3c, !PT ;  /* 0x0000000405055212 */ /* 0x000fc800078e3cff */
[----:B------:R-:W-:-:S04]  /*1fe30*/  @P5 LOP3.LUT R4, R5, R4, RZ, 0x3c, !PT ;  /* 0x0000000405045212 */ /* 0x000fc800078e3cff */
[----:B------:R-:W-:-:S05]  /*1fe40*/  @P5 LOP3.LUT R5, R5, R4, RZ, 0x3c, !PT ;  /* 0x0000000405055212 */ /* 0x000fca00078e3cff */
[----:B------:R-:W-:Y:S01]  /*1fe50*/  @!PT LDS RZ, [RZ] ;  /* 0x00000000fffff984 */ /* 0x000fe20000000800 */
[----:B------:R1:W-:Y:S04]  /*1fe60*/  @P5 LDGSTS.E.BYPASS.LTC128B.128 [R3+0xe000], desc[UR40][R4.64], !P3 ;  /* 0x0e00000004035fae */ /* 0x0003e8000d901d68 */
[----:B-1----:R-:W1:Y:S04]  /*1fe70*/  SHFL.IDX PT, R5, R2, 0x1, 0x1c1f ;  /* 0x003c1f0002057f89 */ /* 0x002e6800000e0000 */
[----:B------:R-:W3:Y:S01]  /*1fe80*/  SHFL.IDX PT, R4, R0, 0x1, 0x1c1f ;  /* 0x003c1f0000047f89 */ /* 0x000ee200000e0000 */
[----:B-1----:R-:W-:-:S05]  /*1fe90*/  @P4 IADD3 R5, P0, R9, R5, RZ ;  /* 0x0000000509054210 */ /* 0x002fca0007f1e0ff */
[----:B---3--:R-:W-:-:S05]  /*1fea0*/  @P4 IMAD.X R4, RZ, RZ, R4, P0 ;  /* 0x000000ffff044224 */ /* 0x008fca00000e0604 */
[----:B------:R-:W-:-:S04]  /*1feb0*/  @P4 LOP3.LUT R5, R5, R4, RZ, 0x3c, !PT ;  /* 0x0000000405054212 */ /* 0x000fc800078e3cff */
[----:B------:R-:W-:-:S04]  /*1fec0*/  @P4 LOP3.LUT R4, R5, R4, RZ, 0x3c, !PT ;  /* 0x0000000405044212 */ /* 0x000fc800078e3cff */
[----:B------:R-:W-:-:S05]  /*1fed0*/  @P4 LOP3.LUT R5, R5, R4, RZ, 0x3c, !PT ;  /* 0x0000000405054212 */ /* 0x000fca00078e3cff */
[----:B------:R1:W-:Y:S04]  /*1fee0*/  @P4 LDGSTS.E.BYPASS.LTC128B.128 [R3+0xe800], desc[UR40][R4.64], !P3 ;  /* 0x0e80000004034fae */ /* 0x0003e8000d901d68 */
[----:B-1----:R-:W1:Y:S04]  /*1fef0*/  SHFL.IDX PT, R5, R2, 0x2, 0x1c1f ;  /* 0x005c1f0002057f89 */ /* 0x002e6800000e0000 */
[----:B------:R-:W3:Y:S04]  /*1ff00*/  SHFL.IDX PT, R4, R0, 0x2, 0x1c1f ;  /* 0x005c1f0000047f89 */ /* 0x000ee800000e0000 */
[----:B------:R-:W4:Y:S04]  /*1ff10*/  SHFL.IDX PT, R2, R2, 0x3, 0x1c1f ;  /* 0x007c1f0002027f89 */ /* 0x000f2800000e0000 */
[----:B------:R-:W5:Y:S01]  /*1ff20*/  SHFL.IDX PT, R0, R0, 0x3, 0x1c1f ;  /* 0x007c1f0000007f89 */ /* 0x000f6200000e0000 */
[----:B-1----:R-:W-:-:S05]  /*1ff30*/  @P1 IADD3 R5, P0, R9, R5, RZ ;  /* 0x0000000509051210 */ /* 0x002fca0007f1e0ff */
[----:B---3--:R-:W-:Y:S01]  /*1ff40*/  @P1 IMAD.X R4, RZ, RZ, R4, P0 ;  /* 0x000000ffff041224 */ /* 0x008fe200000e0604 */
[----:B----4-:R-:W-:-:S04]  /*1ff50*/  @P2 IADD3 R2, P0, R9, R2, RZ ;  /* 0x0000000209022210 */ /* 0x010fc80007f1e0ff */
[----:B------:R-:W-:Y:S01]  /*1ff60*/  @P1 LOP3.LUT R5, R5, R4, RZ, 0x3c, !PT ;  /* 0x0000000405051212 */ /* 0x000fe200078e3cff */
[----:B-----5:R-:W-:-:S03]  /*1ff70*/  @P2 IMAD.X R0, RZ, RZ, R0, P0 ;  /* 0x000000ffff002224 */ /* 0x020fc600000e0600 */
[----:B------:R-:W-:-:S04]  /*1ff80*/  @P1 LOP3.LUT R4, R5, R4, RZ, 0x3c, !PT ;  /* 0x0000000405041212 */ /* 0x000fc800078e3cff */
[----:B------:R-:W-:-:S05]  /*1ff90*/  @P1 LOP3.LUT R5, R5, R4, RZ, 0x3c, !PT ;  /* 0x0000000405051212 */ /* 0x000fca00078e3cff */
[----:B------:R1:W-:Y:S02]  /*1ffa0*/  @P1 LDGSTS.E.BYPASS.LTC128B.128 [R3+0xf000], desc[UR40][R4.64], !P3 ;  /* 0x0f00000004031fae */ /* 0x0003e4000d901d68 */
[----:B-1----:R-:W-:Y:S02]  /*1ffb0*/  @P2 IMAD.MOV.U32 R4, RZ, RZ, R2 ;  /* 0x000000ffff042224 */ /* 0x002fe400078e0002 */
[----:B------:R-:W-:Y:S02]  /*1ffc0*/  @P2 IMAD.MOV.U32 R5, RZ, RZ, R0 ;  /* 0x000000ffff052224 */ /* 0x000fe400078e0000 */
[----:B------:R1:W3:Y:S04]  /*1ffd0*/  SHFL.IDX PT, R0, R7, RZ, 0x1c1f ;  /* 0x001c1fff07007589 */ /* 0x0002e800000e0000 */
[----:B------:R4:W-:Y:S04]  /*1ffe0*/  @P2 LDGSTS.E.BYPASS.LTC128B.128 [R3+0xf800], desc[UR40][R4.64], !P3 ;  /* 0x0f80000004032fae */ /* 0x0009e8000d901d68 */
[----:B----4-:R1:W4:Y:S02]  /*1fff0*/  SHFL.IDX PT, R4, R8, RZ, 0x1c1f ;  /* 0x001c1fff08047589 */ /* 0x01032400000e0000 */
.L_x_1776:
[----:B------:R-:W-:Y:S01]  /*20000*/  LOP3.LUT P0, RZ, R16, 0x8, RZ, 0xc0, !PT ;  /* 0x0000000810ff7812 */ /* 0x000fe2000780c0ff */
[----:B------:R-:W-:-:S12]  /*20010*/  BSSY B0, `(.L_x_1639) ;  /* 0x000000d000007945 */ /* 0x000fd80003800000 */
        /* <DEDUP_REMOVED lines=12> */
.L_x_1640:
[----:B------:R-:W-:Y:S05]  /*200e0*/  BSYNC B0 ;  /* 0x0000000000007941 */ /* 0x000fea0003800000 */
.L_x_1639:
[----:B------:R-:W-:Y:S01]  /*200f0*/  NOP ;  /* 0x0000000000007918 */ /* 0x000fe20000000000 */
[----:B------:R-:W-:-:S13]  /*20100*/  PLOP3.LUT P0, PT, PT, PT, PT, 0x80, 0x0 ;  /* 0x000000000000781c */ /* 0x000fda0003f0f070 */
.L_x_1641:
        /* <DEDUP_REMOVED lines=11> */
.L_x_1642:
[----:B0-----:R0:W5:Y:S01]  /*201c0*/  LDL.LU R3, [R1+0x4c] ;  /* 0x00004c0001037983 */ /* 0x0011620000300800 */
[----:B------:R-:W-:Y:S01]  /*201d0*/  VIADD R0, R18, 0xb000 ;  /* 0x0000b00012007836 */ /* 0x000fe20000000000 */
[----:B------:R0:W-:Y:S06]  /*201e0*/  SYNCS.ARRIVE.TRANS64.A1T0 RZ, [R6+URZ+0x13230], RZ ;  /* 0x013230ff06ff79a7 */ /* 0x0001ec000810003f */
[----:B------:R-:W-:Y:S05]  /*201f0*/  WARPSYNC.ALL ;  /* 0x0000000000007948 */ /* 0x000fea0003800000 */
[----:B------:R-:W-:Y:S01]  /*20200*/  BAR.SYNC.DEFER_BLOCKING 0x8, 0x200 ;  /* 0x0208000000007b1d */ /* 0x000fe20000010000 */
[----:B------:R-:W-:Y:S02]  /*20210*/  LOP3.LUT P1, RZ, R0, 0x1bf, RZ, 0xc0, !PT ;  /* 0x000001bf00ff7812 */ /* 0x000fe4000782c0ff */
[----:B------:R-:W-:-:S03]  /*20220*/  SHF.R.S32.HI R29, RZ, 0x1f, R27 ;  /* 0x0000001fff1d7819 */ /* 0x000fc6000001141b */
[----:B------:R-:W-:Y:S01]  /*20230*/  ULDC.64 UR4, c[0x0][0x298] ;  /* 0x0000a60000047ab9 */ /* 0x000fe20000000a00 */
[----:B------:R-:W-:Y:S01]  /*20240*/  ULDC.64 UR6, c[0x0][0xa00] ;  /* 0x0002800000067ab9 */ /* 0x000fe20000000a00 */
[----:B------:R-:W-:Y:S01]  /*20250*/  BSSY B6, `(.L_x_1643) ;  /* 0x000001b000067945 */ /* 0x000fe20003800000 */
[----:B------:R-:W-:-:S04]  /*20260*/  ISETP.NE.U32.AND P0, PT, RZ, UR6, PT ;  /* 0x00000006ff007c0c */ /* 0x000fc8000bf05070 */
[----:B------:R-:W-:-:S04]  /*20270*/  ISETP.NE.AND.EX P0, PT, RZ, UR7, PT, P0 ;  /* 0x00000007ff007c0c */ /* 0x000fc8000bf05300 */
[----:B------:R-:W-:Y:S02]  /*20280*/  SEL R29, R29, RZ, !P0 ;  /* 0x000000ff1d1d7207 */ /* 0x000fe40004000000 */
[----:B------:R-:W-:Y:S02]  /*20290*/  SEL R19, R27, RZ, !P0 ;  /* 0x000000ff1b137207 */ /* 0x000fe40004000000 */
[----:B-----5:R-:W-:Y:S01]  /*202a0*/  SHF.R.S32.HI R2, RZ, 0x1f, R3 ;  /* 0x0000001fff027819 */ /* 0x020fe20000011403 */
[----:B------:R-:W-:-:S04]  /*202b0*/  IMAD.WIDE.U32 R22, R3, UR4, RZ ;  /* 0x0000000403167c25 */ /* 0x000fc8000f8e00ff */
[----:B------:R-:W-:-:S04]  /*202c0*/  IMAD R2, R2, UR4, RZ ;  /* 0x0000000402027c24 */ /* 0x000fc8000f8e02ff */
[----:B------:R-:W-:-:S04]  /*202d0*/  IMAD R28, R3, UR5, R2 ;  /* 0x00000005031c7c24 */ /* 0x000fc8000f8e0202 */
[----:B------:R-:W-:Y:S01]  /*202e0*/  IMAD.IADD R28, R23, 0x1, R28 ;  /* 0x00000001171c7824 */ /* 0x000fe200078e021c */
[----:B------:R-:W-:Y:S06]  /*202f0*/  @!P1 BRA `(.L_x_1644) ;  /* 0x0000000000409947 */ /* 0x000fec0003800000 */
[----:B------:R-:W-:Y:S01]  /*20300*/  MOV R2, 0x0 ;  /* 0x0000000000027802 */ /* 0x000fe20000000f00 */
[----:B------:R-:W-:Y:S01]  /*20310*/  ULDC.64 UR4, c[0x4][0x98] ;  /* 0x0100260000047ab9 */ /* 0x000fe20000000a00 */
[----:B------:R-:W-:Y:S01]  /*20320*/  ULDC.64 UR6, c[0x4][0xa0] ;  /* 0x0100280000067ab9 */ /* 0x000fe20000000a00 */
[----:B------:R-:W-:Y:S01]  /*20330*/  ULDC.64 UR8, c[0x4][0x28] ;  /* 0x01000a0000087ab9 */ /* 0x000fe20000000a00 */
[----:B----4-:R-:W-:Y:S02]  /*20340*/  IMAD.U32 R4, RZ, RZ, UR4 ;  /* 0x00000004ff047e24 */ /* 0x010fe4000f8e00ff */
[----:B------:R-:W3:Y:S01]  /*20350*/  LDC.64 R2, c[0x4][R2] ;  /* 0x0100000002027b82 */ /* 0x000ee20000000a00 */
[----:B------:R-:W-:Y:S02]  /*20360*/  IMAD.U32 R5, RZ, RZ, UR5 ;  /* 0x00000005ff057e24 */ /* 0x000fe4000f8e00ff */
[----:B0-2---:R-:W-:Y:S02]  /*20370*/  IMAD.U32 R6, RZ, RZ, UR6 ;  /* 0x00000006ff067e24 */ /* 0x005fe4000f8e00ff */
[----:B-1----:R-:W-:-:S02]  /*20380*/  IMAD.U32 R7, RZ, RZ, UR7 ;  /* 0x00000007ff077e24 */ /* 0x002fc4000f8e00ff */
[----:B------:R-:W-:Y:S02]  /*20390*/  IMAD.U32 R10, RZ, RZ, UR8 ;  /* 0x00000008ff0a7e24 */ /* 0x000fe4000f8e00ff */
[----:B------:R-:W-:Y:S02]  /*203a0*/  IMAD.U32 R11, RZ, RZ, UR9 ;  /* 0x00000009ff0b7e24 */ /* 0x000fe4000f8e00ff */
[----:B------:R-:W-:Y:S02]  /*203b0*/  IMAD.MOV.U32 R8, RZ, RZ, 0x70 ;  /* 0x00000070ff087424 */ /* 0x000fe400078e00ff */
[----:B------:R-:W-:Y:S02]  /*203c0*/  IMAD.MOV.U32 R12, RZ, RZ, 0x1 ;  /* 0x00000001ff0c7424 */ /* 0x000fe400078e00ff */
[----:B------:R-:W-:-:S07]  /*203d0*/  IMAD.MOV.U32 R13, RZ, RZ, RZ ;  /* 0x000000ffff0d7224 */ /* 0x000fce00078e00ff */
[----:B------:R-:W-:-:S07]  /*203e0*/  LEPC R20, `(.L_x_1644) ;  /* 0x000000001014794e */ /* 0x000fce0000000000 */
[----:B---3--:R-:W-:Y:S05]  /*203f0*/  CALL.ABS.NOINC R2 ;  /* 0x0000000002007343 */ /* 0x008fea0003c00000 */
.L_x_1644:
[----:B------:R-:W-:Y:S05]  /*20400*/  BSYNC B6 ;  /* 0x0000000000067941 */ /* 0x000fea0003800000 */
.L_x_1643:
[----:B------:R-:W3:Y:S01]  /*20410*/  S2R R20, SR_TID.X ;  /* 0x0000000000147919 */ /* 0x000ee20000002100 */
[----:B------:R-:W0:Y:S01]  /*20420*/  LDC R9, c[0x0][0x448] ;  /* 0x00011200ff097b82 */ /* 0x000e220000000800 */
        /* <DEDUP_REMOVED lines=14> */
[----:B0-----:R-:W-:Y:S02]  /*20510*/  ISETP.NE.AND P1, PT, R9, 0x1, PT ;  /* 0x000000010900780c */ /* 0x001fe40003f25270 */
[C---:B---3--:R-:W-:Y:S01]  /*20520*/  LOP3.LUT R21, R20.reuse, 0x7f, RZ, 0xc0, !PT ;  /* 0x0000007f14157812 */ /* 0x048fe200078ec0ff */
[----:B------:R-:W-:-:S03]  /*20530*/  IMAD.SHL.U32 R20, R20, 0x20, RZ ;  /* 0x0000002014147824 */ /* 0x000fc600078e00ff */
[----:B------:R-:W-:-:S07]  /*20540*/  SHF.R.U32.HI R21, RZ, 0x2, R21 ;  /* 0x00000002ff157819 */ /* 0x000fce0000011615 */
[----:B------:R-:W0:Y:S01]  /*20550*/  @P1 LDC R0, c[0x0][0x44c] ;  /* 0x00011300ff001b82 */ /* 0x000e220000000800 */
[----:B------:R-:W-:Y:S02]  /*20560*/  LOP3.LUT R20, R21, 0x60, R20, 0xf8, !PT ;  /* 0x0000006015147812 */ /* 0x000fe400078ef814 */
[----:B------:R3:W5:Y:S03]  /*20570*/  LDL R21, [R1+0x48] ;  /* 0x0000480001157983 */ /* 0x0007660000100800 */
[----:B--2---:R-:W-:Y:S02]  /*20580*/  IMAD.IADD R6, R20, 0x1, R25 ;  /* 0x0000000114067824 */ /* 0x004fe400078e0219 */
[----:B------:R-:W2:Y:S02]  /*20590*/  @P1 LDC R5, c[0x0][0x450] ;  /* 0x00011400ff051b82 */ /* 0x000ea40000000800 */
[----:B----4-:R-:W-:-:S06]  /*205a0*/  IMAD.MOV.U32 R4, RZ, RZ, R6 ;  /* 0x000000ffff047224 */ /* 0x010fcc00078e0006 */
[----:B-1----:R-:W1:Y:S01]  /*205b0*/  @P1 LDC R8, c[0x0][0x450] ;  /* 0x00011400ff081b82 */ /* 0x002e620000000800 */
[----:B0-----:R-:W-:-:S05]  /*205c0*/  @P1 IMAD.HI.U32 R0, R6, R0, RZ ;  /* 0x0000000006001227 */ /* 0x001fca00078e00ff */
[----:B--2---:R-:W-:-:S04]  /*205d0*/  @P1 SHF.R.U32.HI R4, RZ, R5, R0 ;  /* 0x00000005ff041219 */ /* 0x004fc80000011600 */
        /* <DEDUP_REMOVED lines=15> */
[----:B------:R-:W2:Y:S03]  /*206d0*/  S2R R20, SR_TID.X ;  /* 0x0000000000147919 */ /* 0x000ea60000002100 */
[----:B------:R-:W-:Y:S02]  /*206e0*/  IMAD.MOV.U32 R6, RZ, RZ, R5 ;  /* 0x000000ffff067224 */ /* 0x000fe400078e0005 */
[----:B0-----:R-:W-:-:S05]  /*206f0*/  @P1 IMAD.HI.U32 R7, R5, R7, RZ ;  /* 0x0000000705071227 */ /* 0x001fca00078e00ff */
[----:B-1----:R-:W-:-:S05]  /*20700*/  @P1 SHF.R.U32.HI R6, RZ, R8, R7 ;  /* 0x00000008ff061219 */ /* 0x002fca0000011607 */
        /* <DEDUP_REMOVED lines=8> */
[----:B--2---:R-:W-:Y:S02]  /*20790*/  IMAD.SHL.U32 R19, R20, 0x10, RZ ;  /* 0x0000001014137824 */ /* 0x004fe400078e00ff */
        /* <DEDUP_REMOVED lines=11> */
[----:B---3--:R-:W-:Y:S06]  /*20850*/  BRA.DIV UR4, `(.L_x_1645) ;  /* 0x0000005204647947 */ /* 0x008fec000b800000 */
[----:B------:R-:W0:Y:S01]  /*20860*/  SHFL.IDX PT, R6, R0, RZ, 0x1c1f ;  /* 0x001c1fff00067589 */ /* 0x000e2200000e0000 */
[----:B-----5:R-:W-:Y:S02]  /*20870*/  IMAD R3, R21, R9, RZ ;  /* 0x0000000915037224 */ /* 0x020fe400078e02ff */
[----:B------:R-:W-:Y:S01]  /*20880*/  IMAD.IADD R25, R20, 0x1, R25 ;  /* 0x0000000114197824 */ /* 0x000fe200078e0219 */
        /* <DEDUP_REMOVED lines=33> */
[----:B-1----:R-:W-:-:S05]  /*20aa0*/  @!P2 IADD3 R6, P3, R19, R6, RZ ;  /* 0x000000061306a210 */ /* 0x002fca0007f7e0ff */
[----:B------:R-:W-:Y:S02]  /*20ab0*/  @!P2 IMAD.X R7, RZ, RZ, R4, P3 ;  /* 0x000000ffff07a224 */ /* 0x000fe400018e0604 */
        /* <DEDUP_REMOVED lines=9> */
.L_x_1789:
        /* <DEDUP_REMOVED lines=10> */
.L_x_1646:
        /* <DEDUP_REMOVED lines=18> */
.L_x_1790:
[----:B------:R-:W-:Y:S05]  /*20d10*/  BSYNC B0 ;  /* 0x0000000000007941 */ /* 0x000fea0003800000 */
.L_x_1647:
[----:B------:R-:W2:Y:S01]  /*20d20*/  LDL R2, [R1+0x24] ;  /* 0x0000240001027983 */ /* 0x000ea20000100800 */
[----:B------:R-:W-:-:S05]  /*20d30*/  VIADD R26, R26, 0xfffffffe ;  /* 0xfffffffe1a1a7836 */ /* 0x000fca0000000000 */
[----:B--2---:R-:W-:-:S13]  /*20d40*/  ISETP.GE.AND P0, PT, R26, R2, PT ;  /* 0x000000021a00720c */ /* 0x004fda0003f06270 */
[----:B------:R-:W-:Y:S05]  /*20d50*/  @!P0 BRA `(.L_x_1649) ;  /* 0x0000001400308947 */ /* 0x000fea0003800000 */
[----:B------:R1:W-:Y:S04]  /*20d60*/  STL [R1+0x4], R26 ;  /* 0x0000041a01007387 */ /* 0x0003e80000100800 */
[----:B------:R1:W5:Y:S04]  /*20d70*/  LDL.LU R21, [R1] ;  /* 0x0000000001157983 */ /* 0x0003680000300800 */
[----:B------:R1:W5:Y:S02]  /*20d80*/  LDL.LU R22, [R1+0x10] ;  /* 0x0000100001167983 */ /* 0x0003640000300800 */
.L_x_1669:
[----:B0-2---:R-:W2:Y:S04]  /*20d90*/  LDL R3, [R1+0x1c] ;  /* 0x00001c0001037983 */ /* 0x005ea80000100800 */
[----:B------:R-:W3:Y:S04]  /*20da0*/  LDL R11, [R1+0x20] ;  /* 0x00002000010b7983 */ /* 0x000ee80000100800 */
[----:B------:R-:W4:Y:S04]  /*20db0*/  LDL R9, [R1+0xc] ;  /* 0x00000c0001097983 */ /* 0x000f280000100800 */
[----:B------:R-:W2:Y:S01]  /*20dc0*/  LDL.LU R12, [R1+0x4] ;  /* 0x00000400010c7983 */ /* 0x000ea20000300800 */
        /* <DEDUP_REMOVED lines=24> */
[----:B--2---:R-:W-:-:S04]  /*20f50*/  IMAD R3, R12, 0xa0, R3 ;  /* 0x000000a00c037824 */ /* 0x004fc800078e0203 */
[----:B------:R-:W-:-:S04]  /*20f60*/  IMAD.IADD R6, R6, 0x1, R3 ;  /* 0x0000000106067824 */ /* 0x000fc800078e0203 */
[----:B0-----:R-:W-:-:S04]  /*20f70*/  @P0 IMAD.HI.U32 R5, R6, R5, RZ ;  /* 0x0000000506050227 */ /* 0x001fc800078e00ff */
[----:B------:R-:W-:Y:S01]  /*20f80*/  IMAD.MOV.U32 R2, RZ, RZ, R6 ;  /* 0x000000ffff027224 */ /* 0x000fe200078e0006 */
[----:B------:R-:W-:Y:S02]  /*20f90*/  @P0 SHF.R.U32.HI R2, RZ, R4, R5 ;  /* 0x00000004ff020219 */ /* 0x000fe40000011605 */
[----:B------:R-:W0:Y:S01]  /*20fa0*/  @P0 LDC R4, c[0x0][0x438] ;  /* 0x00010e00ff040b82 */ /* 0x000e220000000800 */
[----:B------:R-:W-:-:S04]  /*20fb0*/  IMAD.IADD R3, R10, 0x1, R3 ;  /* 0x000000010a037824 */ /* 0x000fc800078e0203 */
[----:B-1----:R-:W-:-:S04]  /*20fc0*/  @P0 IMAD.HI.U32 R7, R3, R7, RZ ;  /* 0x0000000703070227 */ /* 0x002fc800078e00ff */
[----:B------:R-:W-:Y:S01]  /*20fd0*/  IMAD.MOV.U32 R5, RZ, RZ, R3 ;  /* 0x000000ffff057224 */ /* 0x000fe200078e0003 */
[----:B0-----:R-:W-:Y:S01]  /*20fe0*/  @P0 SHF.R.U32.HI R5, RZ, R4, R7 ;  /* 0x00000004ff050219 */ /* 0x001fe20000011607 */
[----:B------:R-:W-:-:S04]  /*20ff0*/  IMAD.MOV R7, RZ, RZ, -R2 ;  /* 0x000000ffff077224 */ /* 0x000fc800078e0a02 */
[----:B------:R-:W-:Y:S02]  /*21000*/  IMAD.MOV R4, RZ, RZ, -R5 ;  /* 0x000000ffff047224 */ /* 0x000fe400078e0a05 */
[C---:B------:R-:W-:Y:S02]  /*21010*/  IMAD R7, R0.reuse, R7, R6 ;  /* 0x0000000700077224 */ /* 0x040fe400078e0206 */
        /* <DEDUP_REMOVED lines=14> */
[----:B------:R-:W-:-:S03]  /*21100*/  IMAD.MOV.U32 R9, RZ, RZ, RZ ;  /* 0x000000ffff097224 */ /* 0x000fc600078e00ff */
[----:B------:R-:W-:Y:S01]  /*21110*/  @!P1 LEA.HI.X R5, R2, UR7, R3, 0x2, P0 ;  /* 0x0000000702059c11 */ /* 0x000fe200080f1403 */
[----:B-----5:R-:W-:Y:S02]  /*21120*/  VIADD R3, R21, 0x1 ;  /* 0x0000000115037836 */ /* 0x020fe40000000000 */
[----:B------:R-:W-:Y:S02]  /*21130*/  IMAD.MOV.U32 R2, RZ, RZ, R12 ;  /* 0x000000ffff027224 */ /* 0x000fe400078e000c */
[----:B------:R0:W5:Y:S01]  /*21140*/  @!P1 LDG.E R9, desc[UR40][R4.64] ;  /* 0x0000002804099981 */ /* 0x000162000c1e1900 */
[C---:B------:R-:W-:Y:S02]  /*21150*/  ISETP.NE.AND P0, PT, R3.reuse, 0x2, PT ;  /* 0x000000020300780c */ /* 0x040fe40003f05270 */
[----:B------:R-:W-:Y:S02]  /*21160*/  ISETP.GT.AND P1, PT, R2, R13, PT ;  /* 0x0000000d0200720c */ /* 0x000fe40003f24270 */
[----:B------:R-:W-:Y:S01]  /*21170*/  SEL R2, RZ, 0x1, P0 ;  /* 0x00000001ff027807 */ /* 0x000fe20000000000 */
[----:B------:R-:W-:Y:S01]  /*21180*/  VIADD R12, R12, 0xffffffff ;  /* 0xffffffff0c0c7836 */ /* 0x000fe20000000000 */
[----:B------:R-:W-:-:S02]  /*21190*/  SEL R3, R3, RZ, P0 ;  /* 0x000000ff03037207 */ /* 0x000fc40000000000 */
[----:B------:R-:W-:Y:S02]  /*211a0*/  LOP3.LUT R2, R22, R2, RZ, 0x3c, !PT ;  /* 0x0000000216027212 */ /* 0x000fe400078e3cff */
[----:B------:R0:W-:Y:S04]  /*211b0*/  STL [R1+0x4], R12 ;  /* 0x0000040c01007387 */ /* 0x0001e80000100800 */
[----:B------:R0:W-:Y:S04]  /*211c0*/  STL [R1+0x10], R2 ;  /* 0x0000100201007387 */ /* 0x0001e80000100800 */
[----:B------:R0:W-:Y:S01]  /*211d0*/  STL [R1], R3 ;  /* 0x0000000301007387 */ /* 0x0001e20000100800 */
[----:B------:R-:W-:-:S02]  /*211e0*/  ISETP.NE.AND P2, PT, R8, 0x3, PT ;  /* 0x000000030800780c */ /* 0x000fc40003f45270 */
[----:B--2---:R-:W-:-:S11]  /*211f0*/  SHF.R.S32.HI R28, RZ, 0x1f, R10 ;  /* 0x0000001fff1c7819 */ /* 0x004fd6000001140a */
[----:B0-----:R-:W-:Y:S05]  /*21200*/  @!P2 BRA `(.L_x_1650) ;  /* 0x000000000004a947 */ /* 0x001fea0003800000 */
[----:B------:R-:W-:Y:S01]  /*21210*/  BPT.TRAP 0x1 ;  /* 0x000000040000795c */ /* 0x000fe20000300000 */
.L_x_1650:
[----:B------:R-:W-:Y:S01]  /*21220*/  IMAD R6, R3, 0x8, R18 ;  /* 0x0000000803067824 */ /* 0x000fe200078e0212 */
[----:B------:R-:W-:Y:S01]  /*21230*/  SHF.L.U32 R29, R2, 0x1f, RZ ;  /* 0x0000001f021d7819 */ /* 0x000fe200000006ff */
[----:B------:R-:W-:Y:S01]  /*21240*/  BSSY B0, `(.L_x_1651) ;  /* 0x0000004000007945 */ /* 0x000fe20003800000 */
[----:B------:R-:W-:Y:S02]  /*21250*/  SHF.R.S32.HI R23, RZ, 0x1f, R7 ;  /* 0x0000001fff177819 */ /* 0x000fe40000011407 */
[----:B------:R-:W0:Y:S02]  /*21260*/  SYNCS.PHASECHK.TRANS64.TRYWAIT P0, [R6+URZ+0x13280], R29 ;  /* 0x0132801d060075a7 */ /* 0x000e24000800017f */
[----:B0-----:R-:W-:Y:S05]  /*21270*/  @!P0 BRA `(.L_x_1652) ;  /* 0x0000004c00c88947 */ /* 0x001fea0003800000 */
.L_x_1791:
[----:B------:R-:W-:Y:S05]  /*21280*/  BSYNC B0 ;  /* 0x0000000000007941 */ /* 0x000fea0003800000 */
.L_x_1651:
[----:B------:R-:W2:Y:S01]  /*21290*/  LDL R14, [R1+0x2c] ;  /* 0x00002c00010e7983 */ /* 0x000ea20000100800 */
[----:B------:R-:W-:Y:S01]  /*212a0*/  ULDC.64 UR4, c[0x0][0x328] ;  /* 0x0000ca0000047ab9 */ /* 0x000fe20000000a00 */
[----:B------:R-:W-:Y:S02]  /*212b0*/  ULDC.64 UR6, c[0x0][0x338] ;  /* 0x0000ce0000067ab9 */ /* 0x000fe40000000a00 */
[----:B------:R-:W2:Y:S01]  /*212c0*/  LDL R13, [R1] ;  /* 0x00000000010d7983 */ /* 0x000ea20000100800 */
[----:B------:R-:W-:Y:S01]  /*212d0*/  IMAD R4, R23, UR4, RZ ;  /* 0x0000000417047c24 */ /* 0x000fe2000f8e02ff */
[----:B------:R-:W-:Y:S01]  /*212e0*/  SHF.R.S32.HI R25, RZ, 0x1f, R0 ;  /* 0x0000001fff197819 */ /* 0x000fe20000011400 */
[C---:B------:R-:W-:Y:S01]  /*212f0*/  IMAD.WIDE.U32 R2, R7.reuse, UR4, RZ ;  /* 0x0000000407027c25 */ /* 0x040fe2000f8e00ff */
[----:B------:R-:W1:Y:S01]  /*21300*/  S2R R11, SR_TID.X ;  /* 0x00000000000b7919 */ /* 0x000e620000002100 */
[----:B-----5:R-:W-:Y:S01]  /*21310*/  SHF.R.S32.HI R26, RZ, 0x1f, R9 ;  /* 0x0000001fff1a7819 */ /* 0x020fe20000011409 */
[----:B------:R-:W3:Y:S01]  /*21320*/  LDC R12, c[0x0][0x2f4] ;  /* 0x0000bd00ff0c7b82 */ /* 0x000ee20000000800 */
[----:B------:R-:W-:-:S02]  /*21330*/  IMAD R4, R7, UR5, R4 ;  /* 0x0000000507047c24 */ /* 0x000fc4000f8e0204 */
        /* <DEDUP_REMOVED lines=36> */
[----:B--2---:R-:W-:-:S05]  /*21580*/  IADD3 R2, P0, R11, R2, RZ ;  /* 0x000000020b027210 */ /* 0x004fca0007f1e0ff */
[----:B-1----:R-:W-:-:S05]  /*21590*/  IMAD.X R3, RZ, RZ, R3, P0 ;  /* 0x000000ffff037224 */ /* 0x002fca00000e0603 */
        /* <DEDUP_REMOVED lines=17> */
.L_x_1803:
        /* <DEDUP_REMOVED lines=11> */
.L_x_1654:
        /* <DEDUP_REMOVED lines=11> */
.L_x_1655:
[----:B------:R2:W-:Y:S01]  /*21810*/  SYNCS.ARRIVE.TRANS64.A1T0 RZ, [R6+URZ+0x13270], RZ ;  /* 0x013270ff06ff79a7 */ /* 0x0005e2000810003f */
[----:B------:R-:W-:Y:S05]  /*21820*/  @!P3 BRA `(.L_x_1656) ;  /* 0x000000000004b947 */ /* 0x000fea0003800000 */
[----:B------:R-:W-:Y:S01]  /*21830*/  BPT.TRAP 0x1 ;  /* 0x000000040000795c */ /* 0x000fe20000300000 */
.L_x_1656:
[----:B------:R-:W3:Y:S01]  /*21840*/  SYNCS.PHASECHK.TRANS64.TRYWAIT P0, [R6+URZ+0x13240], R29 ;  /* 0x0132401d060075a7 */ /* 0x000ee2000800017f */
[----:B------:R-:W-:Y:S04]  /*21850*/  BSSY B0, `(.L_x_1657) ;  /* 0x0000002000007945 */ /* 0x000fe80003800000 */
[----:B---3--:R-:W-:Y:S05]  /*21860*/  @!P0 BRA `(.L_x_1658) ;  /* 0x0000004c00fc8947 */ /* 0x008fea0003800000 */
.L_x_1804:
[----:B------:R-:W-:Y:S05]  /*21870*/  BSYNC B0 ;  /* 0x0000000000007941 */ /* 0x000fea0003800000 */
.L_x_1657:
        /* <DEDUP_REMOVED lines=16> */
[----:B----4-:R-:W-:Y:S02]  /*21980*/  IMAD.SHL.U32 R19, R11, 0x10, RZ ;  /* 0x000000100b137824 */ /* 0x010fe400078e00ff */
[----:B------:R-:W-:Y:S01]  /*21990*/  IMAD.IADD R3, R3, 0x1, R7 ;  /* 0x0000000103037824 */ /* 0x000fe200078e0207 */
[----:B------:R-:W4:Y:S01]  /*219a0*/  LDC R11, c[0x0][0x2f4] ;  /* 0x0000bd00ff0b7b82 */ /* 0x000f220000000800 */
        /* <DEDUP_REMOVED lines=13> */
[----:B----4-:R-:W-:-:S02]  /*21a80*/  ISETP.GE.AND P2, PT, R19, R11, PT ;  /* 0x0000000b1300720c */ /* 0x010fc40003f46270 */
[----:B------:R-:W-:Y:S01]  /*21a90*/  IADD3.X R4, R9, UR7, R3, P0, !PT ;  /* 0x0000000709047c10 */ /* 0x000fe200087fe403 */
[----:B------:R-:W-:Y:S10]  /*21aa0*/  BRA.DIV UR4, `(.L_x_1659) ;  /* 0x0000004e04807947 */ /* 0x000ff4000b800000 */
        /* <DEDUP_REMOVED lines=22> */
.L_x_1816:
        /* <DEDUP_REMOVED lines=8> */
.L_x_1660:
        /* <DEDUP_REMOVED lines=11> */
.L_x_1661:
[----:B------:R-:W5:Y:S01]  /*21d40*/  LDL R0, [R1+0x50] ;  /* 0x0000500001007983 */ /* 0x000f620000100800 */
[----:B------:R0:W-:Y:S01]  /*21d50*/  SYNCS.ARRIVE.TRANS64.A1T0 RZ, [R6+URZ+0x13230], RZ ;  /* 0x013230ff06ff79a7 */ /* 0x0001e2000810003f */
[----:B-----5:R-:W-:-:S13]  /*21d60*/  ISETP.NE.AND P0, PT, R0, 0x3, PT ;  /* 0x000000030000780c */ /* 0x020fda0003f05270 */
[----:B0-----:R-:W-:Y:S05]  /*21d70*/  @!P0 BRA `(.L_x_1662) ;  /* 0x0000000000048947 */ /* 0x001fea0003800000 */
[----:B------:R-:W-:Y:S01]  /*21d80*/  BPT.TRAP 0x1 ;  /* 0x000000040000795c */ /* 0x000fe20000300000 */
.L_x_1662:
[----:B------:R-:W-:Y:S01]  /*21d90*/  LOP3.LUT R0, R22, 0x1, RZ, 0x3c, !PT ;  /* 0x0000000116007812 */ /* 0x000fe200078e3cff */
[----:B------:R-:W-:Y:S01]  /*21da0*/  IMAD R2, R21, 0x8, R18 ;  /* 0x0000000815027824 */ /* 0x000fe200078e0212 */
[----:B------:R-:W-:Y:S02]  /*21db0*/  BSSY B0, `(.L_x_1663) ;  /* 0x0000004000007945 */ /* 0x000fe40003800000 */
[----:B------:R-:W-:-:S04]  /*21dc0*/  SHF.L.U32 R0, R0, 0x1f, RZ ;  /* 0x0000001f00007819 */ /* 0x000fc800000006ff */
[----:B------:R-:W0:Y:S02]  /*21dd0*/  SYNCS.PHASECHK.TRANS64.TRYWAIT P2, [R2+URZ+0x13270], R0 ;  /* 0x01327000020075a7 */ /* 0x000e24000804017f */
[----:B0-----:R-:W-:Y:S05]  /*21de0*/  @!P2 BRA `(.L_x_1664) ;  /* 0x00000050000ca947 */ /* 0x001fea0003800000 */
.L_x_1817:
[----:B------:R-:W-:Y:S05]  /*21df0*/  BSYNC B0 ;  /* 0x0000000000007941 */ /* 0x000fea0003800000 */
.L_x_1663:
[----:B------:R-:W5:Y:S02]  /*21e00*/  LDL R3, [R1+0x68] ;  /* 0x0000680001037983 */ /* 0x000f640000100800 */
[----:B-----5:R-:W-:-:S13]  /*21e10*/  ISETP.NE.AND P2, PT, R3, 0x3, PT ;  /* 0x000000030300780c */ /* 0x020fda0003f45270 */
[----:B------:R-:W-:Y:S05]  /*21e20*/  @!P2 BRA `(.L_x_1665) ;  /* 0x000000000004a947 */ /* 0x000fea0003800000 */
[----:B------:R-:W-:Y:S01]  /*21e30*/  BPT.TRAP 0x1 ;  /* 0x000000040000795c */ /* 0x000fe20000300000 */
.L_x_1665:
[----:B------:R-:W-:Y:S01]  /*21e40*/  SHF.L.U32 R0, R22, 0x1f, RZ ;  /* 0x0000001f16007819 */ /* 0x000fe200000006ff */
[----:B------:R-:W-:-:S03]  /*21e50*/  IMAD R3, R21, 0x2800, RZ ;  /* 0x0000280015037824 */ /* 0x000fc600078e02ff */
[----:B------:R-:W0:Y:S02]  /*21e60*/  SYNCS.PHASECHK.TRANS64.TRYWAIT P2, [R2+URZ+0x13260], R0 ;  /* 0x01326000020075a7 */ /* 0x000e24000804017f */
[----:B0-----:R-:W-:Y:S05]  /*21e70*/  @!P2 BRA `(.L_x_1666) ;  /* 0x0000004c00fca947 */ /* 0x001fea0003800000 */
.L_x_1818:
        /* <DEDUP_REMOVED lines=47> */
.L_x_1667:
[----:B--2---:R2:W-:Y:S01]  /*22170*/  SYNCS.ARRIVE.TRANS64.A1T0 RZ, [R2+URZ+0x13250], RZ ;  /* 0x013250ff02ff79a7 */ /* 0x0045e2000810003f */
[----:B------:R-:W-:Y:S06]  /*22180*/  BAR.SYNC.DEFER_BLOCKING 0x2, 0x80 ;  /* 0x0082000000007b1d */ /* 0x000fec0000010000 */
[----:B------:R-:W-:Y:S05]  /*22190*/  @!P0 BRA `(.L_x_1668) ;  /* 0x0000000000048947 */ /* 0x000fea0003800000 */
[----:B------:R-:W-:Y:S01]  /*221a0*/  BPT.TRAP 0x1 ;  /* 0x000000040000795c */ /* 0x000fe20000300000 */
.L_x_1668:
[----:B------:R-:W3:Y:S01]  /*221b0*/  LDL R0, [R1+0x28] ;  /* 0x0000280001007983 */ /* 0x000ee20000100800 */
[----:B--2---:R-:W-:-:S03]  /*221c0*/  VIADD R2, R2, 0x13280 ;  /* 0x0001328002027836 */ /* 0x004fc60000000000 */
[----:B------:R2:W5:Y:S04]  /*221d0*/  LDL R21, [R1] ;  /* 0x0000000001157983 */ /* 0x0005680000100800 */
[----:B------:R2:W5:Y:S01]  /*221e0*/  LDL R22, [R1+0x10] ;  /* 0x0000100001167983 */ /* 0x0005620000100800 */
[----:B---3--:R-:W-:-:S04]  /*221f0*/  PRMT R2, R0, 0x654, R2 ;  /* 0x0000065400027816 */ /* 0x008fc80000000002 */
[----:B------:R2:W-:Y:S01]  /*22200*/  SYNCS.ARRIVE.TRANS64.RED.A1T0 RZ, [R2+URZ], RZ ;  /* 0x000000ff02ff79a7 */ /* 0x0005e2000810043f */
[----:B------:R-:W-:Y:S05]  /*22210*/  @P1 BRA `(.L_x_1669) ;  /* 0xffffffe800dc1947 */ /* 0x000fea000383ffff */
.L_x_1649:
        /* <DEDUP_REMOVED lines=19> */
.L_x_1671:
[----:B------:R-:W-:Y:S05]  /*22350*/  BSYNC B0 ;  /* 0x0000000000007941 */ /* 0x000fea0003800000 */
.L_x_1670:
[----:B------:R-:W-:Y:S05]  /*22360*/  @!P0 BRA `(.L_x_1672) ;  /* 0x0000000000048947 */ /* 0x000fea0003800000 */
[----:B------:R-:W-:Y:S01]  /*22370*/  BPT.TRAP 0x1 ;  /* 0x000000040000795c */ /* 0x000fe20000300000 */
.L_x_1672:
[----:B------:R-:W2:Y:S04]  /*22380*/  LDL R0, [R1+0x10] ;  /* 0x0000100001007983 */ /* 0x000ea80000100800 */
[----:B------:R-:W3:Y:S01]  /*22390*/  LDL R2, [R1] ;  /* 0x0000000001027983 */ /* 0x000ee20000100800 */
[----:B------:R-:W-:Y:S01]  /*223a0*/  BSSY B0, `(.L_x_1673) ;  /* 0x0000006000007945 */ /* 0x000fe20003800000 */
[----:B--2---:R-:W-:-:S04]  /*223b0*/  LOP3.LUT R0, R0, 0x1, RZ, 0x3c, !PT ;  /* 0x0000000100007812 */ /* 0x004fc800078e3cff */
[----:B------:R-:W-:Y:S01]  /*223c0*/  SHF.L.U32 R0, R0, 0x1f, RZ ;  /* 0x0000001f00007819 */ /* 0x000fe200000006ff */
[----:B---3--:R-:W-:-:S04]  /*223d0*/  IMAD R3, R2, 0x8, R18 ;  /* 0x0000000802037824 */ /* 0x008fc800078e0212 */
[----:B------:R-:W0:Y:S02]  /*223e0*/  SYNCS.PHASECHK.TRANS64.TRYWAIT P1, [R3+URZ+0x13270], R0 ;  /* 0x01327000030075a7 */ /* 0x000e24000802017f */
[----:B0-----:R-:W-:Y:S05]  /*223f0*/  @!P1 BRA `(.L_x_1674) ;  /* 0x0000004800b09947 */ /* 0x001fea0003800000 */
.L_x_1819:
[----:B------:R-:W-:Y:S05]  /*22400*/  BSYNC B0 ;  /* 0x0000000000007941 */ /* 0x000fea0003800000 */
.L_x_1673:
[----:B------:R-:W2:Y:S02]  /*22410*/  LDL R2, [R1+0x68] ;  /* 0x0000680001027983 */ /* 0x000ea40000100800 */
[----:B--2---:R-:W-:-:S13]  /*22420*/  ISETP.NE.AND P1, PT, R2, 0x3, PT ;  /* 0x000000030200780c */ /* 0x004fda0003f25270 */
[----:B------:R-:W-:Y:S05]  /*22430*/  @!P1 BRA `(.L_x_1675) ;  /* 0x0000000000049947 */ /* 0x000fea0003800000 */
[----:B------:R-:W-:Y:S01]  /*22440*/  BPT.TRAP 0x1 ;  /* 0x000000040000795c */ /* 0x000fe20000300000 */
.L_x_1675:
[----:B0-----:R-:W2:Y:S02]  /*22450*/  LDL R0, [R1+0x10] ;  /* 0x0000100001007983 */ /* 0x001ea40000100800 */
[----:B--2---:R-:W-:-:S04]  /*22460*/  SHF.L.U32 R0, R0, 0x1f, RZ ;  /* 0x0000001f00007819 */ /* 0x004fc800000006ff */
[----:B------:R-:W0:Y:S02]  /*22470*/  SYNCS.PHASECHK.TRANS64.TRYWAIT P1, [R3+URZ+0x13260], R0 ;  /* 0x01326000030075a7 */ /* 0x000e24000802017f */
[----:B0-----:R-:W-:Y:S05]  /*22480*/  @!P1 BRA `(.L_x_1676) ;  /* 0x0000004800a09947 */ /* 0x001fea0003800000 */
.L_x_1820:
[----:B------:R-:W2:Y:S04]  /*22490*/  LDL R12, [R1] ;  /* 0x00000000010c7983 */ /* 0x000ea80000100800 */
[----:B------:R-:W3:Y:S04]  /*224a0*/  LDL R4, [R1+0x38] ;  /* 0x0000380001047983 */ /* 0x000ee80000100800 */
[----:B------:R-:W4:Y:S04]  /*224b0*/  LDL R10, [R1+0x34] ;  /* 0x00003400010a7983 */ /* 0x000f280000100800 */
[----:B------:R-:W4:Y:S01]  /*224c0*/  LDL R13, [R1+0x68] ;  /* 0x00006800010d7983 */ /* 0x000f220000100800 */
[----:B------:R-:W-:Y:S05]  /*224d0*/  WARPSYNC.ALL ;  /* 0x0000000000007948 */ /* 0x000fea0003800000 */
[----:B--2---:R-:W-:-:S05]  /*224e0*/  IMAD R2, R12, 0x2800, RZ ;  /* 0x000028000c027824 */ /* 0x004fca00078e02ff */
[----:B---3--:R-:W-:-:S05]  /*224f0*/  LOP3.LUT R5, R2, R4, RZ, 0xfc, !PT ;  /* 0x0000000402057212 */ /* 0x008fca00078efcff */
[----:B0-----:R-:W-:-:S05]  /*22500*/  IMAD.IADD R0, R18, 0x1, R5 ;  /* 0x0000000112007824 */ /* 0x001fca00078e0205 */
[----:B------:R-:W0:Y:S01]  /*22510*/  LDSM.16.MT88.4 R4, [R0+0x6000] ;  /* 0x006000000004783b */ /* 0x000e220000004200 */
[----:B----4-:R-:W-:-:S05]  /*22520*/  LOP3.LUT R2, R2, R10, RZ, 0xfc, !PT ;  /* 0x0000000a02027212 */ /* 0x010fca00078efcff */
        /* <DEDUP_REMOVED lines=39> */
.L_x_1677:
[----:B--2---:R2:W-:Y:S01]  /*227a0*/  SYNCS.ARRIVE.TRANS64.A1T0 RZ, [R3+URZ+0x13250], RZ ;  /* 0x013250ff03ff79a7 */ /* 0x0045e2000810003f */
[----:B------:R-:W-:Y:S06]  /*227b0*/  BAR.SYNC.DEFER_BLOCKING 0x2, 0x80 ;  /* 0x0082000000007b1d */ /* 0x000fec0000010000 */
[----:B------:R-:W-:Y:S05]  /*227c0*/  @!P0 BRA `(.L_x_1678) ;  /* 0x0000000000048947 */ /* 0x000fea0003800000 */
[----:B------:R-:W-:Y:S01]  /*227d0*/  BPT.TRAP 0x1 ;  /* 0x000000040000795c */ /* 0x000fe20000300000 */
.L_x_1678:
[----:B------:R-:W3:Y:S04]  /*227e0*/  LDL R0, [R1+0x28] ;  /* 0x0000280001007983 */ /* 0x000ee80000100800 */
[----:B------:R-:W4:Y:S01]  /*227f0*/  LDL.LU R4, [R1+0x10] ;  /* 0x0000100001047983 */ /* 0x000f220000300800 */
[----:B--2---:R-:W-:-:S05]  /*22800*/  VIADD R3, R3, 0x13280 ;  /* 0x0001328003037836 */ /* 0x004fca0000000000 */
[----:B---3--:R-:W-:Y:S01]  /*22810*/  PRMT R3, R0, 0x654, R3 ;  /* 0x0000065400037816 */ /* 0x008fe20000000003 */
[----:B------:R-:W-:-:S03]  /*22820*/  VIADD R0, R12, 0x1 ;  /* 0x000000010c007836 */ /* 0x000fc60000000000 */
[----:B------:R2:W-:Y:S02]  /*22830*/  SYNCS.ARRIVE.TRANS64.RED.A1T0 RZ, [R3+URZ], RZ ;  /* 0x000000ff03ff79a7 */ /* 0x0005e4000810043f */
[----:B------:R-:W-:-:S04]  /*22840*/  ISETP.NE.AND P0, PT, R0, 0x2, PT ;  /* 0x000000020000780c */ /* 0x000fc80003f05270 */
[----:B0-----:R-:W-:Y:S02]  /*22850*/  SEL R2, RZ, 0x1, P0 ;  /* 0x00000001ff027807 */ /* 0x001fe40000000000 */
[----:B------:R-:W-:Y:S02]  /*22860*/  SEL R0, R0, RZ, P0 ;  /* 0x000000ff00007207 */ /* 0x000fe40000000000 */
[----:B----4-:R-:W-:-:S03]  /*22870*/  LOP3.LUT R4, R4, R2, RZ, 0x3c, !PT ;  /* 0x0000000204047212 */ /* 0x010fc600078e3cff */
[----:B------:R2:W-:Y:S04]  /*22880*/  STL [R1], R0 ;  /* 0x0000000001007387 */ /* 0x0005e80000100800 */
[----:B------:R2:W-:Y:S02]  /*22890*/  STL [R1+0x10], R4 ;  /* 0x0000100401007387 */ /* 0x0005e40000100800 */
.L_x_1619:
[----:B------:R-:W-:-:S13]  /*228a0*/  LOP3.LUT P0, RZ, R16, 0x10, RZ, 0xc0, !PT ;  /* 0x0000001010ff7812 */ /* 0x000fda000780c0ff */
[----:B------:R-:W-:Y:S05]  /*228b0*/  @!P0 BRA `(.L_x_1679) ;  /* 0x0000000000288947 */ /* 0x000fea0003800000 */
[----:B------:R-:W-:Y:S05]  /*228c0*/  WARPSYNC.ALL ;  /* 0x0000000000007948 */ /* 0x000fea0003800000 */
[----:B------:R-:W2:Y:S08]  /*228d0*/  S2UR UR4, SR_CgaCtaId ;  /* 0x00000000000479c3 */ /* 0x000eb00000008800 */
[----:B------:R-:W-:Y:S01]  /*228e0*/  BAR.SYNC.DEFER_BLOCKING 0x5, 0x200 ;  /* 0x0148000000007b1d */ /* 0x000fe20000010000 */
[----:B------:R-:W-:Y:S01]  /*228f0*/  MOV R18, 0x400 ;  /* 0x0000040000127802 */ /* 0x000fe20000000f00 */
[----:B--2---:R-:W-:-:S05]  /*22900*/  IMAD.U32 R0, RZ, RZ, UR4 ;  /* 0x00000004ff007e24 */ /* 0x004fca000f8e00ff */
[----:B------:R-:W-:Y:S01]  /*22910*/  LEA R18, R0, R18, 0x18 ;  /* 0x0000001200127211 */ /* 0x000fe200078ec0ff */
[----:B------:R0:W-:Y:S04]  /*22920*/  STL [R1+0x28], R0 ;  /* 0x0000280001007387 */ /* 0x0001e80000100800 */
[----:B------:R0:W2:Y:S01]  /*22930*/  LDS.128 R24, [R18+0x132d0] ;  /* 0x0132d00012187984 */ /* 0x0000a20000000c00 */
[----:B------:R-:W-:Y:S06]  /*22940*/  BAR.ARV 0x4, 0x200 ;  /* 0x0108000000007b1d */ /* 0x000fec0000002000 */
[----:B------:R-:W-:Y:S05]  /*22950*/  BRA `(.L_x_1680) ;  /* 0x0000000c00e47947 */ /* 0x000fea0003800000 */
.L_x_1679:
[----:B--2---:R-:W0:Y:S01]  /*22960*/  S2R R0, SR_TID.X ;  /* 0x0000000000007919 */ /* 0x004e220000002100 */
[----:B------:R-:W-:Y:S01]  /*22970*/  UMOV UR4, 0xffffffff ;  /* 0xffffffff00047882 */ /* 0x000fe20000000000 */
[----:B0-----:R-:W-:-:S04]  /*22980*/  LOP3.LUT R9, R0, 0x1f, RZ, 0xc0, !PT ;  /* 0x0000001f00097812 */ /* 0x001fc800078ec0ff */
[----:B------:R-:W-:Y:S01]  /*22990*/  ISETP.NE.AND P0, PT, R9, 0x1f, PT ;  /* 0x0000001f0900780c */ /* 0x000fe20003f05270 */
[----:B------:R-:W-:-:S12]  /*229a0*/  BRA.DIV UR4, `(.L_x_1681) ;  /* 0x00000046046c7947 */ /* 0x000fd8000b800000 */
[----:B------:R-:W-:Y:S01]  /*229b0*/  IMAD.IADD R0, R27, 0x1, R9 ;  /* 0x000000011b007824 */ /* 0x000fe200078e0209 */
[----:B------:R-:W-:-:S04]  /*229c0*/  ULDC UR4, c[0x0][0xc3c] ;  /* 0x00030f0000047ab9 */ /* 0x000fc80000000800 */
[----:B------:R-:W-:-:S13]  /*229d0*/  ISETP.GE.OR P1, PT, R0, UR4, !P0 ;  /* 0x0000000400007c0c */ /* 0x000fda000c726670 */
[----:B------:R-:W0:Y:S08]  /*229e0*/  @!P1 LDC.64 R2, c[0x0][0xc80] ;  /* 0x00032000ff029b82 */ /* 0x000e300000000a00 */
[----:B------:R-:W2:Y:S01]  /*229f0*/  @!P1 LDC.64 R4, c[0x0][0xc78] ;  /* 0x00031e00ff049b82 */ /* 0x000ea20000000a00 */
[----:B0-----:R-:W-:-:S05]  /*22a00*/  @!P1 IMAD.WIDE R2, R0, 0x4, R2 ;  /* 0x0000000400029825 */ /* 0x001fca00078e0202 */
[----:B------:R2:W3:Y:S02]  /*22a10*/  @!P1 LDG.E R7, desc[UR40][R2.64] ;  /* 0x0000002802079981 */ /* 0x0004e4000c1e1900 */
[----:B--2---:R-:W-:-:S06]  /*22a20*/  @!P1 IMAD.WIDE R2, R0, 0x4, R4 ;  /* 0x0000000400029825 */ /* 0x004fcc00078e0204 */
[----:B------:R-:W2:Y:S01]  /*22a30*/  @!P1 LDG.E R2, desc[UR40][R2.64] ;  /* 0x0000002802029981 */ /* 0x000ea2000c1e1900 */
[----:B------:R-:W-:Y:S01]  /*22a40*/  IMAD.MOV.U32 R25, RZ, RZ, RZ ;  /* 0x000000ffff197224 */ /* 0x000fe200078e00ff */
[C---:B------:R-:W-:Y:S01]  /*22a50*/  ISETP.GE.U32.AND P2, PT, R9.reuse, 0x2, PT ;  /* 0x000000020900780c */ /* 0x040fe20003f46070 */
[----:B------:R-:W-:Y:S01]  /*22a60*/  IMAD.MOV.U32 R5, RZ, RZ, RZ ;  /* 0x000000ffff057224 */ /* 0x000fe200078e00ff */
[C---:B------:R-:W-:Y:S01]  /*22a70*/  ISETP.GE.U32.AND P3, PT, R9.reuse, 0x4, PT ;  /* 0x000000040900780c */ /* 0x040fe20003f66070 */
[----:B------:R-:W-:Y:S01]  /*22a80*/  SHFL.IDX PT, R0, R24, RZ, 0x1f ;  /* 0x00001fff18007589 */ /* 0x000fe200000e0000 */
[C---:B------:R-:W-:Y:S02]  /*22a90*/  ISETP.GE.U32.AND P4, PT, R9.reuse, 0x8, PT ;  /* 0x000000080900780c */ /* 0x040fe40003f86070 */
[----:B------:R-:W-:Y:S01]  /*22aa0*/  ISETP.GE.U32.AND P5, PT, R9, 0x10, PT ;  /* 0x000000100900780c */ /* 0x000fe20003fa6070 */
[----:B------:R0:W-:Y:S02]  /*22ab0*/  SHFL.IDX PT, R6, R24, 0x1, 0x1f ;  /* 0x00201f0018067f89 */ /* 0x0001e400000e0000 */
[----:B0-----:R-:W-:-:S02]  /*22ac0*/  IMAD.MOV.U32 R24, RZ, RZ, RZ ;  /* 0x000000ffff187224 */ /* 0x001fc400078e00ff */
[----:B---3--:R-:W-:Y:S02]  /*22ad0*/  @!P1 IMAD.MOV.U32 R25, RZ, RZ, R7 ;  /* 0x000000ffff199224 */ /* 0x008fe400078e0007 */
[----:B--2---:R-:W-:Y:S01]  /*22ae0*/  @!P1 IMAD.MOV.U32 R5, RZ, RZ, R2 ;  /* 0x000000ffff059224 */ /* 0x004fe200078e0002 */
[----:B------:R-:W-:-:S03]  /*22af0*/  ISETP.NE.AND P1, PT, R9, RZ, PT ;  /* 0x000000ff0900720c */ /* 0x000fc60003f25270 */
[----:B------:R-:W-:-:S05]  /*22b00*/  IMAD R2, R5, R25, RZ ;  /* 0x0000001905027224 */ /* 0x000fca00078e02ff */
        /* <DEDUP_REMOVED lines=15> */
[----:B------:R0:W2:Y:S02]  /*22c00*/  SHFL.IDX PT, R3, R2, 0x1f, 0x1f ;  /* 0x03e01f0002037f89 */ /* 0x0000a400000e0000 */
.L_x_1830:
[----:B------:R-:W-:Y:S02]  /*22c10*/  ULDC UR4, c[0x0][0xc38] ;  /* 0x00030e0000047ab9 */ /* 0x000fe40000000800 */
[----:B------:R-:W-:-:S04]  /*22c20*/  IMAD.U32 R7, RZ, RZ, UR4 ;  /* 0x00000004ff077e24 */ /* 0x000fc8000f8e00ff */
[----:B--2---:R-:W-:-:S04]  /*22c30*/  IMAD R3, R3, R7, RZ ;  /* 0x0000000703037224 */ /* 0x004fc800078e02ff */
[----:B------:R-:W-:-:S05]  /*22c40*/  IMAD.IADD R4, R6, 0x1, R3 ;  /* 0x0000000106047824 */ /* 0x000fca00078e0203 */
[----:B------:R-:W-:-:S13]  /*22c50*/  ISETP.GT.AND P6, PT, R4, R0, PT ;  /* 0x000000000400720c */ /* 0x000fda0003fc4270 */
[----:B------:R-:W-:Y:S05]  /*22c60*/  @P6 BRA `(.L_x_1682) ;  /* 0x0000000000a46947 */ /* 0x000fea0003800000 */
.L_x_1685:
[----:B0-----:R-:W0:Y:S01]  /*22c70*/  LDC R2, c[0x0][0xc3c] ;  /* 0x00030f00ff027b82 */ /* 0x001e220000000800 */
[----:B------:R-:W-:-:S05]  /*22c80*/  VIADD R27, R27, 0x1f ;  /* 0x0000001f1b1b7836 */ /* 0x000fca0000000000 */
[----:B0-----:R-:W-:-:S13]  /*22c90*/  ISETP.GE.AND P6, PT, R27, R2, PT ;  /* 0x000000021b00720c */ /* 0x001fda0003fc6270 */
[----:B------:R-:W-:Y:S05]  /*22ca0*/  @P6 BRA `(.L_x_1683) ;  /* 0x0000000800c46947 */ /* 0x000fea0003800000 */
[----:B------:R-:W0:Y:S01]  /*22cb0*/  S2R R3, SR_TID.X ;  /* 0x0000000000037919 */ /* 0x000e220000002100 */
[----:B------:R-:W-:Y:S01]  /*22cc0*/  IMAD.MOV.U32 R25, RZ, RZ, RZ ;  /* 0x000000ffff197224 */ /* 0x000fe200078e00ff */
[----:B0-----:R-:W-:-:S05]  /*22cd0*/  LOP3.LUT R3, R3, 0x1f, RZ, 0xc0, !PT ;  /* 0x0000001f03037812 */ /* 0x001fca00078ec0ff */
[----:B------:R-:W-:-:S05]  /*22ce0*/  IMAD.IADD R5, R27, 0x1, R3 ;  /* 0x000000011b057824 */ /* 0x000fca00078e0203 */
[----:B------:R-:W-:-:S13]  /*22cf0*/  ISETP.GE.OR P6, PT, R5, R2, !P0 ;  /* 0x000000020500720c */ /* 0x000fda00047c6670 */
[----:B------:R-:W0:Y:S02]  /*22d00*/  @!P6 LDC.64 R2, c[0x0][0xc80] ;  /* 0x00032000ff02eb82 */ /* 0x000e240000000a00 */
[----:B0-----:R-:W-:-:S05]  /*22d10*/  @!P6 IMAD.WIDE R2, R5, 0x4, R2 ;  /* 0x000000040502e825 */ /* 0x001fca00078e0202 */
[----:B------:R0:W2:Y:S02]  /*22d20*/  @!P6 LDG.E R25, desc[UR40][R2.64] ;  /* 0x000000280219e981 */ /* 0x0000a4000c1e1900 */
[----:B0-----:R-:W0:Y:S02]  /*22d30*/  @!P6 LDC.64 R2, c[0x0][0xc78] ;  /* 0x00031e00ff02eb82 */ /* 0x001e240000000a00 */
[----:B0-----:R-:W-:-:S04]  /*22d40*/  @!P6 IMAD.WIDE R2, R5, 0x4, R2 ;  /* 0x000000040502e825 */ /* 0x001fc800078e0202 */
[----:B------:R-:W-:-:S06]  /*22d50*/  IMAD.MOV.U32 R5, RZ, RZ, RZ ;  /* 0x000000ffff057224 */ /* 0x000fcc00078e00ff */
        /* <DEDUP_REMOVED lines=20> */
.L_x_1838:
[----:B------:R-:W-:Y:S02]  /*22ea0*/  ULDC UR4, c[0x0][0xc38] ;  /* 0x00030e0000047ab9 */ /* 0x000fe40000000800 */
[----:B------:R-:W-:-:S04]  /*22eb0*/  IMAD.U32 R7, RZ, RZ, UR4 ;  /* 0x00000004ff077e24 */ /* 0x000fc8000f8e00ff */
[----:B--2---:R-:W-:-:S04]  /*22ec0*/  IMAD R3, R3, R7, RZ ;  /* 0x0000000703037224 */ /* 0x004fc800078e02ff */
[----:B------:R-:W-:-:S05]  /*22ed0*/  IMAD.IADD R4, R3, 0x1, R4 ;  /* 0x0000000103047824 */ /* 0x000fca00078e0204 */
[----:B------:R-:W-:-:S13]  /*22ee0*/  ISETP.GT.AND P6, PT, R4, R0, PT ;  /* 0x000000000400720c */ /* 0x000fda0003fc4270 */
[----:B------:R-:W-:Y:S05]  /*22ef0*/  @!P6 BRA `(.L_x_1685) ;  /* 0xfffffffc005ce947 */ /* 0x000fea000383ffff */
.L_x_1682:
[----:B------:R-:W-:Y:S01]  /*22f00*/  IMAD.IADD R4, R4, 0x1, -R3 ;  /* 0x0000000104047824 */ /* 0x000fe200078e0a03 */
[----:B------:R-:W-:-:S03]  /*22f10*/  UMOV UR4, 0xffffffff ;  /* 0xffffffff00047882 */ /* 0x000fc60000000000 */
[----:B------:R-:W-:-:S05]  /*22f20*/  IMAD R3, R2, R7, R4 ;  /* 0x0000000702037224 */ /* 0x000fca00078e0204 */
[----:B------:R-:W-:Y:S01]  /*22f30*/  ISETP.GT.AND P6, PT, R3, R0, PT ;  /* 0x000000000300720c */ /* 0x000fe20003fc4270 */
[----:B------:R-:W-:-:S12]  /*22f40*/  BRA.DIV UR4, `(.L_x_1686) ;  /* 0x0000004a04307947 */ /* 0x000fd8000b800000 */
[----:B------:R-:W-:-:S04]  /*22f50*/  VOTE.ANY R3, PT, !P6 ;  /* 0x0000000000037806 */ /* 0x000fc800070e0100 */
[----:B------:R-:W2:Y:S02]  /*22f60*/  POPC R6, R3 ;  /* 0x0000000300067309 */ /* 0x000ea40000000000 */
[----:B--2---:R2:W3:Y:S01]  /*22f70*/  SHFL.IDX PT, R25, R25, R6, 0x1f ;  /* 0x00001f0619197589 */ /* 0x0044e200000e0000 */
[----:B------:R-:W-:-:S03]  /*22f80*/  IMAD.IADD R27, R6, 0x1, R27 ;  /* 0x00000001061b7824 */ /* 0x000fc600078e021b */
[----:B------:R2:W4:Y:S04]  /*22f90*/  SHFL.IDX PT, R5, R5, R6, 0x1f ;  /* 0x00001f0605057589 */ /* 0x00052800000e0000 */
.L_x_1843:
[----:B------:R-:W-:-:S13]  /*22fa0*/  ISETP.NE.AND P0, PT, R3, RZ, PT ;  /* 0x000000ff0300720c */ /* 0x000fda0003f05270 */
[----:B------:R-:W-:Y:S05]  /*22fb0*/  @!P0 BRA `(.L_x_1687) ;  /* 0x0000000000108947 */ /* 0x000fea0003800000 */
[----:B------:R-:W-:Y:S01]  /*22fc0*/  UMOV UR4, 0xffffffff ;  /* 0xffffffff00047882 */ /* 0x000fe20000000000 */
[----:B--2---:R-:W-:Y:S02]  /*22fd0*/  VIADD R6, R6, 0xffffffff ;  /* 0xffffffff06067836 */ /* 0x004fe40000000000 */
[----:B------:R-:W-:Y:S05]  /*22fe0*/  BRA.DIV UR4, `(.L_x_1688) ;  /* 0x0000004a04687947 */ /* 0x000fea000b800000 */
[----:B------:R2:W0:Y:S02]  /*22ff0*/  SHFL.IDX PT, R24, R2, R6, 0x1f ;  /* 0x00001f0602187589 */ /* 0x00042400000e0000 */
.L_x_1687:
[----:B----4-:R-:W-:Y:S01]  /*23000*/  ISETP.NE.AND P0, PT, R5, 0x1, PT ;  /* 0x000000010500780c */ /* 0x010fe20003f05270 */
[----:B0-----:R-:W-:-:S04]  /*23010*/  IMAD R24, R24, R7, R4 ;  /* 0x0000000718187224 */ /* 0x001fc800078e0204 */
[----:B------:R-:W-:-:S08]  /*23020*/  IMAD.IADD R0, R0, 0x1, -R24 ;  /* 0x0000000100007824 */ /* 0x000fd000078e0a18 */
[----:B------:R-:W-:Y:S05]  /*23030*/  @!P0 BRA `(.L_x_1689) ;  /* 0x0000000000e08947 */ /* 0x000fea0003800000 */
[----:B---3--:R-:W-:-:S04]  /*23040*/  IABS R4, R25 ;  /* 0x0000001900047213 */ /* 0x008fc80000000000 */
[----:B--2---:R-:W0:Y:S08]  /*23050*/  I2F.RP R6, R4 ;  /* 0x0000000400067306 */ /* 0x004e300000209400 */
        /* <DEDUP_REMOVED lines=17> */
[----:B------:R-:W-:-:S04]  /*23170*/  IABS R4, R5 ;  /* 0x0000000500047213 */ /* 0x000fc80000000000 */
[----:B------:R-:W0:Y:S07]  /*23180*/  I2F.RP R2, R4 ;  /* 0x0000000400027306 */ /* 0x000e2e0000209400 */
[----:B------:R-:W-:Y:S01]  /*23190*/  @P0 VIADD R7, R7, 0x1 ;  /* 0x0000000107070836 */ /* 0x000fe20000000000 */
[----:B0-----:R-:W0:Y:S02]  /*231a0*/  MUFU.RCP R2, R2 ;  /* 0x0000000200027308 */ /* 0x001e240000001000 */
[----:B0-----:R-:W-:-:S06]  /*231b0*/  VIADD R2, R2, 0xffffffe ;  /* 0x0ffffffe02027836 */ /* 0x001fcc0000000000 */
[----:B------:R-:W0:Y:S02]  /*231c0*/  F2I.FTZ.U32.TRUNC.NTZ R3, R2 ;  /* 0x0000000200037305 */ /* 0x000e24000021f000 */
[----:B0-----:R-:W-:-:S04]  /*231d0*/  IMAD.MOV R2, RZ, RZ, -R3 ;  /* 0x000000ffff027224 */ /* 0x001fc800078e0a03 */
[----:B------:R-:W-:Y:S02]  /*231e0*/  IMAD R6, R2, R4, RZ ;  /* 0x0000000402067224 */ /* 0x000fe400078e02ff */
[----:B------:R-:W-:-:S04]  /*231f0*/  IMAD.MOV.U32 R2, RZ, RZ, RZ ;  /* 0x000000ffff027224 */ /* 0x000fc800078e00ff */
[----:B------:R-:W-:Y:S01]  /*23200*/  IMAD.HI.U32 R6, R3, R6, R2 ;  /* 0x0000000603067227 */ /* 0x000fe200078e0002 */
[----:B------:R-:W-:-:S03]  /*23210*/  LOP3.LUT R2, R0, R25, RZ, 0x3c, !PT ;  /* 0x0000001900027212 */ /* 0x000fc600078e3cff */
[----:B------:R-:W-:Y:S01]  /*23220*/  IMAD.MOV.U32 R3, RZ, RZ, R7 ;  /* 0x000000ffff037224 */ /* 0x000fe200078e0007 */
[----:B------:R-:W-:Y:S02]  /*23230*/  ISETP.GE.AND P2, PT, R2, RZ, PT ;  /* 0x000000ff0200720c */ /* 0x000fe40003f46270 */
[----:B------:R-:W-:-:S05]  /*23240*/  IABS R7, R5 ;  /* 0x0000000500077213 */ /* 0x000fca0000000000 */
[----:B------:R-:W-:-:S06]  /*23250*/  IMAD.MOV R7, RZ, RZ, -R7 ;  /* 0x000000ffff077224 */ /* 0x000fcc00078e0a07 */
[----:B------:R-:W-:Y:S01]  /*23260*/  @!P2 IMAD.MOV R3, RZ, RZ, -R3 ;  /* 0x000000ffff03a224 */ /* 0x000fe200078e0a03 */
[----:B------:R-:W-:-:S04]  /*23270*/  @!P1 LOP3.LUT R3, RZ, R25, RZ, 0x33, !PT ;  /* 0x00000019ff039212 */ /* 0x000fc800078e33ff */
[----:B------:R-:W-:-:S05]  /*23280*/  IABS R2, R3 ;  /* 0x0000000300027213 */ /* 0x000fca0000000000 */
[----:B------:R-:W-:-:S04]  /*23290*/  IMAD.HI.U32 R6, R6, R2, RZ ;  /* 0x0000000206067227 */ /* 0x000fc800078e00ff */
[----:B------:R-:W-:-:S05]  /*232a0*/  IMAD R2, R6, R7, R2 ;  /* 0x0000000706027224 */ /* 0x000fca00078e0202 */
[----:B------:R-:W-:-:S13]  /*232b0*/  ISETP.GT.U32.AND P1, PT, R4, R2, PT ;  /* 0x000000020400720c */ /* 0x000fda0003f24070 */
[----:B------:R-:W-:Y:S02]  /*232c0*/  @!P1 IMAD.IADD R2, R2, 0x1, -R4 ;  /* 0x0000000102029824 */ /* 0x000fe400078e0a04 */
[----:B------:R-:W-:Y:S01]  /*232d0*/  @!P1 VIADD R6, R6, 0x1 ;  /* 0x0000000106069836 */ /* 0x000fe20000000000 */
[----:B------:R-:W-:Y:S02]  /*232e0*/  ISETP.NE.AND P1, PT, R5, RZ, PT ;  /* 0x000000ff0500720c */ /* 0x000fe40003f25270 */
[----:B------:R-:W-:Y:S01]  /*232f0*/  ISETP.GE.U32.AND P0, PT, R2, R4, PT ;  /* 0x000000040200720c */ /* 0x000fe20003f06070 */
[----:B------:R-:W-:-:S04]  /*23300*/  IMAD.MOV R2, RZ, RZ, -R3 ;  /* 0x000000ffff027224 */ /* 0x000fc800078e0a03 */
[----:B------:R-:W-:Y:S01]  /*23310*/  IMAD R0, R25, R2, R0 ;  /* 0x0000000219007224 */ /* 0x000fe200078e0200 */
[----:B------:R-:W-:-:S04]  /*23320*/  LOP3.LUT R2, R3, R5, RZ, 0x3c, !PT ;  /* 0x0000000503027212 */ /* 0x000fc800078e3cff */
[----:B------:R-:W-:-:S03]  /*23330*/  ISETP.GE.AND P2, PT, R2, RZ, PT ;  /* 0x000000ff0200720c */ /* 0x000fc60003f46270 */
[----:B------:R-:W-:-:S10]  /*23340*/  @P0 VIADD R6, R6, 0x1 ;  /* 0x0000000106060836 */ /* 0x000fd40000000000 */
[----:B------:R-:W-:Y:S01]  /*23350*/  @!P2 IMAD.MOV R6, RZ, RZ, -R6 ;  /* 0x000000ffff06a224 */ /* 0x000fe200078e0a06 */
[----:B------:R-:W-:-:S05]  /*23360*/  @!P1 LOP3.LUT R6, RZ, R5, RZ, 0x33, !PT ;  /* 0x00000005ff069212 */ /* 0x000fca00078e33ff */
[----:B------:R-:W-:-:S04]  /*23370*/  IMAD.MOV R2, RZ, RZ, -R6 ;  /* 0x000000ffff027224 */ /* 0x000fc800078e0a06 */
[C---:B------:R-:W-:Y:S02]  /*23380*/  IMAD R2, R5.reuse, R2, R3 ;  /* 0x0000000205027224 */ /* 0x040fe400078e0203 */
[----:B------:R-:W-:-:S04]  /*23390*/  IMAD R5, R5, 0x1000000, R6 ;  /* 0x0100000005057824 */ /* 0x000fc800078e0206 */
[----:B------:R-:W-:Y:S01]  /*233a0*/  IMAD R26, R2, 0x10000, R5 ;  /* 0x00010000021a7824 */ /* 0x000fe200078e0205 */
[----:B------:R-:W-:Y:S06]  /*233b0*/  BRA `(.L_x_1690) ;  /* 0x0000000000f47947 */ /* 0x000fec0003800000 */
.L_x_1689:
[----:B--2---:R-:W0:Y:S02]  /*233c0*/  LDC.64 R2, c[0x0][0xc90] ;  /* 0x00032400ff027b82 */ /* 0x004e240000000a00 */
[----:B0-----:R-:W-:-:S05]  /*233d0*/  IMAD.WIDE R2, R27, 0x4, R2 ;  /* 0x000000041b027825 */ /* 0x001fca00078e0202 */
[----:B------:R-:W3:Y:S02]  /*233e0*/  LDG.E R5, desc[UR40][R2.64] ;  /* 0x0000002802057981 */ /* 0x000ee4000c1e1900 */
[----:B---3--:R-:W-:-:S05]  /*233f0*/  IMAD R4, R25, R5, RZ ;  /* 0x0000000519047224 */ /* 0x008fca00078e02ff */
[----:B------:R-:W-:-:S04]  /*23400*/  IABS R6, R4 ;  /* 0x0000000400067213 */ /* 0x000fc80000000000 */
[----:B------:R-:W0:Y:S08]  /*23410*/  I2F.RP R2, R6 ;  /* 0x0000000600027306 */ /* 0x000e300000209400 */
        /* <DEDUP_REMOVED lines=26> */
[----:B------:R-:W-:-:S04]  /*235c0*/  VIADDMNMX R5, R3, R7, R5, PT ;  /* 0x0000000703057246 */ /* 0x000fc80003800105 */
        /* <DEDUP_REMOVED lines=26> */
[----:B------:R-:W-:Y:S02]  /*23770*/  IMAD R26, R2, R5, R3 ;  /* 0x00000005021a7224 */ /* 0x000fe400078e0203 */
[----:B------:R-:W-:-:S07]  /*23780*/  IMAD.MOV.U32 R0, RZ, RZ, R2 ;  /* 0x000000ffff007224 */ /* 0x000fce00078e0002 */
.L_x_1690:
[----:B------:R-:W-:-:S05]  /*23790*/  LOP3.LUT R0, RZ, R0, RZ, 0x33, !PT ;  /* 0x00000000ff007212 */ /* 0x000fca00078e33ff */
[----:B------:R-:W-:Y:S01]  /*237a0*/  IMAD.IADD R25, R25, 0x1, R0 ;  /* 0x0000000119197824 */ /* 0x000fe200078e0200 */
[----:B------:R-:W-:Y:S06]  /*237b0*/  BRA `(.L_x_1691) ;  /* 0x00000000001c7947 */ /* 0x000fec0003800000 */
.L_x_1683:
[----:B------:R-:W-:Y:S01]  /*237c0*/  UMOV UR4, URZ ;  /* 0x0000003f00047c82 */ /* 0x000fe20008000000 */
[----:B------:R-:W-:Y:S01]  /*237d0*/  UMOV UR5, URZ ;  /* 0x0000003f00057c82 */ /* 0x000fe20008000000 */
[----:B------:R-:W-:Y:S01]  /*237e0*/  ULDC UR6, c[0x0][0xc3c] ;  /* 0x00030f0000067ab9 */ /* 0x000fe20000000800 */
[----:B------:R-:W-:Y:S02]  /*237f0*/  IMAD.MOV.U32 R24, RZ, RZ, R0 ;  /* 0x000000ffff187224 */ /* 0x000fe400078e0000 */
[----:B------:R-:W-:Y:S02]  /*23800*/  IMAD.U32 R25, RZ, RZ, UR4 ;  /* 0x00000004ff197e24 */ /* 0x000fe4000f8e00ff */
[----:B------:R-:W-:Y:S02]  /*23810*/  IMAD.U32 R26, RZ, RZ, UR5 ;  /* 0x00000005ff1a7e24 */ /* 0x000fe4000f8e00ff */
[----:B------:R-:W-:-:S07]  /*23820*/  IMAD.U32 R27, RZ, RZ, UR6 ;  /* 0x00000006ff1b7e24 */ /* 0x000fce000f8e00ff */
.L_x_1691:
[----:B------:R3:W2:Y:S01]  /*23830*/  LDL R2, [R1+0x28] ;  /* 0x0000280001027983 */ /* 0x0006a20000100800 */
[----:B------:R-:W0:Y:S01]  /*23840*/  S2R R0, SR_TID.X ;  /* 0x0000000000007919 */ /* 0x000e220000002100 */
[----:B------:R-:W-:Y:S05]  /*23850*/  WARPSYNC.ALL ;  /* 0x0000000000007948 */ /* 0x000fea0003800000 */
[----:B0-----:R-:W-:Y:S01]  /*23860*/  LOP3.LUT R0, R0, 0x1f, RZ, 0xc0, !PT ;  /* 0x0000001f00007812 */ /* 0x001fe200078ec0ff */
[----:B------:R-:W-:Y:S03]  /*23870*/  BAR.SYNC.DEFER_BLOCKING 0x4, 0x200 ;  /* 0x0108000000007b1d */ /* 0x000fe60000010000 */
[----:B------:R-:W-:-:S13]  /*23880*/  ISETP.NE.AND P0, PT, R0, RZ, PT ;  /* 0x000000ff0000720c */ /* 0x000fda0003f05270 */
[----:B------:R-:W-:Y:S01]  /*23890*/  @!P0 MOV R0, 0x400 ;  /* 0x0000040000008802 */ /* 0x000fe20000000f00 */
[----:B--2---:R-:W0:Y:S03]  /*238a0*/  @!P0 S2R R2, SR_CgaCtaId ;  /* 0x0000000000028919 */ /* 0x004e260000008800 */
[----:B0-----:R-:W-:Y:S01]  /*238b0*/  @!P0 LEA R18, R2, R0, 0x18 ;  /* 0x0000000002128211 */ /* 0x001fe200078ec0ff */
[----:B------:R3:W-:Y:S04]  /*238c0*/  @!P0 STL [R1+0x28], R2 ;  /* 0x0000280201008387 */ /* 0x0007e80000100800 */
[----:B------:R3:W-:Y:S01]  /*238d0*/  @!P0 STS.128 [R18+0x132d0], R24 ;  /* 0x0132d01812008388 */ /* 0x0007e20000000c00 */
[----:B------:R-:W-:Y:S06]  /*238e0*/  BAR.ARV 0x5, 0x200 ;  /* 0x0148000000007b1d */ /* 0x000fec0000002000 */
.L_x_1680:
[----:B------:R-:W-:Y:S02]  /*238f0*/  ULDC UR4, c[0x0][0xc3c] ;  /* 0x00030f0000047ab9 */ /* 0x000fe40000000800 */
[----:B--2---:R-:W-:-:S13]  /*23900*/  ISETP.GE.AND P0, PT, R27, UR4, PT ;  /* 0x000000041b007c0c */ /* 0x004fda000bf06270 */
[----:B------:R-:W-:Y:S05]  /*23910*/  @!P0 BRA `(.L_x_1692) ;  /* 0xffffff8c00948947 */ /* 0x000fea000383ffff */
[----:B------:R-:W-:Y:S05]  /*23920*/  BSYNC B7 ;  /* 0x0000000000077941 */ /* 0x000fea0003800000 */
.L_x_1562:
[----:B0-----:R-:W2:Y:S01]  /*23930*/  LDL.LU R0, [R1+0x58] ;  /* 0x0000580001007983 */ /* 0x001ea20000300800 */
[----:B------:R-:W-:Y:S01]  /*23940*/  BSSY B0, `(.L_x_1693) ;  /* 0x000000b000007945 */ /* 0x000fe20003800000 */
[----:B------:R-:W0:Y:S01]  /*23950*/  S2R R5, SR_CgaCtaId ;  /* 0x0000000000057919 */ /* 0x000e220000008800 */
[----:B--2---:R-:W-:-:S05]  /*23960*/  VIADD R0, R0, 0x1 ;  /* 0x0000000100007836 */ /* 0x004fca0000000000 */
[----:B---3--:R-:W-:-:S04]  /*23970*/  LEA.HI R2, R0, R0, RZ, 0x1 ;  /* 0x0000000000027211 */ /* 0x008fc800078f08ff */
[----:B------:R-:W-:Y:S02]  /*23980*/  LOP3.LUT R3, R2, 0xfffffffe, RZ, 0xc0, !PT ;  /* 0xfffffffe02037812 */ /* 0x000fe400078ec0ff */
[----:B------:R-:W-:-:S03]  /*23990*/  MOV R2, 0x400 ;  /* 0x0000040000027802 */ /* 0x000fc60000000f00 */
[----:B------:R-:W-:Y:S01]  /*239a0*/  IMAD.IADD R0, R0, 0x1, -R3 ;  /* 0x0000000100007824 */ /* 0x000fe200078e0a03 */
[----:B0-----:R-:W-:-:S04]  /*239b0*/  LEA R5, R5, R2, 0x18 ;  /* 0x0000000205057211 */ /* 0x001fc800078ec0ff */
[----:B------:R-:W-:-:S04]  /*239c0*/  SHF.L.U32 R0, R0, 0x1f, RZ ;  /* 0x0000001f00007819 */ /* 0x000fc800000006ff */
[----:B------:R-:W0:Y:S02]  /*239d0*/  SYNCS.PHASECHK.TRANS64.TRYWAIT P0, [R5+URZ+0x13220], R0 ;  /* 0x01322000050075a7 */ /* 0x000e24000800017f */
[----:B0-----:R-:W-:Y:S05]  /*239e0*/  @!P0 BRA `(.L_x_1694) ;  /* 0x0000004000148947 */ /* 0x001fea0003800000 */
.L_x_1846:
[----:B------:R-:W-:Y:S05]  /*239f0*/  BSYNC B0 ;  /* 0x0000000000007941 */ /* 0x000fea0003800000 */
.L_x_1693:
[----:B------:R-:W-:-:S03]  /*23a00*/  UMOV UR4, 0xffffffff ;  /* 0xffffffff00047882 */ /* 0x000fc60000000000 */
[----:B------:R-:W-:Y:S05]  /*23a10*/  BRA.DIV UR4, `(.L_x_1695) ;  /* 0x00000042041c7947 */ /* 0x000fea000b800000 */
[----:B0-----:R-:W0:Y:S02]  /*23a20*/  S2R R0, SR_TID.X ;  /* 0x0000000000007919 */ /* 0x001e240000002100 */
[----:B0-----:R-:W-:-:S04]  /*23a30*/  SHF.R.U32.HI R0, RZ, 0x5, R0 ;  /* 0x00000005ff007819 */ /* 0x001fc80000011600 */
[----:B------:R-:W-:-:S05]  /*23a40*/  LOP3.LUT R0, R0, 0x3, RZ, 0xc0, !PT ;  /* 0x0000000300007812 */ /* 0x000fca00078ec0ff */
[----:B------:R0:W2:Y:S02]  /*23a50*/  SHFL.IDX PT, R14, R0, RZ, 0x1f ;  /* 0x00001fff000e7589 */ /* 0x0000a400000e0000 */
.L_x_1849:
[----:B--2---:R-:W-:-:S13]  /*23a60*/  ISETP.NE.AND P0, PT, R14, RZ, PT ;  /* 0x000000ff0e00720c */ /* 0x004fda0003f05270 */
[----:B------:R-:W-:Y:S05]  /*23a70*/  @P0 BRA `(.L_x_1364) ;  /* 0x0000000000b40947 */ /* 0x000fea0003800000 */
[----:B------:R-:W-:-:S03]  /*23a80*/  UMOV UR4, 0xffffffff ;  /* 0xffffffff00047882 */ /* 0x000fc60000000000 */
[----:B------:R-:W-:Y:S05]  /*23a90*/  BRA.DIV UR4, `(.L_x_1696) ;  /* 0x0000004204307947 */ /* 0x000fea000b800000 */
[----:B------:R-:W-:-:S13]  /*23aa0*/  ELECT P6, URZ, PT ;  /* 0x00000000003f782f */ /* 0x000fda00038c0000 */
.L_x_1852:
[----:B------:R-:W-:Y:S05]  /*23ab0*/  @!P6 BRA `(.L_x_1364) ;  /* 0x0000000000a4e947 */ /* 0x000fea0003800000 */
[----:B0-----:R-:W2:Y:S02]  /*23ac0*/  LDL.LU R0, [R1+0x30] ;  /* 0x0000300001007983 */ /* 0x001ea40000300800 */
[----:B--2---:R-:W-:-:S04]  /*23ad0*/  LOP3.LUT R0, R0, 0x2, RZ, 0xfc, !PT ;  /* 0x0000000200007812 */ /* 0x004fc800078efcff */
[----:B------:R-:W-:-:S13]  /*23ae0*/  ISETP.NE.AND P0, PT, R0, 0x3, PT ;  /* 0x000000030000780c */ /* 0x000fda0003f05270 */
[----:B------:R-:W-:Y:S05]  /*23af0*/  @!P0 BRA `(.L_x_1697) ;  /* 0x0000000000048947 */ /* 0x000fea0003800000 */
[----:B------:R-:W-:Y:S01]  /*23b00*/  BPT.TRAP 0x1 ;  /* 0x000000040000795c */ /* 0x000fe20000300000 */
.L_x_1697:
[----:B------:R-:W2:Y:S04]  /*23b10*/  LDL R2, [R1+0x10] ;  /* 0x0000100001027983 */ /* 0x000ea80000100800 */
[----:B------:R-:W3:Y:S01]  /*23b20*/  LDL.LU R0, [R1] ;  /* 0x0000000001007983 */ /* 0x000ee20000300800 */
[----:B--2---:R-:W-:Y:S01]  /*23b30*/  SHF.L.U32 R3, R2, 0x1f, RZ ;  /* 0x0000001f02037819 */ /* 0x004fe200000006ff */
[C---:B---3--:R-:W-:Y:S02]  /*23b40*/  IMAD R4, R0.reuse, 0x8, R5 ;  /* 0x0000000800047824 */ /* 0x048fe400078e0205 */
[----:B------:R-:W-:Y:S02]  /*23b50*/  VIADD R0, R0, 0x1 ;  /* 0x0000000100007836 */ /* 0x000fe40000000000 */
[----:B------:R-:W0:Y:S03]  /*23b60*/  SYNCS.PHASECHK.TRANS64.TRYWAIT P1, [R4+URZ+0x13240], R3 ;  /* 0x01324003040075a7 */ /* 0x000e26000802017f */
[----:B------:R-:W-:-:S04]  /*23b70*/  ISETP.NE.AND P2, PT, R0, 0x2, PT ;  /* 0x000000020000780c */ /* 0x000fc80003f45270 */
[----:B------:R-:W-:Y:S01]  /*23b80*/  SEL R2, RZ, 0x1, P2 ;  /* 0x00000001ff027807 */ /* 0x000fe20001000000 */
[----:B0-----:R-:W-:Y:S08]  /*23b90*/  @!P1 BRA `(.L_x_1698) ;  /* 0x0000004000109947 */ /* 0x001ff00003800000 */
.L_x_1853:
[----:B------:R-:W2:Y:S01]  /*23ba0*/  LDL.LU R6, [R1+0x10] ;  /* 0x0000100001067983 */ /* 0x000ea20000300800 */
[----:B------:R-:W-:Y:S02]  /*23bb0*/  SEL R0, R0, RZ, P2 ;  /* 0x000000ff00007207 */ /* 0x000fe40001000000 */
[----:B--2---:R-:W-:Y:S01]  /*23bc0*/  LOP3.LUT R2, R6, R2, RZ, 0x3c, !PT ;  /* 0x0000000206027212 */ /* 0x004fe200078e3cff */
[----:B------:R-:W-:Y:S06]  /*23bd0*/  @!P0 BRA `(.L_x_1699) ;  /* 0x0000000000048947 */ /* 0x000fec0003800000 */
[----:B------:R-:W-:Y:S01]  /*23be0*/  BPT.TRAP 0x1 ;  /* 0x000000040000795c */ /* 0x000fe20000300000 */
.L_x_1699:
[----:B------:R-:W-:Y:S01]  /*23bf0*/  IMAD R5, R0, 0x8, R5 ;  /* 0x0000000800057824 */ /* 0x000fe200078e0205 */
[----:B------:R-:W-:-:S04]  /*23c00*/  SHF.L.U32 R0, R2, 0x1f, RZ ;  /* 0x0000001f02007819 */ /* 0x000fc800000006ff */
[----:B------:R-:W2:Y:S02]  /*23c10*/  SYNCS.PHASECHK.TRANS64.TRYWAIT P1, [R5+URZ+0x13240], R0 ;  /* 0x01324000050075a7 */ /* 0x000ea4000802017f */
[----:B--2---:R-:W-:Y:S05]  /*23c20*/  @!P1 BRA `(.L_x_1700) ;  /* 0x0000004000009947 */ /* 0x004fea0003800000 */
.L_x_1854:
[----:B------:R-:W-:Y:S05]  /*23c30*/  @!P0 BRA `(.L_x_1701) ;  /* 0x0000000000048947 */ /* 0x000fea0003800000 */
[----:B------:R-:W-:Y:S01]  /*23c40*/  BPT.TRAP 0x1 ;  /* 0x000000040000795c */ /* 0x000fe20000300000 */
.L_x_1701:
[----:B------:R-:W3:Y:S02]  /*23c50*/  SYNCS.PHASECHK.TRANS64.TRYWAIT P1, [R4+URZ+0x13260], R3 ;  /* 0x01326003040075a7 */ /* 0x000ee4000802017f */
[----:B---3--:R-:W-:Y:S05]  /*23c60*/  @!P1 BRA `(.L_x_1702) ;  /* 0x0000004000049947 */ /* 0x008fea0003800000 */
.L_x_1855:
[----:B------:R-:W-:Y:S05]  /*23c70*/  @!P0 BRA `(.L_x_1703) ;  /* 0x0000000000048947 */ /* 0x000fea0003800000 */
[----:B------:R-:W-:Y:S01]  /*23c80*/  BPT.TRAP 0x1 ;  /* 0x000000040000795c */ /* 0x000fe20000300000 */
.L_x_1703:
[----:B------:R-:W4:Y:S02]  /*23c90*/  SYNCS.PHASECHK.TRANS64.TRYWAIT P1, [R5+URZ+0x13260], R0 ;  /* 0x01326000050075a7 */ /* 0x000f24000802017f */
[----:B----4-:R-:W-:Y:S05]  /*23ca0*/  @!P1 BRA `(.L_x_1704) ;  /* 0x0000004000089947 */ /* 0x010fea0003800000 */
.L_x_1856:
[----:B------:R-:W-:Y:S05]  /*23cb0*/  @!P0 BRA `(.L_x_1705) ;  /* 0x0000000000048947 */ /* 0x000fea0003800000 */
[----:B------:R-:W-:Y:S01]  /*23cc0*/  BPT.TRAP 0x1 ;  /* 0x000000040000795c */ /* 0x000fe20000300000 */
.L_x_1705:
[----:B------:R-:W0:Y:S02]  /*23cd0*/  SYNCS.PHASECHK.TRANS64.TRYWAIT P1, [R4+URZ+0x13280], R3 ;  /* 0x01328003040075a7 */ /* 0x000e24000802017f */
[----:B0-----:R-:W-:Y:S05]  /*23ce0*/  @!P1 BRA `(.L_x_1706) ;  /* 0x00000040000c9947 */ /* 0x001fea0003800000 */
.L_x_1857:
[----:B------:R-:W-:Y:S05]  /*23cf0*/  @!P0 BRA `(.L_x_1707) ;  /* 0x0000000000048947 */ /* 0x000fea0003800000 */
[----:B------:R-:W-:Y:S01]  /*23d00*/  BPT.TRAP 0x1 ;  /* 0x000000040000795c */ /* 0x000fe20000300000 */
.L_x_1707:
[----:B------:R0:W0:Y:S02]  /*23d10*/  SYNCS.PHASECHK.TRANS64.TRYWAIT P0, [R5+URZ+0x13280], R0 ;  /* 0x01328000050075a7 */ /* 0x000024000800017f */
[----:B0-----:R-:W-:Y:S05]  /*23d20*/  @!P0 NANOSLEEP.SYNCS 0x989680 ;  /* 0x009896800000895d */ /* 0x001fea0003900000 */
[----:B------:R-:W0:Y:S02]  /*23d30*/  @!P0 SYNCS.PHASECHK.TRANS64 P0, [R5+URZ+0x13280], R0 ;  /* 0x01328000050085a7 */ /* 0x000e24000800007f */
[----:B0-----:R-:W-:Y:S05]  /*23d40*/  @!P0 BRA `(.L_x_1707) ;  /* 0xfffffffc00f08947 */ /* 0x001fea000383ffff */
.L_x_1364:
[----:B------:R-:W-:Y:S05]  /*23d50*/  BSYNC B8 ;  /* 0x0000000000087941 */ /* 0x000fea0003800000 */
.L_x_1361:
[----:B------:R-:W-:Y:S05]  /*23d60*/  EXIT ;  /* 0x000000000000794d */ /* 0x000fea0003800000 */
.L_x_1390:
[----:B-1----:R1:W2:Y:S02]  /*23d70*/  SYNCS.PHASECHK.TRANS64.TRYWAIT P5, [R50+URZ+0x13290], R75 ;  /* 0x0132904b320075a7 */ /* 0x0022a400080a017f */
[----:B--2---:R-:W-:Y:S05]  /*23d80*/  @!P5 NANOSLEEP.SYNCS 0x989680 ;  /* 0x009896800000d95d */ /* 0x004fea0003900000 */
[----:B------:R-:W2:Y:S02]  /*23d90*/  @!P5 SYNCS.PHASECHK.TRANS64 P5, [R50+URZ+0x13290], R75 ;  /* 0x0132904b3200d5a7 */ /* 0x000ea400080a007f */
[----:B--2---:R-:W-:Y:S05]  /*23da0*/  @!P5 BRA `(.L_x_1390) ;  /* 0xfffffffc00f0d947 */ /* 0x004fea000383ffff */
[----:B------:R-:W-:Y:S05]  /*23db0*/  BRA `(.L_x_1708) ;  /* 0xfffffdec00907947 */ /* 0x000fea000383ffff */
.L_x_1391:
[----:B------:R-:W-:Y:S01]  /*23dc0*/  BSSY B1, `(.L_x_1709) ;  /* 0x0000007000017945 */ /* 0x000fe20003800000 */
[----:B------:R-:W-:Y:S02]  /*23dd0*/  IMAD.MOV.U32 R12, RZ, RZ, RZ ;  /* 0x000000ffff0c7224 */ /* 0x000fe400078e00ff */
[----:B------:R-:W-:Y:S02]  /*23de0*/  IMAD.MOV.U32 R11, RZ, RZ, 0x1e1f ;  /* 0x00001e1fff0b7424 */ /* 0x000fe400078e00ff */
[----:B------:R-:W-:-:S07]  /*23df0*/  IMAD.MOV.U32 R15, RZ, RZ, -0x1 ;  /* 0xffffffffff0f7424 */ /* 0x000fce00078e00ff */
[----:B01----:R-:W-:Y:S05]  /*23e00*/  WARPSYNC.COLLECTIVE R15, `(.L_x_1710) ;  /* 0x000000000f087348 */ /* 0x003fea0003c00000 */
[----:B------:R2:W3:Y:S02]  /*23e10*/  SHFL.IDX P6, R14, R13, R12, R11 ;  /* 0x0000000c0d0e7389 */ /* 0x0004e400000c000b */
[----:B0123--:R-:W-:Y:S01]  /*23e20*/  ENDCOLLECTIVE ;  /* 0x000000000000791b */ /* 0x00ffe20003800000 */
.L_x_1710:
[----:B------:R-:W-:Y:S05]  /*23e30*/  BSYNC B1 ;  /* 0x0000000000017941 */ /* 0x000fea0003800000 */
.L_x_1709:
        /* <DEDUP_REMOVED lines=8> */
.L_x_1711:
[----:B------:R-:W-:Y:S05]  /*23ec0*/  BRA `(.L_x_1712) ;  /* 0xfffffdec00607947 */ /* 0x000fea000383ffff */
.L_x_1401:
[----:B0-----:R0:W1:Y:S02]  /*23ed0*/  SYNCS.PHASECHK.TRANS64.TRYWAIT P6, [R50+URZ+0x13290], R75 ;  /* 0x0132904b320075a7 */ /* 0x00106400080c017f */
[----:B-1----:R-:W-:Y:S05]  /*23ee0*/  @!P6 NANOSLEEP.SYNCS 0x989680 ;  /* 0x009896800000e95d */ /* 0x002fea0003900000 */
[----:B------:R-:W1:Y:S02]  /*23ef0*/  @!P6 SYNCS.PHASECHK.TRANS64 P6, [R50+URZ+0x13290], R75 ;  /* 0x0132904b3200e5a7 */ /* 0x000e6400080c007f */
[----:B-1----:R-:W-:Y:S05]  /*23f00*/  @!P6 BRA `(.L_x_1401) ;  /* 0xfffffffc00f0e947 */ /* 0x002fea000383ffff */
[----:B------:R-:W-:Y:S05]  /*23f10*/  BRA `(.L_x_1713) ;  /* 0xfffffdfc00947947 */ /* 0x000fea000383ffff */
.L_x_1402:
[----:B------:R-:W-:Y:S01]  /*23f20*/  BSSY B1, `(.L_x_1714) ;  /* 0x0000007000017945 */ /* 0x000fe20003800000 */
[----:B------:R-:W-:Y:S02]  /*23f30*/  IMAD.MOV.U32 R12, RZ, RZ, RZ ;  /* 0x000000ffff0c7224 */ /* 0x000fe400078e00ff */
[----:B------:R-:W-:Y:S02]  /*23f40*/  IMAD.MOV.U32 R11, RZ, RZ, 0x1e1f ;  /* 0x00001e1fff0b7424 */ /* 0x000fe400078e00ff */
[----:B------:R-:W-:-:S07]  /*23f50*/  IMAD.MOV.U32 R15, RZ, RZ, -0x1 ;  /* 0xffffffffff0f7424 */ /* 0x000fce00078e00ff */
[----:B0-----:R-:W-:Y:S05]  /*23f60*/  WARPSYNC.COLLECTIVE R15, `(.L_x_1715) ;  /* 0x000000000f087348 */ /* 0x001fea0003c00000 */
[----:B------:R1:W2:Y:S02]  /*23f70*/  SHFL.IDX P6, R14, R13, R12, R11 ;  /* 0x0000000c0d0e7389 */ /* 0x0002a400000c000b */
[----:B012---:R-:W-:Y:S01]  /*23f80*/  ENDCOLLECTIVE ;  /* 0x000000000000791b */ /* 0x007fe20003800000 */
.L_x_1715:
[----:B------:R-:W-:Y:S05]  /*23f90*/  BSYNC B1 ;  /* 0x0000000000017941 */ /* 0x000fea0003800000 */
.L_x_1714:
        /* <DEDUP_REMOVED lines=8> */
.L_x_1716:
[----:B------:R-:W-:Y:S05]  /*24020*/  BRA `(.L_x_1717) ;  /* 0xfffffdfc00647947 */ /* 0x000fea000383ffff */
.L_x_1407:
[----:B0-----:R0:W1:Y:S02]  /*24030*/  SYNCS.PHASECHK.TRANS64.TRYWAIT P3, [R50+URZ+0x13290], R75 ;  /* 0x0132904b320075a7 */ /* 0x001064000806017f */
[----:B-1----:R-:W-:Y:S05]  /*24040*/  @!P3 NANOSLEEP.SYNCS 0x989680 ;  /* 0x009896800000b95d */ /* 0x002fea0003900000 */
[----:B------:R-:W1:Y:S02]  /*24050*/  @!P3 SYNCS.PHASECHK.TRANS64 P3, [R50+URZ+0x13290], R75 ;  /* 0x0132904b3200b5a7 */ /* 0x000e64000806007f */
[----:B-1----:R-:W-:Y:S05]  /*24060*/  @!P3 BRA `(.L_x_1407) ;  /* 0xfffffffc00f0b947 */ /* 0x002fea000383ffff */
[----:B------:R-:W-:Y:S05]  /*24070*/  BRA `(.L_x_1718) ;  /* 0xfffffe0c00347947 */ /* 0x000fea000383ffff */
.L_x_1408:
[----:B------:R-:W-:Y:S01]  /*24080*/  BSSY B1, `(.L_x_1719) ;  /* 0x0000007000017945 */ /* 0x000fe20003800000 */
[----:B------:R-:W-:Y:S02]  /*24090*/  IMAD.MOV.U32 R12, RZ, RZ, RZ ;  /* 0x000000ffff0c7224 */ /* 0x000fe400078e00ff */
[----:B------:R-:W-:Y:S02]  /*240a0*/  IMAD.MOV.U32 R11, RZ, RZ, 0x1e1f ;  /* 0x00001e1fff0b7424 */ /* 0x000fe400078e00ff */
[----:B------:R-:W-:-:S07]  /*240b0*/  IMAD.MOV.U32 R15, RZ, RZ, -0x1 ;  /* 0xffffffffff0f7424 */ /* 0x000fce00078e00ff */
[----:B0-----:R-:W-:Y:S05]  /*240c0*/  WARPSYNC.COLLECTIVE R15, `(.L_x_1720) ;  /* 0x000000000f087348 */ /* 0x001fea0003c00000 */
[----:B------:R1:W2:Y:S02]  /*240d0*/  SHFL.IDX P6, R14, R13, R12, R11 ;  /* 0x0000000c0d0e7389 */ /* 0x0002a400000c000b */
[----:B012---:R-:W-:Y:S01]  /*240e0*/  ENDCOLLECTIVE ;  /* 0x000000000000791b */ /* 0x007fe20003800000 */
.L_x_1720:
[----:B------:R-:W-:Y:S05]  /*240f0*/  BSYNC B1 ;  /* 0x0000000000017941 */ /* 0x000fea0003800000 */
.L_x_1719:
        /* <DEDUP_REMOVED lines=8> */
.L_x_1721:
[----:B------:R-:W-:Y:S05]  /*24180*/  BRA `(.L_x_1722) ;  /* 0xfffffe0c006c7947 */ /* 0x000fea000383ffff */
.L_x_1412:
[----:B-1----:R1:W0:Y:S02]  /*24190*/  SYNCS.PHASECHK.TRANS64.TRYWAIT P4, [R50+URZ+0x132b0], R75 ;  /* 0x0132b04b320075a7 */ /* 0x002224000808017f */
[----:B0-----:R-:W-:Y:S05]  /*241a0*/  @!P4 NANOSLEEP.SYNCS 0x989680 ;  /* 0x009896800000c95d */ /* 0x001fea0003900000 */
[----:B------:R-:W0:Y:S02]  /*241b0*/  @!P4 SYNCS.PHASECHK.TRANS64 P4, [R50+URZ+0x132b0], R75 ;  /* 0x0132b04b3200c5a7 */ /* 0x000e24000808007f */
[----:B0-----:R-:W-:Y:S05]  /*241c0*/  @!P4 BRA `(.L_x_1412) ;  /* 0xfffffffc00f0c947 */ /* 0x001fea000383ffff */
[----:B------:R-:W-:Y:S05]  /*241d0*/  BRA `(.L_x_1723) ;  /* 0xfffffe0c00e47947 */ /* 0x000fea000383ffff */
.L_x_1440:
[----:B------:R-:W-:Y:S01]  /*241e0*/  BSSY B1, `(.L_x_1724) ;  /* 0x0000007000017945 */ /* 0x000fe20003800000 */
[----:B------:R-:W-:Y:S02]  /*241f0*/  IMAD.MOV.U32 R12, RZ, RZ, RZ ;  /* 0x000000ffff0c7224 */ /* 0x000fe400078e00ff */
[----:B------:R-:W-:Y:S02]  /*24200*/  IMAD.MOV.U32 R11, RZ, RZ, 0x1e1f ;  /* 0x00001e1fff0b7424 */ /* 0x000fe400078e00ff */
[----:B------:R-:W-:-:S07]  /*24210*/  IMAD.MOV.U32 R15, RZ, RZ, -0x1 ;  /* 0xffffffffff0f7424 */ /* 0x000fce00078e00ff */
[----:B------:R-:W-:Y:S05]  /*24220*/  WARPSYNC.COLLECTIVE R15, `(.L_x_1725) ;  /* 0x000000000f087348 */ /* 0x000fea0003c00000 */
[----:B------:R0:W1:Y:S02]  /*24230*/  SHFL.IDX P6, R14, R13, R12, R11 ;  /* 0x0000000c0d0e7389 */ /* 0x00006400000c000b */
[----:B01----:R-:W-:Y:S01]  /*24240*/  ENDCOLLECTIVE ;  /* 0x000000000000791b */ /* 0x003fe20003800000 */
.L_x_1725:
[----:B------:R-:W-:Y:S05]  /*24250*/  BSYNC B1 ;  /* 0x0000000000017941 */ /* 0x000fea0003800000 */
.L_x_1724:
        /* <DEDUP_REMOVED lines=8> */
.L_x_1726:
[----:B------:R-:W-:Y:S02]  /*242e0*/  IMAD.MOV.U32 R13, RZ, RZ, R4 ;  /* 0x000000ffff0d7224 */ /* 0x000fe400078e0004 */
[----:B------:R-:W-:-:S07]  /*242f0*/  IMAD.MOV.U32 R3, RZ, RZ, R14 ;  /* 0x000000ffff037224 */ /* 0x000fce00078e000e */
[----:B------:R-:W-:Y:S05]  /*24300*/  WARPSYNC.COLLECTIVE R15, `(.L_x_1727) ;  /* 0x000000000f087348 */ /* 0x000fea0003c00000 */
[----:B------:R0:W1:Y:S02]  /*24310*/  SHFL.IDX P6, R14, R13, R12, R11 ;  /* 0x0000000c0d0e7389 */ /* 0x00006400000c000b */
[----:B01----:R-:W-:Y:S01]  /*24320*/  ENDCOLLECTIVE ;  /* 0x000000000000791b */ /* 0x003fe20003800000 */
.L_x_1727:
[----:B------:R-:W-:Y:S02]  /*24330*/  IMAD.MOV.U32 R13, RZ, RZ, R5 ;  /* 0x000000ffff0d7224 */ /* 0x000fe400078e0005 */
[----:B------:R-:W-:-:S07]  /*24340*/  IMAD.MOV.U32 R4, RZ, RZ, R14 ;  /* 0x000000ffff047224 */ /* 0x000fce00078e000e */
[----:B------:R-:W-:Y:S05]  /*24350*/  WARPSYNC.COLLECTIVE R15, `(.L_x_1728) ;  /* 0x000000000f087348 */ /* 0x000fea0003c00000 */
[----:B------:R0:W1:Y:S02]  /*24360*/  SHFL.IDX P6, R14, R13, R12, R11 ;  /* 0x0000000c0d0e7389 */ /* 0x00006400000c000b */
[----:B01----:R-:W-:Y:S01]  /*24370*/  ENDCOLLECTIVE ;  /* 0x000000000000791b */ /* 0x003fe20003800000 */
.L_x_1728:
[----:B------:R-:W-:Y:S05]  /*24380*/  BRA `(.L_x_1729) ;  /* 0xfffffe24004c7947 */ /* 0x000fea000383ffff */
.L_x_1444:
[----:B-1----:R1:W2:Y:S02]  /*24390*/  SYNCS.PHASECHK.TRANS64.TRYWAIT P0, [R22+URZ+0x13200], R5 ;  /* 0x01320005160075a7 */ /* 0x0022a4000800017f */
[----:B--2---:R-:W-:Y:S05]  /*243a0*/  @!P0 NANOSLEEP.SYNCS 0x989680 ;  /* 0x009896800000895d */ /* 0x004fea0003900000 */
[----:B------:R-:W2:Y:S02]  /*243b0*/  @!P0 SYNCS.PHASECHK.TRANS64 P0, [R22+URZ+0x13200], R5 ;  /* 0x01320005160085a7 */ /* 0x000ea4000800007f */
[----:B--2---:R-:W-:Y:S05]  /*243c0*/  @!P0 BRA `(.L_x_1444) ;  /* 0xfffffffc00f08947 */ /* 0x004fea000383ffff */
[----:B------:R-:W-:Y:S05]  /*243d0*/  BRA `(.L_x_1730) ;  /* 0xfffffe2400e47947 */ /* 0x000fea000383ffff */
.L_x_1448:
[----:B------:R-:W-:Y:S01]  /*243e0*/  BSSY B1, `(.L_x_1731) ;  /* 0x0000007000017945 */ /* 0x000fe20003800000 */
[----:B------:R-:W-:Y:S02]  /*243f0*/  IMAD.MOV.U32 R12, RZ, RZ, RZ ;  /* 0x000000ffff0c7224 */ /* 0x000fe400078e00ff */
[----:B------:R-:W-:Y:S02]  /*24400*/  IMAD.MOV.U32 R11, RZ, RZ, 0x1e1f ;  /* 0x00001e1fff0b7424 */ /* 0x000fe400078e00ff */
[----:B------:R-:W-:-:S07]  /*24410*/  IMAD.MOV.U32 R15, RZ, RZ, -0x1 ;  /* 0xffffffffff0f7424 */ /* 0x000fce00078e00ff */
[----:B------:R-:W-:Y:S05]  /*24420*/  WARPSYNC.COLLECTIVE R15, `(.L_x_1732) ;  /* 0x000000000f087348 */ /* 0x000fea0003c00000 */
[----:B------:R0:W1:Y:S02]  /*24430*/  SHFL.IDX P6, R14, R13, R12, R11 ;  /* 0x0000000c0d0e7389 */ /* 0x00006400000c000b */
[----:B01----:R-:W-:Y:S01]  /*24440*/  ENDCOLLECTIVE ;  /* 0x000000000000791b */ /* 0x003fe20003800000 */
.L_x_1732:
[----:B------:R-:W-:Y:S05]  /*24450*/  BSYNC B1 ;  /* 0x0000000000017941 */ /* 0x000fea0003800000 */
.L_x_1731:
        /* <DEDUP_REMOVED lines=8> */
.L_x_1733:
[----:B------:R-:W-:Y:S02]  /*244e0*/  IMAD.MOV.U32 R13, RZ, RZ, R7 ;  /* 0x000000ffff0d7224 */ /* 0x000fe400078e0007 */
[----:B------:R-:W-:-:S07]  /*244f0*/  IMAD.MOV.U32 R5, RZ, RZ, R14 ;  /* 0x000000ffff057224 */ /* 0x000fce00078e000e */
[----:B------:R-:W-:Y:S05]  /*24500*/  WARPSYNC.COLLECTIVE R15, `(.L_x_1734) ;  /* 0x000000000f087348 */ /* 0x000fea0003c00000 */
[----:B------:R0:W1:Y:S02]  /*24510*/  SHFL.IDX P6, R14, R13, R12, R11 ;  /* 0x0000000c0d0e7389 */ /* 0x00006400000c000b */
[----:B01----:R-:W-:Y:S01]  /*24520*/  ENDCOLLECTIVE ;  /* 0x000000000000791b */ /* 0x003fe20003800000 */
.L_x_1734:
[----:B------:R-:W-:Y:S02]  /*24530*/  IMAD.MOV.U32 R13, RZ, RZ, R0 ;  /* 0x000000ffff0d7224 */ /* 0x000fe400078e0000 */
[----:B------:R-:W-:-:S07]  /*24540*/  IMAD.MOV.U32 R7, RZ, RZ, R14 ;  /* 0x000000ffff077224 */ /* 0x000fce00078e000e */
[----:B------:R-:W-:Y:S05]  /*24550*/  WARPSYNC.COLLECTIVE R15, `(.L_x_1735) ;  /* 0x000000000f087348 */ /* 0x000fea0003c00000 */
[----:B------:R0:W1:Y:S02]  /*24560*/  SHFL.IDX P6, R14, R13, R12, R11 ;  /* 0x0000000c0d0e7389 */ /* 0x00006400000c000b */
[----:B01----:R-:W-:Y:S01]  /*24570*/  ENDCOLLECTIVE ;  /* 0x000000000000791b */ /* 0x003fe20003800000 */
.L_x_1735:
[----:B------:R-:W-:Y:S05]  /*24580*/  BRA `(.L_x_1736) ;  /* 0xfffffe3400f87947 */ /* 0x000fea000383ffff */
.L_x_1452:
[----:B0-----:R0:W1:Y:S02]  /*24590*/  SYNCS.PHASECHK.TRANS64.TRYWAIT P1, [R22+URZ+0x13200], R13 ;  /* 0x0132000d160075a7 */ /* 0x001064000802017f */
[----:B-1----:R-:W-:Y:S05]  /*245a0*/  @!P1 NANOSLEEP.SYNCS 0x989680 ;  /* 0x009896800000995d */ /* 0x002fea0003900000 */
[----:B------:R-:W1:Y:S02]  /*245b0*/  @!P1 SYNCS.PHASECHK.TRANS64 P1, [R22+URZ+0x13200], R13 ;  /* 0x0132000d160095a7 */ /* 0x000e64000802007f */
[----:B-1----:R-:W-:Y:S05]  /*245c0*/  @!P1 BRA `(.L_x_1452) ;  /* 0xfffffffc00f09947 */ /* 0x002fea000383ffff */
[----:B------:R-:W-:Y:S05]  /*245d0*/  BRA `(.L_x_1737) ;  /* 0xfffffe3800807947 */ /* 0x000fea000383ffff */
.L_x_1456:
[----:B-1----:R1:W3:Y:S02]  /*245e0*/  SYNCS.PHASECHK.TRANS64.TRYWAIT P1, [R12+URZ+0x13230], R3 ;  /* 0x013230030c0075a7 */ /* 0x0022e4000802017f */
[----:B---3--:R-:W-:Y:S05]  /*245f0*/  @!P1 NANOSLEEP.SYNCS 0x989680 ;  /* 0x009896800000995d */ /* 0x008fea0003900000 */
[----:B------:R-:W3:Y:S02]  /*24600*/  @!P1 SYNCS.PHASECHK.TRANS64 P1, [R12+URZ+0x13230], R3 ;  /* 0x013230030c0095a7 */ /* 0x000ee4000802007f */
[----:B---3--:R-:W-:Y:S05]  /*24610*/  @!P1 BRA `(.L_x_1456) ;  /* 0xfffffffc00f09947 */ /* 0x008fea000383ffff */
[----:B------:R-:W-:Y:S05]  /*24620*/  BRA `(.L_x_1455) ;  /* 0xfffffe4800d47947 */ /* 0x000fea000383ffff */
.L_x_1477:
[----:B-1----:R1:W2:Y:S02]  /*24630*/  SYNCS.PHASECHK.TRANS64.TRYWAIT P1, [R9+URZ+0x13230], R10 ;  /* 0x0132300a090075a7 */ /* 0x0022a4000802017f */
[----:B--2---:R-:W-:Y:S05]  /*24640*/  @!P1 NANOSLEEP.SYNCS 0x989680 ;  /* 0x009896800000995d */ /* 0x004fea0003900000 */
[----:B------:R-:W2:Y:S02]  /*24650*/  @!P1 SYNCS.PHASECHK.TRANS64 P1, [R9+URZ+0x13230], R10 ;  /* 0x0132300a090095a7 */ /* 0x000ea4000802007f */
[----:B--2---:R-:W-:Y:S05]  /*24660*/  @!P1 BRA `(.L_x_1477) ;  /* 0xfffffffc00f09947 */ /* 0x004fea000383ffff */
[----:B------:R-:W-:Y:S05]  /*24670*/  BRA `(.L_x_1476) ;  /* 0xfffffe8800dc7947 */ /* 0x000fea000383ffff */
.L_x_1482:
[----:B-1----:R1:W2:Y:S02]  /*24680*/  SYNCS.PHASECHK.TRANS64.TRYWAIT P1, [R20+URZ+0x13250], R10 ;  /* 0x0132500a140075a7 */ /* 0x0022a4000802017f */
[----:B--2---:R-:W-:Y:S05]  /*24690*/  @!P1 NANOSLEEP.SYNCS 0x989680 ;  /* 0x009896800000995d */ /* 0x004fea0003900000 */
[----:B------:R-:W2:Y:S02]  /*246a0*/  @!P1 SYNCS.PHASECHK.TRANS64 P1, [R20+URZ+0x13250], R10 ;  /* 0x0132500a140095a7 */ /* 0x000ea4000802007f */
[----:B--2---:R-:W-:Y:S05]  /*246b0*/  @!P1 BRA `(.L_x_1482) ;  /* 0xfffffffc00f09947 */ /* 0x004fea000383ffff */
[----:B------:R-:W-:Y:S05]  /*246c0*/  BRA `(.L_x_1481) ;  /* 0xfffffe90004c7947 */ /* 0x000fea000383ffff */
.L_x_1504:
[----:B0-----:R0:W2:Y:S02]  /*246d0*/  SYNCS.PHASECHK.TRANS64.TRYWAIT P1, [R8+URZ+0x13230], R11 ;  /* 0x0132300b080075a7 */ /* 0x0010a4000802017f */
[----:B--2---:R-:W-:Y:S05]  /*246e0*/  @!P1 NANOSLEEP.SYNCS 0x989680 ;  /* 0x009896800000995d */ /* 0x004fea0003900000 */
[----:B------:R-:W2:Y:S02]  /*246f0*/  @!P1 SYNCS.PHASECHK.TRANS64 P1, [R8+URZ+0x13230], R11 ;  /* 0x0132300b080095a7 */ /* 0x000ea4000802007f */
[----:B--2---:R-:W-:Y:S05]  /*24700*/  @!P1 BRA `(.L_x_1504) ;  /* 0xfffffffc00f09947 */ /* 0x004fea000383ffff */
[----:B------:R-:W-:Y:S05]  /*24710*/  BRA `(.L_x_1503) ;  /* 0xfffffed000587947 */ /* 0x000fea000383ffff */
.L_x_1509:
[----:B-1----:R1:W2:Y:S02]  /*24720*/  SYNCS.PHASECHK.TRANS64.TRYWAIT P1, [R13+URZ+0x13250], R8 ;  /* 0x013250080d0075a7 */ /* 0x0022a4000802017f */
[----:B--2---:R-:W-:Y:S05]  /*24730*/  @!P1 NANOSLEEP.SYNCS 0x989680 ;  /* 0x009896800000995d */ /* 0x004fea0003900000 */
[----:B------:R-:W2:Y:S02]  /*24740*/  @!P1 SYNCS.PHASECHK.TRANS64 P1, [R13+URZ+0x13250], R8 ;  /* 0x013250080d0095a7 */ /* 0x000ea4000802007f */
[----:B--2---:R-:W-:Y:S05]  /*24750*/  @!P1 BRA `(.L_x_1509) ;  /* 0xfffffffc00f09947 */ /* 0x004fea000383ffff */
[----:B------:R-:W-:Y:S05]  /*24760*/  BRA `(.L_x_1508) ;  /* 0xfffffed400c87947 */ /* 0x000fea000383ffff */
.L_x_1520:
[----:B--2---:R2:W3:Y:S02]  /*24770*/  SYNCS.PHASECHK.TRANS64.TRYWAIT P1, [R9+URZ+0x13230], R10 ;  /* 0x0132300a090075a7 */ /* 0x0044e4000802017f */
[----:B---3--:R-:W-:Y:S05]  /*24780*/  @!P1 NANOSLEEP.SYNCS 0x989680 ;  /* 0x009896800000995d */ /* 0x008fea0003900000 */
[----:B------:R-:W3:Y:S02]  /*24790*/  @!P1 SYNCS.PHASECHK.TRANS64 P1, [R9+URZ+0x13230], R10 ;  /* 0x0132300a090095a7 */ /* 0x000ee4000802007f */
[----:B---3--:R-:W-:Y:S05]  /*247a0*/  @!P1 BRA `(.L_x_1520) ;  /* 0xfffffffc00f09947 */ /* 0x008fea000383ffff */
[----:B------:R-:W-:Y:S05]  /*247b0*/  BRA `(.L_x_1519) ;  /* 0xfffffef400907947 */ /* 0x000fea000383ffff */
.L_x_1525:
[----:B--2---:R2:W3:Y:S02]  /*247c0*/  SYNCS.PHASECHK.TRANS64.TRYWAIT P1, [R20+URZ+0x13250], R10 ;  /* 0x0132500a140075a7 */ /* 0x0044e4000802017f */
[----:B---3--:R-:W-:Y:S05]  /*247d0*/  @!P1 NANOSLEEP.SYNCS 0x989680 ;  /* 0x009896800000995d */ /* 0x008fea0003900000 */
[----:B------:R-:W3:Y:S02]  /*247e0*/  @!P1 SYNCS.PHASECHK.TRANS64 P1, [R20+URZ+0x13250], R10 ;  /* 0x0132500a140095a7 */ /* 0x000ee4000802007f */
[----:B---3--:R-:W-:Y:S05]  /*247f0*/  @!P1 BRA `(.L_x_1525) ;  /* 0xfffffffc00f09947 */ /* 0x008fea000383ffff */
[----:B------:R-:W-:Y:S05]  /*24800*/  BRA `(.L_x_1524) ;  /* 0xfffffefc00007947 */ /* 0x000fea000383ffff */
.L_x_1541:
[----:B---3--:R3:W4:Y:S02]  /*24810*/  SYNCS.PHASECHK.TRANS64.TRYWAIT P1, [R9+URZ+0x13250], R0 ;  /* 0x01325000090075a7 */ /* 0x008724000802017f */
[----:B----4-:R-:W-:Y:S05]  /*24820*/  @!P1 NANOSLEEP.SYNCS 0x989680 ;  /* 0x009896800000995d */ /* 0x010fea0003900000 */
[----:B------:R-:W4:Y:S02]  /*24830*/  @!P1 SYNCS.PHASECHK.TRANS64 P1, [R9+URZ+0x13250], R0 ;  /* 0x01325000090095a7 */ /* 0x000f24000802007f */
[----:B----4-:R-:W-:Y:S05]  /*24840*/  @!P1 BRA `(.L_x_1541) ;  /* 0xfffffffc00f09947 */ /* 0x010fea000383ffff */
[----:B------:R-:W-:Y:S05]  /*24850*/  BRA `(.L_x_1540) ;  /* 0xffffff3800187947 */ /* 0x000fea000383ffff */
.L_x_1578:
[----:B------:R-:W0:Y:S01]  /*24860*/  S2R R7, SR_TID.X ;  /* 0x0000000000077919 */ /* 0x000e220000002100 */
[----:B------:R-:W-:Y:S01]  /*24870*/  BSSY B1, `(.L_x_1738) ;  /* 0x000000a000017945 */ /* 0x000fe20003800000 */
[----:B------:R-:W-:Y:S02]  /*24880*/  IMAD.MOV.U32 R12, RZ, RZ, RZ ;  /* 0x000000ffff0c7224 */ /* 0x000fe400078e00ff */
[----:B-1----:R-:W-:Y:S02]  /*24890*/  IMAD.MOV.U32 R11, RZ, RZ, 0x1f ;  /* 0x0000001fff0b7424 */ /* 0x002fe400078e00ff */
[----:B------:R-:W-:Y:S01]  /*248a0*/  IMAD.MOV.U32 R15, RZ, RZ, -0x1 ;  /* 0xffffffffff0f7424 */ /* 0x000fe200078e00ff */
[----:B0-----:R-:W-:-:S04]  /*248b0*/  SHF.R.U32.HI R7, RZ, 0x5, R7 ;  /* 0x00000005ff077819 */ /* 0x001fc80000011607 */
[----:B------:R-:W-:-:S05]  /*248c0*/  LOP3.LUT R7, R7, 0x3, RZ, 0xc0, !PT ;  /* 0x0000000307077812 */ /* 0x000fca00078ec0ff */
[----:B------:R-:W-:-:S07]  /*248d0*/  IMAD.MOV.U32 R13, RZ, RZ, R7 ;  /* 0x000000ffff0d7224 */ /* 0x000fce00078e0007 */
[----:B------:R-:W-:Y:S05]  /*248e0*/  WARPSYNC.COLLECTIVE R15, `(.L_x_1739) ;  /* 0x000000000f087348 */ /* 0x000fea0003c00000 */
[----:B------:R0:W1:Y:S02]  /*248f0*/  SHFL.IDX P6, R14, R13, R12, R11 ;  /* 0x0000000c0d0e7389 */ /* 0x00006400000c000b */
[----:B01----:R-:W-:Y:S01]  /*24900*/  ENDCOLLECTIVE ;  /* 0x000000000000791b */ /* 0x003fe20003800000 */
.L_x_1739:
[----:B------:R-:W-:Y:S05]  /*24910*/  BSYNC B1 ;  /* 0x0000000000017941 */ /* 0x000fea0003800000 */
.L_x_1738:
[----:B------:R-:W-:Y:S05]  /*24920*/  BRA `(.L_x_1740) ;  /* 0xffffff8800dc7947 */ /* 0x000fea000383ffff */
.L_x_1580:
[----:B------:R-:W-:Y:S01]  /*24930*/  BSSY B1, `(.L_x_1741) ;  /* 0x0000006000017945 */ /* 0x000fe20003800000 */
[----:B------:R-:W-:-:S07]  /*24940*/  IMAD.MOV.U32 R15, RZ, RZ, -0x1 ;  /* 0xffffffffff0f7424 */ /* 0x000fce00078e00ff */
[----:B01----:R-:W-:Y:S05]  /*24950*/  WARPSYNC.COLLECTIVE R15, `(.L_x_1742) ;  /* 0x000000000f0c7348 */ /* 0x003fea0003c00000 */
[----:B------:R-:W-:Y:S02]  /*24960*/  ELECT P6, UR62, PT ;  /* 0x00000000003e782f */ /* 0x000fe400038c0000 */
[----:B------:R-:W-:Y:S01]  /*24970*/  MOV R14, UR62 ;  /* 0x0000003e000e7c02 */ /* 0x000fe20008000f00 */
[----:B01----:R-:W-:Y:S10]  /*24980*/  ENDCOLLECTIVE ;  /* 0x000000000000791b */ /* 0x003ff40003800000 */
.L_x_1742:
[----:B------:R-:W-:Y:S05]  /*24990*/  BSYNC B1 ;  /* 0x0000000000017941 */ /* 0x000fea0003800000 */
.L_x_1741:
[----:B------:R-:W-:Y:S05]  /*249a0*/  BRA `(.L_x_1579) ;  /* 0xffffff8800d47947 */ /* 0x000fea000383ffff */
.L_x_1582:
[----:B0-----:R0:W2:Y:S02]  /*249b0*/  SYNCS.PHASECHK.TRANS64.TRYWAIT P0, [R18+URZ+0x13220], R6 ;  /* 0x01322006120075a7 */ /* 0x0010a4000800017f */
[----:B--2---:R-:W-:Y:S05]  /*249c0*/  @!P0 NANOSLEEP.SYNCS 0x989680 ;  /* 0x009896800000895d */ /* 0x004fea0003900000 */
[----:B------:R-:W2:Y:S02]  /*249d0*/  @!P0 SYNCS.PHASECHK.TRANS64 P0, [R18+URZ+0x13220], R6 ;  /* 0x01322006120085a7 */ /* 0x000ea4000800007f */
[----:B--2---:R-:W-:Y:S05]  /*249e0*/  @!P0 BRA `(.L_x_1582) ;  /* 0xfffffffc00f08947 */ /* 0x004fea000383ffff */
[----:B------:R-:W-:Y:S05]  /*249f0*/  BRA `(.L_x_1743) ;  /* 0xffffff8800e47947 */ /* 0x000fea000383ffff */
.L_x_1586:
[----:B0-----:R0:W2:Y:S02]  /*24a00*/  SYNCS.PHASECHK.TRANS64.TRYWAIT P0, [R6+URZ+0x132a0], R7 ;  /* 0x0132a007060075a7 */ /* 0x0010a4000800017f */
[----:B--2---:R-:W-:Y:S05]  /*24a10*/  @!P0 NANOSLEEP.SYNCS 0x989680 ;  /* 0x009896800000895d */ /* 0x004fea0003900000 */
[----:B------:R-:W2:Y:S02]  /*24a20*/  @!P0 SYNCS.PHASECHK.TRANS64 P0, [R6+URZ+0x132a0], R7 ;  /* 0x0132a007060085a7 */ /* 0x000ea4000800007f */
[----:B--2---:R-:W-:Y:S05]  /*24a30*/  @!P0 BRA `(.L_x_1586) ;  /* 0xfffffffc00f08947 */ /* 0x004fea000383ffff */
[----:B------:R-:W-:Y:S05]  /*24a40*/  BRA `(.L_x_1744) ;  /* 0xffffff8c00047947 */ /* 0x000fea000383ffff */
.L_x_1591:
[----:B-1----:R1:W2:Y:S02]  /*24a50*/  SYNCS.PHASECHK.TRANS64.TRYWAIT P0, [R6+URZ+0x132c0], R7 ;  /* 0x0132c007060075a7 */ /* 0x0022a4000800017f */
[----:B--2---:R-:W-:Y:S05]  /*24a60*/  @!P0 NANOSLEEP.SYNCS 0x989680 ;  /* 0x009896800000895d */ /* 0x004fea0003900000 */
[----:B------:R-:W2:Y:S02]  /*24a70*/  @!P0 SYNCS.PHASECHK.TRANS64 P0, [R6+URZ+0x132c0], R7 ;  /* 0x0132c007060085a7 */ /* 0x000ea4000800007f */
[----:B--2---:R-:W-:Y:S05]  /*24a80*/  @!P0 BRA `(.L_x_1591) ;  /* 0xfffffffc00f08947 */ /* 0x004fea000383ffff */
[----:B------:R-:W-:Y:S05]  /*24a90*/  BRA `(.L_x_1745) ;  /* 0xffffff8c00847947 */ /* 0x000fea000383ffff */
.L_x_1598:
[----:B0-----:R0:W2:Y:S02]  /*24aa0*/  SYNCS.PHASECHK.TRANS64.TRYWAIT P1, [R6+URZ+0x132a0], R7 ;  /* 0x0132a007060075a7 */ /* 0x0010a4000802017f */
[----:B--2---:R-:W-:Y:S05]  /*24ab0*/  @!P1 NANOSLEEP.SYNCS 0x989680 ;  /* 0x009896800000995d */ /* 0x004fea0003900000 */
[----:B------:R-:W2:Y:S02]  /*24ac0*/  @!P1 SYNCS.PHASECHK.TRANS64 P1, [R6+URZ+0x132a0], R7 ;  /* 0x0132a007060095a7 */ /* 0x000ea4000802007f */
[----:B--2---:R-:W-:Y:S05]  /*24ad0*/  @!P1 BRA `(.L_x_1598) ;  /* 0xfffffffc00f09947 */ /* 0x004fea000383ffff */
[----:B------:R-:W-:Y:S05]  /*24ae0*/  BRA `(.L_x_1746) ;  /* 0xffffff9000587947 */ /* 0x000fea000383ffff */
.L_x_1603:
[----:B-1----:R1:W2:Y:S02]  /*24af0*/  SYNCS.PHASECHK.TRANS64.TRYWAIT P1, [R6+URZ+0x132c0], R7 ;  /* 0x0132c007060075a7 */ /* 0x0022a4000802017f */
[----:B--2---:R-:W-:Y:S05]  /*24b00*/  @!P1 NANOSLEEP.SYNCS 0x989680 ;  /* 0x009896800000995d */ /* 0x004fea0003900000 */
[----:B------:R-:W2:Y:S02]  /*24b10*/  @!P1 SYNCS.PHASECHK.TRANS64 P1, [R6+URZ+0x132c0], R7 ;  /* 0x0132c007060095a7 */ /* 0x000ea4000802007f */
[----:B--2---:R-:W-:Y:S05]  /*24b20*/  @!P1 BRA `(.L_x_1603) ;  /* 0xfffffffc00f09947 */ /* 0x004fea000383ffff */
[----:B------:R-:W-:Y:S05]  /*24b30*/  BRA `(.L_x_1747) ;  /* 0xffffff9000d47947 */ /* 0x000fea000383ffff */
.L_x_1628:
[----:B------:R-:W0:Y:S01]  /*24b40*/  S2R R20, SR_TID.X ;  /* 0x0000000000147919 */ /* 0x000e220000002100 */
[----:B------:R-:W-:Y:S01]  /*24b50*/  BSSY B0, `(.L_x_1748) ;  /* 0x000000a000007945 */ /* 0x000fe20003800000 */
[----:B------:R-:W-:Y:S02]  /*24b60*/  IMAD.MOV.U32 R11, RZ, RZ, 0x1f ;  /* 0x0000001fff0b7424 */ /* 0x000fe400078e00ff */
[----:B------:R-:W-:Y:S01]  /*24b70*/  IMAD.MOV.U32 R15, RZ, RZ, -0x1 ;  /* 0xffffffffff0f7424 */ /* 0x000fe200078e00ff */
[----:B0-----:R-:W-:-:S04]  /*24b80*/  SHF.R.U32.HI R12, RZ, 0x5, R20 ;  /* 0x00000005ff0c7819 */ /* 0x001fc80000011614 */
[----:B------:R-:W-:-:S05]  /*24b90*/  LOP3.LUT R12, R12, 0x3, RZ, 0xc0, !PT ;  /* 0x000000030c0c7812 */ /* 0x000fca00078ec0ff */
[----:B------:R-:W-:Y:S02]  /*24ba0*/  IMAD.MOV.U32 R13, RZ, RZ, R12 ;  /* 0x000000ffff0d7224 */ /* 0x000fe400078e000c */
[----:B------:R-:W-:-:S07]  /*24bb0*/  IMAD.MOV.U32 R12, RZ, RZ, RZ ;  /* 0x000000ffff0c7224 */ /* 0x000fce00078e00ff */
[----:B-----5:R-:W-:Y:S05]  /*24bc0*/  WARPSYNC.COLLECTIVE R15, `(.L_x_1749) ;  /* 0x000000000f087348 */ /* 0x020fea0003c00000 */
[----:B------:R0:W1:Y:S02]  /*24bd0*/  SHFL.IDX P6, R14, R13, R12, R11 ;  /* 0x0000000c0d0e7389 */ /* 0x00006400000c000b */
[----:B01---5:R-:W-:Y:S01]  /*24be0*/  ENDCOLLECTIVE ;  /* 0x000000000000791b */ /* 0x023fe20003800000 */
.L_x_1749:
[----:B------:R-:W-:Y:S05]  /*24bf0*/  BSYNC B0 ;  /* 0x0000000000007941 */ /* 0x000fea0003800000 */
.L_x_1748:
[----:B------:R-:W-:Y:S05]  /*24c00*/  BRA `(.L_x_1750) ;  /* 0xffffffa400d47947 */ /* 0x000fea000383ffff */
.L_x_1631:
[----:B0-----:R-:W2:Y:S02]  /*24c10*/  LDL R0, [R1+0x44] ;  /* 0x0000440001007983 */ /* 0x001ea40000100800 */
[----:B--2---:R0:W1:Y:S02]  /*24c20*/  SYNCS.PHASECHK.TRANS64.TRYWAIT P0, [R6+URZ+0x13280], R0 ;  /* 0x01328000060075a7 */ /* 0x004064000800017f */
[----:B-1----:R-:W-:Y:S05]  /*24c30*/  @!P0 NANOSLEEP.SYNCS 0x989680 ;  /* 0x009896800000895d */ /* 0x002fea0003900000 */
[----:B------:R-:W1:Y:S02]  /*24c40*/  @!P0 SYNCS.PHASECHK.TRANS64 P0, [R6+URZ+0x13280], R0 ;  /* 0x01328000060085a7 */ /* 0x000e64000800007f */
[----:B-1----:R-:W-:Y:S05]  /*24c50*/  @!P0 BRA `(.L_x_1631) ;  /* 0xfffffffc00ec8947 */ /* 0x002fea000383ffff */
[----:B------:R-:W-:Y:S05]  /*24c60*/  BRA `(.L_x_1751) ;  /* 0xffffffa400ec7947 */ /* 0x000fea000383ffff */
.L_x_1632:
        /* <DEDUP_REMOVED lines=8> */
.L_x_1753:
[----:B------:R-:W-:Y:S05]  /*24cf0*/  BSYNC B0 ;  /* 0x0000000000007941 */ /* 0x000fea0003800000 */
.L_x_1752:
        /* <DEDUP_REMOVED lines=12> */
.L_x_1754:
[----:B------:R-:W-:Y:S01]  /*24dc0*/  @P3 LOP3.LUT R16, R16, 0x8, RZ, 0xfc, !PT ;  /* 0x0000000810103812 */ /* 0x000fe200078efcff */
[----:B------:R-:W-:Y:S02]  /*24dd0*/  IMAD.MOV.U32 R13, RZ, RZ, R2 ;  /* 0x000000ffff0d7224 */ /* 0x000fe400078e0002 */
[----:B------:R-:W-:Y:S02]  /*24de0*/  IMAD.MOV.U32 R12, RZ, RZ, 0x1 ;  /* 0x00000001ff0c7424 */ /* 0x000fe400078e00ff */
[----:B------:R-:W-:-:S07]  /*24df0*/  IMAD.MOV.U32 R3, RZ, RZ, R14 ;  /* 0x000000ffff037224 */ /* 0x000fce00078e000e */
[----:B------:R-:W-:Y:S05]  /*24e00*/  WARPSYNC.COLLECTIVE R15, `(.L_x_1755) ;  /* 0x000000000f087348 */ /* 0x000fea0003c00000 */
[----:B------:R0:W1:Y:S02]  /*24e10*/  SHFL.IDX P6, R14, R13, R12, R11 ;  /* 0x0000000c0d0e7389 */ /* 0x00006400000c000b */
[----:B01----:R-:W-:Y:S01]  /*24e20*/  ENDCOLLECTIVE ;  /* 0x000000000000791b */ /* 0x003fe20003800000 */
.L_x_1755:
        /* <DEDUP_REMOVED lines=14> */
.L_x_1756:
        /* <DEDUP_REMOVED lines=8> */
.L_x_1757:
[----:B------:R-:W-:Y:S02]  /*24f90*/  IADD3 R20, P1, R21, R10, RZ ;  /* 0x0000000a15147210 */ /* 0x000fe40007f3e0ff */
[----:B------:R-:W0:Y:S03]  /*24fa0*/  S2R R10, SR_TID.X ;  /* 0x00000000000a7919 */ /* 0x000e260000002100 */
[----:B------:R-:W-:Y:S01]  /*24fb0*/  IMAD.X R21, RZ, RZ, R19, P1 ;  /* 0x000000ffff157224 */ /* 0x000fe200008e0613 */
        /* <DEDUP_REMOVED lines=10> */
.L_x_1758:
[----:B------:R-:W-:Y:S02]  /*25060*/  IMAD.SHL.U32 R21, R10, 0x10, RZ ;  /* 0x000000100a157824 */ /* 0x000fe400078e00ff */
[----:B------:R-:W-:Y:S02]  /*25070*/  IMAD.MOV.U32 R13, RZ, RZ, R2 ;  /* 0x000000ffff0d7224 */ /* 0x000fe400078e0002 */
[----:B------:R-:W-:Y:S01]  /*25080*/  IMAD.MOV.U32 R12, RZ, RZ, 0x3 ;  /* 0x00000003ff0c7424 */ /* 0x000fe200078e00ff */
[----:B------:R-:W-:Y:S01]  /*25090*/  LOP3.LUT R21, R21, 0x30, RZ, 0xc0, !PT ;  /* 0x0000003015157812 */ /* 0x000fe200078ec0ff */
[----:B------:R-:W-:-:S07]  /*250a0*/  IMAD.MOV.U32 R10, RZ, RZ, R14 ;  /* 0x000000ffff0a7224 */ /* 0x000fce00078e000e */
[----:B------:R-:W-:Y:S05]  /*250b0*/  WARPSYNC.COLLECTIVE R15, `(.L_x_1759) ;  /* 0x000000000f087348 */ /* 0x000fea0003c00000 */
[----:B------:R0:W1:Y:S02]  /*250c0*/  SHFL.IDX P6, R14, R13, R12, R11 ;  /* 0x0000000c0d0e7389 */ /* 0x00006400000c000b */
[----:B01----:R-:W-:Y:S01]  /*250d0*/  ENDCOLLECTIVE ;  /* 0x000000000000791b */ /* 0x003fe20003800000 */
.L_x_1759:
        /* <DEDUP_REMOVED lines=13> */
.L_x_1760:
[----:B------:R-:W-:Y:S02]  /*251b0*/  IMAD.SHL.U32 R10, R10, 0x10, RZ ;  /* 0x000000100a0a7824 */ /* 0x000fe400078e00ff */
[----:B------:R-:W-:Y:S02]  /*251c0*/  IMAD.MOV.U32 R13, RZ, RZ, R22 ;  /* 0x000000ffff0d7224 */ /* 0x000fe400078e0016 */
[----:B------:R-:W-:Y:S01]  /*251d0*/  IMAD.MOV.U32 R12, RZ, RZ, RZ ;  /* 0x000000ffff0c7224 */ /* 0x000fe200078e00ff */
[----:B------:R-:W-:Y:S01]  /*251e0*/  LOP3.LUT R10, R10, 0x30, RZ, 0xc0, !PT ;  /* 0x000000300a0a7812 */ /* 0x000fe200078ec0ff */
[----:B------:R-:W-:-:S07]  /*251f0*/  IMAD.MOV.U32 R0, RZ, RZ, R14 ;  /* 0x000000ffff007224 */ /* 0x000fce00078e000e */
[----:B------:R-:W-:Y:S05]  /*25200*/  WARPSYNC.COLLECTIVE R15, `(.L_x_1761) ;  /* 0x000000000f087348 */ /* 0x000fea0003c00000 */
[----:B------:R0:W1:Y:S02]  /*25210*/  SHFL.IDX P6, R14, R13, R12, R11 ;  /* 0x0000000c0d0e7389 */ /* 0x00006400000c000b */
[----:B01----:R-:W-:Y:S01]  /*25220*/  ENDCOLLECTIVE ;  /* 0x000000000000791b */ /* 0x003fe20003800000 */
.L_x_1761:
        /* <DEDUP_REMOVED lines=13> */
.L_x_1762:
[----:B------:R-:W-:Y:S01]  /*25300*/  IMAD.MOV.U32 R10, RZ, RZ, R14 ;  /* 0x000000ffff0a7224 */ /* 0x000fe200078e000e */
[----:B------:R-:W-:Y:S06]  /*25310*/  BRA `(.L_x_1763) ;  /* 0xffffffa400a47947 */ /* 0x000fec000383ffff */
.L_x_1637:
[----:B---3--:R-:W3:Y:S02]  /*25320*/  LDL R0, [R1+0x44] ;  /* 0x0000440001007983 */ /* 0x008ee40000100800 */
[----:B---3--:R3:W4:Y:S02]  /*25330*/  SYNCS.PHASECHK.TRANS64.TRYWAIT P0, [R6+URZ+0x13240], R0 ;  /* 0x01324000060075a7 */ /* 0x008724000800017f */
[----:B----4-:R-:W-:Y:S05]  /*25340*/  @!P0 NANOSLEEP.SYNCS 0x989680 ;  /* 0x009896800000895d */ /* 0x010fea0003900000 */
[----:B------:R-:W4:Y:S02]  /*25350*/  @!P0 SYNCS.PHASECHK.TRANS64 P0, [R6+URZ+0x13240], R0 ;  /* 0x01324000060085a7 */ /* 0x000f24000800007f */
[----:B----4-:R-:W-:Y:S05]  /*25360*/  @!P0 BRA `(.L_x_1637) ;  /* 0xfffffffc00ec8947 */ /* 0x010fea000383ffff */
[----:B------:R-:W-:Y:S05]  /*25370*/  BRA `(.L_x_1764) ;  /* 0xffffffa800047947 */ /* 0x000fea000383ffff */
.L_x_1638:
[----:B------:R-:W-:Y:S01]  /*25380*/  BSSY B0, `(.L_x_1765) ;  /* 0x0000008000007945 */ /* 0x000fe20003800000 */
[----:B------:R-:W-:Y:S02]  /*25390*/  IMAD.MOV.U32 R13, RZ, RZ, R0 ;  /* 0x000000ffff0d7224 */ /* 0x000fe400078e0000 */
[----:B------:R-:W-:Y:S02]  /*253a0*/  IMAD.MOV.U32 R12, RZ, RZ, RZ ;  /* 0x000000ffff0c7224 */ /* 0x000fe400078e00ff */
[----:B------:R-:W-:Y:S02]  /*253b0*/  IMAD.MOV.U32 R11, RZ, RZ, 0x1c1f ;  /* 0x00001c1fff0b7424 */ /* 0x000fe400078e00ff */
[----:B------:R-:W-:-:S07]  /*253c0*/  IMAD.MOV.U32 R15, RZ, RZ, -0x1 ;  /* 0xffffffffff0f7424 */ /* 0x000fce00078e00ff */
[----:B0-2---:R-:W-:Y:S05]  /*253d0*/  WARPSYNC.COLLECTIVE R15, `(.L_x_1766) ;  /* 0x000000000f087348 */ /* 0x005fea0003c00000 */
[----:B------:R1:W3:Y:S02]  /*253e0*/  SHFL.IDX P6, R14, R13, R12, R11 ;  /* 0x0000000c0d0e7389 */ /* 0x0002e400000c000b */
[----:B0123--:R-:W-:Y:S01]  /*253f0*/  ENDCOLLECTIVE ;  /* 0x000000000000791b */ /* 0x00ffe20003800000 */
.L_x_1766:
[----:B------:R-:W-:Y:S05]  /*25400*/  BSYNC B0 ;  /* 0x0000000000007941 */ /* 0x000fea0003800000 */
.L_x_1765:
        /* <DEDUP_REMOVED lines=10> */
.L_x_1767:
        /* <DEDUP_REMOVED lines=8> */
.L_x_1768:
        /* <DEDUP_REMOVED lines=15> */
.L_x_1769:
[----:B------:R-:W-:Y:S02]  /*25620*/  IMAD.MOV.U32 R13, RZ, RZ, R0 ;  /* 0x000000ffff0d7224 */ /* 0x000fe400078e0000 */
[----:B------:R-:W-:Y:S02]  /*25630*/  IMAD.MOV.U32 R12, RZ, RZ, 0x2 ;  /* 0x00000002ff0c7424 */ /* 0x000fe400078e00ff */
[----:B------:R-:W-:-:S07]  /*25640*/  IMAD.MOV.U32 R5, RZ, RZ, R14 ;  /* 0x000000ffff057224 */ /* 0x000fce00078e000e */
[----:B------:R-:W-:Y:S05]  /*25650*/  WARPSYNC.COLLECTIVE R15, `(.L_x_1770) ;  /* 0x000000000f087348 */ /* 0x000fea0003c00000 */
[----:B------:R0:W1:Y:S02]  /*25660*/  SHFL.IDX P6, R14, R13, R12, R11 ;  /* 0x0000000c0d0e7389 */ /* 0x00006400000c000b */
[----:B01----:R-:W-:Y:S01]  /*25670*/  ENDCOLLECTIVE ;  /* 0x000000000000791b */ /* 0x003fe20003800000 */
.L_x_1770:
        /* <DEDUP_REMOVED lines=14> */
.L_x_1771:
[----:B------:R-:W-:Y:S02]  /*25760*/  IMAD.MOV.U32 R13, RZ, RZ, R0 ;  /* 0x000000ffff0d7224 */ /* 0x000fe400078e0000 */
[----:B------:R-:W-:Y:S02]  /*25770*/  IMAD.MOV.U32 R12, RZ, RZ, 0x3 ;  /* 0x00000003ff0c7424 */ /* 0x000fe400078e00ff */
[----:B------:R-:W-:-:S07]  /*25780*/  IMAD.MOV.U32 R5, RZ, RZ, R14 ;  /* 0x000000ffff057224 */ /* 0x000fce00078e000e */
[----:B------:R-:W-:Y:S05]  /*25790*/  WARPSYNC.COLLECTIVE R15, `(.L_x_1772) ;  /* 0x000000000f087348 */ /* 0x000fea0003c00000 */
[----:B------:R0:W1:Y:S02]  /*257a0*/  SHFL.IDX P6, R14, R13, R12, R11 ;  /* 0x0000000c0d0e7389 */ /* 0x00006400000c000b */
[----:B01----:R-:W-:Y:S01]  /*257b0*/  ENDCOLLECTIVE ;  /* 0x000000000000791b */ /* 0x003fe20003800000 */
.L_x_1772:
        /* <DEDUP_REMOVED lines=10> */
.L_x_1773:
        /* <DEDUP_REMOVED lines=10> */
.L_x_1774:
        /* <DEDUP_REMOVED lines=13> */
.L_x_1775:
[----:B------:R-:W-:Y:S01]  /*259d0*/  IMAD.MOV.U32 R4, RZ, RZ, R14 ;  /* 0x000000ffff047224 */ /* 0x000fe200078e000e */
[----:B------:R-:W-:Y:S06]  /*259e0*/  BRA `(.L_x_1776) ;  /* 0xffffffa400847947 */ /* 0x000fec000383ffff */
.L_x_1645:
[----:B------:R-:W-:Y:S02]  /*259f0*/  IMAD.MOV.U32 R13, RZ, RZ, R4 ;  /* 0x000000ffff0d7224 */ /* 0x000fe400078e0004 */
[----:B------:R-:W-:Y:S02]  /*25a00*/  IMAD.MOV.U32 R12, RZ, RZ, RZ ;  /* 0x000000ffff0c7224 */ /* 0x000fe400078e00ff */
[----:B------:R-:W-:Y:S02]  /*25a10*/  IMAD.MOV.U32 R11, RZ, RZ, 0x1c1f ;  /* 0x00001c1fff0b7424 */ /* 0x000fe400078e00ff */
[----:B------:R-:W-:Y:S02]  /*25a20*/  IMAD.MOV.U32 R15, RZ, RZ, -0x1 ;  /* 0xffffffffff0f7424 */ /* 0x000fe400078e00ff */
[----:B-----5:R-:W-:Y:S02]  /*25a30*/  IMAD R3, R21, R9, RZ ;  /* 0x0000000915037224 */ /* 0x020fe400078e02ff */
[----:B------:R-:W-:-:S07]  /*25a40*/  IMAD.IADD R25, R20, 0x1, R25 ;  /* 0x0000000114197824 */ /* 0x000fce00078e0219 */
[----:B------:R-:W-:Y:S05]  /*25a50*/  WARPSYNC.COLLECTIVE R15, `(.L_x_1777) ;  /* 0x000000000f087348 */ /* 0x000fea0003c00000 */
[----:B------:R0:W1:Y:S02]  /*25a60*/  SHFL.IDX P6, R14, R13, R12, R11 ;  /* 0x0000000c0d0e7389 */ /* 0x00006400000c000b */
[----:B01----:R-:W-:Y:S01]  /*25a70*/  ENDCOLLECTIVE ;  /* 0x000000000000791b */ /* 0x003fe20003800000 */
.L_x_1777:
[C---:B------:R-:W-:Y:S01]  /*25a80*/  VIADD R8, R25.reuse, 0x20 ;  /* 0x0000002019087836 */ /* 0x040fe20000000000 */
[----:B------:R-:W-:Y:S01]  /*25a90*/  ISETP.GE.AND P2, PT, R25, R3, PT ;  /* 0x000000031900720c */ /* 0x000fe20003f46270 */
[----:B------:R-:W-:Y:S02]  /*25aa0*/  IMAD.MOV.U32 R13, RZ, RZ, R0 ;  /* 0x000000ffff0d7224 */ /* 0x000fe400078e0000 */
[----:B------:R-:W-:-:S10]  /*25ab0*/  IMAD.MOV.U32 R7, RZ, RZ, R14 ;  /* 0x000000ffff077224 */ /* 0x000fd400078e000e */
[----:B------:R-:W-:Y:S05]  /*25ac0*/  WARPSYNC.COLLECTIVE R15, `(.L_x_1778) ;  /* 0x000000000f087348 */ /* 0x000fea0003c00000 */
[----:B------:R0:W1:Y:S02]  /*25ad0*/  SHFL.IDX P6, R14, R13, R12, R11 ;  /* 0x0000000c0d0e7389 */ /* 0x00006400000c000b */
[----:B01----:R-:W-:Y:S01]  /*25ae0*/  ENDCOLLECTIVE ;  /* 0x000000000000791b */ /* 0x003fe20003800000 */
.L_x_1778:
[----:B------:R-:W-:Y:S02]  /*25af0*/  IMAD.MOV.U32 R13, RZ, RZ, R4 ;  /* 0x000000ffff0d7224 */ /* 0x000fe400078e0004 */
[----:B------:R-:W-:Y:S02]  /*25b00*/  IMAD.MOV.U32 R12, RZ, RZ, 0x1 ;  /* 0x00000001ff0c7424 */ /* 0x000fe400078e00ff */
[----:B------:R-:W-:-:S07]  /*25b10*/  IMAD.MOV.U32 R6, RZ, RZ, R14 ;  /* 0x000000ffff067224 */ /* 0x000fce00078e000e */
[----:B------:R-:W-:Y:S05]  /*25b20*/  WARPSYNC.COLLECTIVE R15, `(.L_x_1779) ;  /* 0x000000000f087348 */ /* 0x000fea0003c00000 */
[----:B------:R0:W1:Y:S02]  /*25b30*/  SHFL.IDX P6, R14, R13, R12, R11 ;  /* 0x0000000c0d0e7389 */ /* 0x00006400000c000b */
[----:B01----:R-:W-:Y:S01]  /*25b40*/  ENDCOLLECTIVE ;  /* 0x000000000000791b */ /* 0x003fe20003800000 */
.L_x_1779:
        /* <DEDUP_REMOVED lines=12> */
.L_x_1780:
[----:B------:R-:W-:Y:S02]  /*25c10*/  IMAD.MOV.U32 R13, RZ, RZ, R4 ;  /* 0x000000ffff0d7224 */ /* 0x000fe400078e0004 */
[----:B------:R-:W-:Y:S02]  /*25c20*/  IMAD.MOV.U32 R12, RZ, RZ, 0x2 ;  /* 0x00000002ff0c7424 */ /* 0x000fe400078e00ff */
[----:B------:R-:W-:-:S07]  /*25c30*/  IMAD.MOV.U32 R7, RZ, RZ, R14 ;  /* 0x000000ffff077224 */ /* 0x000fce00078e000e */
[----:B------:R-:W-:Y:S05]  /*25c40*/  WARPSYNC.COLLECTIVE R15, `(.L_x_1781) ;  /* 0x000000000f087348 */ /* 0x000fea0003c00000 */
[----:B------:R0:W1:Y:S02]  /*25c50*/  SHFL.IDX P6, R14, R13, R12, R11 ;  /* 0x0000000c0d0e7389 */ /* 0x00006400000c000b */
[----:B01----:R-:W-:Y:S01]  /*25c60*/  ENDCOLLECTIVE ;  /* 0x000000000000791b */ /* 0x003fe20003800000 */
.L_x_1781:
        /* <DEDUP_REMOVED lines=16> */
.L_x_1782:
[----:B------:R-:W-:Y:S02]  /*25d70*/  IMAD.MOV.U32 R13, RZ, RZ, R4 ;  /* 0x000000ffff0d7224 */ /* 0x000fe400078e0004 */
[----:B------:R-:W-:Y:S02]  /*25d80*/  IMAD.MOV.U32 R12, RZ, RZ, 0x3 ;  /* 0x00000003ff0c7424 */ /* 0x000fe400078e00ff */
[----:B------:R-:W-:-:S07]  /*25d90*/  IMAD.MOV.U32 R7, RZ, RZ, R14 ;  /* 0x000000ffff077224 */ /* 0x000fce00078e000e */
[----:B------:R-:W-:Y:S05]  /*25da0*/  WARPSYNC.COLLECTIVE R15, `(.L_x_1783) ;  /* 0x000000000f087348 */ /* 0x000fea0003c00000 */
[----:B------:R0:W1:Y:S02]  /*25db0*/  SHFL.IDX P6, R14, R13, R12, R11 ;  /* 0x0000000c0d0e7389 */ /* 0x00006400000c000b */
[----:B01----:R-:W-:Y:S01]  /*25dc0*/  ENDCOLLECTIVE ;  /* 0x000000000000791b */ /* 0x003fe20003800000 */
.L_x_1783:
[----:B------:R-:W-:-:S05]  /*25dd0*/  @!P1 IADD3 R7, P2, R19, R7, RZ ;  /* 0x0000000713079210 */ /* 0x000fca0007f5e0ff */
[----:B------:R-:W-:-:S05]  /*25de0*/  @!P1 IMAD.X R6, RZ, RZ, R6, P2 ;  /* 0x000000ffff069224 */ /* 0x000fca00010e0606 */
[-C--:B------:R-:W-:Y:S01]  /*25df0*/  @!P1 LOP3.LUT R7, R7, R6.reuse, RZ, 0x3c, !PT ;  /* 0x0000000607079212 */ /* 0x080fe200078e3cff */
[----:B------:R-:W-:Y:S02]  /*25e00*/  IMAD.MOV.U32 R13, RZ, RZ, R0 ;  /* 0x000000ffff0d7224 */ /* 0x000fe400078e0000 */
[----:B------:R-:W-:Y:S01]  /*25e10*/  VIADD R0, R25, 0x60 ;  /* 0x0000006019007836 */ /* 0x000fe20000000000 */
[----:B------:R-:W-:-:S04]  /*25e20*/  @!P1 LOP3.LUT R6, R7, R6, RZ, 0x3c, !PT ;  /* 0x0000000607069212 */ /* 0x000fc800078e3cff */
[----:B------:R-:W-:Y:S01]  /*25e30*/  @!P1 LOP3.LUT R7, R7, R6, RZ, 0x3c, !PT ;  /* 0x0000000607079212 */ /* 0x000fe200078e3cff */
[----:B------:R-:W-:-:S07]  /*25e40*/  IMAD.MOV.U32 R4, RZ, RZ, R14 ;  /* 0x000000ffff047224 */ /* 0x000fce00078e000e */
[----:B------:R-:W-:Y:S05]  /*25e50*/  WARPSYNC.COLLECTIVE R15, `(.L_x_1784) ;  /* 0x000000000f087348 */ /* 0x000fea0003c00000 */
[----:B------:R0:W1:Y:S02]  /*25e60*/  SHFL.IDX P6, R14, R13, R12, R11 ;  /* 0x0000000c0d0e7389 */ /* 0x00006400000c000b */
[----:B01----:R-:W-:Y:S01]  /*25e70*/  ENDCOLLECTIVE ;  /* 0x000000000000791b */ /* 0x003fe20003800000 */
.L_x_1784:
[----:B------:R-:W-:Y:S01]  /*25e80*/  @!PT LDS RZ, [RZ] ;  /* 0x00000000fffff984 */ /* 0x000fe20000000800 */
[----:B------:R-:W-:Y:S01]  /*25e90*/  @!PT LDS RZ, [RZ] ;  /* 0x00000000fffff984 */ /* 0x000fe20000000800 */
[----:B------:R-:W-:Y:S01]  /*25ea0*/  @!PT LDS RZ, [RZ] ;  /* 0x00000000fffff984 */ /* 0x000fe20000000800 */
[----:B------:R0:W-:Y:S01]  /*25eb0*/  @!P1 LDGSTS.E.BYPASS.LTC128B.128 [R10+0xc000], desc[UR40][R6.64], !P0 ;  /* 0x0c000000060a9fae */ /* 0x0001e2000c101d68 */
[----:B------:R-:W-:Y:S01]  /*25ec0*/  ISETP.GE.AND P1, PT, R0, R3, PT ;  /* 0x000000030000720c */ /* 0x000fe20003f26270 */
[----:B------:R-:W-:Y:S02]  /*25ed0*/  IMAD.MOV.U32 R13, RZ, RZ, R2 ;  /* 0x000000ffff0d7224 */ /* 0x000fe400078e0002 */
[----:B------:R-:W-:Y:S02]  /*25ee0*/  IMAD.MOV.U32 R12, RZ, RZ, RZ ;  /* 0x000000ffff0c7224 */ /* 0x000fe400078e00ff */
[----:B0-----:R-:W-:-:S08]  /*25ef0*/  IMAD.MOV.U32 R6, RZ, RZ, R14 ;  /* 0x000000ffff067224 */ /* 0x001fd000078e000e */
[----:B------:R-:W-:Y:S05]  /*25f00*/  WARPSYNC.COLLECTIVE R15, `(.L_x_1785) ;  /* 0x000000000f087348 */ /* 0x000fea0003c00000 */
[----:B------:R0:W1:Y:S02]  /*25f10*/  SHFL.IDX P6, R14, R13, R12, R11 ;  /* 0x0000000c0d0e7389 */ /* 0x00006400000c000b */
[----:B01----:R-:W-:Y:S01]  /*25f20*/  ENDCOLLECTIVE ;  /* 0x000000000000791b */ /* 0x003fe20003800000 */
.L_x_1785:
[----:B------:R-:W-:-:S05]  /*25f30*/  @!P1 IADD3 R6, P3, R19, R6, RZ ;  /* 0x0000000613069210 */ /* 0x000fca0007f7e0ff */
[----:B------:R-:W-:-:S05]  /*25f40*/  @!P1 IMAD.X R7, RZ, RZ, R4, P3 ;  /* 0x000000ffff079224 */ /* 0x000fca00018e0604 */
        /* <DEDUP_REMOVED lines=9> */
.L_x_1786:
        /* <DEDUP_REMOVED lines=8> */
.L_x_1787:
        /* <DEDUP_REMOVED lines=13> */
.L_x_1788:
[----:B------:R-:W-:Y:S01]  /*26130*/  IMAD.MOV.U32 R2, RZ, RZ, R14 ;  /* 0x000000ffff027224 */ /* 0x000fe200078e000e */
[----:B------:R-:W-:Y:S06]  /*26140*/  BRA `(.L_x_1789) ;  /* 0xffffffa800807947 */ /* 0x000fec000383ffff */
.L_x_1648:
[----:B0-----:R0:W1:Y:S02]  /*26150*/  SYNCS.PHASECHK.TRANS64.TRYWAIT P0, [R18+URZ+0x13220], R0 ;  /* 0x01322000120075a7 */ /* 0x001064000800017f */
[----:B-1----:R-:W-:Y:S05]  /*26160*/  @!P0 NANOSLEEP.SYNCS 0x989680 ;  /* 0x009896800000895d */ /* 0x002fea0003900000 */
[----:B------:R-:W1:Y:S02]  /*26170*/  @!P0 SYNCS.PHASECHK.TRANS64 P0, [R18+URZ+0x13220], R0 ;  /* 0x01322000120085a7 */ /* 0x000e64000800007f */
[----:B-1----:R-:W-:Y:S05]  /*26180*/  @!P0 BRA `(.L_x_1648) ;  /* 0xfffffffc00f08947 */ /* 0x002fea000383ffff */
[----:B------:R-:W-:Y:S05]  /*26190*/  BRA `(.L_x_1790) ;  /* 0xffffffa800dc7947 */ /* 0x000fea000383ffff */
.L_x_1652:
[----:B0-----:R0:W1:Y:S02]  /*261a0*/  SYNCS.PHASECHK.TRANS64.TRYWAIT P0, [R6+URZ+0x13280], R29 ;  /* 0x0132801d060075a7 */ /* 0x001064000800017f */
[----:B-1----:R-:W-:Y:S05]  /*261b0*/  @!P0 NANOSLEEP.SYNCS 0x989680 ;  /* 0x009896800000895d */ /* 0x002fea0003900000 */
[----:B------:R-:W1:Y:S02]  /*261c0*/  @!P0 SYNCS.PHASECHK.TRANS64 P0, [R6+URZ+0x13280], R29 ;  /* 0x0132801d060085a7 */ /* 0x000e64000800007f */
[----:B-1----:R-:W-:Y:S05]  /*261d0*/  @!P0 BRA `(.L_x_1652) ;  /* 0xfffffffc00f08947 */ /* 0x002fea000383ffff */
[----:B------:R-:W-:Y:S05]  /*261e0*/  BRA `(.L_x_1791) ;  /* 0xffffffb000247947 */ /* 0x000fea000383ffff */
.L_x_1653:
        /* <DEDUP_REMOVED lines=8> */
.L_x_1793:
[----:B------:R-:W-:Y:S05]  /*26270*/  BSYNC B0 ;  /* 0x0000000000007941 */ /* 0x000fea0003800000 */
.L_x_1792:
        /* <DEDUP_REMOVED lines=10> */
.L_x_1794:
        /* <DEDUP_REMOVED lines=11> */
.L_x_1795:
        /* <DEDUP_REMOVED lines=10> */
.L_x_1796:
        /* <DEDUP_REMOVED lines=11> */
.L_x_1797:
        /* <DEDUP_REMOVED lines=10> */
.L_x_1798:
        /* <DEDUP_REMOVED lines=11> */
.L_x_1799:
        /* <DEDUP_REMOVED lines=10> */
.L_x_1800:
[----:B------:R-:W-:Y:S02]  /*26710*/  IMAD.MOV.U32 R13, RZ, RZ, R19 ;  /* 0x000000ffff0d7224 */ /* 0x000fe400078e0013 */
[----:B------:R-:W-:Y:S02]  /*26720*/  IMAD.MOV.U32 R12, RZ, RZ, RZ ;  /* 0x000000ffff0c7224 */ /* 0x000fe400078e00ff */
[----:B------:R-:W-:Y:S02]  /*26730*/  IMAD.SHL.U32 R3, R3, 0x10, RZ ;  /* 0x0000001003037824 */ /* 0x000fe400078e00ff */
[----:B------:R-:W-:-:S07]  /*26740*/  IMAD.MOV.U32 R2, RZ, RZ, R14 ;  /* 0x000000ffff027224 */ /* 0x000fce00078e000e */
[----:B------:R-:W-:Y:S05]  /*26750*/  WARPSYNC.COLLECTIVE R15, `(.L_x_1801) ;  /* 0x000000000f087348 */ /* 0x000fea0003c00000 */
[----:B------:R0:W1:Y:S02]  /*26760*/  SHFL.IDX P6, R14, R13, R12, R11 ;  /* 0x0000000c0d0e7389 */ /* 0x00006400000c000b */
[----:B01----:R-:W-:Y:S01]  /*26770*/  ENDCOLLECTIVE ;  /* 0x000000000000791b */ /* 0x003fe20003800000 */
.L_x_1801:
        /* <DEDUP_REMOVED lines=12> */
.L_x_1802:
[----:B------:R-:W-:Y:S01]  /*26840*/  IMAD.MOV.U32 R2, RZ, RZ, R14 ;  /* 0x000000ffff027224 */ /* 0x000fe200078e000e */
[----:B------:R-:W-:Y:S06]  /*26850*/  BRA `(.L_x_1803) ;  /* 0xffffffac00947947 */ /* 0x000fec000383ffff */
.L_x_1658:
[----:B---3--:R3:W4:Y:S02]  /*26860*/  SYNCS.PHASECHK.TRANS64.TRYWAIT P0, [R6+URZ+0x13240], R29 ;  /* 0x0132401d060075a7 */ /* 0x008724000800017f */
[----:B----4-:R-:W-:Y:S05]  /*26870*/  @!P0 NANOSLEEP.SYNCS 0x989680 ;  /* 0x009896800000895d */ /* 0x010fea0003900000 */
[----:B------:R-:W4:Y:S02]  /*26880*/  @!P0 SYNCS.PHASECHK.TRANS64 P0, [R6+URZ+0x13240], R29 ;  /* 0x0132401d060085a7 */ /* 0x000f24000800007f */
[----:B----4-:R-:W-:Y:S05]  /*26890*/  @!P0 BRA `(.L_x_1658) ;  /* 0xfffffffc00f08947 */ /* 0x010fea000383ffff */
[----:B------:R-:W-:Y:S05]  /*268a0*/  BRA `(.L_x_1804) ;  /* 0xffffffac00f07947 */ /* 0x000fea000383ffff */
.L_x_1659:
        /* <DEDUP_REMOVED lines=8> */
.L_x_1806:
[----:B------:R-:W-:Y:S05]  /*26930*/  BSYNC B0 ;  /* 0x0000000000007941 */ /* 0x000fea0003800000 */
.L_x_1805:
        /* <DEDUP_REMOVED lines=8> */
.L_x_1807:
[----:B------:R-:W-:Y:S02]  /*269c0*/  IMAD.MOV.U32 R13, RZ, RZ, R5 ;  /* 0x000000ffff0d7224 */ /* 0x000fe400078e0005 */
[----:B------:R-:W-:Y:S02]  /*269d0*/  IMAD.MOV.U32 R12, RZ, RZ, 0x1 ;  /* 0x00000001ff0c7424 */ /* 0x000fe400078e00ff */
[----:B------:R-:W-:-:S07]  /*269e0*/  IMAD.MOV.U32 R2, RZ, RZ, R14 ;  /* 0x000000ffff027224 */ /* 0x000fce00078e000e */
[----:B------:R-:W-:Y:S05]  /*269f0*/  WARPSYNC.COLLECTIVE R15, `(.L_x_1808) ;  /* 0x000000000f087348 */ /* 0x000fea0003c00000 */
[----:B------:R0:W1:Y:S02]  /*26a00*/  SHFL.IDX P6, R14, R13, R12, R11 ;  /* 0x0000000c0d0e7389 */ /* 0x00006400000c000b */
[----:B01----:R-:W-:Y:S01]  /*26a10*/  ENDCOLLECTIVE ;  /* 0x000000000000791b */ /* 0x003fe20003800000 */
.L_x_1808:
        /* <DEDUP_REMOVED lines=11> */
.L_x_1809:
[----:B------:R-:W-:Y:S02]  /*26ad0*/  IMAD.MOV.U32 R13, RZ, RZ, R5 ;  /* 0x000000ffff0d7224 */ /* 0x000fe400078e0005 */
[----:B------:R-:W-:Y:S02]  /*26ae0*/  IMAD.MOV.U32 R12, RZ, RZ, 0x2 ;  /* 0x00000002ff0c7424 */ /* 0x000fe400078e00ff */
[----:B------:R-:W-:-:S07]  /*26af0*/  IMAD.MOV.U32 R2, RZ, RZ, R14 ;  /* 0x000000ffff027224 */ /* 0x000fce00078e000e */
[----:B------:R-:W-:Y:S05]  /*26b00*/  WARPSYNC.COLLECTIVE R15, `(.L_x_1810) ;  /* 0x000000000f087348 */ /* 0x000fea0003c00000 */
[----:B------:R0:W1:Y:S02]  /*26b10*/  SHFL.IDX P6, R14, R13, R12, R11 ;  /* 0x0000000c0d0e7389 */ /* 0x00006400000c000b */
[----:B01----:R-:W-:Y:S01]  /*26b20*/  ENDCOLLECTIVE ;  /* 0x000000000000791b */ /* 0x003fe20003800000 */
.L_x_1810:
        /* <DEDUP_REMOVED lines=11> */
.L_x_1811:
[----:B------:R-:W-:Y:S02]  /*26be0*/  IMAD.MOV.U32 R13, RZ, RZ, R5 ;  /* 0x000000ffff0d7224 */ /* 0x000fe400078e0005 */
[----:B------:R-:W-:Y:S02]  /*26bf0*/  IMAD.MOV.U32 R12, RZ, RZ, 0x3 ;  /* 0x00000003ff0c7424 */ /* 0x000fe400078e00ff */
[----:B------:R-:W-:-:S07]  /*26c00*/  IMAD.MOV.U32 R2, RZ, RZ, R14 ;  /* 0x000000ffff027224 */ /* 0x000fce00078e000e */
[----:B------:R-:W-:Y:S05]  /*26c10*/  WARPSYNC.COLLECTIVE R15, `(.L_x_1812) ;  /* 0x000000000f087348 */ /* 0x000fea0003c00000 */
[----:B------:R0:W1:Y:S02]  /*26c20*/  SHFL.IDX P6, R14, R13, R12, R11 ;  /* 0x0000000c0d0e7389 */ /* 0x00006400000c000b */
[----:B01----:R-:W-:Y:S01]  /*26c30*/  ENDCOLLECTIVE ;  /* 0x000000000000791b */ /* 0x003fe20003800000 */
.L_x_1812:
        /* <DEDUP_REMOVED lines=11> */
.L_x_1813:
[----:B------:R-:W-:Y:S02]  /*26cf0*/  IMAD.MOV.U32 R13, RZ, RZ, R4 ;  /* 0x000000ffff0d7224 */ /* 0x000fe400078e0004 */
[----:B------:R-:W-:Y:S02]  /*26d00*/  IMAD.MOV.U32 R12, RZ, RZ, RZ ;  /* 0x000000ffff0c7224 */ /* 0x000fe400078e00ff */
[----:B------:R-:W-:-:S07]  /*26d10*/  IMAD.MOV.U32 R2, RZ, RZ, R14 ;  /* 0x000000ffff027224 */ /* 0x000fce00078e000e */
[----:B------:R-:W-:Y:S05]  /*26d20*/  WARPSYNC.COLLECTIVE R15, `(.L_x_1814) ;  /* 0x000000000f087348 */ /* 0x000fea0003c00000 */
[----:B------:R0:W1:Y:S02]  /*26d30*/  SHFL.IDX P6, R14, R13, R12, R11 ;  /* 0x0000000c0d0e7389 */ /* 0x00006400000c000b */
[----:B01----:R-:W-:Y:S01]  /*26d40*/  ENDCOLLECTIVE ;  /* 0x000000000000791b */ /* 0x003fe20003800000 */
.L_x_1814:
        /* <DEDUP_REMOVED lines=11> */
.L_x_1815:
[----:B------:R-:W-:Y:S01]  /*26e00*/  IMAD.MOV.U32 R2, RZ, RZ, R14 ;  /* 0x000000ffff027224 */ /* 0x000fe200078e000e */
[----:B------:R-:W-:Y:S06]  /*26e10*/  BRA `(.L_x_1816) ;  /* 0xffffffac007c7947 */ /* 0x000fec000383ffff */
.L_x_1664:
[----:B------:R0:W0:Y:S02]  /*26e20*/  SYNCS.PHASECHK.TRANS64.TRYWAIT P2, [R2+URZ+0x13270], R0 ;  /* 0x01327000020075a7 */ /* 0x000024000804017f */
[----:B0-----:R-:W-:Y:S05]  /*26e30*/  @!P2 NANOSLEEP.SYNCS 0x989680 ;  /* 0x009896800000a95d */ /* 0x001fea0003900000 */
[----:B------:R-:W0:Y:S02]  /*26e40*/  @!P2 SYNCS.PHASECHK.TRANS64 P2, [R2+URZ+0x13270], R0 ;  /* 0x013270000200a5a7 */ /* 0x000e24000804007f */
[----:B0-----:R-:W-:Y:S05]  /*26e50*/  @!P2 BRA `(.L_x_1664) ;  /* 0xfffffffc00f0a947 */ /* 0x001fea000383ffff */
[----:B------:R-:W-:Y:S05]  /*26e60*/  BRA `(.L_x_1817) ;  /* 0xffffffac00e07947 */ /* 0x000fea000383ffff */
.L_x_1666:
[----:B------:R0:W0:Y:S02]  /*26e70*/  SYNCS.PHASECHK.TRANS64.TRYWAIT P2, [R2+URZ+0x13260], R0 ;  /* 0x01326000020075a7 */ /* 0x000024000804017f */
[----:B0-----:R-:W-:Y:S05]  /*26e80*/  @!P2 NANOSLEEP.SYNCS 0x989680 ;  /* 0x009896800000a95d */ /* 0x001fea0003900000 */
[----:B------:R-:W0:Y:S02]  /*26e90*/  @!P2 SYNCS.PHASECHK.TRANS64 P2, [R2+URZ+0x13260], R0 ;  /* 0x013260000200a5a7 */ /* 0x000e24000804007f */
[----:B0-----:R-:W-:Y:S05]  /*26ea0*/  @!P2 BRA `(.L_x_1666) ;  /* 0xfffffffc00f0a947 */ /* 0x001fea000383ffff */
[----:B------:R-:W-:Y:S05]  /*26eb0*/  BRA `(.L_x_1818) ;  /* 0xffffffac00f07947 */ /* 0x000fea000383ffff */
.L_x_1674:
[----:B0-----:R0:W2:Y:S02]  /*26ec0*/  SYNCS.PHASECHK.TRANS64.TRYWAIT P1, [R3+URZ+0x13270], R0 ;  /* 0x01327000030075a7 */ /* 0x0010a4000802017f */
[----:B--2---:R-:W-:Y:S05]  /*26ed0*/  @!P1 NANOSLEEP.SYNCS 0x989680 ;  /* 0x009896800000995d */ /* 0x004fea0003900000 */
[----:B------:R-:W2:Y:S02]  /*26ee0*/  @!P1 SYNCS.PHASECHK.TRANS64 P1, [R3+URZ+0x13270], R0 ;  /* 0x01327000030095a7 */ /* 0x000ea4000802007f */
[----:B--2---:R-:W-:Y:S05]  /*26ef0*/  @!P1 BRA `(.L_x_1674) ;  /* 0xfffffffc00f09947 */ /* 0x004fea000383ffff */
[----:B------:R-:W-:Y:S05]  /*26f00*/  BRA `(.L_x_1819) ;  /* 0xffffffb4003c7947 */ /* 0x000fea000383ffff */
.L_x_1676:
[----:B0-----:R0:W2:Y:S02]  /*26f10*/  SYNCS.PHASECHK.TRANS64.TRYWAIT P1, [R3+URZ+0x13260], R0 ;  /* 0x01326000030075a7 */ /* 0x0010a4000802017f */
[----:B--2---:R-:W-:Y:S05]  /*26f20*/  @!P1 NANOSLEEP.SYNCS 0x989680 ;  /* 0x009896800000995d */ /* 0x004fea0003900000 */
[----:B------:R-:W2:Y:S02]  /*26f30*/  @!P1 SYNCS.PHASECHK.TRANS64 P1, [R3+URZ+0x13260], R0 ;  /* 0x01326000030095a7 */ /* 0x000ea4000802007f */
[----:B--2---:R-:W-:Y:S05]  /*26f40*/  @!P1 BRA `(.L_x_1676) ;  /* 0xfffffffc00f09947 */ /* 0x004fea000383ffff */
[----:B------:R-:W-:Y:S05]  /*26f50*/  BRA `(.L_x_1820) ;  /* 0xffffffb4004c7947 */ /* 0x000fea000383ffff */
.L_x_1681:
[----:B------:R-:W-:Y:S01]  /*26f60*/  BSSY B0, `(.L_x_1821) ;  /* 0x0000008000007945 */ /* 0x000fe20003800000 */
[----:B------:R-:W-:Y:S02]  /*26f70*/  IMAD.MOV.U32 R13, RZ, RZ, R24 ;  /* 0x000000ffff0d7224 */ /* 0x000fe400078e0018 */
[----:B------:R-:W-:Y:S02]  /*26f80*/  IMAD.MOV.U32 R12, RZ, RZ, RZ ;  /* 0x000000ffff0c7224 */ /* 0x000fe400078e00ff */
[----:B-1----:R-:W-:Y:S02]  /*26f90*/  IMAD.MOV.U32 R11, RZ, RZ, 0x1f ;  /* 0x0000001fff0b7424 */ /* 0x002fe400078e00ff */
[----:B------:R-:W-:-:S07]  /*26fa0*/  IMAD.MOV.U32 R15, RZ, RZ, -0x1 ;  /* 0xffffffffff0f7424 */ /* 0x000fce00078e00ff */
[----:B-----5:R-:W-:Y:S05]  /*26fb0*/  WARPSYNC.COLLECTIVE R15, `(.L_x_1822) ;  /* 0x000000000f087348 */ /* 0x020fea0003c00000 */
[----:B------:R0:W1:Y:S02]  /*26fc0*/  SHFL.IDX P6, R14, R13, R12, R11 ;  /* 0x0000000c0d0e7389 */ /* 0x00006400000c000b */
[----:B01---5:R-:W-:Y:S01]  /*26fd0*/  ENDCOLLECTIVE ;  /* 0x000000000000791b */ /* 0x023fe20003800000 */
.L_x_1822:
[----:B------:R-:W-:Y:S05]  /*26fe0*/  BSYNC B0 ;  /* 0x0000000000007941 */ /* 0x000fea0003800000 */
.L_x_1821:
[----:B------:R-:W-:Y:S02]  /*26ff0*/  IMAD.MOV.U32 R13, RZ, RZ, R24 ;  /* 0x000000ffff0d7224 */ /* 0x000fe400078e0018 */
[----:B------:R-:W-:Y:S02]  /*27000*/  IMAD.MOV.U32 R12, RZ, RZ, 0x1 ;  /* 0x00000001ff0c7424 */ /* 0x000fe400078e00ff */
[----:B------:R-:W-:Y:S02]  /*27010*/  IMAD.MOV.U32 R11, RZ, RZ, 0x1f ;  /* 0x0000001fff0b7424 */ /* 0x000fe400078e00ff */
[----:B------:R-:W-:Y:S02]  /*27020*/  IMAD.MOV.U32 R15, RZ, RZ, -0x1 ;  /* 0xffffffffff0f7424 */ /* 0x000fe400078e00ff */
[----:B------:R-:W-:Y:S02]  /*27030*/  IMAD.IADD R8, R27, 0x1, R9 ;  /* 0x000000011b087824 */ /* 0x000fe400078e0209 */
[----:B------:R-:W-:-:S07]  /*27040*/  IMAD.MOV.U32 R0, RZ, RZ, R14 ;  /* 0x000000ffff007224 */ /* 0x000fce00078e000e */
[----:B------:R-:W-:Y:S05]  /*27050*/  WARPSYNC.COLLECTIVE R15, `(.L_x_1823) ;  /* 0x000000000f087348 */ /* 0x000fea0003c00000 */
[----:B------:R0:W1:Y:S02]  /*27060*/  SHFL.IDX P6, R14, R13, R12, R11 ;  /* 0x0000000c0d0e7389 */ /* 0x00006400000c000b */
[----:B01----:R-:W-:Y:S01]  /*27070*/  ENDCOLLECTIVE ;  /* 0x000000000000791b */ /* 0x003fe20003800000 */
.L_x_1823:
[----:B------:R-:W-:Y:S02]  /*27080*/  ULDC UR4, c[0x0][0xc3c] ;  /* 0x00030f0000047ab9 */ /* 0x000fe40000000800 */
[----:B------:R-:W-:-:S13]  /*27090*/  ISETP.GE.OR P1, PT, R8, UR4, !P0 ;  /* 0x0000000408007c0c */ /* 0x000fda000c726670 */
[----:B------:R-:W0:Y:S08]  /*270a0*/  @!P1 LDC.64 R2, c[0x0][0xc80] ;  /* 0x00032000ff029b82 */ /* 0x000e300000000a00 */
[----:B------:R-:W1:Y:S01]  /*270b0*/  @!P1 LDC.64 R4, c[0x0][0xc78] ;  /* 0x00031e00ff049b82 */ /* 0x000e620000000a00 */
[----:B------:R-:W-:Y:S01]  /*270c0*/  CS2R R24, SRZ ;  /* 0x0000000000187805 */ /* 0x000fe2000001ff00 */
[----:B------:R-:W-:-:S02]  /*270d0*/  IMAD.MOV.U32 R11, RZ, RZ, RZ ;  /* 0x000000ffff0b7224 */ /* 0x000fc400078e00ff */
[----:B------:R-:W-:Y:S02]  /*270e0*/  IMAD.MOV.U32 R6, RZ, RZ, R14 ;  /* 0x000000ffff067224 */ /* 0x000fe400078e000e */
[----:B0-----:R-:W-:-:S05]  /*270f0*/  @!P1 IMAD.WIDE R2, R8, 0x4, R2 ;  /* 0x0000000408029825 */ /* 0x001fca00078e0202 */
[----:B------:R1:W2:Y:S02]  /*27100*/  @!P1 LDG.E R7, desc[UR40][R2.64] ;  /* 0x0000002802079981 */ /* 0x0002a4000c1e1900 */
[----:B-1----:R-:W-:-:S06]  /*27110*/  @!P1 IMAD.WIDE R2, R8, 0x4, R4 ;  /* 0x0000000408029825 */ /* 0x002fcc00078e0204 */
[----:B------:R-:W3:Y:S01]  /*27120*/  @!P1 LDG.E R2, desc[UR40][R2.64] ;  /* 0x0000002802029981 */ /* 0x000ee2000c1e1900 */
[----:B------:R-:W-:Y:S01]  /*27130*/  IMAD.MOV.U32 R5, RZ, RZ, RZ ;  /* 0x000000ffff057224 */ /* 0x000fe200078e00ff */
[C---:B------:R-:W-:Y:S02]  /*27140*/  ISETP.GE.U32.AND P2, PT, R9.reuse, 0x2, PT ;  /* 0x000000020900780c */ /* 0x040fe40003f46070 */
[C---:B------:R-:W-:Y:S02]  /*27150*/  ISETP.GE.U32.AND P3, PT, R9.reuse, 0x4, PT ;  /* 0x000000040900780c */ /* 0x040fe40003f66070 */
[C---:B------:R-:W-:Y:S02]  /*27160*/  ISETP.GE.U32.AND P4, PT, R9.reuse, 0x8, PT ;  /* 0x000000080900780c */ /* 0x040fe40003f86070 */
[C---:B------:R-:W-:Y:S01]  /*27170*/  ISETP.GE.U32.AND P5, PT, R9.reuse, 0x10, PT ;  /* 0x000000100900780c */ /* 0x040fe20003fa6070 */
[----:B--2---:R-:W-:Y:S02]  /*27180*/  @!P1 IMAD.MOV.U32 R25, RZ, RZ, R7 ;  /* 0x000000ffff199224 */ /* 0x004fe400078e0007 */
[----:B---3--:R-:W-:Y:S01]  /*27190*/  @!P1 IMAD.MOV.U32 R5, RZ, RZ, R2 ;  /* 0x000000ffff059224 */ /* 0x008fe200078e0002 */
[----:B------:R-:W-:-:S03]  /*271a0*/  ISETP.NE.AND P1, PT, R9, RZ, PT ;  /* 0x000000ff0900720c */ /* 0x000fc60003f25270 */
[----:B------:R-:W-:-:S04]  /*271b0*/  IMAD R2, R5, R25, RZ ;  /* 0x0000001905027224 */ /* 0x000fc800078e02ff */
[----:B------:R-:W-:-:S07]  /*271c0*/  IMAD.MOV.U32 R13, RZ, RZ, R2 ;  /* 0x000000ffff0d7224 */ /* 0x000fce00078e0002 */
[----:B------:R-:W-:Y:S05]  /*271d0*/  WARPSYNC.COLLECTIVE R15, `(.L_x_1824) ;  /* 0x000000000f087348 */ /* 0x000fea0003c00000 */
[----:B------:R0:W1:Y:S02]  /*271e0*/  SHFL.UP P6, R14, R13, R12, R11 ;  /* 0x0400000c0d0e7389 */ /* 0x00006400000c000b */
[----:B01----:R-:W-:Y:S01]  /*271f0*/  ENDCOLLECTIVE ;  /* 0x000000000000791b */ /* 0x003fe20003800000 */
.L_x_1824:
        /* <DEDUP_REMOVED lines=8> */
.L_x_1825:
        /* <DEDUP_REMOVED lines=8> */
.L_x_1826:
        /* <DEDUP_REMOVED lines=8> */
.L_x_1827:
        /* <DEDUP_REMOVED lines=8> */
.L_x_1828:
        /* <DEDUP_REMOVED lines=9> */
.L_x_1829:
[----:B------:R-:W-:Y:S01]  /*27490*/  IMAD.MOV.U32 R3, RZ, RZ, R14 ;  /* 0x000000ffff037224 */ /* 0x000fe200078e000e */
[----:B------:R-:W-:Y:S06]  /*274a0*/  BRA `(.L_x_1830) ;  /* 0xffffffb400d87947 */ /* 0x000fec000383ffff */
.L_x_1684:
[----:B------:R-:W-:Y:S01]  /*274b0*/  BSSY B0, `(.L_x_1831) ;  /* 0x0000008000007945 */ /* 0x000fe20003800000 */
[----:B------:R-:W-:Y:S02]  /*274c0*/  IMAD.MOV.U32 R13, RZ, RZ, R2 ;  /* 0x000000ffff0d7224 */ /* 0x000fe400078e0002 */
[----:B------:R-:W-:Y:S02]  /*274d0*/  IMAD.MOV.U32 R12, RZ, RZ, 0x1 ;  /* 0x00000001ff0c7424 */ /* 0x000fe400078e00ff */
[----:B-1----:R-:W-:Y:S02]  /*274e0*/  IMAD.MOV.U32 R11, RZ, RZ, RZ ;  /* 0x000000ffff0b7224 */ /* 0x002fe400078e00ff */
[----:B------:R-:W-:-:S07]  /*274f0*/  IMAD.MOV.U32 R15, RZ, RZ, -0x1 ;  /* 0xffffffffff0f7424 */ /* 0x000fce00078e00ff */
[----:B-----5:R-:W-:Y:S05]  /*27500*/  WARPSYNC.COLLECTIVE R15, `(.L_x_1832) ;  /* 0x000000000f087348 */ /* 0x020fea0003c00000 */
[----:B------:R0:W1:Y:S02]  /*27510*/  SHFL.UP P6, R14, R13, R12, R11 ;  /* 0x0400000c0d0e7389 */ /* 0x00006400000c000b */
[----:B01---5:R-:W-:Y:S01]  /*27520*/  ENDCOLLECTIVE ;  /* 0x000000000000791b */ /* 0x023fe20003800000 */
.L_x_1832:
[----:B------:R-:W-:Y:S05]  /*27530*/  BSYNC B0 ;  /* 0x0000000000007941 */ /* 0x000fea0003800000 */
.L_x_1831:
[----:B------:R-:W-:Y:S02]  /*27540*/  IMAD.MOV.U32 R3, RZ, RZ, R14 ;  /* 0x000000ffff037224 */ /* 0x000fe400078e000e */
[----:B------:R-:W-:Y:S02]  /*27550*/  IMAD.MOV.U32 R12, RZ, RZ, 0x2 ;  /* 0x00000002ff0c7424 */ /* 0x000fe400078e00ff */
[----:B------:R-:W-:Y:S01]  /*27560*/  IMAD.MOV.U32 R11, RZ, RZ, RZ ;  /* 0x000000ffff0b7224 */ /* 0x000fe200078e00ff */
[----:B------:R-:W-:Y:S01]  /*27570*/  SEL R3, R3, RZ, P1 ;  /* 0x000000ff03037207 */ /* 0x000fe20000800000 */
[----:B------:R-:W-:-:S04]  /*27580*/  IMAD.MOV.U32 R15, RZ, RZ, -0x1 ;  /* 0xffffffffff0f7424 */ /* 0x000fc800078e00ff */
[----:B------:R-:W-:-:S04]  /*27590*/  IMAD.IADD R2, R2, 0x1, R3 ;  /* 0x0000000102027824 */ /* 0x000fc800078e0203 */
[----:B------:R-:W-:-:S07]  /*275a0*/  IMAD.MOV.U32 R13, RZ, RZ, R2 ;  /* 0x000000ffff0d7224 */ /* 0x000fce00078e0002 */
[----:B------:R-:W-:Y:S05]  /*275b0*/  WARPSYNC.COLLECTIVE R15, `(.L_x_1833) ;  /* 0x000000000f087348 */ /* 0x000fea0003c00000 */
[----:B------:R0:W1:Y:S02]  /*275c0*/  SHFL.UP P6, R14, R13, R12, R11 ;  /* 0x0400000c0d0e7389 */ /* 0x00006400000c000b */
[----:B01----:R-:W-:Y:S01]  /*275d0*/  ENDCOLLECTIVE ;  /* 0x000000000000791b */ /* 0x003fe20003800000 */
.L_x_1833:
        /* <DEDUP_REMOVED lines=8> */
.L_x_1834:
        /* <DEDUP_REMOVED lines=8> */
.L_x_1835:
        /* <DEDUP_REMOVED lines=8> */
.L_x_1836:
        /* <DEDUP_REMOVED lines=9> */
.L_x_1837:
[----:B------:R-:W-:Y:S01]  /*277f0*/  IMAD.MOV.U32 R3, RZ, RZ, R14 ;  /* 0x000000ffff037224 */ /* 0x000fe200078e000e */
[----:B------:R-:W-:Y:S06]  /*27800*/  BRA `(.L_x_1838) ;  /* 0xffffffb400a47947 */ /* 0x000fec000383ffff */
.L_x_1686:
[----:B------:R-:W-:Y:S01]  /*27810*/  BSSY B0, `(.L_x_1839) ;  /* 0x0000006000007945 */ /* 0x000fe20003800000 */
[----:B------:R-:W-:Y:S01]  /*27820*/  PLOP3.LUT P6, PT, P6, PT, PT, 0x8, 0x0 ;  /* 0x000000000000781c */ /* 0x000fe200037ce170 */
[----:B------:R-:W-:-:S12]  /*27830*/  IMAD.MOV.U32 R15, RZ, RZ, -0x1 ;  /* 0xffffffffff0f7424 */ /* 0x000fd800078e00ff */
[----:B01---5:R-:W-:Y:S05]  /*27840*/  WARPSYNC.COLLECTIVE R15, `(.L_x_1840) ;  /* 0x000000000f087348 */ /* 0x023fea0003c00000 */
[----:B------:R-:W-:Y:S01]  /*27850*/  VOTE.ANY R14, PT, P6 ;  /* 0x00000000000e7806 */ /* 0x000fe200030e0100 */
[----:B01---5:R-:W-:Y:S06]  /*27860*/  ENDCOLLECTIVE ;  /* 0x000000000000791b */ /* 0x023fec0003800000 */
.L_x_1840:
[----:B------:R-:W-:Y:S05]  /*27870*/  BSYNC B0 ;  /* 0x0000000000007941 */ /* 0x000fea0003800000 */
.L_x_1839:
[----:B------:R-:W-:Y:S02]  /*27880*/  IMAD.MOV.U32 R3, RZ, RZ, R14 ;  /* 0x000000ffff037224 */ /* 0x000fe400078e000e */
[----:B------:R-:W-:Y:S02]  /*27890*/  IMAD.MOV.U32 R13, RZ, RZ, R25 ;  /* 0x000000ffff0d7224 */ /* 0x000fe400078e0019 */
[----:B------:R-:W0:Y:S01]  /*278a0*/  POPC R6, R3 ;  /* 0x0000000300067309 */ /* 0x000e220000000000 */
[----:B------:R-:W-:Y:S02]  /*278b0*/  IMAD.MOV.U32 R11, RZ, RZ, 0x1f ;  /* 0x0000001fff0b7424 */ /* 0x000fe400078e00ff */
[----:B------:R-:W-:Y:S02]  /*278c0*/  IMAD.MOV.U32 R15, RZ, RZ, -0x1 ;  /* 0xffffffffff0f7424 */ /* 0x000fe400078e00ff */
[----:B0-----:R-:W-:Y:S02]  /*278d0*/  IMAD.MOV.U32 R12, RZ, RZ, R6 ;  /* 0x000000ffff0c7224 */ /* 0x001fe400078e0006 */
[----:B------:R-:W-:-:S07]  /*278e0*/  IMAD.IADD R27, R6, 0x1, R27 ;  /* 0x00000001061b7824 */ /* 0x000fce00078e021b */
[----:B------:R-:W-:Y:S05]  /*278f0*/  WARPSYNC.COLLECTIVE R15, `(.L_x_1841) ;  /* 0x000000000f087348 */ /* 0x000fea0003c00000 */
[----:B------:R0:W1:Y:S02]  /*27900*/  SHFL.IDX P6, R14, R13, R12, R11 ;  /* 0x0000000c0d0e7389 */ /* 0x00006400000c000b */
[----:B01----:R-:W-:Y:S01]  /*27910*/  ENDCOLLECTIVE ;  /* 0x000000000000791b */ /* 0x003fe20003800000 */
.L_x_1841:
[----:B------:R-:W-:Y:S02]  /*27920*/  IMAD.MOV.U32 R13, RZ, RZ, R5 ;  /* 0x000000ffff0d7224 */ /* 0x000fe400078e0005 */
[----:B------:R-:W-:-:S07]  /*27930*/  IMAD.MOV.U32 R25, RZ, RZ, R14 ;  /* 0x000000ffff197224 */ /* 0x000fce00078e000e */
[----:B------:R-:W-:Y:S05]  /*27940*/  WARPSYNC.COLLECTIVE R15, `(.L_x_1842) ;  /* 0x000000000f087348 */ /* 0x000fea0003c00000 */
[----:B------:R0:W1:Y:S02]  /*27950*/  SHFL.IDX P6, R14, R13, R12, R11 ;  /* 0x0000000c0d0e7389 */ /* 0x00006400000c000b */
[----:B01----:R-:W-:Y:S01]  /*27960*/  ENDCOLLECTIVE ;  /* 0x000000000000791b */ /* 0x003fe20003800000 */
.L_x_1842:
[----:B------:R-:W-:Y:S01]  /*27970*/  IMAD.MOV.U32 R5, RZ, RZ, R14 ;  /* 0x000000ffff057224 */ /* 0x000fe200078e000e */
[----:B------:R-:W-:Y:S06]  /*27980*/  BRA `(.L_x_1843) ;  /* 0xffffffb400847947 */ /* 0x000fec000383ffff */
.L_x_1688:
[----:B------:R-:W-:Y:S01]  /*27990*/  BSSY B0, `(.L_x_1844) ;  /* 0x0000008000007945 */ /* 0x000fe20003800000 */
[----:B------:R-:W-:Y:S02]  /*279a0*/  IMAD.MOV.U32 R13, RZ, RZ, R2 ;  /* 0x000000ffff0d7224 */ /* 0x000fe400078e0002 */
[----:B------:R-:W-:Y:S02]  /*279b0*/  IMAD.MOV.U32 R12, RZ, RZ, R6 ;  /* 0x000000ffff0c7224 */ /* 0x000fe400078e0006 */
[----:B-1----:R-:W-:Y:S02]  /*279c0*/  IMAD.MOV.U32 R11, RZ, RZ, 0x1f ;  /* 0x0000001fff0b7424 */ /* 0x002fe400078e00ff */
[----:B------:R-:W-:-:S07]  /*279d0*/  IMAD.MOV.U32 R15, RZ, RZ, -0x1 ;  /* 0xffffffffff0f7424 */ /* 0x000fce00078e00ff */
[----:B0--345:R-:W-:Y:S05]  /*279e0*/  WARPSYNC.COLLECTIVE R15, `(.L_x_1845) ;  /* 0x000000000f087348 */ /* 0x039fea0003c00000 */
[----:B------:R1:W2:Y:S02]  /*279f0*/  SHFL.IDX P6, R14, R13, R12, R11 ;  /* 0x0000000c0d0e7389 */ /* 0x0002a400000c000b */
[----:B012345:R-:W-:Y:S01]  /*27a00*/  ENDCOLLECTIVE ;  /* 0x000000000000791b */ /* 0x03ffe20003800000 */
.L_x_1845:
[----:B------:R-:W-:Y:S05]  /*27a10*/  BSYNC B0 ;  /* 0x0000000000007941 */ /* 0x000fea0003800000 */
.L_x_1844:
[----:B------:R-:W-:Y:S01]  /*27a20*/  IMAD.MOV.U32 R24, RZ, RZ, R14 ;  /* 0x000000ffff187224 */ /* 0x000fe200078e000e */
[----:B------:R-:W-:Y:S06]  /*27a30*/  BRA `(.L_x_1687) ;  /* 0xffffffb400707947 */ /* 0x000fec000383ffff */
.L_x_1694:
[----:B0-----:R0:W2:Y:S02]  /*27a40*/  SYNCS.PHASECHK.TRANS64.TRYWAIT P0, [R5+URZ+0x13220], R0 ;  /* 0x01322000050075a7 */ /* 0x0010a4000800017f */
[----:B--2---:R-:W-:Y:S05]  /*27a50*/  @!P0 NANOSLEEP.SYNCS 0x989680 ;  /* 0x009896800000895d */ /* 0x004fea0003900000 */
[----:B------:R-:W2:Y:S02]  /*27a60*/  @!P0 SYNCS.PHASECHK.TRANS64 P0, [R5+URZ+0x13220], R0 ;  /* 0x01322000050085a7 */ /* 0x000ea4000800007f */
[----:B--2---:R-:W-:Y:S05]  /*27a70*/  @!P0 BRA `(.L_x_1694) ;  /* 0xfffffffc00f08947 */ /* 0x004fea000383ffff */
[----:B------:R-:W-:Y:S05]  /*27a80*/  BRA `(.L_x_1846) ;  /* 0xffffffbc00d87947 */ /* 0x000fea000383ffff */
.L_x_1695:
[----:B------:R-:W2:Y:S01]  /*27a90*/  S2R R2, SR_TID.X ;  /* 0x0000000000027919 */ /* 0x000ea20000002100 */
[----:B------:R-:W-:Y:S01]  /*27aa0*/  BSSY B0, `(.L_x_1847) ;  /* 0x000000a000007945 */ /* 0x000fe20003800000 */
[----:B------:R-:W-:Y:S02]  /*27ab0*/  IMAD.MOV.U32 R12, RZ, RZ, RZ ;  /* 0x000000ffff0c7224 */ /* 0x000fe400078e00ff */
[----:B-1----:R-:W-:Y:S02]  /*27ac0*/  IMAD.MOV.U32 R11, RZ, RZ, 0x1f ;  /* 0x0000001fff0b7424 */ /* 0x002fe400078e00ff */
[----:B------:R-:W-:Y:S01]  /*27ad0*/  IMAD.MOV.U32 R15, RZ, RZ, -0x1 ;  /* 0xffffffffff0f7424 */ /* 0x000fe200078e00ff */
[----:B--2---:R-:W-:-:S04]  /*27ae0*/  SHF.R.U32.HI R2, RZ, 0x5, R2 ;  /* 0x00000005ff027819 */ /* 0x004fc80000011602 */
[----:B------:R-:W-:-:S05]  /*27af0*/  LOP3.LUT R2, R2, 0x3, RZ, 0xc0, !PT ;  /* 0x0000000302027812 */ /* 0x000fca00078ec0ff */
[----:B------:R-:W-:-:S07]  /*27b00*/  IMAD.MOV.U32 R13, RZ, RZ, R2 ;  /* 0x000000ffff0d7224 */ /* 0x000fce00078e0002 */
[----:B0----5:R-:W-:Y:S05]  /*27b10*/  WARPSYNC.COLLECTIVE R15, `(.L_x_1848) ;  /* 0x000000000f087348 */ /* 0x021fea0003c00000 */
[----:B------:R1:W2:Y:S02]  /*27b20*/  SHFL.IDX P6, R14, R13, R12, R11 ;  /* 0x0000000c0d0e7389 */ /* 0x0002a400000c000b */
[----:B012--5:R-:W-:Y:S01]  /*27b30*/  ENDCOLLECTIVE ;  /* 0x000000000000791b */ /* 0x027fe20003800000 */
.L_x_1848:
[----:B------:R-:W-:Y:S05]  /*27b40*/  BSYNC B0 ;  /* 0x0000000000007941 */ /* 0x000fea0003800000 */
.L_x_1847:
[----:B------:R-:W-:Y:S05]  /*27b50*/  BRA `(.L_x_1849) ;  /* 0xffffffbc00c07947 */ /* 0x000fea000383ffff */
.L_x_1696:
[----:B------:R-:W-:Y:S01]  /*27b60*/  BSSY B0, `(.L_x_1850) ;  /* 0x0000006000007945 */ /* 0x000fe20003800000 */
[----:B------:R-:W-:-:S07]  /*27b70*/  IMAD.MOV.U32 R15, RZ, RZ, -0x1 ;  /* 0xffffffffff0f7424 */ /* 0x000fce00078e00ff */
[----:B01---5:R-:W-:Y:S05]  /*27b80*/  WARPSYNC.COLLECTIVE R15, `(.L_x_1851) ;  /* 0x000000000f0c7348 */ /* 0x023fea0003c00000 */
[----:B------:R-:W-:Y:S02]  /*27b90*/  ELECT P6, UR62, PT ;  /* 0x00000000003e782f */ /* 0x000fe400038c0000 */
[----:B------:R-:W-:Y:S01]  /*27ba0*/  MOV R14, UR62 ;  /* 0x0000003e000e7c02 */ /* 0x000fe20008000f00 */
[----:B01---5:R-:W-:Y:S10]  /*27bb0*/  ENDCOLLECTIVE ;  /* 0x000000000000791b */ /* 0x023ff40003800000 */
.L_x_1851:
[----:B------:R-:W-:Y:S05]  /*27bc0*/  BSYNC B0 ;  /* 0x0000000000007941 */ /* 0x000fea0003800000 */
.L_x_1850:
[----:B------:R-:W-:Y:S05]  /*27bd0*/  BRA `(.L_x_1852) ;  /* 0xffffffbc00b47947 */ /* 0x000fea000383ffff */
.L_x_1698:
[----:B0-----:R0:W2:Y:S02]  /*27be0*/  SYNCS.PHASECHK.TRANS64.TRYWAIT P1, [R4+URZ+0x13240], R3 ;  /* 0x01324003040075a7 */ /* 0x0010a4000802017f */
[----:B--2---:R-:W-:Y:S05]  /*27bf0*/  @!P1 NANOSLEEP.SYNCS 0x989680 ;  /* 0x009896800000995d */ /* 0x004fea0003900000 */
[----:B------:R-:W2:Y:S02]  /*27c00*/  @!P1 SYNCS.PHASECHK.TRANS64 P1, [R4+URZ+0x13240], R3 ;  /* 0x01324003040095a7 */ /* 0x000ea4000802007f */
[----:B--2---:R-:W-:Y:S05]  /*27c10*/  @!P1 BRA `(.L_x_1698) ;  /* 0xfffffffc00f09947 */ /* 0x004fea000383ffff */
[----:B------:R-:W-:Y:S05]  /*27c20*/  BRA `(.L_x_1853) ;  /* 0xffffffbc00dc7947 */ /* 0x000fea000383ffff */
.L_x_1700:
[----:B--2---:R2:W3:Y:S02]  /*27c30*/  SYNCS.PHASECHK.TRANS64.TRYWAIT P1, [R5+URZ+0x13240], R0 ;  /* 0x01324000050075a7 */ /* 0x0044e4000802017f */
[----:B---3--:R-:W-:Y:S05]  /*27c40*/  @!P1 NANOSLEEP.SYNCS 0x989680 ;  /* 0x009896800000995d */ /* 0x008fea0003900000 */
[----:B------:R-:W3:Y:S02]  /*27c50*/  @!P1 SYNCS.PHASECHK.TRANS64 P1, [R5+URZ+0x13240], R0 ;  /* 0x01324000050095a7 */ /* 0x000ee4000802007f */
[----:B---3--:R-:W-:Y:S05]  /*27c60*/  @!P1 BRA `(.L_x_1700) ;  /* 0xfffffffc00f09947 */ /* 0x008fea000383ffff */
[----:B------:R-:W-:Y:S05]  /*27c70*/  BRA `(.L_x_1854) ;  /* 0xffffffbc00ec7947 */ /* 0x000fea000383ffff */
.L_x_1702:
[----:B---3--:R3:W4:Y:S02]  /*27c80*/  SYNCS.PHASECHK.TRANS64.TRYWAIT P1, [R4+URZ+0x13260], R3 ;  /* 0x01326003040075a7 */ /* 0x008724000802017f */
[----:B----4-:R-:W-:Y:S05]  /*27c90*/  @!P1 NANOSLEEP.SYNCS 0x989680 ;  /* 0x009896800000995d */ /* 0x010fea0003900000 */
[----:B------:R-:W4:Y:S02]  /*27ca0*/  @!P1 SYNCS.PHASECHK.TRANS64 P1, [R4+URZ+0x13260], R3 ;  /* 0x01326003040095a7 */ /* 0x000f24000802007f */
[----:B----4-:R-:W-:Y:S05]  /*27cb0*/  @!P1 BRA `(.L_x_1702) ;  /* 0xfffffffc00f09947 */ /* 0x010fea000383ffff */
[----:B------:R-:W-:Y:S05]  /*27cc0*/  BRA `(.L_x_1855) ;  /* 0xffffffbc00e87947 */ /* 0x000fea000383ffff */
.L_x_1704:
[----:B----4-:R4:W0:Y:S02]  /*27cd0*/  SYNCS.PHASECHK.TRANS64.TRYWAIT P1, [R5+URZ+0x13260], R0 ;  /* 0x01326000050075a7 */ /* 0x010824000802017f */
[----:B0-----:R-:W-:Y:S05]  /*27ce0*/  @!P1 NANOSLEEP.SYNCS 0x989680 ;  /* 0x009896800000995d */ /* 0x001fea0003900000 */
[----:B------:R-:W0:Y:S02]  /*27cf0*/  @!P1 SYNCS.PHASECHK.TRANS64 P1, [R5+URZ+0x13260], R0 ;  /* 0x01326000050095a7 */ /* 0x000e24000802007f */
[----:B0-----:R-:W-:Y:S05]  /*27d00*/  @!P1 BRA `(.L_x_1704) ;  /* 0xfffffffc00f09947 */ /* 0x001fea000383ffff */
[----:B------:R-:W-:Y:S05]  /*27d10*/  BRA `(.L_x_1856) ;  /* 0xffffffbc00e47947 */ /* 0x000fea000383ffff */
.L_x_1706:
[----:B------:R0:W0:Y:S02]  /*27d20*/  SYNCS.PHASECHK.TRANS64.TRYWAIT P1, [R4+URZ+0x13280], R3 ;  /* 0x01328003040075a7 */ /* 0x000024000802017f */
[----:B0-----:R-:W-:Y:S05]  /*27d30*/  @!P1 NANOSLEEP.SYNCS 0x989680 ;  /* 0x009896800000995d */ /* 0x001fea0003900000 */
[----:B------:R-:W0:Y:S02]  /*27d40*/  @!P1 SYNCS.PHASECHK.TRANS64 P1, [R4+URZ+0x13280], R3 ;  /* 0x01328003040095a7 */ /* 0x000e24000802007f */
[----:B0-----:R-:W-:Y:S05]  /*27d50*/  @!P1 BRA `(.L_x_1706) ;  /* 0xfffffffc00f09947 */ /* 0x001fea000383ffff */
[----:B------:R-:W-:Y:S05]  /*27d60*/  BRA `(.L_x_1857) ;  /* 0xffffffbc00e07947 */ /* 0x000fea000383ffff */
.L_x_1858:
        /* <DEDUP_REMOVED lines=9> */
.L_x_2724:


//--------------------- .text._ZN7cutlass13device_kernelIN5flash11enable_sm90INS1_16FlashAttnFwdSm90INS1_25CollectiveMainloopFwdSm90ILi2EN4cute5tupleIJNS5_1CILi1EEES8_S8_EEENS6_IJNS7_ILi192EEENS7_ILi160EEENS7_ILi64EEEEEELi64ENS_12float_e4m3_tEfNS_4arch4Sm90ELb1ELb0ELb0ELb0ELb1ELb0ELb0ELb1ELb1ELb1ELb1ELb0EEENS1_21CollectiveEpilogueFwdINS6_IJSA_SC_SB_EEES9_NS_10bfloat16_tESG_Li384ELb0ELb1ELb1ELb1EEENS1_19SingleTileSchedulerILb0ELb1ELb1ELi192EEEEEEEEEvNT_6ParamsE --------------------------
	.section	.text._ZN7cutlass13device_kernelIN5flash11enable_sm90INS1_16FlashAttnFwdSm90INS1_25CollectiveMainloopFwdSm90ILi2EN4cute5tupleIJNS5_1CILi1EEES8_S8_EEENS6_IJNS7_ILi192EEENS7_ILi160EEENS7_ILi64EEEEEELi64ENS_12float_e4m3_tEfNS_4arch4Sm90ELb1ELb0ELb0ELb0ELb1ELb0ELb0ELb1ELb1ELb1ELb1ELb0EEENS1_21CollectiveEpilogueFwdINS6_IJSA_SC_SB_EEES9_NS_10bfloat16_tESG_Li384ELb0ELb1ELb1ELb1EEENS1_19SingleTileSchedulerILb0ELb1ELb1ELi192EEEEEEEEEvNT_6ParamsE,"ax",@progbits
	.align	128
.text._ZN7cutlass13device_kernelIN5flash11enable_sm90INS1_16FlashAttnFwdSm90INS1_25CollectiveMainloopFwdSm90ILi2EN4cute5tupleIJNS5_1CILi1EEES8_S8_EEENS6_IJNS7_ILi192EEENS7_ILi160EEENS7_ILi64EEEEEELi64ENS_12float_e4m3_tEfNS_4arch4Sm90ELb1ELb0ELb0ELb0ELb1ELb0ELb0ELb1ELb1ELb1ELb1ELb0EEENS1_21CollectiveEpilogueFwdINS6_IJSA_SC_SB_EEES9_NS_10bfloat16_tESG_Li384ELb0ELb1ELb1ELb1EEENS1_19SingleTileSchedulerILb0ELb1ELb1ELi192EEEEEEEEEvNT_6ParamsE:
        .type           _ZN7cutlass13device_kernelIN5flash11enable_sm90INS1_16FlashAttnFwdSm90INS1_25CollectiveMainloopFwdSm90ILi2EN4cute5tupleIJNS5_1CILi1EEES8_S8_EEENS6_IJNS7_ILi192EEENS7_ILi160EEENS7_ILi64EEEEEELi64ENS_12float_e4m3_tEfNS_4arch4Sm90ELb1ELb0ELb0ELb0ELb1ELb0ELb0ELb1ELb1ELb1ELb1ELb0EEENS1_21CollectiveEpilogueFwdINS6_IJSA_SC_SB_EEES9_NS_10bfloat16_tESG_Li384ELb0ELb1ELb1ELb1EEENS1_19SingleTileSchedulerILb0ELb1ELb1ELi192EEEEEEEEEvNT_6ParamsE,@function
        .size           _ZN7cutlass13device_kernelIN5flash11enable_sm90INS1_16FlashAttnFwdSm90INS1_25CollectiveMainloopFwdSm90ILi2EN4cute5tupleIJNS5_1CILi1EEES8_S8_EEENS6_IJNS7_ILi192EEENS7_ILi160EEENS7_ILi64EEEEEELi64ENS_12float_e4m3_tEfNS_4arch4Sm90ELb1ELb0ELb0ELb0ELb1ELb0ELb0ELb1ELb1ELb1ELb1ELb0EEENS1_21CollectiveEpilogueFwdINS6_IJSA_SC_SB_EEES9_NS_10bfloat16_tESG_Li384ELb0ELb1ELb1ELb1EEENS1_19SingleTileSchedulerILb0ELb1ELb1ELi192EEEEEEEEEvNT_6ParamsE,(.L_x_2725 - _ZN7cutlass13device_kernelIN5flash11enable_sm90INS1_16FlashAttnFwdSm90INS1_25CollectiveMainloopFwdSm90ILi2EN4cute5tupleIJNS5_1CILi1EEES8_S8_EEENS6_IJNS7_ILi192EEENS7_ILi160EEENS7_ILi64EEEEEELi64ENS_12float_e4m3_tEfNS_4arch4Sm90ELb1ELb0ELb0ELb0ELb1ELb0ELb0ELb1ELb1ELb1ELb1ELb0EEENS1_21CollectiveEpilogueFwdINS6_IJSA_SC_SB_EEES9_NS_10bfloat16_tESG_Li384ELb0ELb1ELb1ELb1EEENS1_19SingleTileSchedulerILb0ELb1ELb1ELi192EEEEEEEEEvNT_6ParamsE)
        .other          _ZN7cutlass13device_kernelIN5flash11enable_sm90INS1_16FlashAttnFwdSm90INS1_25CollectiveMainloopFwdSm90ILi2EN4cute5tupleIJNS5_1CILi1EEES8_S8_EEENS6_IJNS7_ILi192EEENS7_ILi160EEENS7_ILi64EEEEEELi64ENS_12float_e4m3_tEfNS_4arch4Sm90ELb1ELb0ELb0ELb0ELb1ELb0ELb0ELb1ELb1ELb1ELb1ELb0EEENS1_21CollectiveEpilogueFwdINS6_IJSA_SC_SB_EEES9_NS_10bfloat16_tESG_Li384ELb0ELb1ELb1ELb1EEENS1_19SingleTileSchedulerILb0ELb1ELb1ELi192EEEEEEEEEvNT_6ParamsE,@"STO_CUDA_ENTRY STV_DEFAULT"
_ZN7cutlass13device_kernelIN5flash11enable_sm90INS1_16FlashAttnFwdSm90INS1_25CollectiveMainloopFwdSm90ILi2EN4cute5tupleIJNS5_1CILi1EEES8_S8_EEENS6_IJNS7_ILi192EEENS7_ILi160EEENS7_ILi64EEEEEELi64ENS_12float_e4m3_tEfNS_4arch4Sm90ELb1ELb0ELb0ELb0ELb1ELb0ELb0ELb1ELb1ELb1ELb1ELb0EEENS1_21CollectiveEpilogueFwdINS6_IJSA_SC_SB_EEES9_NS_10bfloat16_tESG_Li384ELb0ELb1ELb1ELb1EEENS1_19SingleTileSchedulerILb0ELb1ELb1ELi192EEEEEEEEEvNT_6ParamsE:
        /* <DEDUP_REMOVED lines=45> */
.L_x_1859:
        /* <DEDUP_REMOVED lines=22> */
.L_x_1860:
        /* <DEDUP_REMOVED lines=18> */
.L_x_1861:
        /* <DEDUP_REMOVED lines=22> */
.L_x_1862:
        /* <DEDUP_REMOVED lines=23> */
.L_x_1863:
        /* <DEDUP_REMOVED lines=9> */
.L_x_1866:
        /* <DEDUP_REMOVED lines=28> */
[----:B------:R-:W0:Y:S01]  /*0a70*/  S2UR UR53, SR_CTAID.X ;  /* 0x00000000003579c3 */ /* 0x000e220000002500 */
[----:B------:R-:W-:Y:S01]  /*0a80*/  PLOP3.LUT P1, PT, PT, PT, UP1, 0x80, 0x0 ;  /* 0x000000000000781c */ /* 0x000fe20003f2f018 */
[----:B------:R-:W-:Y:S01]  /*0a90*/  ULDC UR44, c[0x0][0x424] ;  /* 0x00010900002c7ab9 */ /* 0x000fe20000000800 */
[----:B------:R-:W-:Y:S01]  /*0aa0*/  ULDC UR52, c[0x0][0x2f0] ;  /* 0x0000bc0000347ab9 */ /* 0x000fe20000000800 */
[----:B------:R-:W-:Y:S02]  /*0ab0*/  @UP0 ULDC.64 UR12, c[0x0][0x9a8] ;  /* 0x00026a00000c0ab9 */ /* 0x000fe40000000a00 */
[----:B------:R-:W-:Y:S01]  /*0ac0*/  @UP1 ULDC.64 UR16, c[0x0][0x9b8] ;  /* 0x00026e0000101ab9 */ /* 0x000fe20000000a00 */
[----:B------:R-:W-:Y:S02]  /*0ad0*/  @UP0 UIMAD UR5, UR43, UR12, URZ ;  /* 0x0000000c2b0502a4 */ /* 0x000fe4000f8e023f */
[----:B------:R-:W-:-:S02]  /*0ae0*/  @UP1 UIMAD UR15, UR43, UR16, URZ ;  /* 0x000000102b0f12a4 */ /* 0x000fc4000f8e023f */
[----:B------:R-:W-:Y:S02]  /*0af0*/  @UP0 UIMAD UR14, UR41, UR13, UR5 ;  /* 0x0000000d290e02a4 */ /* 0x000fe4000f8e0205 */
[----:B------:R-:W-:Y:S02]  /*0b00*/  @UP0 UIMAD.WIDE.U32 UR10, UR41, UR12, URZ ;  /* 0x0000000c290a02a5 */ /* 0x000fe4000f8e003f */
[----:B------:R-:W-:Y:S02]  /*0b10*/  @UP0 USHF.R.S32.HI UR5, URZ, 0x1f, UR42 ;  /* 0x0000001f3f050899 */ /* 0x000fe4000801142a */
[----:B------:R-:W-:Y:S02]  /*0b20*/  @UP1 UIMAD.WIDE.U32 UR12, UR41, UR16, URZ ;  /* 0x00000010290c12a5 */ /* 0x000fe4000f8e003f */
        /* <DEDUP_REMOVED lines=20> */
[----:B------:R-:W-:Y:S01]  /*0c70*/  ULDC UR5, c[0x0][0x448] ;  /* 0x0001120000057ab9 */ /* 0x000fe20000000800 */
[----:B------:R-:W-:Y:S01]  /*0c80*/  IMAD.U32 R3, RZ, RZ, UR7 ;  /* 0x00000007ff037e24 */ /* 0x000fe2000f8e00ff */
[----:B0-----:R-:W-:Y:S01]  /*0c90*/  UIMAD UR53, UR53, 0xc0, URZ ;  /* 0x000000c0353578a4 */ /* 0x001fe2000f8e023f */
[----:B------:R-:W-:Y:S01]  /*0ca0*/  IMAD.U32 R7, RZ, RZ, UR9 ;  /* 0x00000009ff077e24 */ /* 0x000fe2000f8e00ff */
[----:B------:R-:W-:Y:S02]  /*0cb0*/  UISETP.NE.AND UP4, UPT, UR5, 0x1, UPT ;  /* 0x000000010500788c */ /* 0x000fe4000bf85270 */
[----:B------:R-:W2:Y:S01]  /*0cc0*/  @P0 LDG.E R5, desc[UR50][R2.64] ;  /* 0x0000003202050981 */ /* 0x000ea2000c1e1900 */
[----:B------:R-:W-:Y:S01]  /*0cd0*/  ULDC.64 UR6, c[0x0][0x418] ;  /* 0x0001060000067ab9 */ /* 0x000fe20000000a00 */
[----:B------:R-:W-:Y:S01]  /*0ce0*/  ULDC UR8, c[0x0][0x288] ;  /* 0x0000a20000087ab9 */ /* 0x000fe20000000800 */
[----:B------:R-:W-:Y:S01]  /*0cf0*/  USHF.R.U32.HI UR10, URZ, 0x10, UR4 ;  /* 0x000000103f0a7899 */ /* 0x000fe20008011604 */
[----:B------:R-:W2:Y:S01]  /*0d00*/  @P1 LDG.E R0, desc[UR50][R6.64] ;  /* 0x0000003206001981 */ /* 0x000ea2000c1e1900 */
[----:B------:R-:W-:-:S02]  /*0d10*/  UISETP.NE.U32.AND UP0, UPT, UR6, URZ, UPT ;  /* 0x0000003f0600728c */ /* 0x000fc4000bf05070 */
[----:B------:R-:W-:Y:S02]  /*0d20*/  UIADD3 UR8, -UR8, 0xa0, URZ ;  /* 0x000000a008087890 */ /* 0x000fe4000fffe13f */
[----:B------:R-:W-:Y:S02]  /*0d30*/  UISETP.NE.AND.EX UP0, UPT, UR7, URZ, UPT, UP0 ;  /* 0x0000003f0700728c */ /* 0x000fe4000bf05300 */
[----:B------:R-:W-:Y:S01]  /*0d40*/  @UP4 UIADD3 UR6, UR53, 0xbf, URZ ;  /* 0x000000bf35064890 */ /* 0x000fe2000fffe03f */
[----:B------:R-:W-:Y:S01]  /*0d50*/  @UP4 ULDC UR7, c[0x0][0x44c] ;  /* 0x0001130000074ab9 */ /* 0x000fe20000000800 */
[----:B------:R-:W-:Y:S02]  /*0d60*/  USEL UR44, UR44, 0x1, UP0 ;  /* 0x000000012c2c7887 */ /* 0x000fe40008000000 */
[----:B------:R-:W-:Y:S01]  /*0d70*/  UIMAD.WIDE.U32 UR6, UR6, UR7, URZ ;  /* 0x00000007060672a5 */ /* 0x000fe2000f8e003f */
[----:B------:R-:W-:Y:S01]  /*0d80*/  @UP4 ULDC UR9, c[0x0][0x450] ;  /* 0x0001140000094ab9 */ /* 0x000fe20000000800 */
[----:B------:R-:W-:-:S02]  /*0d90*/  UIADD3 UR5, UR53, 0xbf, URZ ;  /* 0x000000bf35057890 */ /* 0x000fc4000fffe03f */
[----:B------:R-:W-:Y:S02]  /*0da0*/  UIMAD UR8, UR44, UR52, UR8 ;  /* 0x000000342c0872a4 */ /* 0x000fe4000f8e0208 */
[----:B------:R-:W-:Y:S02]  /*0db0*/  @UP4 USHF.R.U32.HI UR5, URZ, UR9, UR7 ;  /* 0x000000093f054299 */ /* 0x000fe40008011607 */
[----:B------:R-:W-:Y:S02]  /*0dc0*/  UIMAD UR6, UR44, UR52, 0x9f ;  /* 0x0000009f2c0674a4 */ /* 0x000fe4000f8e0234 */
[----:B------:R-:W-:Y:S02]  /*0dd0*/  UIADD3 UR8, UR8, UR5, URZ ;  /* 0x0000000508087290 */ /* 0x000fe4000fffe03f */
[----:B------:R-:W-:Y:S02]  /*0de0*/  UIMAD.WIDE UR6, UR6, 0x66666667, URZ ;  /* 0x66666667060678a5 */ /* 0x000fe4000f8e023f */
[----:B------:R-:W-:-:S02]  /*0df0*/  UIMAD.WIDE UR8, UR8, 0x66666667, URZ ;  /* 0x66666667080878a5 */ /* 0x000fc4000f8e023f */
[----:B------:R-:W-:Y:S02]  /*0e00*/  USHF.R.U32.HI UR5, URZ, 0x1f, UR7 ;  /* 0x0000001f3f057899 */ /* 0x000fe40008011607 */
[----:B------:R-:W-:Y:S02]  /*0e10*/  USHF.R.U32.HI UR6, URZ, 0x1f, UR9 ;  /* 0x0000001f3f067899 */ /* 0x000fe40008011609 */
[----:B------:R-:W-:Y:S02]  /*0e20*/  ULEA.HI.SX32 UR5, UR7, UR5, 0x1a ;  /* 0x0000000507057291 */ /* 0x000fe4000f8fd23f */
[----:B------:R-:W-:Y:S02]  /*0e30*/  ULEA.HI.SX32 UR6, UR9, UR6, 0x1a ;  /* 0x0000000609067291 */ /* 0x000fe4000f8fd23f */
[----:B------:R-:W-:Y:S02]  /*0e40*/  ULOP3.LUT UR45, UR4, 0xffff, URZ, 0xc0, !UPT ;  /* 0x0000ffff042d7892 */ /* 0x000fe4000f8ec03f */
[----:B------:R-:W-:-:S02]  /*0e50*/  UISETP.LT.AND UP0, UPT, UR5, UR6, UPT ;  /* 0x000000060500728c */ /* 0x000fc4000bf01270 */
[----:B------:R-:W-:Y:S02]  /*0e60*/  UP2UR UR48, UPR, URZ, 0x10 ;  /* 0x000000103f307883 */ /* 0x000fe40008000000 */
[----:B------:R-:W-:Y:S02]  /*0e70*/  USEL UR9, UR5, UR6, UP0 ;  /* 0x0000000605097287 */ /* 0x000fe40008000000 */
[----:B------:R-:W-:Y:S02]  /*0e80*/  UISETP.NE.AND UP0, UPT, UR10, URZ, UPT ;  /* 0x0000003f0a00728c */ /* 0x000fe4000bf05270 */
[----:B------:R-:W-:Y:S01]  /*0e90*/  UISETP.GE.AND UP1, UPT, UR9, 0x1, UPT ;  /* 0x000000010900788c */ /* 0x000fe2000bf26270 */
[----:B------:R-:W-:Y:S01]  /*0ea0*/  ULDC UR11, c[0x0][0x988] ;  /* 0x00026200000b7ab9 */ /* 0x000fe20000000800 */
[----:B------:R-:W-:-:S04]  /*0eb0*/  UMOV UR4, URZ ;  /* 0x0000003f00047c82 */ /* 0x000fc80008000000 */
[----:B------:R-:W-:-:S03]  /*0ec0*/  PLOP3.LUT P0, PT, PT, PT, UP1, 0x80, 0x0 ;  /* 0x000000000000781c */ /* 0x000fc60003f0f018 */
[----:B------:R-:W-:Y:S01]  /*0ed0*/  @!UP0 ULDC UR10, c[0x0][0x9f0] ;  /* 0x00027c00000a8ab9 */ /* 0x000fe20000000800 */
[----:B--2---:R-:W-:-:S09]  /*0ee0*/  FMUL.FTZ R0, R5, R0 ;  /* 0x0000000005007220 */ /* 0x004fd20000410000 */
[----:B------:R-:W-:Y:S05]  /*0ef0*/  @!P0 BRA `(.L_x_1868) ;  /* 0x0000000000848947 */ /* 0x000fea0003800000 */
[----:B------:R-:W-:Y:S01]  /*0f00*/  IMAD.U32 R4, RZ, RZ, UR10 ;  /* 0x0000000aff047e24 */ /* 0x000fe2000f8e00ff */
[----:B------:R-:W-:Y:S01]  /*0f10*/  UIADD3 UR6, UR10, -0x1, UR9 ;  /* 0xffffffff0a067890 */ /* 0x000fe2000fffe009 */
[----:B------:R-:W-:-:S03]  /*0f20*/  UMOV UR4, URZ ;  /* 0x0000003f00047c82 */ /* 0x000fc60008000000 */
[-C--:B------:R-:W-:Y:S02]  /*0f30*/  IABS R2, R4.reuse ;  /* 0x0000000400027213 */ /* 0x080fe40000000000 */
[----:B------:R-:W-:Y:S01]  /*0f40*/  IMAD.U32 R5, RZ, RZ, UR6 ;  /* 0x00000006ff057e24 */ /* 0x000fe2000f8e00ff */
[----:B------:R-:W-:Y:S01]  /*0f50*/  IABS R6, R4 ;  /* 0x0000000400067213 */ /* 0x000fe20000000000 */
[----:B------:R-:W-:Y:S01]  /*0f60*/  ULOP3.LUT UR6, UR6, UR10, URZ, 0x3c, !UPT ;  /* 0x0000000a06067292 */ /* 0x000fe2000f8e3c3f */
[----:B------:R-:W-:Y:S02]  /*0f70*/  R2UR UR12, R2 ;  /* 0x00000000020c72ca */ /* 0x000fe400000e0000 */
[----:B------:R-:W-:-:S05]  /*0f80*/  IABS R5, R5 ;  /* 0x0000000500057213 */ /* 0x000fca0000000000 */
[----:B------:R-:W-:-:S05]  /*0f90*/  IMAD.MOV.U32 R4, RZ, RZ, R5 ;  /* 0x000000ffff047224 */ /* 0x000fca00078e0005 */
[----:B------:R-:W-:Y:S01]  /*0fa0*/  R2UR UR8, R4 ;  /* 0x00000000040872ca */ /* 0x000fe200000e0000 */
        /* <DEDUP_REMOVED lines=22> */
.L_x_1868:
[----:B------:R-:W-:Y:S01]  /*1110*/  UIMAD UR45, UR45, UR4, URZ ;  /* 0x000000042d2d72a4 */ /* 0x000fe2000f8e023f */
[----:B------:R-:W-:Y:S02]  /*1120*/  IMAD.U32 R2, RZ, RZ, UR9 ;  /* 0x00000009ff027e24 */ /* 0x000fe4000f8e00ff */
[----:B------:R-:W-:Y:S01]  /*1130*/  FMUL.FTZ R0, R0, UR11 ;  /* 0x0000000b00007c20 */ /* 0x000fe20008410000 */
[----:B------:R-:W-:Y:S01]  /*1140*/  IMAD.U32 R3, RZ, RZ, UR4 ;  /* 0x00000004ff037e24 */ /* 0x000fe2000f8e00ff */
[----:B------:R-:W-:Y:S01]  /*1150*/  UIMAD UR52, UR44, UR52, URZ ;  /* 0x000000342c3472a4 */ /* 0x000fe2000f8e023f */
[----:B------:R-:W-:Y:S01]  /*1160*/  VIADD R17, R17, 0xffffff80 ;  /* 0xffffff8011117836 */ /* 0x000fe20000000000 */
[----:B------:R-:W-:Y:S02]  /*1170*/  PLOP3.LUT P0, PT, PT, PT, PT, 0x80, 0x0 ;  /* 0x000000000000781c */ /* 0x000fe40003f0f070 */
[----:B------:R-:W-:Y:S02]  /*1180*/  CS2R R28, SRZ ;  /* 0x00000000001c7805 */ /* 0x000fe4000001ff00 */
[----:B------:R-:W-:Y:S01]  /*1190*/  VIADDMNMX R2, R3, UR45, R2, PT ;  /* 0x0000002d03027c46 */ /* 0x000fe2000b800102 */
[----:B------:R-:W-:Y:S01]  /*11a0*/  IMAD.MOV.U32 R3, RZ, RZ, RZ ;  /* 0x000000ffff037224 */ /* 0x000fe200078e00ff */
[----:B------:R-:W-:Y:S01]  /*11b0*/  R2UR UR46, R0 ;  /* 0x00000000002e72ca */ /* 0x000fe200000e0000 */
[----:B------:R-:W-:Y:S01]  /*11c0*/  IMAD.MOV.U32 R4, RZ, RZ, RZ ;  /* 0x000000ffff047224 */ /* 0x000fe200078e00ff */
[----:B------:R-:W-:-:S02]  /*11d0*/  R2UR UR54, R2 ;  /* 0x00000000023672ca */ /* 0x000fc400000e0000 */
        /* <DEDUP_REMOVED lines=12> */
[----:B------:R-:W-:Y:S01]  /*12a0*/  UISETP.GT.AND UP0, UPT, UR54, UR45, UPT ;  /* 0x0000002d3600728c */ /* 0x000fe2000bf04270 */
[----:B------:R-:W-:-:S02]  /*12b0*/  CS2R R48, SRZ ;  /* 0x0000000000307805 */ /* 0x000fc4000001ff00 */
[----:B------:R-:W-:Y:S02]  /*12c0*/  CS2R R54, SRZ ;  /* 0x0000000000367805 */ /* 0x000fe4000001ff00 */
[----:B------:R-:W-:Y:S02]  /*12d0*/  CS2R R50, SRZ ;  /* 0x0000000000327805 */ /* 0x000fe4000001ff00 */
[----:B------:R-:W-:-:S13]  /*12e0*/  PLOP3.LUT P1, PT, PT, PT, UP0, 0x80, 0x0 ;  /* 0x000000000000781c */ /* 0x000fda0003f2f008 */
[----:B------:R-:W-:Y:S05]  /*12f0*/  @!P1 BRA `(.L_x_1869) ;  /* 0x0000008800049947 */ /* 0x000fea0003800000 */
        /* <DEDUP_REMOVED lines=37> */
.L_x_1870:
[----:B------:R-:W-:-:S04]  /*1550*/  SHF.L.U32 R0, RZ, 0x1f, RZ ;  /* 0x0000001fff007819 */ /* 0x000fc800000006ff */
[----:B------:R-:W0:Y:S02]  /*1560*/  SYNCS.PHASECHK.TRANS64.TRYWAIT P0, [UR47+0x12400], R0 ;  /* 0x01240000ff0075a7 */ /* 0x000e24000800016f */
[----:B0-----:R-:W-:Y:S05]  /*1570*/  @!P0 BRA `(.L_x_1871) ;  /* 0x000000e4005c8947 */ /* 0x001fea0003800000 */
.L_x_1967:
[----:B------:R-:W-:-:S06]  /*1580*/  ULOP3.LUT UR4, UR40, 0x1, URZ, 0xfc, !UPT ;  /* 0x0000000128047892 */ /* 0x000fcc000f8efc3f */
[----:B------:R-:W-:-:S05]  /*1590*/  IMAD.U32 R2, RZ, RZ, UR4 ;  /* 0x00000004ff027e24 */ /* 0x000fca000f8e00ff */
[----:B------:R-:W-:-:S13]  /*15a0*/  ISETP.NE.AND P0, PT, R2, 0x3, PT ;  /* 0x000000030200780c */ /* 0x000fda0003f05270 */
[----:B------:R-:W-:Y:S05]  /*15b0*/  @!P0 BRA `(.L_x_1872) ;  /* 0x0000000000048947 */ /* 0x000fea0003800000 */
[----:B------:R-:W-:Y:S01]  /*15c0*/  BPT.TRAP 0x1 ;  /* 0x000000040000795c */ /* 0x000fe20000300000 */
.L_x_1872:
[----:B------:R1:W2:Y:S01]  /*15d0*/  SYNCS.PHASECHK.TRANS64.TRYWAIT P1, [UR47+0x12430], R0 ;  /* 0x01243000ff0075a7 */ /* 0x0002a2000802016f */
[----:B------:R-:W-:Y:S05]  /*15e0*/  @!P0 BRA `(.L_x_1873) ;  /* 0x0000000000048947 */ /* 0x000fea0003800000 */
[----:B------:R-:W-:Y:S01]  /*15f0*/  BPT.TRAP 0x1 ;  /* 0x000000040000795c */ /* 0x000fe20000300000 */
.L_x_1873:
[----:B--2---:R-:W-:Y:S05]  /*1600*/  @P1 BRA `(.L_x_1874) ;  /* 0x0000000000081947 */ /* 0x004fea0003800000 */
[----:B------:R-:W2:Y:S02]  /*1610*/  SYNCS.PHASECHK.TRANS64.TRYWAIT P1, [UR47+0x12430], R0 ;  /* 0x01243000ff0075a7 */ /* 0x000ea4000802016f */
[----:B--2---:R-:W-:Y:S05]  /*1620*/  @!P1 BRA `(.L_x_1875) ;  /* 0x000000e400489947 */ /* 0x004fea0003800000 */
.L_x_1874:
        /* <DEDUP_REMOVED lines=69> */
.L_x_1876:
[----:B------:R-:W-:Y:S01]  /*1a80*/  LOP3.LUT R18, R18, 0xffffff80, RZ, 0xc0, !PT ;  /* 0xffffff8012127812 */ /* 0x000fe200078ec0ff */
[----:B------:R-:W-:Y:S01]  /*1a90*/  IMAD.HI R4, R19, 0x55555556, RZ ;  /* 0x5555555613047827 */ /* 0x000fe200078e02ff */
[----:B------:R-:W-:Y:S01]  /*1aa0*/  LEA.HI R16, R16, R17, RZ, 0x2 ;  /* 0x0000001110107211 */ /* 0x000fe200078f10ff */
[----:B------:R-:W-:Y:S02]  /*1ab0*/  UISETP.NE.AND UP0, UPT, UR48, URZ, UPT ;  /* 0x0000003f3000728c */ /* 0x000fe4000bf05270 */
[C---:B------:R-:W-:Y:S01]  /*1ac0*/  IMAD.IADD R18, R17.reuse, 0x1, -R18 ;  /* 0x0000000111127824 */ /* 0x040fe200078e0a12 */
[----:B------:R-:W-:Y:S01]  /*1ad0*/  LOP3.LUT R16, R16, 0xfffffffc, RZ, 0xc0, !PT ;  /* 0xfffffffc10107812 */ /* 0x000fe200078ec0ff */
[----:B------:R-:W-:Y:S01]  /*1ae0*/  UMOV UR5, 0xffffff60 ;  /* 0xffffff6000057882 */ /* 0x000fe20000000000 */
[----:B------:R-:W-:Y:S01]  /*1af0*/  LEA.HI R4, R4, R4, RZ, 0x1 ;  /* 0x0000000404047211 */ /* 0x000fe200078f08ff */
[----:B------:R-:W-:Y:S01]  /*1b00*/  UIMAD UR5, UR54, UR5, 0xa1 ;  /* 0x000000a1360574a4 */ /* 0x000fe2000f8e0205 */
[----:B0-----:R-:W-:Y:S01]  /*1b10*/  SHF.R.S32.HI R3, RZ, 0x1f, R18 ;  /* 0x0000001fff037819 */ /* 0x001fe20000011412 */
[----:B------:R-:W-:Y:S01]  /*1b20*/  IMAD.IADD R16, R17, 0x1, -R16 ;  /* 0x0000000111107824 */ /* 0x000fe200078e0a10 */
[----:B------:R-:W-:Y:S01]  /*1b30*/  PLOP3.LUT P1, PT, PT, PT, UP0, 0x80, 0x0 ;  /* 0x000000000000781c */ /* 0x000fe20003f2f008 */
[----:B------:R-:W-:Y:S01]  /*1b40*/  IMAD R4, R4, -0x3, R19 ;  /* 0xfffffffd04047824 */ /* 0x000fe200078e0213 */
[CC--:B-1----:R-:W-:Y:S01]  /*1b50*/  LEA.HI R0, R3.reuse, R18.reuse, RZ, 0x2 ;  /* 0x0000001203007211 */ /* 0x0c2fe200078f10ff */
[----:B------:R-:W-:Y:S01]  /*1b60*/  @UP0 ULDC UR4, c[0x0][0x44c] ;  /* 0x0001130000040ab9 */ /* 0x000fe20000000800 */
[----:B------:R-:W-:Y:S01]  /*1b70*/  LEA.HI R3, R3, R18, RZ, 0x5 ;  /* 0x0000001203037211 */ /* 0x000fe200078f28ff */
[----:B------:R-:W-:Y:S01]  /*1b80*/  ULDC UR7, c[0x0][0x288] ;  /* 0x0000a20000077ab9 */ /* 0x000fe20000000800 */
[--C-:B------:R-:W-:Y:S01]  /*1b90*/  SHF.R.S32.HI R2, RZ, 0x2, R0.reuse ;  /* 0x00000002ff027819 */ /* 0x100fe20000011400 */
[----:B------:R-:W-:Y:S01]  /*1ba0*/  @UP0 ULDC UR10, c[0x0][0x44c] ;  /* 0x00011300000a0ab9 */ /* 0x000fe20000000800 */
[----:B------:R-:W-:Y:S01]  /*1bb0*/  SHF.R.S32.HI R5, RZ, 0x1f, R0 ;  /* 0x0000001fff057819 */ /* 0x000fe20000011400 */
[----:B------:R-:W-:Y:S01]  /*1bc0*/  UIMAD.WIDE.U32 UR10, UR53, UR10, URZ ;  /* 0x0000000a350a72a5 */ /* 0x000fe2000f8e003f */
[----:B------:R-:W-:Y:S01]  /*1bd0*/  SHF.R.S32.HI R3, RZ, 0x5, R3 ;  /* 0x00000005ff037819 */ /* 0x000fe20000011403 */
[----:B------:R-:W-:Y:S01]  /*1be0*/  @UP0 ULDC UR12, c[0x0][0x450] ;  /* 0x00011400000c0ab9 */ /* 0x000fe20000000800 */
[----:B------:R-:W-:Y:S01]  /*1bf0*/  LEA.HI R5, R5, R2, RZ, 0x3 ;  /* 0x0000000205057211 */ /* 0x000fe200078f18ff */
[----:B------:R-:W-:Y:S01]  /*1c00*/  UIADD3 UR20, UR54, -0x2, URZ ;  /* 0xfffffffe36147890 */ /* 0x000fe2000fffe03f */
[----:B------:R-:W-:-:S02]  /*1c10*/  LEA.HI R6, R16, R16, RZ, 0x1 ;  /* 0x0000001010067211 */ /* 0x000fc400078f08ff */
[----:B------:R-:W-:Y:S01]  /*1c20*/  LEA R7, R3, UR53, 0x4 ;  /* 0x0000003503077c11 */ /* 0x000fe2000f8e20ff */
[----:B------:R-:W-:Y:S01]  /*1c30*/  @UP0 USHF.R.U32.HI UR53, URZ, UR12, UR11 ;  /* 0x0000000c3f350299 */ /* 0x000fe2000801160b */
[----:B------:R-:W-:Y:S02]  /*1c40*/  LOP3.LUT R5, R5, 0xfffffff8, RZ, 0xc0, !PT ;  /* 0xfffffff805057812 */ /* 0x000fe400078ec0ff */
[----:B------:R-:W-:Y:S01]  /*1c50*/  LOP3.LUT R3, R6, 0x1ffffffe, RZ, 0xc0, !PT ;  /* 0x1ffffffe06037812 */ /* 0x000fe200078ec0ff */
[----:B------:R-:W-:Y:S01]  /*1c60*/  UIADD3 UR10, UR53, -UR7, UR52 ;  /* 0x80000007350a7290 */ /* 0x000fe2000fffe034 */
[----:B------:R-:W-:Y:S02]  /*1c70*/  IADD3 R5, R7, R2, -R5 ;  /* 0x0000000207057210 */ /* 0x000fe40007ffe805 */
[----:B------:R-:W-:Y:S01]  /*1c80*/  PLOP3.LUT P2, PT, PT, PT, UP0, 0x80, 0x0 ;  /* 0x000000000000781c */ /* 0x000fe20003f4f008 */
[----:B------:R-:W-:Y:S01]  /*1c90*/  IMAD.IADD R3, R16, 0x1, -R3 ;  /* 0x0000000110037824 */ /* 0x000fe200078e0a03 */
[----:B------:R-:W-:Y:S01]  /*1ca0*/  UIMAD.WIDE UR10, UR10, 0x66666667, URZ ;  /* 0x666666670a0a78a5 */ /* 0x000fe2000f8e023f */
[----:B------:R-:W-:-:S04]  /*1cb0*/  IMAD R4, R4, 0x40, R5 ;  /* 0x0000004004047824 */ /* 0x000fc800078e0205 */
[----:B------:R-:W-:Y:S01]  /*1cc0*/  IMAD R5, R3, 0x8, R4 ;  /* 0x0000000803057824 */ /* 0x000fe200078e0204 */
[----:B------:R-:W-:-:S03]  /*1cd0*/  LOP3.LUT R3, R0, 0x7ffffffc, RZ, 0xc0, !PT ;  /* 0x7ffffffc00037812 */ /* 0x000fc600078ec0ff */
[----:B------:R-:W-:Y:S01]  /*1ce0*/  @P1 IMAD.HI.U32 R2, R5, UR4, RZ ;  /* 0x0000000405021c27 */ /* 0x000fe2000f8e00ff */
[----:B------:R-:W-:-:S03]  /*1cf0*/  @UP0 ULDC UR4, c[0x0][0x450] ;  /* 0x0001140000040ab9 */ /* 0x000fc60000000800 */
[----:B------:R-:W-:Y:S01]  /*1d00*/  IMAD.MOV.U32 R13, RZ, RZ, R5 ;  /* 0x000000ffff0d7224 */ /* 0x000fe200078e0005 */
[----:B------:R-:W-:Y:S01]  /*1d10*/  @P2 SHF.R.U32.HI R13, RZ, UR4, R2 ;  /* 0x00000004ff0d2c19 */ /* 0x000fe20008011602 */
[----:B------:R-:W-:Y:S01]  /*1d20*/  UIMAD UR4, UR54, -0xa0, UR52 ;  /* 0xffffff60360478a4 */ /* 0x000fe2000f8e0234 */
[----:B------:R-:W-:Y:S02]  /*1d30*/  IMAD.IADD R6, R18, 0x1, -R3 ;  /* 0x0000000112067824 */ /* 0x000fe400078e0a03 */
[----:B------:R-:W-:Y:S01]  /*1d40*/  IMAD.U32 R3, RZ, RZ, UR5 ;  /* 0x00000005ff037e24 */ /* 0x000fe2000f8e00ff */
[----:B------:R-:W0:Y:S01]  /*1d50*/  SHFL.IDX PT, R2, R13, 0x1, 0x1c1f ;  /* 0x003c1f000d027f89 */ /* 0x000e2200000e0000 */
[----:B------:R-:W-:Y:S01]  /*1d60*/  UIADD3 UR4, UR4, 0xa0, URZ ;  /* 0x000000a004047890 */ /* 0x000fe2000fffe03f */
[----:B------:R-:W1:Y:S01]  /*1d70*/  S2UR UR5, SR_CgaCtaId ;  /* 0x00000000000579c3 */ /* 0x000e620000008800 */
[----:B------:R-:W-:Y:S02]  /*1d80*/  IMAD R12, R6, -0x2, R3 ;  /* 0xfffffffe060c7824 */ /* 0x000fe400078e0203 */
[----:B------:R-:W-:-:S02]  /*1d90*/  IMAD.U32 R3, RZ, RZ, UR52 ;  /* 0x00000034ff037e24 */ /* 0x000fc4000f8e00ff */
[----:B------:R-:W-:Y:S01]  /*1da0*/  IMAD.U32 R11, RZ, RZ, UR4 ;  /* 0x00000004ff0b7e24 */ /* 0x000fe2000f8e00ff */
[----:B------:R-:W-:Y:S02]  /*1db0*/  UIADD3 UR4, UR47, 0x12440, URZ ;  /* 0x000124402f047890 */ /* 0x000fe4000fffe03f */
[----:B------:R-:W-:Y:S01]  /*1dc0*/  IADD3 R12, R12, -UR7, R3 ;  /* 0x800000070c0c7c10 */ /* 0x000fe2000fffe003 */
[----:B------:R-:W-:Y:S01]  /*1dd0*/  IMAD R11, R6, -0x2, R11 ;  /* 0xfffffffe060b7824 */ /* 0x000fe200078e020b */
[----:B------:R-:W-:Y:S02]  /*1de0*/  USHF.R.U32.HI UR7, URZ, 0x1f, UR11 ;  /* 0x0000001f3f077899 */ /* 0x000fe4000801160b */
[----:B------:R-:W-:Y:S02]  /*1df0*/  UPRMT UR4, UR49, 0x654, UR4 ;  /* 0x0000065431047896 */ /* 0x000fe40008000004 */
[----:B------:R-:W-:-:S04]  /*1e00*/  ULEA.HI.SX32 UR7, UR11, UR7, 0x1a ;  /* 0x000000070b077291 */ /* 0x000fc8000f8fd23f */
[----:B------:R-:W-:-:S03]  /*1e10*/  UISETP.LT.AND UP0, UPT, UR45, UR7, UPT ;  /* 0x000000072d00728c */ /* 0x000fc6000bf01270 */
[----:B------:R-:W-:Y:S01]  /*1e20*/  SYNCS.ARRIVE.TRANS64.RED.A1T0 RZ, [UR4], RZ ;  /* 0x000000ffffff79a7 */ /* 0x000fe20008100404 */
[----:B0-----:R-:W-:Y:S01]  /*1e30*/  VIADDMNMX R2, R2, R12, R11, PT ;  /* 0x0000000c02027246 */ /* 0x001fe2000380010b */
[----:B------:R-:W-:Y:S01]  /*1e40*/  USEL UR19, UR45, UR7, !UP0 ;  /* 0x000000072d137287 */ /* 0x000fe2000c000000 */
[----:B------:R-:W-:Y:S02]  /*1e50*/  UMOV UR4, URZ ;  /* 0x0000003f00047c82 */ /* 0x000fe40008000000 */
[C---:B------:R-:W-:Y:S01]  /*1e60*/  ISETP.GT.AND P1, PT, R2.reuse, RZ, PT ;  /* 0x000000ff0200720c */ /* 0x040fe20003f24270 */
[----:B------:R-:W-:Y:S01]  /*1e70*/  UISETP.GE.AND UP0, UPT, UR20, UR19, UPT ;  /* 0x000000131400728c */ /* 0x000fe2000bf06270 */
[C---:B------:R-:W-:Y:S01]  /*1e80*/  ISETP.GT.AND P2, PT, R2.reuse, 0x1, PT ;  /* 0x000000010200780c */ /* 0x040fe20003f44270 */
[----:B------:R-:W-:Y:S01]  /*1e90*/  UMOV UR7, URZ ;  /* 0x0000003f00077c82 */ /* 0x000fe20008000000 */
[----:B------:R-:W-:Y:S02]  /*1ea0*/  ISETP.GT.AND P3, PT, R2, 0x8, PT ;  /* 0x000000080200780c */ /* 0x000fe40003f64270 */
[----:B------:R-:W-:-:S02]  /*1eb0*/  FSEL R104, R90, -INF , P1 ;  /* 0xff8000005a687808 */ /* 0x000fc40000800000 */
[----:B------:R-:W-:Y:S02]  /*1ec0*/  FSEL R8, R91, -INF , P2 ;  /* 0xff8000005b087808 */ /* 0x000fe40001000000 */
[----:B------:R-:W-:Y:S02]  /*1ed0*/  ISETP.GT.AND P1, PT, R2, 0x9, PT ;  /* 0x000000090200780c */ /* 0x000fe40003f24270 */
[----:B------:R-:W-:Y:S02]  /*1ee0*/  FSEL R94, R94, -INF , P3 ;  /* 0xff8000005e5e7808 */ /* 0x000fe40001800000 */
[----:B------:R-:W-:Y:S02]  /*1ef0*/  FMNMX.FTZ R3, R104, R8, !PT ;  /* 0x0000000868037209 */ /* 0x000fe40007810000 */
[----:B------:R-:W-:Y:S02]  /*1f00*/  ISETP.GT.AND P2, PT, R2, 0x10, PT ;  /* 0x000000100200780c */ /* 0x000fe40003f44270 */
[----:B------:R-:W-:-:S02]  /*1f10*/  FSEL R10, R95, -INF , P1 ;  /* 0xff8000005f0a7808 */ /* 0x000fc40000800000 */
[----:B------:R-:W-:Y:S02]  /*1f20*/  FMNMX.FTZ R3, R94, R3, !PT ;  /* 0x000000035e037209 */ /* 0x000fe40007810000 */
        /* <DEDUP_REMOVED lines=105> */
[----:B------:R-:W-:Y:S02]  /*25c0*/  FSEL R4, R39, -INF , P1 ;  /* 0xff80000027047808 */ /* 0x000fe40000800000 */
[----:B------:R-:W-:Y:S01]  /*25d0*/  FMNMX.FTZ R3, R38, R3, !PT ;  /* 0x0000000326037209 */ /* 0x000fe20007810000 */
[----:B------:R-:W0:Y:S03]  /*25e0*/  SHFL.IDX PT, R39, R13, RZ, 0x1c1f ;  /* 0x001c1fff0d277589 */ /* 0x000e2600000e0000 */
[----:B------:R-:W-:Y:S01]  /*25f0*/  FMNMX.FTZ R9, R4, R3, !PT ;  /* 0x0000000304097209 */ /* 0x000fe20007810000 */
[----:B------:R-:W-:-:S04]  /*2600*/  IMAD.U32 R3, RZ, RZ, UR46 ;  /* 0x0000002eff037e24 */ /* 0x000fc8000f8e00ff */
[----:B------:R-:W2:Y:S01]  /*2610*/  SHFL.BFLY PT, R2, R9, 0x2, 0x1f ;  /* 0x0c401f0009027f89 */ /* 0x000ea200000e0000 */
[----:B0-----:R-:W-:-:S04]  /*2620*/  VIADDMNMX R39, R39, R12, R11, PT ;  /* 0x0000000c27277246 */ /* 0x001fc8000380010b */
[C---:B------:R-:W-:Y:S02]  /*2630*/  ISETP.GT.AND P2, PT, R39.reuse, 0x1, PT ;  /* 0x000000012700780c */ /* 0x040fe40003f44270 */
[----:B------:R-:W-:Y:S02]  /*2640*/  ISETP.GT.AND P3, PT, R39, 0x8, PT ;  /* 0x000000082700780c */ /* 0x000fe40003f64270 */
[----:B--2---:R-:W-:Y:S02]  /*2650*/  FMNMX.FTZ R15, R9, R2, !PT ;  /* 0x00000002090f7209 */ /* 0x004fe40007810000 */
[----:B------:R-:W-:Y:S02]  /*2660*/  FSEL R89, R89, -INF , P2 ;  /* 0xff80000059597808 */ /* 0x000fe40001000000 */
[----:B------:R-:W-:Y:S01]  /*2670*/  FSEL R92, R92, -INF , P3 ;  /* 0xff8000005c5c7808 */ /* 0x000fe20001800000 */
[----:B------:R-:W0:Y:S01]  /*2680*/  SHFL.BFLY PT, R2, R15, 0x1, 0x1f ;  /* 0x0c201f000f027f89 */ /* 0x000e2200000e0000 */
[----:B------:R-:W-:-:S04]  /*2690*/  ISETP.GT.AND P2, PT, R39, 0x10, PT ;  /* 0x000000102700780c */ /* 0x000fc80003f44270 */
[----:B------:R-:W-:Y:S02]  /*26a0*/  FSEL R96, R96, -INF , P2 ;  /* 0xff80000060607808 */ /* 0x000fe40001000000 */
[----:B------:R-:W-:-:S04]  /*26b0*/  ISETP.GT.AND P2, PT, R39, 0x18, PT ;  /* 0x000000182700780c */ /* 0x000fc80003f44270 */
[----:B------:R-:W-:Y:S02]  /*26c0*/  FSEL R100, R100, -INF , P2 ;  /* 0xff80000064647808 */ /* 0x000fe40001000000 */
[----:B------:R-:W-:-:S04]  /*26d0*/  ISETP.GT.AND P2, PT, R39, 0x21, PT ;  /* 0x000000212700780c */ /* 0x000fc80003f44270 */
[----:B------:R-:W-:Y:S02]  /*26e0*/  FSEL R73, R73, -INF , P2 ;  /* 0xff80000049497808 */ /* 0x000fe40001000000 */
[----:B------:R-:W-:-:S04]  /*26f0*/  ISETP.GT.AND P2, PT, R39, 0x29, PT ;  /* 0x000000292700780c */ /* 0x000fc80003f44270 */
[----:B------:R-:W-:Y:S02]  /*2700*/  FSEL R77, R77, -INF , P2 ;  /* 0xff8000004d4d7808 */ /* 0x000fe40001000000 */
[----:B0-----:R-:W-:Y:S02]  /*2710*/  FMNMX.FTZ R2, R15, R2, !PT ;  /* 0x000000020f027209 */ /* 0x001fe40007810000 */
[----:B------:R-:W-:Y:S02]  /*2720*/  ISETP.GT.AND P2, PT, R39, 0x31, PT ;  /* 0x000000312700780c */ /* 0x000fe40003f44270 */
[C---:B------:R-:W-:Y:S01]  /*2730*/  FSETP.NEU.FTZ.AND P1, PT, R2.reuse, -INF , PT ;  /* 0xff8000000200780b */ /* 0x040fe20003f3d000 */
[----:B------:R-:W-:Y:S01]  /*2740*/  FFMA.FTZ R3, R2, R3, -8 ;  /* 0xc100000002037423 */ /* 0x000fe20000010003 */
[----:B------:R-:W-:Y:S02]  /*2750*/  FSEL R81, R81, -INF , P2 ;  /* 0xff80000051517808 */ /* 0x000fe40001000000 */
[----:B------:R-:W-:-:S02]  /*2760*/  ISETP.GT.AND P2, PT, R39, 0x39, PT ;  /* 0x000000392700780c */ /* 0x000fc40003f44270 */
[----:B------:R-:W-:Y:S02]  /*2770*/  FSEL R3, R3, RZ, P1 ;  /* 0x000000ff03037208 */ /* 0x000fe40000800000 */
[----:B------:R-:W-:Y:S02]  /*2780*/  ISETP.GT.AND P1, PT, R39, RZ, PT ;  /* 0x000000ff2700720c */ /* 0x000fe40003f24270 */
[----:B------:R-:W-:Y:S01]  /*2790*/  FSEL R85, R85, -INF , P2 ;  /* 0xff80000055557808 */ /* 0x000fe20001000000 */
[--C-:B------:R-:W-:Y:S01]  /*27a0*/  FFMA.FTZ R12, R90, UR46, -R3.reuse ;  /* 0x0000002e5a0c7c23 */ /* 0x100fe20008010803 */
[----:B------:R-:W-:Y:S01]  /*27b0*/  FSEL R88, R88, -INF , P1 ;  /* 0xff80000058587808 */ /* 0x000fe20000800000 */
[--C-:B------:R-:W-:Y:S01]  /*27c0*/  FFMA.FTZ R19, R74, UR46, -R3.reuse ;  /* 0x0000002e4a137c23 */ /* 0x100fe20008010803 */
[----:B------:R-:W-:Y:S01]  /*27d0*/  ISETP.GT.AND P1, PT, R39, 0x9, PT ;  /* 0x000000092700780c */ /* 0x000fe20003f24270 */
[--C-:B------:R-:W-:Y:S01]  /*27e0*/  FFMA.FTZ R75, R58, UR46, -R3.reuse ;  /* 0x0000002e3a4b7c23 */ /* 0x100fe20008010803 */
[----:B------:R-:W-:Y:S01]  /*27f0*/  FMNMX.FTZ R13, R88, R89, !PT ;  /* 0x00000059580d7209 */ /* 0x000fe20007810000 */
[--C-:B------:R-:W-:Y:S01]  /*2800*/  FFMA.FTZ R62, R62, UR46, -R3.reuse ;  /* 0x0000002e3e3e7c23 */ /* 0x100fe20008010803 */
[----:B------:R-:W-:Y:S01]  /*2810*/  FSEL R93, R93, -INF , P1 ;  /* 0xff8000005d5d7808 */ /* 0x000fe20000800000 */
[--C-:B------:R-:W-:Y:S01]  /*2820*/  FFMA.FTZ R7, R104, UR46, -R3.reuse ;  /* 0x0000002e68077c23 */ /* 0x100fe20008010803 */
[----:B------:R-:W-:Y:S01]  /*2830*/  FMNMX.FTZ R90, R92, R13, !PT ;  /* 0x0000000d5c5a7209 */ /* 0x000fe20007810000 */
[--C-:B------:R-:W-:Y:S01]  /*2840*/  FFMA.FTZ R8, R8, UR46, -R3.reuse ;  /* 0x0000002e08087c23 */ /* 0x100fe20008010803 */
[----:B------:R-:W-:Y:S01]  /*2850*/  ISETP.GT.AND P1, PT, R39, 0x11, PT ;  /* 0x000000112700780c */ /* 0x000fe20003f24270 */
[--C-:B------:R-:W-:Y:S01]  /*2860*/  FFMA.FTZ R9, R94, UR46, -R3.reuse ;  /* 0x0000002e5e097c23 */ /* 0x100fe20008010803 */
[----:B------:R-:W-:Y:S01]  /*2870*/  FMNMX.FTZ R15, R93, R90, !PT ;  /* 0x0000005a5d0f7209 */ /* 0x000fe20007810000 */
[--C-:B------:R-:W-:Y:S01]  /*2880*/  FFMA.FTZ R82, R82, UR46, -R3.reuse ;  /* 0x0000002e52527c23 */ /* 0x100fe20008010803 */
[----:B------:R-:W-:Y:S01]  /*2890*/  FSEL R97, R97, -INF , P1 ;  /* 0xff80000061617808 */ /* 0x000fe20000800000 */
[----:B------:R-:W-:Y:S01]  /*28a0*/  MUFU.EX2 R7, R7 ;  /* 0x0000000700077308 */ /* 0x000fe20000000800 */
[----:B------:R-:W-:Y:S01]  /*28b0*/  FMNMX.FTZ R90, R96, R15, !PT ;  /* 0x0000000f605a7209 */ /* 0x000fe20007810000 */
[--C-:B------:R-:W-:Y:S01]  /*28c0*/  FFMA.FTZ R10, R10, UR46, -R3.reuse ;  /* 0x0000002e0a0a7c23 */ /* 0x100fe20008010803 */
[----:B------:R-:W-:Y:S01]  /*28d0*/  ISETP.GT.AND P1, PT, R39, 0x19, PT ;  /* 0x000000192700780c */ /* 0x000fe20003f24270 */
[--C-:B------:R-:W-:Y:S01]  /*28e0*/  FFMA.FTZ R11, R98, UR46, -R3.reuse ;  /* 0x0000002e620b7c23 */ /* 0x100fe20008010803 */
[----:B------:R-:W-:Y:S01]  /*28f0*/  FMNMX.FTZ R15, R97, R90, !PT ;  /* 0x0000005a610f7209 */ /* 0x000fe20007810000 */
[--C-:B------:R-:W-:Y:S01]  /*2900*/  FFMA.FTZ R78, R78, UR46, -R3.reuse ;  /* 0x0000002e4e4e7c23 */ /* 0x100fe20008010803 */
[----:B------:R-:W-:Y:S01]  /*2910*/  FSEL R101, R101, -INF , P1 ;  /* 0xff80000065657808 */ /* 0x000fe20000800000 */
[----:B------:R-:W0:Y:S01]  /*2920*/  MUFU.EX2 R8, R8 ;  /* 0x0000000800087308 */ /* 0x000e220000000800 */
[----:B------:R-:W-:Y:S01]  /*2930*/  ISETP.GT.AND P1, PT, R39, 0x20, PT ;  /* 0x000000202700780c */ /* 0x000fe20003f24270 */
[--C-:B------:R-:W-:Y:S01]  /*2940*/  FFMA.FTZ R86, R86, UR46, -R3.reuse ;  /* 0x0000002e56567c23 */ /* 0x100fe20008010803 */
[----:B------:R-:W-:Y:S01]  /*2950*/  FMNMX.FTZ R74, R100, R15, !PT ;  /* 0x0000000f644a7209 */ /* 0x000fe20007810000 */
[--C-:B------:R-:W-:Y:S01]  /*2960*/  FFMA.FTZ R102, R102, UR46, -R3.reuse ;  /* 0x0000002e66667c23 */ /* 0x100fe20008010803 */
[----:B------:R-:W-:Y:S01]  /*2970*/  FSEL R72, R72, -INF , P1 ;  /* 0xff80000048487808 */ /* 0x000fe20000800000 */
[--C-:B------:R-:W-:Y:S01]  /*2980*/  FFMA.FTZ R14, R14, UR46, -R3.reuse ;  /* 0x0000002e0e0e7c23 */ /* 0x100fe20008010803 */
[----:B------:R-:W-:Y:S01]  /*2990*/  FMNMX.FTZ R17, R101, R74, !PT ;  /* 0x0000004a65117209 */ /* 0x000fe20007810000 */
[----:B------:R2:W-:Y:S01]  /*29a0*/  MUFU.EX2 R15, R19 ;  /* 0x00000013000f7308 */ /* 0x0005e20000000800 */
[----:B------:R-:W-:Y:S01]  /*29b0*/  ISETP.GT.AND P1, PT, R39, 0x28, PT ;  /* 0x000000282700780c */ /* 0x000fe20003f24270 */
[--C-:B------:R-:W-:Y:S01]  /*29c0*/  FFMA.FTZ R16, R16, UR46, -R3.reuse ;  /* 0x0000002e10107c23 */ /* 0x100fe20008010803 */
[----:B------:R-:W-:Y:S01]  /*29d0*/  FMNMX.FTZ R74, R72, R17, !PT ;  /* 0x00000011484a7209 */ /* 0x000fe20007810000 */
[--C-:B------:R-:W-:Y:S01]  /*29e0*/  FFMA.FTZ R18, R18, UR46, -R3.reuse ;  /* 0x0000002e12127c23 */ /* 0x100fe20008010803 */
[----:B------:R-:W-:Y:S01]  /*29f0*/  FSEL R76, R76, -INF , P1 ;  /* 0xff8000004c4c7808 */ /* 0x000fe20000800000 */
[--C-:B------:R-:W-:Y:S01]  /*2a00*/  FFMA.FTZ R20, R20, UR46, -R3.reuse ;  /* 0x0000002e14147c23 */ /* 0x100fe20008010803 */
[----:B------:R-:W-:Y:S01]  /*2a10*/  FMNMX.FTZ R17, R73, R74, !PT ;  /* 0x0000004a49117209 */ /* 0x000fe20007810000 */
[----:B------:R-:W-:Y:S01]  /*2a20*/  MUFU.EX2 R9, R9 ;  /* 0x0000000900097308 */ /* 0x000fe20000000800 */
[----:B------:R-:W-:Y:S01]  /*2a30*/  ISETP.GT.AND P1, PT, R39, 0x30, PT ;  /* 0x000000302700780c */ /* 0x000fe20003f24270 */
[----:B0-----:R-:W-:Y:S01]  /*2a40*/  FADD.FTZ R90, R7, R8 ;  /* 0x00000008075a7221 */ /* 0x001fe20000010000 */
[----:B------:R-:W-:Y:S01]  /*2a50*/  FMNMX.FTZ R74, R76, R17, !PT ;  /* 0x000000114c4a7209 */ /* 0x000fe20007810000 */
[--C-:B------:R-:W-:Y:S01]  /*2a60*/  FFMA.FTZ R22, R22, UR46, -R3.reuse ;  /* 0x0000002e16167c23 */ /* 0x100fe20008010803 */
[----:B------:R-:W-:Y:S01]  /*2a70*/  FSEL R80, R80, -INF , P1 ;  /* 0xff80000050507808 */ /* 0x000fe20000800000 */
[--C-:B------:R-:W-:Y:S01]  /*2a80*/  FFMA.FTZ R63, R63, UR46, -R3.reuse ;  /* 0x0000002e3f3f7c23 */ /* 0x100fe20008010803 */
[----:B--2---:R-:W-:Y:S01]  /*2a90*/  FMNMX.FTZ R19, R77, R74, !PT ;  /* 0x0000004a4d137209 */ /* 0x004fe20007810000 */
        /* <DEDUP_REMOVED lines=10> */
[--C-:B------:R-:W-:Y:S01]  /*2b40*/  FFMA.FTZ R31, R31, UR46, -R3.reuse ;  /* 0x0000002e1f1f7c23 */ /* 0x100fe20008010803 */
[----:B------:R-:W-:Y:S01]  /*2b50*/  FMNMX.FTZ R74, R84, R19, !PT ;  /* 0x00000013544a7209 */ /* 0x000fe20007810000 */
[--C-:B------:R-:W-:Y:S01]  /*2b60*/  FFMA.FTZ R34, R34, UR46, -R3.reuse ;  /* 0x0000002e22227c23 */ /* 0x100fe20008010803 */
[----:B------:R-:W-:Y:S01]  /*2b70*/  ISETP.GT.AND P2, PT, R39, 0x41, PT ;  /* 0x000000412700780c */ /* 0x000fe20003f44270 */
[--C-:B------:R-:W-:Y:S01]  /*2b80*/  FFMA.FTZ R35, R35, UR46, -R3.reuse ;  /* 0x0000002e23237c23 */ /* 0x100fe20008010803 */
[----:B------:R-:W-:Y:S01]  /*2b90*/  FSEL R56, R56, -INF , P1 ;  /* 0xff80000038387808 */ /* 0x000fe20000800000 */
[----:B------:R-:W-:Y:S01]  /*2ba0*/  MUFU.EX2 R19, R82 ;  /* 0x0000005200137308 */ /* 0x000fe20000000800 */
[----:B------:R-:W-:Y:S01]  /*2bb0*/  FMNMX.FTZ R21, R85, R74, !PT ;  /* 0x0000004a55157209 */ /* 0x000fe20007810000 */
[----:B------:R-:W-:Y:S01]  /*2bc0*/  FFMA.FTZ R38, R38, UR46, -R3 ;  /* 0x0000002e26267c23 */ /* 0x000fe20008010803 */
[----:B------:R-:W-:-:S02]  /*2bd0*/  ISETP.GT.AND P1, PT, R39, 0x48, PT ;  /* 0x000000482700780c */ /* 0x000fc40003f24270 */
[----:B------:R-:W-:Y:S02]  /*2be0*/  FSEL R57, R57, -INF , P2 ;  /* 0xff80000039397808 */ /* 0x000fe40001000000 */
[----:B------:R-:W-:Y:S01]  /*2bf0*/  FMNMX.FTZ R74, R56, R21, !PT ;  /* 0x00000015384a7209 */ /* 0x000fe20007810000 */
[----:B------:R-:W-:Y:S01]  /*2c00*/  MUFU.EX2 R11, R11 ;  /* 0x0000000b000b7308 */ /* 0x000fe20000000800 */
[----:B------:R-:W-:Y:S02]  /*2c10*/  ISETP.GT.AND P2, PT, R39, 0x49, PT ;  /* 0x000000492700780c */ /* 0x000fe40003f44270 */
[----:B------:R-:W-:Y:S02]  /*2c20*/  FSEL R60, R60, -INF , P1 ;  /* 0xff8000003c3c7808 */ /* 0x000fe40000800000 */
[----:B------:R-:W-:Y:S02]  /*2c30*/  FMNMX.FTZ R21, R57, R74, !PT ;  /* 0x0000004a39157209 */ /* 0x000fe40007810000 */
[----:B------:R-:W-:Y:S01]  /*2c40*/  ISETP.GT.AND P1, PT, R39, 0x50, PT ;  /* 0x000000502700780c */ /* 0x000fe20003f24270 */
[----:B------:R-:W-:Y:S01]  /*2c50*/  MUFU.EX2 R12, R12 ;  /* 0x0000000c000c7308 */ /* 0x000fe20000000800 */
[----:B------:R-:W-:-:S02]  /*2c60*/  FSEL R61, R61, -INF , P2 ;  /* 0xff8000003d3d7808 */ /* 0x000fc40001000000 */
[----:B------:R-:W-:Y:S02]  /*2c70*/  FMNMX.FTZ R74, R60, R21, !PT ;  /* 0x000000153c4a7209 */ /* 0x000fe40007810000 */
[----:B------:R-:W-:Y:S02]  /*2c80*/  ISETP.GT.AND P2, PT, R39, 0x51, PT ;  /* 0x000000512700780c */ /* 0x000fe40003f44270 */
[----:B------:R-:W-:Y:S01]  /*2c90*/  FSEL R64, R64, -INF , P1 ;  /* 0xff80000040407808 */ /* 0x000fe20000800000 */
[----:B------:R-:W-:Y:S01]  /*2ca0*/  MUFU.EX2 R21, R86 ;  /* 0x0000005600157308 */ /* 0x000fe20000000800 */
[----:B------:R-:W-:Y:S02]  /*2cb0*/  FMNMX.FTZ R23, R61, R74, !PT ;  /* 0x0000004a3d177209 */ /* 0x000fe40007810000 */
[----:B------:R-:W-:Y:S02]  /*2cc0*/  ISETP.GT.AND P1, PT, R39, 0x58, PT ;  /* 0x000000582700780c */ /* 0x000fe40003f24270 */
[----:B------:R-:W-:-:S02]  /*2cd0*/  FSEL R65, R65, -INF , P2 ;  /* 0xff80000041417808 */ /* 0x000fc40001000000 */
[----:B------:R-:W-:Y:S01]  /*2ce0*/  FMNMX.FTZ R74, R64, R23, !PT ;  /* 0x00000017404a7209 */ /* 0x000fe20007810000 */
[----:B------:R-:W-:Y:S01]  /*2cf0*/  MUFU.EX2 R13, R102 ;  /* 0x00000066000d7308 */ /* 0x000fe20000000800 */
[----:B------:R-:W-:Y:S02]  /*2d00*/  ISETP.GT.AND P2, PT, R39, 0x59, PT ;  /* 0x000000592700780c */ /* 0x000fe40003f44270 */
[----:B------:R-:W-:Y:S02]  /*2d10*/  FSEL R68, R68, -INF , P1 ;  /* 0xff80000044447808 */ /* 0x000fe40000800000 */
[----:B------:R-:W-:Y:S02]  /*2d20*/  FMNMX.FTZ R23, R65, R74, !PT ;  /* 0x0000004a41177209 */ /* 0x000fe40007810000 */
[----:B------:R-:W-:Y:S01]  /*2d30*/  FSEL R69, R69, -INF , P2 ;  /* 0xff80000045457808 */ /* 0x000fe20001000000 */
[----:B------:R-:W2:Y:S01]  /*2d40*/  MUFU.EX2 R14, R14 ;  /* 0x0000000e000e7308 */ /* 0x000ea20000000800 */
[----:B------:R-:W-:-:S02]  /*2d50*/  ISETP.GT.AND P1, PT, R39, 0x60, PT ;  /* 0x000000602700780c */ /* 0x000fc40003f24270 */
[----:B------:R-:W-:Y:S02]  /*2d60*/  FMNMX.FTZ R74, R68, R23, !PT ;  /* 0x00000017444a7209 */ /* 0x000fe40007810000 */
[----:B------:R-:W-:Y:S02]  /*2d70*/  ISETP.GT.AND P2, PT, R39, 0x61, PT ;  /* 0x000000612700780c */ /* 0x000fe40003f44270 */
[----:B------:R-:W-:Y:S01]  /*2d80*/  FSEL R58, R40, -INF , P1 ;  /* 0xff800000283a7808 */ /* 0x000fe20000800000 */
[--C-:B------:R-:W-:Y:S01]  /*2d90*/  FFMA.FTZ R40, R0, UR46, -R3.reuse ;  /* 0x0000002e00287c23 */ /* 0x100fe20008010803 */
[----:B------:R-:W-:Y:S01]  /*2da0*/  FMNMX.FTZ R59, R69, R74, !PT ;  /* 0x0000004a453b7209 */ /* 0x000fe20007810000 */
[----:B------:R3:W-:Y:S01]  /*2db0*/  MUFU.EX2 R23, R75 ;  /* 0x0000004b00177308 */ /* 0x0007e20000000800 */
[----:B------:R-:W-:Y:S01]  /*2dc0*/  ISETP.GT.AND P1, PT, R39, 0x68, PT ;  /* 0x000000682700780c */ /* 0x000fe20003f24270 */
[----:B------:R-:W-:Y:S01]  /*2dd0*/  FFMA.FTZ R74, R66, UR46, -R3 ;  /* 0x0000002e424a7c23 */ /* 0x000fe20008010803 */
[----:B------:R-:W-:-:S02]  /*2de0*/  FSEL R41, R41, -INF , P2 ;  /* 0xff80000029297808 */ /* 0x000fc40001000000 */
[----:B------:R-:W-:Y:S02]  /*2df0*/  FMNMX.FTZ R0, R58, R59, !PT ;  /* 0x0000003b3a007209 */ /* 0x000fe40007810000 */
[----:B------:R-:W-:Y:S01]  /*2e00*/  ISETP.GT.AND P2, PT, R39, 0x69, PT ;  /* 0x000000692700780c */ /* 0x000fe20003f44270 */
[----:B------:R-:W-:Y:S01]  /*2e10*/  MUFU.EX2 R16, R16 ;  /* 0x0000001000107308 */ /* 0x000fe20000000800 */
[----:B------:R-:W-:Y:S02]  /*2e20*/  FSEL R44, R44, -INF , P1 ;  /* 0xff8000002c2c7808 */ /* 0x000fe40000800000 */
[----:B------:R-:W-:Y:S02]  /*2e30*/  FMNMX.FTZ R59, R41, R0, !PT ;  /* 0x00000000293b7209 */ /* 0x000fe40007810000 */
[----:B------:R-:W-:Y:S02]  /*2e40*/  ISETP.GT.AND P1, PT, R39, 0x70, PT ;  /* 0x000000702700780c */ /* 0x000fe40003f24270 */
[----:B------:R-:W-:Y:S01]  /*2e50*/  FSEL R45, R45, -INF , P2 ;  /* 0xff8000002d2d7808 */ /* 0x000fe20001000000 */
[----:B------:R-:W-:Y:S01]  /*2e60*/  MUFU.EX2 R18, R18 ;  /* 0x0000001200127308 */ /* 0x000fe20000000800 */
[----:B------:R-:W-:-:S02]  /*2e70*/  FMNMX.FTZ R0, R44, R59, !PT ;  /* 0x0000003b2c007209 */ /* 0x000fc40007810000 */
[----:B------:R-:W-:Y:S02]  /*2e80*/  ISETP.GT.AND P2, PT, R39, 0x71, PT ;  /* 0x000000712700780c */ /* 0x000fe40003f44270 */
[----:B------:R-:W-:Y:S02]  /*2e90*/  FSEL R59, R48, -INF , P1 ;  /* 0xff800000303b7808 */ /* 0x000fe40000800000 */
[----:B------:R-:W-:Y:S01]  /*2ea0*/  FMNMX.FTZ R0, R45, R0, !PT ;  /* 0x000000002d007209 */ /* 0x000fe20007810000 */
[----:B------:R4:W-:Y:S01]  /*2eb0*/  MUFU.EX2 R48, R62 ;  /* 0x0000003e00307308 */ /* 0x0009e20000000800 */
[----:B------:R-:W-:Y:S02]  /*2ec0*/  ISETP.GT.AND P1, PT, R39, 0x78, PT ;  /* 0x000000782700780c */ /* 0x000fe40003f24270 */
[----:B------:R-:W-:Y:S02]  /*2ed0*/  FSEL R49, R49, -INF , P2 ;  /* 0xff80000031317808 */ /* 0x000fe40001000000 */
[----:B------:R-:W-:-:S02]  /*2ee0*/  FMNMX.FTZ R0, R59, R0, !PT ;  /* 0x000000003b007209 */ /* 0x000fc40007810000 */
[----:B------:R-:W-:Y:S01]  /*2ef0*/  ISETP.GT.AND P2, PT, R39, 0x79, PT ;  /* 0x000000792700780c */ /* 0x000fe20003f44270 */
[----:B------:R-:W-:Y:S01]  /*2f00*/  MUFU.EX2 R20, R20 ;  /* 0x0000001400147308 */ /* 0x000fe20000000800 */
[----:B------:R-:W-:Y:S02]  /*2f10*/  FSEL R52, R52, -INF , P1 ;  /* 0xff80000034347808 */ /* 0x000fe40000800000 */
[----:B---3--:R-:W-:Y:S02]  /*2f20*/  FMNMX.FTZ R75, R49, R0, !PT ;  /* 0x00000000314b7209 */ /* 0x008fe40007810000 */
[----:B------:R-:W-:Y:S02]  /*2f30*/  FSEL R53, R53, -INF , P2 ;  /* 0xff80000035357808 */ /* 0x000fe40001000000 */
[----:B------:R-:W-:Y:S01]  /*2f40*/  ISETP.GT.AND P1, PT, R39, 0x80, PT ;  /* 0x000000802700780c */ /* 0x000fe20003f24270 */
[----:B------:R-:W-:Y:S01]  /*2f50*/  MUFU.EX2 R22, R22 ;  /* 0x0000001600167308 */ /* 0x000fe20000000800 */
[----:B------:R-:W-:-:S02]  /*2f60*/  FMNMX.FTZ R0, R52, R75, !PT ;  /* 0x0000004b34007209 */ /* 0x000fc40007810000 */
[----:B------:R-:W-:Y:S02]  /*2f70*/  ISETP.GT.AND P2, PT, R39, 0x81, PT ;  /* 0x000000812700780c */ /* 0x000fe40003f44270 */
[----:B----4-:R-:W-:Y:S02]  /*2f80*/  FSEL R62, R24, -INF , P1 ;  /* 0xff800000183e7808 */ /* 0x010fe40000800000 */
[----:B------:R-:W-:Y:S01]  /*2f90*/  FMNMX.FTZ R75, R53, R0, !PT ;  /* 0x00000000354b7209 */ /* 0x000fe20007810000 */
[----:B------:R3:W-:Y:S01]  /*2fa0*/  MUFU.EX2 R24, R74 ;  /* 0x0000004a00187308 */ /* 0x0007e20000000800 */
[----:B------:R-:W-:Y:S02]  /*2fb0*/  ISETP.GT.AND P1, PT, R39, 0x88, PT ;  /* 0x000000882700780c */ /* 0x000fe40003f24270 */
[----:B------:R-:W-:Y:S01]  /*2fc0*/  FSEL R66, R25, -INF , P2 ;  /* 0xff80000019427808 */ /* 0x000fe20001000000 */
[----:B------:R-:W-:Y:S01]  /*2fd0*/  FFMA.FTZ R25, R67, UR46, -R3 ;  /* 0x0000002e43197c23 */ /* 0x000fe20008010803 */
[----:B------:R-:W-:-:S02]  /*2fe0*/  FMNMX.FTZ R75, R62, R75, !PT ;  /* 0x0000004b3e4b7209 */ /* 0x000fc40007810000 */
[----:B------:R-:W-:Y:S01]  /*2ff0*/  ISETP.GT.AND P2, PT, R39, 0x89, PT ;  /* 0x000000892700780c */ /* 0x000fe20003f44270 */
[----:B------:R-:W-:Y:S01]  /*3000*/  MUFU.EX2 R40, R40 ;  /* 0x0000002800287308 */ /* 0x000fe20000000800 */
[----:B------:R-:W-:Y:S01]  /*3010*/  FSEL R28, R28, -INF , P1 ;  /* 0xff8000001c1c7808 */ /* 0x000fe20000800000 */
[--C-:B---3--:R-:W-:Y:S01]  /*3020*/  FFMA.FTZ R74, R71, UR46, -R3.reuse ;  /* 0x0000002e474a7c23 */ /* 0x108fe20008010803 */
[----:B------:R-:W-:Y:S02]  /*3030*/  FMNMX.FTZ R75, R66, R75, !PT ;  /* 0x0000004b424b7209 */ /* 0x000fe40007810000 */
[----:B------:R-:W-:Y:S02]  /*3040*/  ISETP.GT.AND P1, PT, R39, 0x90, PT ;  /* 0x000000902700780c */ /* 0x000fe40003f24270 */
[----:B------:R-:W-:Y:S01]  /*3050*/  FSEL R67, R29, -INF , P2 ;  /* 0xff8000001d437808 */ /* 0x000fe20001000000 */
[----:B------:R-:W-:Y:S01]  /*3060*/  FFMA.FTZ R29, R70, UR46, -R3 ;  /* 0x0000002e461d7c23 */ /* 0x000fe20008010803 */
[----:B------:R-:W-:Y:S01]  /*3070*/  FMNMX.FTZ R0, R28, R75, !PT ;  /* 0x0000004b1c007209 */ /* 0x000fe20007810000 */
[----:B------:R-:W-:Y:S01]  /*3080*/  MUFU.EX2 R63, R63 ;  /* 0x0000003f003f7308 */ /* 0x000fe20000000800 */
[----:B------:R-:W-:-:S02]  /*3090*/  ISETP.GT.AND P2, PT, R39, 0x91, PT ;  /* 0x000000912700780c */ /* 0x000fc40003f44270 */
[----:B------:R-:W-:Y:S02]  /*30a0*/  FSEL R32, R32, -INF , P1 ;  /* 0xff80000020207808 */ /* 0x000fe40000800000 */
[----:B------:R-:W-:Y:S02]  /*30b0*/  FMNMX.FTZ R75, R67, R0, !PT ;  /* 0x00000000434b7209 */ /* 0x000fe40007810000 */
[----:B------:R-:W-:Y:S01]  /*30c0*/  ISETP.GT.AND P1, PT, R39, 0x98, PT ;  /* 0x000000982700780c */ /* 0x000fe20003f24270 */
[----:B------:R-:W-:Y:S01]  /*30d0*/  MUFU.EX2 R25, R25 ;  /* 0x0000001900197308 */ /* 0x000fe20000000800 */
[----:B------:R-:W-:Y:S02]  /*30e0*/  FSEL R33, R33, -INF , P2 ;  /* 0xff80000021217808 */ /* 0x000fe40001000000 */
[----:B------:R-:W-:Y:S02]  /*30f0*/  FMNMX.FTZ R0, R32, R75, !PT ;  /* 0x0000004b20007209 */ /* 0x000fe40007810000 */
[----:B------:R-:W-:-:S02]  /*3100*/  ISETP.GT.AND P2, PT, R39, 0x99, PT ;  /* 0x000000992700780c */ /* 0x000fc40003f44270 */
[----:B------:R-:W-:Y:S01]  /*3110*/  FSEL R39, R36, -INF , P1 ;  /* 0xff80000024277808 */ /* 0x000fe20000800000 */
[----:B------:R-:W-:Y:S01]  /*3120*/  MUFU.EX2 R29, R29 ;  /* 0x0000001d001d7308 */ /* 0x000fe20000000800 */
[----:B------:R-:W-:Y:S02]  /*3130*/  FMNMX.FTZ R0, R33, R0, !PT ;  /* 0x0000000021007209 */ /* 0x000fe40007810000 */
[----:B------:R-:W-:Y:S01]  /*3140*/  FSEL R70, R37, -INF , P2 ;  /* 0xff80000025467808 */ /* 0x000fe20001000000 */
        /* <DEDUP_REMOVED lines=9> */
[--C-:B------:R-:W-:Y:S01]  /*31e0*/  FFMA.FTZ R51, R54, UR46, -R3.reuse ;  /* 0x0000002e36337c23 */ /* 0x100fe20008010803 */
[----:B------:R-:W3:Y:S01]  /*31f0*/  SHFL.BFLY PT, R0, R71, 0x2, 0x1f ;  /* 0x0c401f0047007f89 */ /* 0x000ee200000e0000 */
[--C-:B------:R-:W-:Y:S01]  /*3200*/  FFMA.FTZ R54, R55, UR46, -R3.reuse ;  /* 0x0000002e37367c23 */ /* 0x100fe20008010803 */
[----:B------:R-:W-:Y:S01]  /*3210*/  FFMA.FTZ R3, R4, UR46, -R3 ;  /* 0x0000002e04037c23 */ /* 0x000fe20008010803 */
[----:B0-----:R-:W-:Y:S01]  /*3220*/  F2FP.SATFINITE.E4M3.F32.PACK_AB_MERGE_C R153, R10, R9, RZ ;  /* 0x000000090a99723e */ /* 0x001fe200048070ff */
[----:B------:R-:W-:Y:S01]  /*3230*/  MUFU.EX2 R37, R37 ;  /* 0x0000002500257308 */ /* 0x000fe20000000800 */
[----:B--2---:R-:W-:-:S02]  /*3240*/  F2FP.SATFINITE.E4M3.F32.PACK_AB_MERGE_C R155, R14, R13, RZ ;  /* 0x0000000d0e9b723e */ /* 0x004fc400048070ff */
[----:B------:R-:W-:Y:S02]  /*3250*/  F2FP.SATFINITE.E4M3.F32.PACK_AB_MERGE_C R153, R8, R7, R153 ;  /* 0x000000070899723e */ /* 0x000fe40004807099 */
[----:B------:R-:W-:-:S03]  /*3260*/  F2FP.SATFINITE.E4M3.F32.PACK_AB_MERGE_C R155, R12, R11, R155 ;  /* 0x0000000b0c9b723e */ /* 0x000fc6000480709b */
[----:B------:R-:W-:Y:S08]  /*3270*/  MUFU.EX2 R42, R42 ;  /* 0x0000002a002a7308 */ /* 0x000ff00000000800 */
[----:B------:R-:W-:Y:S01]  /*3280*/  MUFU.EX2 R43, R43 ;  /* 0x0000002b002b7308 */ /* 0x000fe20000000800 */
[----:B---3--:R-:W-:Y:S01]  /*3290*/  FMNMX.FTZ R74, R71, R0, !PT ;  /* 0x00000000474a7209 */ /* 0x008fe20007810000 */
[----:B------:R-:W-:-:S06]  /*32a0*/  IMAD.U32 R71, RZ, RZ, UR46 ;  /* 0x0000002eff477e24 */ /* 0x000fcc000f8e00ff */
[----:B------:R-:W-:Y:S01]  /*32b0*/  MUFU.EX2 R46, R46 ;  /* 0x0000002e002e7308 */ /* 0x000fe20000000800 */
[----:B------:R-:W0:Y:S07]  /*32c0*/  SHFL.BFLY PT, R55, R74, 0x1, 0x1f ;  /* 0x0c201f004a377f89 */ /* 0x000e2e00000e0000 */
[----:B------:R-:W-:Y:S08]  /*32d0*/  MUFU.EX2 R47, R47 ;  /* 0x0000002f002f7308 */ /* 0x000ff00000000800 */
[----:B------:R-:W-:Y:S08]  /*32e0*/  MUFU.EX2 R50, R50 ;  /* 0x0000003200327308 */ /* 0x000ff00000000800 */
[----:B------:R-:W-:Y:S01]  /*32f0*/  MUFU.EX2 R51, R51 ;  /* 0x0000003300337308 */ /* 0x000fe20000000800 */
[----:B0-----:R-:W-:-:S04]  /*3300*/  FMNMX.FTZ R0, R74, R55, !PT ;  /* 0x000000374a007209 */ /* 0x001fc80007810000 */
[C---:B------:R-:W-:Y:S01]  /*3310*/  FSETP.NEU.FTZ.AND P1, PT, R0.reuse, -INF , PT ;  /* 0xff8000000000780b */ /* 0x040fe20003f3d000 */
[----:B------:R-:W-:Y:S02]  /*3320*/  FFMA.FTZ R71, R0, R71, -8 ;  /* 0xc100000000477423 */ /* 0x000fe40000010047 */
[----:B------:R-:W-:Y:S03]  /*3330*/  MUFU.EX2 R54, R54 ;  /* 0x0000003600367308 */ /* 0x000fe60000000800 */
[----:B------:R-:W-:Y:S02]  /*3340*/  FSEL R71, R71, RZ, P1 ;  /* 0x000000ff47477208 */ /* 0x000fe40000800000 */
        /* <DEDUP_REMOVED lines=12> */
[--C-:B------:R-:W-:Y:S01]  /*3410*/  FFMA.FTZ R84, R60, UR46, -R71.reuse ;  /* 0x0000002e3c547c23 */ /* 0x100fe20008010847 */
[--C-:B------:R-:W-:Y:S01]  /*3420*/  FFMA.FTZ R88, R77, UR46, -R71.reuse ;  /* 0x0000002e4d587c23 */ /* 0x100fe20008010847 */
[--C-:B------:R-:W-:Y:S01]  /*3430*/  FFMA.FTZ R60, R64, UR46, -R71.reuse ;  /* 0x0000002e403c7c23 */ /* 0x100fe20008010847 */
[----:B------:R-:W0:Y:S01]  /*3440*/  MUFU.EX2 R74, R74 ;  /* 0x0000004a004a7308 */ /* 0x000e220000000800 */
[--C-:B------:R-:W-:Y:S01]  /*3450*/  FFMA.FTZ R77, R81, UR46, -R71.reuse ;  /* 0x0000002e514d7c23 */ /* 0x100fe20008010847 */
[--C-:B------:R-:W-:Y:S01]  /*3460*/  FFMA.FTZ R64, R68, UR46, -R71.reuse ;  /* 0x0000002e44407c23 */ /* 0x100fe20008010847 */
[--C-:B------:R-:W-:Y:S01]  /*3470*/  FFMA.FTZ R81, R85, UR46, -R71.reuse ;  /* 0x0000002e55517c23 */ /* 0x100fe20008010847 */
[--C-:B------:R-:W-:Y:S01]  /*3480*/  FFMA.FTZ R86, R101, UR46, -R71.reuse ;  /* 0x0000002e65567c23 */ /* 0x100fe20008010847 */
[--C-:B------:R-:W-:Y:S01]  /*3490*/  FFMA.FTZ R85, R61, UR46, -R71.reuse ;  /* 0x0000002e3d557c23 */ /* 0x100fe20008010847 */
[--C-:B------:R-:W-:Y:S01]  /*34a0*/  FFMA.FTZ R61, R65, UR46, -R71.reuse ;  /* 0x0000002e413d7c23 */ /* 0x100fe20008010847 */
[--C-:B------:R-:W-:Y:S01]  /*34b0*/  FFMA.FTZ R65, R69, UR46, -R71.reuse ;  /* 0x0000002e45417c23 */ /* 0x100fe20008010847 */
[----:B------:R-:W2:Y:S01]  /*34c0*/  MUFU.EX2 R79, R79 ;  /* 0x0000004f004f7308 */ /* 0x000ea20000000800 */
[----:B------:R-:W-:Y:S01]  /*34d0*/  FADD.FTZ R89, R9, R90 ;  /* 0x0000005a09597221 */ /* 0x000fe20000010000 */
[--C-:B------:R-:W-:Y:S01]  /*34e0*/  FFMA.FTZ R72, R72, UR46, -R71.reuse ;  /* 0x0000002e48487c23 */ /* 0x100fe20008010847 */
[--C-:B------:R-:W-:Y:S01]  /*34f0*/  FFMA.FTZ R73, R73, UR46, -R71.reuse ;  /* 0x0000002e49497c23 */ /* 0x100fe20008010847 */
[----:B------:R-:W-:Y:S01]  /*3500*/  FFMA.FTZ R45, R45, UR46, -R71 ;  /* 0x0000002e2d2d7c23 */ /* 0x000fe20008010847 */
[----:B------:R-:W-:Y:S01]  /*3510*/  FADD.FTZ R90, R10, R89 ;  /* 0x000000590a5a7221 */ /* 0x000fe20000010000 */
[--C-:B------:R-:W-:Y:S01]  /*3520*/  FFMA.FTZ R56, R56, UR46, -R71.reuse ;  /* 0x0000002e38387c23 */ /* 0x100fe20008010847 */
[--C-:B------:R-:W-:Y:S01]  /*3530*/  FFMA.FTZ R57, R57, UR46, -R71.reuse ;  /* 0x0000002e39397c23 */ /* 0x100fe20008010847 */
[----:B------:R-:W3:Y:S01]  /*3540*/  MUFU.EX2 R82, R82 ;  /* 0x0000005200527308 */ /* 0x000ee20000000800 */
[----:B0-----:R-:W-:Y:S01]  /*3550*/  FADD.FTZ R68, R55, R74 ;  /* 0x0000004a37447221 */ /* 0x001fe20000010000 */
[----:B------:R-:W-:Y:S01]  /*3560*/  FADD.FTZ R89, R11, R90 ;  /* 0x0000005a0b597221 */ /* 0x000fe20000010000 */
[--C-:B------:R-:W-:Y:S01]  /*3570*/  FFMA.FTZ R58, R58, UR46, -R71.reuse ;  /* 0x0000002e3a3a7c23 */ /* 0x100fe20008010847 */
[--C-:B------:R-:W-:Y:S01]  /*3580*/  FFMA.FTZ R41, R41, UR46, -R71.reuse ;  /* 0x0000002e29297c23 */ /* 0x100fe20008010847 */
[--C-:B------:R-:W-:Y:S01]  /*3590*/  FFMA.FTZ R44, R44, UR46, -R71.reuse ;  /* 0x0000002e2c2c7c23 */ /* 0x100fe20008010847 */
[--C-:B------:R-:W-:Y:S01]  /*35a0*/  FFMA.FTZ R52, R52, UR46, -R71.reuse ;  /* 0x0000002e34347c23 */ /* 0x100fe20008010847 */
[--C-:B------:R-:W-:Y:S01]  /*35b0*/  FFMA.FTZ R53, R53, UR46, -R71.reuse ;  /* 0x0000002e35357c23 */ /* 0x100fe20008010847 */
[----:B------:R-:W0:Y:S01]  /*35c0*/  MUFU.EX2 R75, R75 ;  /* 0x0000004b004b7308 */ /* 0x000e220000000800 */
        /* <DEDUP_REMOVED lines=8> */
[----:B---3--:R-:W-:Y:S01]  /*3650*/  FADD.FTZ R68, R82, R69 ;  /* 0x0000004552447221 */ /* 0x008fe20000010000 */
[--C-:B------:R-:W-:Y:S01]  /*3660*/  FFMA.FTZ R39, R39, UR46, -R71.reuse ;  /* 0x0000002e27277c23 */ /* 0x100fe20008010847 */
[----:B------:R-:W-:Y:S01]  /*3670*/  FFMA.FTZ R70, R70, UR46, -R71 ;  /* 0x0000002e46467c23 */ /* 0x000fe20008010847 */
[----:B------:R-:W-:-:S04]  /*3680*/  F2FP.SATFINITE.E4M3.F32.PACK_AB_MERGE_C R152, R82, R79, RZ ;  /* 0x0000004f5298723e */ /* 0x000fc800048070ff */
[----:B------:R-:W3:Y:S01]  /*3690*/  MUFU.EX2 R83, R83 ;  /* 0x0000005300537308 */ /* 0x000ee20000000800 */
[----:B0-----:R-:W-:Y:S01]  /*36a0*/  FADD.FTZ R69, R75, R68 ;  /* 0x000000444b457221 */ /* 0x001fe20000010000 */
[----:B------:R-:W-:Y:S01]  /*36b0*/  FADD.FTZ R68, R12, R89 ;  /* 0x000000590c447221 */ /* 0x000fe20000010000 */
[----:B------:R-:W-:-:S03]  /*36c0*/  F2FP.SATFINITE.E4M3.F32.PACK_AB_MERGE_C R152, R74, R55, R152 ;  /* 0x000000374a98723e */ /* 0x000fc60004807098 */
[----:B------:R-:W-:Y:S02]  /*36d0*/  FADD.FTZ R89, R13, R68 ;  /* 0x000000440d597221 */ /* 0x000fe40000010000 */
[----:B------:R-:W0:Y:S01]  /*36e0*/  MUFU.EX2 R86, R86 ;  /* 0x0000005600567308 */ /* 0x000e220000000800 */
[----:B--2---:R-:W-:Y:S01]  /*36f0*/  FADD.FTZ R4, R78, R69 ;  /* 0x000000454e047221 */ /* 0x004fe20000010000 */
[----:B------:R-:W-:-:S04]  /*3700*/  FADD.FTZ R68, R14, R89 ;  /* 0x000000590e447221 */ /* 0x000fc80000010000 */
[----:B------:R-:W-:Y:S02]  /*3710*/  FADD.FTZ R89, R15, R68 ;  /* 0x000000440f597221 */ /* 0x000fe40000010000 */
[----:B------:R-:W2:Y:S01]  /*3720*/  MUFU.EX2 R72, R72 ;  /* 0x0000004800487308 */ /* 0x000ea20000000800 */
[----:B---3--:R-:W-:Y:S01]  /*3730*/  FADD.FTZ R69, R83, R4 ;  /* 0x0000000453457221 */ /* 0x008fe20000010000 */
[----:B------:R-:W-:Y:S01]  /*3740*/  FADD.FTZ R90, R16, R89 ;  /* 0x00000059105a7221 */ /* 0x000fe20000010000 */
[--C-:B------:R-:W-:Y:S01]  /*3750*/  FFMA.FTZ R4, R59, UR46, -R71.reuse ;  /* 0x0000002e3b047c23 */ /* 0x100fe20008010847 */
[----:B------:R-:W-:-:S04]  /*3760*/  FFMA.FTZ R59, R49, UR46, -R71 ;  /* 0x0000002e313b7c23 */ /* 0x000fc80008010847 */
[----:B------:R-:W3:Y:S01]  /*3770*/  MUFU.EX2 R73, R73 ;  /* 0x0000004900497308 */ /* 0x000ee20000000800 */
[C---:B0-----:R-:W-:Y:S01]  /*3780*/  FADD.FTZ R69, R86.reuse, R69 ;  /* 0x0000004556457221 */ /* 0x041fe20000010000 */
[----:B------:R-:W-:-:S04]  /*3790*/  F2FP.SATFINITE.E4M3.F32.PACK_AB_MERGE_C R154, R86, R83, RZ ;  /* 0x00000053569a723e */ /* 0x000fc800048070ff */
[----:B------:R-:W-:Y:S02]  /*37a0*/  F2FP.SATFINITE.E4M3.F32.PACK_AB_MERGE_C R154, R78, R75, R154 ;  /* 0x0000004b4e9a723e */ /* 0x000fe4000480709a */
[----:B------:R-:W0:Y:S01]  /*37b0*/  MUFU.EX2 R87, R87 ;  /* 0x0000005700577308 */ /* 0x000e220000000800 */
[----:B--2---:R-:W-:Y:S01]  /*37c0*/  FADD.FTZ R68, R72, R69 ;  /* 0x0000004548447221 */ /* 0x004fe20000010000 */
[----:B------:R-:W-:-:S06]  /*37d0*/  FADD.FTZ R69, R17, R90 ;  /* 0x0000005a11457221 */ /* 0x000fcc0000010000 */
[----:B------:R-:W2:Y:S01]  /*37e0*/  MUFU.EX2 R88, R88 ;  /* 0x0000005800587308 */ /* 0x000ea20000000800 */
[----:B---3--:R-:W-:-:S07]  /*37f0*/  FADD.FTZ R68, R73, R68 ;  /* 0x0000004449447221 */ /* 0x008fce0000010000 */
[----:B------:R-:W3:Y:S08]  /*3800*/  MUFU.EX2 R76, R76 ;  /* 0x0000004c004c7308 */ /* 0x000ef00000000800 */
[----:B------:R-:W4:Y:S08]  /*3810*/  MUFU.EX2 R77, R77 ;  /* 0x0000004d004d7308 */ /* 0x000f300000000800 */
[----:B------:R-:W5:Y:S08]  /*3820*/  MUFU.EX2 R80, R80 ;  /* 0x0000005000507308 */ /* 0x000f700000000800 */
[----:B------:R0:W-:Y:S08]  /*3830*/  MUFU.EX2 R49, R45 ;  /* 0x0000002d00317308 */ /* 0x0001f00000000800 */
[----:B------:R-:W1:Y:S01]  /*3840*/  MUFU.EX2 R81, R81 ;  /* 0x0000005100517308 */ /* 0x000e620000000800 */
[----:B0-----:R-:W-:Y:S01]  /*3850*/  FADD.FTZ R45, R87, R68 ;  /* 0x00000044572d7221 */ /* 0x001fe20000010000 */
[C---:B------:R-:W-:Y:S01]  /*3860*/  FADD.FTZ R68, R18.reuse, R69 ;  /* 0x0000004512447221 */ /* 0x040fe20000010000 */
[----:B------:R-:W-:-:S02]  /*3870*/  F2FP.SATFINITE.E4M3.F32.PACK_AB_MERGE_C R18, R18, R17, RZ ;  /* 0x000000111212723e */ /* 0x000fc400048070ff */
[C---:B--2---:R-:W-:Y:S01]  /*3880*/  FADD.FTZ R69, R88.reuse, R45 ;  /* 0x0000002d58457221 */ /* 0x044fe20000010000 */
[----:B------:R-:W-:Y:S01]  /*3890*/  FADD.FTZ R89, R19, R68 ;  /* 0x0000004413597221 */ /* 0x000fe20000010000 */
[----:B------:R-:W-:Y:S01]  /*38a0*/  F2FP.SATFINITE.E4M3.F32.PACK_AB_MERGE_C R87, R88, R87, RZ ;  /* 0x000000575857723e */ /* 0x000fe200048070ff */
[----:B------:R-:W0:Y:S01]  /*38b0*/  MUFU.EX2 R56, R56 ;  /* 0x0000003800387308 */ /* 0x000e220000000800 */
[----:B---3--:R-:W-:Y:S01]  /*38c0*/  FADD.FTZ R68, R76, R69 ;  /* 0x000000454c447221 */ /* 0x008fe20000010000 */
[----:B------:R-:W-:Y:S01]  /*38d0*/  FADD.FTZ R90, R20, R89 ;  /* 0x00000059145a7221 */ /* 0x000fe20000010000 */
[----:B------:R-:W-:Y:S02]  /*38e0*/  F2FP.SATFINITE.E4M3.F32.PACK_AB_MERGE_C R148, R73, R72, R87 ;  /* 0x000000484994723e */ /* 0x000fe40004807057 */
[----:B----4-:R-:W-:Y:S01]  /*38f0*/  FADD.FTZ R69, R77, R68 ;  /* 0x000000444d457221 */ /* 0x010fe20000010000 */
[----:B------:R-:W-:Y:S01]  /*3900*/  FADD.FTZ R89, R21, R90 ;  /* 0x0000005a15597221 */ /* 0x000fe20000010000 */
[----:B------:R-:W-:Y:S01]  /*3910*/  F2FP.SATFINITE.E4M3.F32.PACK_AB_MERGE_C R21, R22, R21, RZ ;  /* 0x000000151615723e */ /* 0x000fe200048070ff */
[----:B------:R-:W2:Y:S01]  /*3920*/  MUFU.EX2 R57, R57 ;  /* 0x0000003900397308 */ /* 0x000ea20000000800 */
[----:B-----5:R-:W-:Y:S01]  /*3930*/  FADD.FTZ R68, R80, R69 ;  /* 0x0000004550447221 */ /* 0x020fe20000010000 */
[----:B------:R-:W-:Y:S01]  /*3940*/  FADD.FTZ R10, R22, R89 ;  /* 0x00000059160a7221 */ /* 0x000fe20000010000 */
[----:B-1----:R-:W-:-:S02]  /*3950*/  F2FP.SATFINITE.E4M3.F32.PACK_AB_MERGE_C R80, R81, R80, RZ ;  /* 0x000000505150723e */ /* 0x002fc400048070ff */
[----:B------:R-:W-:Y:S01]  /*3960*/  FADD.FTZ R9, R81, R68 ;  /* 0x0000004451097221 */ /* 0x000fe20000010000 */
[----:B------:R-:W-:Y:S02]  /*3970*/  F2FP.SATFINITE.E4M3.F32.PACK_AB_MERGE_C R149, R16, R15, R18 ;  /* 0x0000000f1095723e */ /* 0x000fe40004807012 */
[----:B------:R-:W1:Y:S01]  /*3980*/  MUFU.EX2 R84, R84 ;  /* 0x0000005400547308 */ /* 0x000e620000000800 */
[----:B------:R-:W-:Y:S02]  /*3990*/  F2FP.SATFINITE.E4M3.F32.PACK_AB_MERGE_C R150, R77, R76, R80 ;  /* 0x0000004c4d96723e */ /* 0x000fe40004807050 */
[----:B------:R-:W-:-:S05]  /*39a0*/  F2FP.SATFINITE.E4M3.F32.PACK_AB_MERGE_C R151, R20, R19, R21 ;  /* 0x000000131497723e */ /* 0x000fca0004807015 */
[----:B------:R-:W3:Y:S08]  /*39b0*/  MUFU.EX2 R85, R85 ;  /* 0x0000005500557308 */ /* 0x000ef00000000800 */
[----:B------:R4:W-:Y:S08]  /*39c0*/  MUFU.EX2 R45, R59 ;  /* 0x0000003b002d7308 */ /* 0x0009f00000000800 */
[----:B------:R-:W5:Y:S01]  /*39d0*/  MUFU.EX2 R60, R60 ;  /* 0x0000003c003c7308 */ /* 0x000f620000000800 */
[----:B----4-:R-:W-:Y:S01]  /*39e0*/  FADD.FTZ R59, R23, R10 ;  /* 0x0000000a173b7221 */ /* 0x010fe20000010000 */
[----:B0-----:R-:W-:-:S03]  /*39f0*/  FADD.FTZ R10, R56, R9 ;  /* 0x00000009380a7221 */ /* 0x001fc60000010000 */
[----:B------:R-:W-:Y:S01]  /*3a00*/  FADD.FTZ R59, R40, R59 ;  /* 0x0000003b283b7221 */ /* 0x000fe20000010000 */
[----:B--2---:R-:W-:Y:S02]  /*3a10*/  FADD.FTZ R9, R57, R10 ;  /* 0x0000000a39097221 */ /* 0x004fe40000010000 */
[----:B------:R-:W0:Y:S01]  /*3a20*/  MUFU.EX2 R61, R61 ;  /* 0x0000003d003d7308 */ /* 0x000e220000000800 */
[----:B------:R-:W-:Y:S01]  /*3a30*/  FADD.FTZ R14, R48, R59 ;  /* 0x0000003b300e7221 */ /* 0x000fe20000010000 */
[----:B-1----:R-:W-:Y:S01]  /*3a40*/  FADD.FTZ R10, R84, R9 ;  /* 0x00000009540a7221 */ /* 0x002fe20000010000 */
[C---:B------:R-:W-:Y:S02]  /*3a50*/  F2FP.SATFINITE.E4M3.F32.PACK_AB_MERGE_C R48, R63.reuse, R48, RZ ;  /* 0x000000303f30723e */ /* 0x040fe400048070ff */
[----:B------:R-:W-:Y:S01]  /*3a60*/  FADD.FTZ R17, R63, R14 ;  /* 0x0000000e3f117221 */ /* 0x000fe20000010000 */
[C---:B---3--:R-:W-:Y:S01]  /*3a70*/  FADD.FTZ R13, R85.reuse, R10 ;  /* 0x0000000a550d7221 */ /* 0x048fe20000010000 */
[----:B------:R-:W-:Y:S01]  /*3a80*/  F2FP.SATFINITE.E4M3.F32.PACK_AB_MERGE_C R84, R85, R84, RZ ;  /* 0x000000545554723e */ /* 0x000fe200048070ff */
[----:B------:R-:W1:Y:S01]  /*3a90*/  MUFU.EX2 R64, R64 ;  /* 0x0000004000407308 */ /* 0x000e620000000800 */
[----:B------:R-:W-:Y:S01]  /*3aa0*/  FADD.FTZ R14, R24, R17 ;  /* 0x00000011180e7221 */ /* 0x000fe20000010000 */
[----:B-----5:R-:W-:Y:S01]  /*3ab0*/  FADD.FTZ R10, R60, R13 ;  /* 0x0000000d3c0a7221 */ /* 0x020fe20000010000 */
[----:B------:R-:W-:-:S02]  /*3ac0*/  F2FP.SATFINITE.E4M3.F32.PACK_AB_MERGE_C R145, R40, R23, R48 ;  /* 0x000000172891723e */ /* 0x000fc40004807030 */
[----:B------:R-:W-:Y:S01]  /*3ad0*/  FADD.FTZ R14, R25, R14 ;  /* 0x0000000e190e7221 */ /* 0x000fe20000010000 */
[----:B------:R-:W-:Y:S02]  /*3ae0*/  F2FP.SATFINITE.E4M3.F32.PACK_AB_MERGE_C R144, R57, R56, R84 ;  /* 0x000000383990723e */ /* 0x000fe40004807054 */
[----:B------:R-:W2:Y:S01]  /*3af0*/  MUFU.EX2 R65, R65 ;  /* 0x0000004100417308 */ /* 0x000ea20000000800 */
[----:B0-----:R-:W-:Y:S01]  /*3b00*/  FADD.FTZ R7, R61, R10 ;  /* 0x0000000a3d077221 */ /* 0x001fe20000010000 */
[----:B------:R-:W-:Y:S01]  /*3b10*/  FADD.FTZ R13, R29, R14 ;  /* 0x0000000e1d0d7221 */ /* 0x000fe20000010000 */
[----:B------:R-:W-:-:S03]  /*3b20*/  F2FP.SATFINITE.E4M3.F32.PACK_AB_MERGE_C R29, R36, R29, RZ ;  /* 0x0000001d241d723e */ /* 0x000fc600048070ff */
[----:B------:R-:W-:Y:S01]  /*3b30*/  FADD.FTZ R36, R36, R13 ;  /* 0x0000000d24247221 */ /* 0x000fe20000010000 */
[----:B------:R-:W-:Y:S01]  /*3b40*/  F2FP.SATFINITE.E4M3.F32.PACK_AB_MERGE_C R147, R25, R24, R29 ;  /* 0x000000181993723e */ /* 0x000fe2000480701d */
[----:B------:R-:W0:Y:S01]  /*3b50*/  MUFU.EX2 R58, R58 ;  /* 0x0000003a003a7308 */ /* 0x000e220000000800 */
[----:B-1----:R-:W-:Y:S01]  /*3b60*/  FADD.FTZ R8, R64, R7 ;  /* 0x0000000740087221 */ /* 0x002fe20000010000 */
[----:B------:R-:W-:Y:S01]  /*3b70*/  FADD.FTZ R7, R37, R36 ;  /* 0x0000002425077221 */ /* 0x000fe20000010000 */
[----:B------:R-:W-:-:S03]  /*3b80*/  CS2R R24, SRZ ;  /* 0x0000000000187805 */ /* 0x000fc6000001ff00 */
[----:B------:R-:W-:Y:S02]  /*3b90*/  FADD.FTZ R10, R42, R7 ;  /* 0x000000072a0a7221 */ /* 0x000fe40000010000 */
[----:B------:R-:W1:Y:S01]  /*3ba0*/  MUFU.EX2 R41, R41 ;  /* 0x0000002900297308 */ /* 0x000e620000000800 */
[C---:B--2---:R-:W-:Y:S01]  /*3bb0*/  F2FP.SATFINITE.E4M3.F32.PACK_AB_MERGE_C R64, R65.reuse, R64, RZ ;  /* 0x000000404140723e */ /* 0x044fe200048070ff */
[----:B------:R-:W-:Y:S01]  /*3bc0*/  FADD.FTZ R65, R65, R8 ;  /* 0x0000000841417221 */ /* 0x000fe20000010000 */
[----:B------:R-:W-:Y:S01]  /*3bd0*/  FADD.FTZ R11, R43, R10 ;  /* 0x0000000a2b0b7221 */ /* 0x000fe20000010000 */
[C---:B------:R-:W-:Y:S02]  /*3be0*/  F2FP.SATFINITE.E4M3.F32.PACK_AB_MERGE_C R43, R46.reuse, R43, RZ ;  /* 0x0000002b2e2b723e */ /* 0x040fe400048070ff */
[----:B------:R-:W-:Y:S01]  /*3bf0*/  F2FP.SATFINITE.E4M3.F32.PACK_AB_MERGE_C R146, R61, R60, R64 ;  /* 0x0000003c3d92723e */ /* 0x000fe20004807040 */
[----:B------:R-:W-:Y:S01]  /*3c00*/  FADD.FTZ R46, R46, R11 ;  /* 0x0000000b2e2e7221 */ /* 0x000fe20000010000 */
[----:B------:R-:W2:Y:S01]  /*3c10*/  MUFU.EX2 R44, R44 ;  /* 0x0000002c002c7308 */ /* 0x000ea20000000800 */
[----:B0-----:R-:W-:Y:S01]  /*3c20*/  FADD.FTZ R8, R58, R65 ;  /* 0x000000413a087221 */ /* 0x001fe20000010000 */
[----:B------:R-:W-:-:S02]  /*3c30*/  F2FP.SATFINITE.E4M3.F32.PACK_AB_MERGE_C R141, R42, R37, R43 ;  /* 0x000000252a8d723e */ /* 0x000fc4000480702b */
[----:B------:R-:W-:Y:S02]  /*3c40*/  CS2R R36, SRZ ;  /* 0x0000000000247805 */ /* 0x000fe4000001ff00 */
[----:B------:R-:W-:Y:S02]  /*3c50*/  CS2R R42, SRZ ;  /* 0x00000000002a7805 */ /* 0x000fe4000001ff00 */
[----:B------:R-:W0:Y:S01]  /*3c60*/  MUFU.EX2 R4, R4 ;  /* 0x0000000400047308 */ /* 0x000e220000000800 */
[----:B-1----:R-:W-:-:S07]  /*3c70*/  FADD.FTZ R7, R41, R8 ;  /* 0x0000000829077221 */ /* 0x002fce0000010000 */
[----:B------:R-:W1:Y:S01]  /*3c80*/  MUFU.EX2 R52, R52 ;  /* 0x0000003400347308 */ /* 0x000e620000000800 */
[----:B--2---:R-:W-:Y:S01]  /*3c90*/  FADD.FTZ R8, R44, R7 ;  /* 0x000000072c087221 */ /* 0x004fe20000010000 */
[----:B------:R-:W-:Y:S01]  /*3ca0*/  F2FP.SATFINITE.E4M3.F32.PACK_AB_MERGE_C R44, R49, R44, RZ ;  /* 0x0000002c312c723e */ /* 0x000fe200048070ff */
[----:B------:R-:W-:Y:S02]  /*3cb0*/  FADD.FTZ R7, R47, R46 ;  /* 0x0000002e2f077221 */ /* 0x000fe40000010000 */
[----:B------:R-:W-:Y:S01]  /*3cc0*/  FADD.FTZ R49, R49, R8 ;  /* 0x0000000831317221 */ /* 0x000fe20000010000 */
[----:B------:R-:W-:Y:S01]  /*3cd0*/  F2FP.SATFINITE.E4M3.F32.PACK_AB_MERGE_C R140, R41, R58, R44 ;  /* 0x0000003a298c723e */ /* 0x000fe2000480702c */
[----:B------:R-:W-:Y:S01]  /*3ce0*/  FADD.FTZ R10, R50, R7 ;  /* 0x00000007320a7221 */ /* 0x000fe20000010000 */
[----:B------:R-:W2:Y:S01]  /*3cf0*/  MUFU.EX2 R53, R53 ;  /* 0x0000003500357308 */ /* 0x000ea20000000800 */
[----:B0-----:R-:W-:Y:S01]  /*3d00*/  FADD.FTZ R8, R4, R49 ;  /* 0x0000003104087221 */ /* 0x001fe20000010000 */
[----:B------:R-:W-:Y:S01]  /*3d10*/  CS2R R40, SRZ ;  /* 0x0000000000287805 */ /* 0x000fe2000001ff00 */
[----:B------:R-:W-:Y:S01]  /*3d20*/  FADD.FTZ R11, R51, R10 ;  /* 0x0000000a330b7221 */ /* 0x000fe20000010000 */
[C---:B------:R-:W-:Y:S01]  /*3d30*/  F2FP.SATFINITE.E4M3.F32.PACK_AB_MERGE_C R51, R54.reuse, R51, RZ ;  /* 0x000000333633723e */ /* 0x040fe200048070ff */
[----:B------:R-:W-:Y:S01]  /*3d40*/  FADD.FTZ R7, R45, R8 ;  /* 0x000000082d077221 */ /* 0x000fe20000010000 */
[----:B------:R-:W-:Y:S01]  /*3d50*/  CS2R R48, SRZ ;  /* 0x0000000000307805 */ /* 0x000fe2000001ff00 */
[----:B------:R-:W-:Y:S01]  /*3d60*/  FADD.FTZ R11, R54, R11 ;  /* 0x0000000b360b7221 */ /* 0x000fe20000010000 */
[----:B------:R-:W0:Y:S01]  /*3d70*/  MUFU.EX2 R26, R26 ;  /* 0x0000001a001a7308 */ /* 0x000e220000000800 */
[----:B-1----:R-:W-:Y:S01]  /*3d80*/  FADD.FTZ R8, R52, R7 ;  /* 0x0000000734087221 */ /* 0x002fe20000010000 */
[----:B------:R-:W-:-:S02]  /*3d90*/  F2FP.SATFINITE.E4M3.F32.PACK_AB_MERGE_C R143, R50, R47, R51 ;  /* 0x0000002f328f723e */ /* 0x000fc40004807033 */
[----:B------:R-:W-:Y:S02]  /*3da0*/  CS2R R46, SRZ ;  /* 0x00000000002e7805 */ /* 0x000fe4000001ff00 */
[----:B------:R-:W-:Y:S02]  /*3db0*/  CS2R R50, SRZ ;  /* 0x0000000000327805 */ /* 0x000fe4000001ff00 */
[----:B------:R-:W-:Y:S01]  /*3dc0*/  CS2R R54, SRZ ;  /* 0x0000000000367805 */ /* 0x000fe2000001ff00 */
[----:B------:R-:W1:Y:S01]  /*3dd0*/  MUFU.EX2 R62, R62 ;  /* 0x0000003e003e7308 */ /* 0x000e620000000800 */
[C---:B--2---:R-:W-:Y:S01]  /*3de0*/  F2FP.SATFINITE.E4M3.F32.PACK_AB_MERGE_C R52, R53.reuse, R52, RZ ;  /* 0x000000343534723e */ /* 0x044fe200048070ff */
[----:B------:R-:W-:-:S03]  /*3df0*/  FADD.FTZ R53, R53, R8 ;  /* 0x0000000835357221 */ /* 0x000fc60000010000 */
[----:B------:R-:W-:Y:S02]  /*3e00*/  F2FP.SATFINITE.E4M3.F32.PACK_AB_MERGE_C R142, R45, R4, R52 ;  /* 0x000000042d8e723e */ /* 0x000fe40004807034 */
[----:B------:R-:W-:Y:S01]  /*3e10*/  CS2R R44, SRZ ;  /* 0x00000000002c7805 */ /* 0x000fe2000001ff00 */
[----:B------:R-:W2:Y:S01]  /*3e20*/  MUFU.EX2 R27, R27 ;  /* 0x0000001b001b7308 */ /* 0x000ea20000000800 */
[----:B0-----:R-:W-:-:S07]  /*3e30*/  FADD.FTZ R10, R26, R11 ;  /* 0x0000000b1a0a7221 */ /* 0x001fce0000010000 */
[----:B------:R-:W0:Y:S01]  /*3e40*/  MUFU.EX2 R9, R66 ;  /* 0x0000004200097308 */ /* 0x000e220000000800 */
[----:B-1----:R-:W-:Y:S01]  /*3e50*/  FADD.FTZ R8, R62, R53 ;  /* 0x000000353e087221 */ /* 0x002fe20000010000 */
[----:B------:R-:W-:-:S06]  /*3e60*/  CS2R R52, SRZ ;  /* 0x0000000000347805 */ /* 0x000fcc000001ff00 */
        /* <DEDUP_REMOVED lines=9> */
[C---:B0-----:R-:W-:Y:S01]  /*3f00*/  F2FP.SATFINITE.E4M3.F32.PACK_AB_MERGE_C R30, R31.reuse, R30, RZ ;  /* 0x0000001e1f1e723e */ /* 0x041fe200048070ff */
[----:B------:R-:W-:-:S03]  /*3f10*/  FADD.FTZ R31, R31, R10 ;  /* 0x0000000a1f1f7221 */ /* 0x000fc60000010000 */
[----:B------:R-:W-:Y:S02]  /*3f20*/  F2FP.SATFINITE.E4M3.F32.PACK_AB_MERGE_C R137, R27, R26, R30 ;  /* 0x0000001a1b89723e */ /* 0x000fe4000480701e */
[----:B------:R-:W-:Y:S01]  /*3f30*/  CS2R R26, SRZ ;  /* 0x00000000001a7805 */ /* 0x000fe2000001ff00 */
[----:B------:R-:W0:Y:S01]  /*3f40*/  MUFU.EX2 R32, R32 ;  /* 0x0000002000207308 */ /* 0x000e220000000800 */
[C---:B-1----:R-:W-:Y:S01]  /*3f50*/  F2FP.SATFINITE.E4M3.F32.PACK_AB_MERGE_C R28, R67.reuse, R28, RZ ;  /* 0x0000001c431c723e */ /* 0x042fe200048070ff */
[----:B------:R-:W-:-:S03]  /*3f60*/  FADD.FTZ R67, R67, R8 ;  /* 0x0000000843437221 */ /* 0x000fc60000010000 */
[----:B------:R-:W-:Y:S02]  /*3f70*/  F2FP.SATFINITE.E4M3.F32.PACK_AB_MERGE_C R136, R9, R62, R28 ;  /* 0x0000003e0988723e */ /* 0x000fe4000480701c */
[----:B------:R-:W-:Y:S01]  /*3f80*/  CS2R R28, SRZ ;  /* 0x00000000001c7805 */ /* 0x000fe2000001ff00 */
[----:B------:R-:W1:Y:S01]  /*3f90*/  MUFU.EX2 R35, R35 ;  /* 0x0000002300237308 */ /* 0x000e620000000800 */
[----:B--2---:R-:W-:Y:S01]  /*3fa0*/  FADD.FTZ R8, R34, R31 ;  /* 0x0000001f22087221 */ /* 0x004fe20000010000 */
[----:B------:R-:W-:-:S06]  /*3fb0*/  CS2R R30, SRZ ;  /* 0x00000000001e7805 */ /* 0x000fcc000001ff00 */
[----:B------:R-:W2:Y:S01]  /*3fc0*/  MUFU.EX2 R33, R33 ;  /* 0x0000002100217308 */ /* 0x000ea20000000800 */
[----:B0-----:R-:W-:-:S07]  /*3fd0*/  FADD.FTZ R4, R32, R67 ;  /* 0x0000004320047221 */ /* 0x001fce0000010000 */
[----:B------:R-:W-:Y:S01]  /*3fe0*/  MUFU.EX2 R38, R38 ;  /* 0x0000002600267308 */ /* 0x000fe20000000800 */
[----:B-1----:R-:W-:-:S07]  /*3ff0*/  FADD.FTZ R7, R35, R8 ;  /* 0x0000000823077221 */ /* 0x002fce0000010000 */
[----:B------:R-:W-:Y:S01]  /*4000*/  MUFU.EX2 R39, R39 ;  /* 0x0000002700277308 */ /* 0x000fe20000000800 */
[----:B--2---:R-:W-:-:S07]  /*4010*/  FADD.FTZ R4, R33, R4 ;  /* 0x0000000421047221 */ /* 0x004fce0000010000 */
[----:B------:R-:W0:Y:S08]  /*4020*/  MUFU.EX2 R70, R70 ;  /* 0x0000004600467308 */ /* 0x000e300000000800 */
[----:B------:R-:W1:Y:S01]  /*4030*/  MUFU.EX2 R3, R3 ;  /* 0x0000000300037308 */ /* 0x000e620000000800 */
[----:B0-----:R-:W-:Y:S01]  /*4040*/  F2FP.SATFINITE.E4M3.F32.PACK_AB_MERGE_C R8, R70, R39, RZ ;  /* 0x000000274608723e */ /* 0x001fe200048070ff */
[----:B------:R-:W-:-:S03]  /*4050*/  FADD.FTZ R39, R39, R4 ;  /* 0x0000000427277221 */ /* 0x000fc60000010000 */
[----:B------:R-:W-:Y:S01]  /*4060*/  F2FP.SATFINITE.E4M3.F32.PACK_AB_MERGE_C R138, R33, R32, R8 ;  /* 0x00000020218a723e */ /* 0x000fe20004807008 */
[----:B------:R-:W-:Y:S01]  /*4070*/  FADD.FTZ R4, R70, R39 ;  /* 0x0000002746047221 */ /* 0x000fe20000010000 */
[----:B------:R-:W-:Y:S02]  /*4080*/  CS2R R32, SRZ ;  /* 0x0000000000207805 */ /* 0x000fe4000001ff00 */
[----:B-1----:R-:W-:Y:S01]  /*4090*/  F2FP.SATFINITE.E4M3.F32.PACK_AB_MERGE_C R9, R3, R38, RZ ;  /* 0x000000260309723e */ /* 0x002fe200048070ff */
[----:B------:R-:W-:-:S03]  /*40a0*/  FADD.FTZ R38, R38, R7 ;  /* 0x0000000726267221 */ /* 0x000fc60000010000 */
[----:B------:R-:W-:Y:S01]  /*40b0*/  F2FP.SATFINITE.E4M3.F32.PACK_AB_MERGE_C R139, R35, R34, R9 ;  /* 0x00000022238b723e */ /* 0x000fe20004807009 */
[----:B------:R-:W-:Y:S01]  /*40c0*/  FADD.FTZ R3, R3, R38 ;  /* 0x0000002603037221 */ /* 0x000fe20000010000 */
[----:B------:R-:W-:Y:S02]  /*40d0*/  CS2R R34, SRZ ;  /* 0x0000000000227805 */ /* 0x000fe4000001ff00 */
[----:B------:R-:W-:Y:S01]  /*40e0*/  CS2R R38, SRZ ;  /* 0x0000000000267805 */ /* 0x000fe2000001ff00 */
[----:B------:R-:W-:Y:S06]  /*40f0*/  @!P1 BRA `(.L_x_1877) ;  /* 0x0000002c00c49947 */ /* 0x000fec0003800000 */
        /* <DEDUP_REMOVED lines=19> */
[----:B------:R-:W-:-:S05]  /*4230*/  ULDC UR17, c[0x0][0x2f0] ;  /* 0x0000bc0000117ab9 */ /* 0x000fca0000000800 */
.L_x_1888:
[----:B------:R-:W-:-:S04]  /*4240*/  UIADD3 UR4, UR21, 0x1, URZ ;  /* 0x0000000115047890 */ /* 0x000fc8000fffe03f */
[----:B------:R-:W-:-:S04]  /*4250*/  UISETP.NE.AND UP0, UPT, UR4, 0x2, UPT ;  /* 0x000000020400788c */ /* 0x000fc8000bf05270 */
[----:B------:R-:W-:Y:S02]  /*4260*/  USEL UR10, URZ, 0x1, UP0 ;  /* 0x000000013f0a7887 */ /* 0x000fe40008000000 */
[----:B------:R-:W-:Y:S02]  /*4270*/  USEL UR7, UR4, URZ, UP0 ;  /* 0x0000003f04077287 */ /* 0x000fe40008000000 */
[----:B------:R-:W-:Y:S01]  /*4280*/  ULOP3.LUT UR4, UR22, UR10, URZ, 0x3c, !UPT ;  /* 0x0000000a16047292 */ /* 0x000fe2000f8e3c3f */
[----:B------:R-:W-:Y:S11]  /*4290*/  @!P0 BRA `(.L_x_1878) ;  /* 0x0000000000048947 */ /* 0x000ff60003800000 */
[----:B------:R-:W-:Y:S01]  /*42a0*/  BPT.TRAP 0x1 ;  /* 0x000000040000795c */ /* 0x000fe20000300000 */
.L_x_1878:
[----:B------:R-:W-:Y:S01]  /*42b0*/  ULEA UR18, UR7, UR47, 0x3 ;  /* 0x0000002f07127291 */ /* 0x000fe2000f8e183f */
[----:B------:R-:W-:-:S05]  /*42c0*/  IMAD.U32 R7, RZ, RZ, UR4 ;  /* 0x00000004ff077e24 */ /* 0x000fca000f8e00ff */
[----:B------:R-:W-:-:S04]  /*42d0*/  SHF.L.U32 R7, R7, 0x1f, RZ ;  /* 0x0000001f07077819 */ /* 0x000fc800000006ff */
[----:B------:R0:W1:Y:S01]  /*42e0*/  SYNCS.PHASECHK.TRANS64.TRYWAIT P1, [UR18+0x12430], R7 ;  /* 0x01243007ff0075a7 */ /* 0x0000620008020152 */
[----:B------:R-:W-:Y:S05]  /*42f0*/  @!P0 BRA `(.L_x_1879) ;  /* 0x0000000000048947 */ /* 0x000fea0003800000 */
[----:B------:R-:W-:Y:S01]  /*4300*/  BPT.TRAP 0x1 ;  /* 0x000000040000795c */ /* 0x000fe20000300000 */
.L_x_1879:
[----:B-1----:R-:W-:Y:S05]  /*4310*/  @P1 BRA `(.L_x_1880) ;  /* 0x0000000000081947 */ /* 0x002fea0003800000 */
[----:B------:R-:W1:Y:S02]  /*4320*/  SYNCS.PHASECHK.TRANS64.TRYWAIT P1, [UR18+0x12430], R7 ;  /* 0x01243007ff0075a7 */ /* 0x000e640008020152 */
[----:B-1----:R-:W-:Y:S05]  /*4330*/  @!P1 BRA `(.L_x_1881) ;  /* 0x000000b8001c9947 */ /* 0x002fea0003800000 */
.L_x_1880:
        /* <DEDUP_REMOVED lines=64> */
.L_x_1882:
[----:B------:R-:W-:Y:S01]  /*4740*/  ULEA UR13, UR21, UR47, 0x3 ;  /* 0x0000002f150d7291 */ /* 0x000fe2000f8e183f */
[----:B01----:R-:W-:-:S05]  /*4750*/  IMAD.U32 R7, RZ, RZ, UR22 ;  /* 0x00000016ff077e24 */ /* 0x003fca000f8e00ff */
[----:B------:R-:W-:-:S04]  /*4760*/  SHF.L.U32 R7, R7, 0x1f, RZ ;  /* 0x0000001f07077819 */ /* 0x000fc800000006ff */
[----:B------:R0:W1:Y:S01]  /*4770*/  SYNCS.PHASECHK.TRANS64.TRYWAIT P1, [UR13+0x12450], R7 ;  /* 0x01245007ff0075a7 */ /* 0x000062000802014d */
[----:B------:R-:W-:Y:S05]  /*4780*/  @!P0 BRA `(.L_x_1883) ;  /* 0x0000000000048947 */ /* 0x000fea0003800000 */
[----:B------:R-:W-:Y:S01]  /*4790*/  BPT.TRAP 0x1 ;  /* 0x000000040000795c */ /* 0x000fe20000300000 */
.L_x_1883:
[----:B-1----:R-:W-:Y:S05]  /*47a0*/  @P1 BRA `(.L_x_1884) ;  /* 0x0000000000081947 */ /* 0x002fea0003800000 */
[----:B------:R-:W1:Y:S02]  /*47b0*/  SYNCS.PHASECHK.TRANS64.TRYWAIT P1, [UR13+0x12450], R7 ;  /* 0x01245007ff0075a7 */ /* 0x000e64000802014d */
[----:B-1----:R-:W-:Y:S05]  /*47c0*/  @!P1 BRA `(.L_x_1885) ;  /* 0x000000b400109947 */ /* 0x002fea0003800000 */
.L_x_1884:
        /* <DEDUP_REMOVED lines=32> */
.L_x_1886:
[----:B------:R-:W-:Y:S01]  /*49d0*/  UISETP.NE.AND UP0, UPT, UR48, URZ, UPT ;  /* 0x0000003f3000728c */ /* 0x000fe2000bf05270 */
[----:B-1----:R-:W-:Y:S01]  /*49e0*/  IMAD.MOV.U32 R8, RZ, RZ, R5 ;  /* 0x000000ffff087224 */ /* 0x002fe200078e0005 */
[----:B------:R-:W-:Y:S01]  /*49f0*/  UIADD3 UR18, UR18, 0x12440, URZ ;  /* 0x0001244012127890 */ /* 0x000fe2000fffe03f */
[----:B------:R-:W-:Y:S02]  /*4a00*/  IMAD.U32 R12, RZ, RZ, UR17 ;  /* 0x00000011ff0c7e24 */ /* 0x000fe4000f8e00ff */
[----:B------:R-:W-:Y:S01]  /*4a10*/  IMAD.U32 R14, RZ, RZ, UR46 ;  /* 0x0000002eff0e7e24 */ /* 0x000fe2000f8e00ff */
[----:B------:R-:W-:Y:S01]  /*4a20*/  PLOP3.LUT P1, PT, PT, PT, UP0, 0x80, 0x0 ;  /* 0x000000000000781c */ /* 0x000fe20003f2f008 */
[----:B------:R-:W-:Y:S01]  /*4a30*/  UPRMT UR18, UR5, 0x654, UR18 ;  /* 0x0000065405127896 */ /* 0x000fe20008000012 */
[----:B------:R-:W-:-:S03]  /*4a40*/  PLOP3.LUT P2, PT, PT, PT, UP0, 0x80, 0x0 ;  /* 0x000000000000781c */ /* 0x000fc60003f4f008 */
[----:B------:R-:W-:-:S05]  /*4a50*/  @UP0 ULDC UR10, c[0x0][0x44c] ;  /* 0x00011300000a0ab9 */ /* 0x000fca0000000800 */
[----:B------:R-:W-:Y:S03]  /*4a60*/  SYNCS.ARRIVE.TRANS64.RED.A1T0 RZ, [UR18], RZ ;  /* 0x000000ffffff79a7 */ /* 0x000fe60008100412 */
[----:B0-----:R-:W-:Y:S01]  /*4a70*/  @P1 IMAD.HI.U32 R7, R5, UR10, RZ ;  /* 0x0000000a05071c27 */ /* 0x001fe2000f8e00ff */
[----:B------:R-:W-:-:S04]  /*4a80*/  @UP0 ULDC UR10, c[0x0][0x450] ;  /* 0x00011400000a0ab9 */ /* 0x000fc80000000800 */
[----:B------:R-:W-:Y:S01]  /*4a90*/  @P2 SHF.R.U32.HI R8, RZ, UR10, R7 ;  /* 0x0000000aff082c19 */ /* 0x000fe20008011607 */
[----:B------:R-:W-:Y:S02]  /*4aa0*/  UMOV UR10, 0x1 ;  /* 0x00000001000a7882 */ /* 0x000fe40000000000 */
[----:B------:R-:W-:Y:S02]  /*4ab0*/  UIMAD UR10, UR20, -0xa0, UR10 ;  /* 0xffffff60140a78a4 */ /* 0x000fe4000f8e020a */
[----:B------:R-:W0:Y:S04]  /*4ac0*/  SHFL.IDX PT, R10, R8, RZ, 0x1c1f ;  /* 0x001c1fff080a7589 */ /* 0x000e2800000e0000 */
[----:B------:R-:W-:Y:S01]  /*4ad0*/  IMAD.U32 R9, RZ, RZ, UR10 ;  /* 0x0000000aff097e24 */ /* 0x000fe2000f8e00ff */
[----:B------:R-:W1:Y:S03]  /*4ae0*/  SHFL.IDX PT, R8, R8, 0x1, 0x1c1f ;  /* 0x003c1f0008087f89 */ /* 0x000e6600000e0000 */
[----:B------:R-:W-:-:S04]  /*4af0*/  IMAD R9, R6, -0x2, R9 ;  /* 0xfffffffe06097824 */ /* 0x000fc800078e0209 */
[----:B------:R-:W-:-:S05]  /*4b00*/  IMAD R9, R12, UR44, R9 ;  /* 0x0000002c0c097c24 */ /* 0x000fca000f8e0209 */
[----:B0-----:R-:W-:-:S04]  /*4b10*/  IADD3 R7, R10, -UR16, R9 ;  /* 0x800000100a077c10 */ /* 0x001fc8000fffe009 */
[C---:B------:R-:W-:Y:S02]  /*4b20*/  ISETP.GT.AND P1, PT, R7.reuse, RZ, PT ;  /* 0x000000ff0700720c */ /* 0x040fe40003f24270 */
[C---:B------:R-:W-:Y:S02]  /*4b30*/  ISETP.GT.AND P2, PT, R7.reuse, 0x1, PT ;  /* 0x000000010700780c */ /* 0x040fe40003f44270 */
[----:B------:R-:W-:Y:S02]  /*4b40*/  FSEL R11, R120, -INF , P1 ;  /* 0xff800000780b7808 */ /* 0x000fe40000800000 */
[----:B------:R-:W-:Y:S02]  /*4b50*/  ISETP.GT.AND P1, PT, R7, 0x8, PT ;  /* 0x000000080700780c */ /* 0x000fe40003f24270 */
[----:B------:R-:W-:Y:S02]  /*4b60*/  FSEL R121, R121, -INF , P2 ;  /* 0xff80000079797808 */ /* 0x000fe40001000000 */
[----:B------:R-:W-:-:S02]  /*4b70*/  FMNMX.FTZ R10, R11, R0, !PT ;  /* 0x000000000b0a7209 */ /* 0x000fc40007810000 */
[----:B------:R-:W-:Y:S02]  /*4b80*/  ISETP.GT.AND P2, PT, R7, 0x9, PT ;  /* 0x000000090700780c */ /* 0x000fe40003f44270 */
[----:B------:R-:W-:Y:S02]  /*4b90*/  FSEL R124, R124, -INF , P1 ;  /* 0xff8000007c7c7808 */ /* 0x000fe40000800000 */
[----:B------:R-:W-:Y:S02]  /*4ba0*/  FMNMX.FTZ R13, R121, R10, !PT ;  /* 0x0000000a790d7209 */ /* 0x000fe40007810000 */
        /* <DEDUP_REMOVED lines=108> */
[----:B------:R-:W-:Y:S02]  /*5270*/  FSEL R69, R69, -INF , P2 ;  /* 0xff80000045457808 */ /* 0x000fe40001000000 */
[----:B------:R-:W-:Y:S02]  /*5280*/  FMNMX.FTZ R10, R68, R7, !PT ;  /* 0x00000007440a7209 */ /* 0x000fe40007810000 */
[----:B-1----:R-:W-:-:S02]  /*5290*/  IADD3 R9, R8, -UR16, R9 ;  /* 0x8000001008097c10 */ /* 0x002fc4000fffe009 */
[----:B------:R-:W-:Y:S02]  /*52a0*/  FMNMX.FTZ R12, R69, R10, !PT ;  /* 0x0000000a450c7209 */ /* 0x000fe40007810000 */
[C---:B------:R-:W-:Y:S02]  /*52b0*/  ISETP.GT.AND P2, PT, R9.reuse, RZ, PT ;  /* 0x000000ff0900720c */ /* 0x040fe40003f44270 */
[C---:B------:R-:W-:Y:S01]  /*52c0*/  ISETP.GT.AND P3, PT, R9.reuse, 0x1, PT ;  /* 0x000000010900780c */ /* 0x040fe20003f64270 */
[----:B------:R-:W0:Y:S01]  /*52d0*/  SHFL.BFLY PT, R7, R12, 0x2, 0x1f ;  /* 0x0c401f000c077f89 */ /* 0x000e2200000e0000 */
[----:B------:R-:W-:Y:S02]  /*52e0*/  FSEL R17, R122, -INF , P2 ;  /* 0xff8000007a117808 */ /* 0x000fe40001000000 */
        /* <DEDUP_REMOVED lines=11> */
[----:B0-----:R-:W-:Y:S02]  /*53a0*/  FMNMX.FTZ R13, R12, R7, !PT ;  /* 0x000000070c0d7209 */ /* 0x001fe40007810000 */
[----:B------:R-:W-:Y:S02]  /*53b0*/  FMNMX.FTZ R21, R127, R18, !PT ;  /* 0x000000127f157209 */ /* 0x000fe40007810000 */
[----:B------:R-:W-:Y:S01]  /*53c0*/  ISETP.GT.AND P2, PT, R9, 0x18, PT ;  /* 0x000000180900780c */ /* 0x000fe20003f44270 */
[----:B------:R-:W0:Y:S01]  /*53d0*/  SHFL.BFLY PT, R10, R13, 0x1, 0x1f ;  /* 0x0c201f000d0a7f89 */ /* 0x000e2200000e0000 */
[----:B------:R-:W-:-:S02]  /*53e0*/  FSEL R131, R131, -INF , P3 ;  /* 0xff80000083837808 */ /* 0x000fc40001800000 */
[----:B------:R-:W-:Y:S02]  /*53f0*/  FMNMX.FTZ R20, R130, R21, !PT ;  /* 0x0000001582147209 */ /* 0x000fe40007810000 */
[----:B------:R-:W-:Y:S02]  /*5400*/  ISETP.GT.AND P3, PT, R9, 0x19, PT ;  /* 0x000000190900780c */ /* 0x000fe40003f64270 */
[----:B------:R-:W-:Y:S02]  /*5410*/  FSEL R134, R134, -INF , P2 ;  /* 0xff80000086867808 */ /* 0x000fe40001000000 */
[----:B------:R-:W-:Y:S02]  /*5420*/  FMNMX.FTZ R21, R131, R20, !PT ;  /* 0x0000001483157209 */ /* 0x000fe40007810000 */
[----:B------:R-:W-:Y:S02]  /*5430*/  FSEL R135, R135, -INF , P3 ;  /* 0xff80000087877808 */ /* 0x000fe40001800000 */
[----:B------:R-:W-:-:S02]  /*5440*/  ISETP.GT.AND P2, PT, R9, 0x20, PT ;  /* 0x000000200900780c */ /* 0x000fc40003f44270 */
[----:B------:R-:W-:Y:S02]  /*5450*/  FMNMX.FTZ R20, R134, R21, !PT ;  /* 0x0000001586147209 */ /* 0x000fe40007810000 */
[----:B------:R-:W-:Y:S02]  /*5460*/  ISETP.GT.AND P3, PT, R9, 0x21, PT ;  /* 0x000000210900780c */ /* 0x000fe40003f64270 */
[----:B------:R-:W-:Y:S02]  /*5470*/  FSEL R106, R106, -INF , P2 ;  /* 0xff8000006a6a7808 */ /* 0x000fe40001000000 */
[----:B------:R-:W-:Y:S02]  /*5480*/  FMNMX.FTZ R23, R135, R20, !PT ;  /* 0x0000001487177209 */ /* 0x000fe40007810000 */
[----:B------:R-:W-:Y:S02]  /*5490*/  ISETP.GT.AND P2, PT, R9, 0x28, PT ;  /* 0x000000280900780c */ /* 0x000fe40003f44270 */
[----:B0-----:R-:W-:-:S02]  /*54a0*/  FMNMX.FTZ R7, R13, R10, !PT ;  /* 0x0000000a0d077209 */ /* 0x001fc40007810000 */
[----:B------:R-:W-:Y:S02]  /*54b0*/  FSEL R107, R107, -INF , P3 ;  /* 0xff8000006b6b7808 */ /* 0x000fe40001800000 */
[C---:B------:R-:W-:Y:S01]  /*54c0*/  FSETP.NEU.FTZ.AND P1, PT, R7.reuse, -INF , PT ;  /* 0xff8000000700780b */ /* 0x040fe20003f3d000 */
[----:B------:R-:W-:-:S01]  /*54d0*/  FFMA.FTZ R10, R7, R14, -8 ;  /* 0xc1000000070a7423 */ /* 0x000fc2000001000e */
[----:B------:R-:W-:Y:S02]  /*54e0*/  FMNMX.FTZ R22, R106, R23, !PT ;  /* 0x000000176a167209 */ /* 0x000fe40007810000 */
[----:B------:R-:W-:Y:S02]  /*54f0*/  ISETP.GT.AND P3, PT, R9, 0x29, PT ;  /* 0x000000290900780c */ /* 0x000fe40003f64270 */
[----:B------:R-:W-:Y:S02]  /*5500*/  FSEL R10, R10, RZ, P1 ;  /* 0x000000ff0a0a7208 */ /* 0x000fe40000800000 */
[----:B------:R-:W-:-:S02]  /*5510*/  FSEL R110, R110, -INF , P2 ;  /* 0xff8000006e6e7808 */ /* 0x000fc40001000000 */
[----:B------:R-:W-:Y:S01]  /*5520*/  FMNMX.FTZ R23, R107, R22, !PT ;  /* 0x000000166b177209 */ /* 0x000fe20007810000 */
[----:B------:R-:W-:-:S01]  /*5530*/  FFMA.FTZ R105, R105, UR46, -R10 ;  /* 0x0000002e69697c23 */ /* 0x000fc2000801080a */
[----:B------:R-:W-:Y:S01]  /*5540*/  ISETP.GT.AND P2, PT, R9, 0x30, PT ;  /* 0x000000300900780c */ /* 0x000fe20003f44270 */
[----:B------:R-:W-:-:S01]  /*5550*/  FFMA.FTZ R18, R104, UR46, -R10 ;  /* 0x0000002e68127c23 */ /* 0x000fc2000801080a */
[----:B------:R-:W-:Y:S01]  /*5560*/  FSEL R111, R111, -INF , P3 ;  /* 0xff8000006f6f7808 */ /* 0x000fe20001800000 */
[----:B------:R0:W-:Y:S01]  /*5570*/  MUFU.EX2 R21, R105 ;  /* 0x0000006900157308 */ /* 0x0001e20000000800 */
[----:B------:R-:W-:Y:S01]  /*5580*/  FMNMX.FTZ R22, R110, R23, !PT ;  /* 0x000000176e167209 */ /* 0x000fe20007810000 */
[--C-:B------:R-:W-:Y:S01]  /*5590*/  FFMA.FTZ R109, R109, UR46, -R10.reuse ;  /* 0x0000002e6d6d7c23 */ /* 0x100fe2000801080a */
[----:B------:R-:W-:Y:S01]  /*55a0*/  ISETP.GT.AND P3, PT, R9, 0x31, PT ;  /* 0x000000310900780c */ /* 0x000fe20003f64270 */
[--C-:B------:R-:W-:Y:S01]  /*55b0*/  FFMA.FTZ R20, R108, UR46, -R10.reuse ;  /* 0x0000002e6c147c23 */ /* 0x100fe2000801080a */
[----:B------:R-:W-:Y:S01]  /*55c0*/  FSEL R114, R114, -INF , P2 ;  /* 0xff80000072727808 */ /* 0x000fe20001000000 */
[--C-:B------:R-:W-:Y:S01]  /*55d0*/  FFMA.FTZ R113, R113, UR46, -R10.reuse ;  /* 0x0000002e71717c23 */ /* 0x100fe2000801080a */
[----:B------:R-:W-:Y:S01]  /*55e0*/  ISETP.GT.AND P2, PT, R9, 0x38, PT ;  /* 0x000000380900780c */ /* 0x000fe20003f44270 */
[----:B------:R1:W-:Y:S01]  /*55f0*/  MUFU.EX2 R23, R109 ;  /* 0x0000006d00177308 */ /* 0x0003e20000000800 */
[----:B0-----:R-:W-:Y:S01]  /*5600*/  FMNMX.FTZ R105, R111, R22, !PT ;  /* 0x000000166f697209 */ /* 0x001fe20007810000 */
[--C-:B------:R-:W-:Y:S01]  /*5610*/  FFMA.FTZ R22, R112, UR46, -R10.reuse ;  /* 0x0000002e70167c23 */ /* 0x100fe2000801080a */
[----:B------:R-:W-:Y:S01]  /*5620*/  FSEL R115, R115, -INF , P3 ;  /* 0xff80000073737808 */ /* 0x000fe20001800000 */
[--C-:B------:R-:W-:Y:S01]  /*5630*/  FFMA.FTZ R112, R92, UR46, -R10.reuse ;  /* 0x0000002e5c707c23 */ /* 0x100fe2000801080a */
[----:B------:R-:W-:Y:S01]  /*5640*/  FMNMX.FTZ R104, R114, R105, !PT ;  /* 0x0000006972687209 */ /* 0x000fe20007810000 */
[--C-:B------:R-:W-:Y:S01]  /*5650*/  FFMA.FTZ R11, R11, UR46, -R10.reuse ;  /* 0x0000002e0b0b7c23 */ /* 0x100fe2000801080a */
[----:B------:R-:W-:Y:S01]  /*5660*/  ISETP.GT.AND P3, PT, R9, 0x39, PT ;  /* 0x000000390900780c */ /* 0x000fe20003f64270 */
[--C-:B------:R-:W-:Y:S01]  /*5670*/  FFMA.FTZ R12, R121, UR46, -R10.reuse ;  /* 0x0000002e790c7c23 */ /* 0x100fe2000801080a */
[----:B------:R-:W-:Y:S01]  /*5680*/  FSEL R118, R118, -INF , P2 ;  /* 0xff80000076767808 */ /* 0x000fe20001000000 */
[--C-:B------:R-:W-:Y:S01]  /*5690*/  FFMA.FTZ R13, R124, UR46, -R10.reuse ;  /* 0x0000002e7c0d7c23 */ /* 0x100fe2000801080a */
[----:B------:R-:W-:Y:S01]  /*56a0*/  FMNMX.FTZ R105, R115, R104, !PT ;  /* 0x0000006873697209 */ /* 0x000fe20007810000 */
[--C-:B------:R-:W-:Y:S01]  /*56b0*/  FFMA.FTZ R14, R125, UR46, -R10.reuse ;  /* 0x0000002e7d0e7c23 */ /* 0x100fe2000801080a */
[----:B------:R-:W-:Y:S01]  /*56c0*/  FSEL R119, R119, -INF , P3 ;  /* 0xff80000077777808 */ /* 0x000fe20001800000 */
[--C-:B------:R-:W-:Y:S01]  /*56d0*/  FFMA.FTZ R15, R128, UR46, -R10.reuse ;  /* 0x0000002e800f7c23 */ /* 0x100fe2000801080a */
[----:B------:R-:W-:Y:S01]  /*56e0*/  ISETP.GT.AND P2, PT, R9, 0x40, PT ;  /* 0x000000400900780c */ /* 0x000fe20003f44270 */
[--C-:B------:R-:W-:Y:S01]  /*56f0*/  FFMA.FTZ R8, R129, UR46, -R10.reuse ;  /* 0x0000002e81087c23 */ /* 0x100fe2000801080a */
[----:B------:R-:W-:Y:S01]  /*5700*/  FMNMX.FTZ R104, R118, R105, !PT ;  /* 0x0000006976687209 */ /* 0x000fe20007810000 */
[--C-:B------:R-:W-:Y:S01]  /*5710*/  FFMA.FTZ R16, R132, UR46, -R10.reuse ;  /* 0x0000002e84107c23 */ /* 0x100fe2000801080a */
[----:B------:R-:W-:Y:S01]  /*5720*/  ISETP.GT.AND P3, PT, R9, 0x41, PT ;  /* 0x000000410900780c */ /* 0x000fe20003f64270 */
[----:B------:R0:W-:Y:S01]  /*5730*/  MUFU.EX2 R105, R113 ;  /* 0x0000007100697308 */ /* 0x0001e20000000800 */
[----:B------:R-:W-:Y:S01]  /*5740*/  FSEL R90, R90, -INF , P2 ;  /* 0xff8000005a5a7808 */ /* 0x000fe20001000000 */
[--C-:B------:R-:W-:Y:S01]  /*5750*/  FFMA.FTZ R133, R133, UR46, -R10.reuse ;  /* 0x0000002e85857c23 */ /* 0x100fe2000801080a */
[----:B-1----:R-:W-:Y:S01]  /*5760*/  FMNMX.FTZ R109, R119, R104, !PT ;  /* 0x00000068776d7209 */ /* 0x002fe20007810000 */
[--C-:B------:R-:W-:Y:S01]  /*5770*/  FFMA.FTZ R116, R116, UR46, -R10.reuse ;  /* 0x0000002e74747c23 */ /* 0x100fe2000801080a */
[----:B------:R-:W-:Y:S01]  /*5780*/  ISETP.GT.AND P2, PT, R9, 0x48, PT ;  /* 0x000000480900780c */ /* 0x000fe20003f44270 */
        /* <DEDUP_REMOVED lines=21> */
[----:B0-----:R-:W-:Y:S01]  /*58e0*/  FMNMX.FTZ R113, R95, R108, !PT ;  /* 0x0000006c5f717209 */ /* 0x001fe20007810000 */
        /* <DEDUP_REMOVED lines=18> */
[----:B------:R-:W-:Y:S01]  /*5a10*/  FFMA.FTZ R69, R69, UR46, -R10 ;  /* 0x0000002e45457c23 */ /* 0x000fe2000801080a */
        /* <DEDUP_REMOVED lines=11> */
[----:B------:R0:W-:Y:S01]  /*5ad0*/  MUFU.EX2 R78, R112 ;  /* 0x00000070004e7308 */ /* 0x0001e20000000800 */
[----:B------:R-:W-:Y:S02]  /*5ae0*/  ISETP.GT.AND P2, PT, R9, 0x70, PT ;  /* 0x000000700900780c */ /* 0x000fe40003f44270 */
[----:B------:R-:W-:Y:S02]  /*5af0*/  FSEL R79, R79, -INF , P3 ;  /* 0xff8000004f4f7808 */ /* 0x000fe40001800000 */
[----:B------:R-:W-:Y:S02]  /*5b00*/  FMNMX.FTZ R108, R92, R113, !PT ;  /* 0x000000715c6c7209 */ /* 0x000fe40007810000 */
[----:B------:R-:W-:Y:S01]  /*5b10*/  ISETP.GT.AND P3, PT, R9, 0x71, PT ;  /* 0x000000710900780c */ /* 0x000fe20003f64270 */
[----:B------:R-:W-:Y:S01]  /*5b20*/  MUFU.EX2 R13, R13 ;  /* 0x0000000d000d7308 */ /* 0x000fe20000000800 */
[----:B------:R-:W-:Y:S01]  /*5b30*/  FSEL R82, R82, -INF , P2 ;  /* 0xff80000052527808 */ /* 0x000fe20001000000 */
[----:B0-----:R-:W-:Y:S01]  /*5b40*/  FFMA.FTZ R112, R96, UR46, -R10 ;  /* 0x0000002e60707c23 */ /* 0x001fe2000801080a */
[----:B------:R-:W-:-:S02]  /*5b50*/  FMNMX.FTZ R113, R79, R108, !PT ;  /* 0x0000006c4f717209 */ /* 0x000fc40007810000 */
[----:B------:R-:W-:Y:S02]  /*5b60*/  ISETP.GT.AND P2, PT, R9, 0x78, PT ;  /* 0x000000780900780c */ /* 0x000fe40003f44270 */
[----:B------:R-:W-:Y:S01]  /*5b70*/  FSEL R83, R83, -INF , P3 ;  /* 0xff80000053537808 */ /* 0x000fe20001800000 */
[----:B------:R-:W-:Y:S01]  /*5b80*/  MUFU.EX2 R94, R116 ;  /* 0x00000074005e7308 */ /* 0x000fe20000000800 */
[----:B------:R-:W-:Y:S02]  /*5b90*/  FMNMX.FTZ R108, R82, R113, !PT ;  /* 0x00000071526c7209 */ /* 0x000fe40007810000 */
[----:B------:R-:W-:Y:S02]  /*5ba0*/  ISETP.GT.AND P3, PT, R9, 0x79, PT ;  /* 0x000000790900780c */ /* 0x000fe40003f64270 */
[----:B------:R-:W-:Y:S02]  /*5bb0*/  FSEL R96, R86, -INF , P2 ;  /* 0xff80000056607808 */ /* 0x000fe40001000000 */
[----:B------:R-:W-:Y:S01]  /*5bc0*/  FMNMX.FTZ R113, R83, R108, !PT ;  /* 0x0000006c53717209 */ /* 0x000fe20007810000 */
[----:B------:R0:W-:Y:S01]  /*5bd0*/  MUFU.EX2 R86, R112 ;  /* 0x0000007000567308 */ /* 0x0001e20000000800 */
[----:B------:R-:W-:-:S02]  /*5be0*/  FSEL R87, R87, -INF , P3 ;  /* 0xff80000057577808 */ /* 0x000fc40001800000 */
[C---:B------:R-:W-:Y:S02]  /*5bf0*/  ISETP.GT.AND P2, PT, R9.reuse, 0x80, PT ;  /* 0x000000800900780c */ /* 0x040fe40003f44270 */
[----:B------:R-:W-:Y:S02]  /*5c00*/  FMNMX.FTZ R108, R96, R113, !PT ;  /* 0x00000071606c7209 */ /* 0x000fe40007810000 */
[----:B------:R-:W-:Y:S01]  /*5c10*/  ISETP.GT.AND P3, PT, R9, 0x81, PT ;  /* 0x000000810900780c */ /* 0x000fe20003f64270 */
[----:B------:R-:W-:Y:S01]  /*5c20*/  MUFU.EX2 R14, R14 ;  /* 0x0000000e000e7308 */ /* 0x000fe20000000800 */
[----:B------:R-:W-:Y:S01]  /*5c30*/  FSEL R58, R58, -INF , P2 ;  /* 0xff8000003a3a7808 */ /* 0x000fe20001000000 */
[----:B0-----:R-:W-:Y:S01]  /*5c40*/  FFMA.FTZ R112, R100, UR46, -R10 ;  /* 0x0000002e64707c23 */ /* 0x001fe2000801080a */
[----:B------:R-:W-:Y:S02]  /*5c50*/  FMNMX.FTZ R113, R87, R108, !PT ;  /* 0x0000006c57717209 */ /* 0x000fe40007810000 */
[----:B------:R-:W-:-:S02]  /*5c60*/  ISETP.GT.AND P2, PT, R9, 0x88, PT ;  /* 0x000000880900780c */ /* 0x000fc40003f44270 */
[----:B------:R-:W-:Y:S01]  /*5c70*/  FSEL R59, R59, -INF , P3 ;  /* 0xff8000003b3b7808 */ /* 0x000fe20001800000 */
[----:B------:R-:W-:Y:S01]  /*5c80*/  MUFU.EX2 R109, R117 ;  /* 0x00000075006d7308 */ /* 0x000fe20000000800 */
[----:B------:R-:W-:Y:S02]  /*5c90*/  FMNMX.FTZ R108, R58, R113, !PT ;  /* 0x000000713a6c7209 */ /* 0x000fe40007810000 */
[----:B------:R-:W-:Y:S02]  /*5ca0*/  ISETP.GT.AND P3, PT, R9, 0x89, PT ;  /* 0x000000890900780c */ /* 0x000fe40003f64270 */
[----:B------:R-:W-:Y:S02]  /*5cb0*/  FSEL R100, R62, -INF , P2 ;  /* 0xff8000003e647808 */ /* 0x000fe40001000000 */
[----:B------:R-:W-:Y:S01]  /*5cc0*/  FMNMX.FTZ R113, R59, R108, !PT ;  /* 0x0000006c3b717209 */ /* 0x000fe20007810000 */
[----:B------:R0:W-:Y:S01]  /*5cd0*/  MUFU.EX2 R62, R112 ;  /* 0x00000070003e7308 */ /* 0x0001e20000000800 */
[----:B------:R-:W-:-:S02]  /*5ce0*/  ISETP.GT.AND P2, PT, R9, 0x90, PT ;  /* 0x000000900900780c */ /* 0x000fc40003f44270 */
[----:B------:R-:W-:Y:S02]  /*5cf0*/  FSEL R63, R63, -INF , P3 ;  /* 0xff8000003f3f7808 */ /* 0x000fe40001800000 */
        /* <DEDUP_REMOVED lines=15> */
[----:B------:R-:W-:-:S04]  /*5df0*/  FMNMX.FTZ R108, R72, R9, !PT ;  /* 0x00000009486c7209 */ /* 0x000fc80007810000 */
[----:B------:R-:W-:Y:S01]  /*5e00*/  FMNMX.FTZ R108, R71, R108, !PT ;  /* 0x0000006c476c7209 */ /* 0x000fe20007810000 */
[----:B------:R-:W-:Y:S04]  /*5e10*/  MUFU.EX2 R16, R16 ;  /* 0x0000001000107308 */ /* 0x000fe80000000800 */
[----:B------:R-:W0:Y:S04]  /*5e20*/  SHFL.BFLY PT, R9, R108, 0x2, 0x1f ;  /* 0x0c401f006c097f89 */ /* 0x000e2800000e0000 */
[----:B------:R-:W-:Y:S08]  /*5e30*/  MUFU.EX2 R19, R133 ;  /* 0x0000008500137308 */ /* 0x000ff00000000800 */
[----:B------:R-:W-:Y:S08]  /*5e40*/  MUFU.EX2 R18, R18 ;  /* 0x0000001200127308 */ /* 0x000ff00000000800 */
[----:B------:R-:W-:Y:S01]  /*5e50*/  MUFU.EX2 R20, R20 ;  /* 0x0000001400147308 */ /* 0x000fe20000000800 */
[----:B0-----:R-:W-:Y:S01]  /*5e60*/  FMNMX.FTZ R112, R108, R9, !PT ;  /* 0x000000096c707209 */ /* 0x001fe20007810000 */
        /* <DEDUP_REMOVED lines=8> */
[----:B------:R-:W-:-:S02]  /*5ef0*/  FFMA.FTZ R108, R9, R108, -8 ;  /* 0xc1000000096c7423 */ /* 0x000fc4000001006c */
[----:B------:R-:W-:Y:S01]  /*5f00*/  MUFU.EX2 R97, R97 ;  /* 0x0000006100617308 */ /* 0x000fe20000000800 */
[----:B------:R-:W-:Y:S02]  /*5f10*/  FSEL R125, R9, RZ, P2 ;  /* 0x000000ff097d7208 */ /* 0x000fe40001000000 */
[----:B------:R-:W-:-:S03]  /*5f20*/  FSEL R10, R108, RZ, P2 ;  /* 0x000000ff6c0a7208 */ /* 0x000fc60001000000 */
[----:B------:R-:W-:Y:S02]  /*5f30*/  FADD.FTZ R125, -R125, R2 ;  /* 0x000000027d7d7221 */ /* 0x000fe40000010100 */
[----:B------:R-:W-:-:S01]  /*5f40*/  FFMA.FTZ R108, R17, UR46, -R10 ;  /* 0x0000002e116c7c23 */ /* 0x000fc2000801080a */
[--C-:B------:R-:W-:Y:S01]  /*5f50*/  FFMA.FTZ R17, R123, UR46, -R10.reuse ;  /* 0x0000002e7b117c23 */ /* 0x100fe2000801080a */
[----:B------:R-:W-:Y:S01]  /*5f60*/  FSEL R123, R7, RZ, P1 ;  /* 0x000000ff077b7208 */ /* 0x000fe20000800000 */
[--C-:B------:R-:W-:Y:S01]  /*5f70*/  FFMA.FTZ R112, R126, UR46, -R10.reuse ;  /* 0x0000002e7e707c23 */ /* 0x100fe2000801080a */
[----:B------:R-:W-:-:S01]  /*5f80*/  FFMA.FTZ R113, R127, UR46, -R10 ;  /* 0x0000002e7f717c23 */ /* 0x000fc2000801080a */
[----:B------:R-:W-:Y:S01]  /*5f90*/  FFMA.FTZ R116, R130, UR46, -R10 ;  /* 0x0000002e82747c23 */ /* 0x000fe2000801080a */
[----:B------:R-:W-:Y:S01]  /*5fa0*/  MUFU.EX2 R108, R108 ;  /* 0x0000006c006c7308 */ /* 0x000fe20000000800 */
[----:B------:R-:W-:-:S01]  /*5fb0*/  FADD.FTZ R123, -R123, R0 ;  /* 0x000000007b7b7221 */ /* 0x000fc20000010100 */
[--C-:B------:R-:W-:Y:S01]  /*5fc0*/  FFMA.FTZ R0, R104, UR46, -R10.reuse ;  /* 0x0000002e68007c23 */ /* 0x100fe2000801080a */
[----:B------:R-:W-:-:S01]  /*5fd0*/  FFMA.FTZ R117, R131, UR46, -R10 ;  /* 0x0000002e83757c23 */ /* 0x000fc2000801080a */
[--C-:B------:R-:W-:Y:S01]  /*5fe0*/  FFMA.FTZ R120, R134, UR46, -R10.reuse ;  /* 0x0000002e86787c23 */ /* 0x100fe2000801080a */
[----:B------:R-:W-:Y:S01]  /*5ff0*/  FMUL.FTZ R104, R123, UR46 ;  /* 0x0000002e7b687c20 */ /* 0x000fe20008410000 */
[----:B------:R-:W-:Y:S01]  /*6000*/  FMUL.FTZ R123, R125, UR46 ;  /* 0x0000002e7d7b7c20 */ /* 0x000fe20008410000 */
        /* <DEDUP_REMOVED lines=29> */
[----:B------:R-:W-:Y:S01]  /*61e0*/  FFMA.FTZ R58, R58, UR46, -R10 ;  /* 0x0000002e3a3a7c23 */ /* 0x000fe2000801080a */
[----:B------:R-:W-:-:S01]  /*61f0*/  FADD.FTZ R104, R12, R125 ;  /* 0x0000007d0c687221 */ /* 0x000fc20000010000 */
[--C-:B------:R-:W-:Y:S01]  /*6200*/  FFMA.FTZ R59, R59, UR46, -R10.reuse ;  /* 0x0000002e3b3b7c23 */ /* 0x100fe2000801080a */
[----:B------:R-:W-:-:S01]  /*6210*/  FFMA.FTZ R100, R100, UR46, -R10 ;  /* 0x0000002e64647c23 */ /* 0x000fc2000801080a */
[----:B------:R-:W0:Y:S01]  /*6220*/  MUFU.EX2 R113, R113 ;  /* 0x0000007100717308 */ /* 0x000e220000000800 */
[----:B-1----:R-:W-:-:S01]  /*6230*/  FFMA.FTZ R4, R123, R3, R108 ;  /* 0x000000037b047223 */ /* 0x002fc2000001006c */
[----:B------:R-:W-:Y:S01]  /*6240*/  FADD.FTZ R125, R13, R104 ;  /* 0x000000680d7d7221 */ /* 0x000fe20000010000 */
[----:B------:R-:W-:-:S01]  /*6250*/  FFMA.FTZ R63, R63, UR46, -R10 ;  /* 0x0000002e3f3f7c23 */ /* 0x000fc2000801080a */
[----:B------:R-:W-:Y:S01]  /*6260*/  FFMA.FTZ R66, R66, UR46, -R10 ;  /* 0x0000002e42427c23 */ /* 0x000fe2000801080a */
[----:B------:R-:W-:-:S01]  /*6270*/  FADD.FTZ R3, R17, R4 ;  /* 0x0000000411037221 */ /* 0x000fc20000010000 */
[----:B------:R-:W-:Y:S01]  /*6280*/  FADD.FTZ R104, R14, R125 ;  /* 0x0000007d0e687221 */ /* 0x000fe20000010000 */
[----:B------:R-:W-:-:S01]  /*6290*/  FFMA.FTZ R67, R67, UR46, -R10 ;  /* 0x0000002e43437c23 */ /* 0x000fc2000801080a */
[----:B------:R-:W1:Y:S01]  /*62a0*/  MUFU.EX2 R116, R116 ;  /* 0x0000007400747308 */ /* 0x000e620000000800 */
[----:B--2---:R-:W-:-:S01]  /*62b0*/  FADD.FTZ R4, R112, R3 ;  /* 0x0000000370047221 */ /* 0x004fc20000010000 */
[----:B------:R-:W-:Y:S01]  /*62c0*/  FADD.FTZ R125, R15, R104 ;  /* 0x000000680f7d7221 */ /* 0x000fe20000010000 */
[----:B------:R-:W-:-:S01]  /*62d0*/  FFMA.FTZ R72, R72, UR46, -R10 ;  /* 0x0000002e48487c23 */ /* 0x000fc2000801080a */
[----:B------:R-:W-:-:S02]  /*62e0*/  FFMA.FTZ R10, R71, UR46, -R10 ;  /* 0x0000002e470a7c23 */ /* 0x000fc4000801080a */
[----:B------:R-:W-:-:S02]  /*62f0*/  FADD.FTZ R125, R8, R125 ;  /* 0x0000007d087d7221 */ /* 0x000fc40000010000 */
[----:B------:R-:W2:Y:S01]  /*6300*/  MUFU.EX2 R117, R117 ;  /* 0x0000007500757308 */ /* 0x000ea20000000800 */
[----:B0-----:R-:W-:-:S07]  /*6310*/  FADD.FTZ R3, R113, R4 ;  /* 0x0000000471037221 */ /* 0x001fce0000010000 */
[----:B------:R-:W0:Y:S01]  /*6320*/  MUFU.EX2 R120, R120 ;  /* 0x0000007800787308 */ /* 0x000e220000000800 */
[----:B-1----:R-:W-:-:S07]  /*6330*/  FADD.FTZ R4, R116, R3 ;  /* 0x0000000374047221 */ /* 0x002fce0000010000 */
        /* <DEDUP_REMOVED lines=120> */
.L_x_1887:
        /* <DEDUP_REMOVED lines=83> */
[----:B------:R-:W-:Y:S02]  /*6ff0*/  IMAD.MOV.U32 R2, RZ, RZ, R9 ;  /* 0x000000ffff027224 */ /* 0x000fe400078e0009 */
[----:B------:R-:W-:-:S07]  /*7000*/  IMAD.MOV.U32 R0, RZ, RZ, R7 ;  /* 0x000000ffff007224 */ /* 0x000fce00078e0007 */
.L_x_1877:
[----:B------:R-:W-:-:S06]  /*7010*/  UISETP.GE.AND UP0, UPT, UR20, UR45, UPT ;  /* 0x0000002d1400728c */ /* 0x000fcc000bf06270 */
[----:B------:R-:W-:-:S13]  /*7020*/  PLOP3.LUT P1, PT, PT, PT, UP0, 0x80, 0x0 ;  /* 0x000000000000781c */ /* 0x000fda0003f2f008 */
[----:B------:R-:W-:Y:S05]  /*7030*/  @!P1 BRA `(.L_x_1889) ;  /* 0x0000002000989947 */ /* 0x000fea0003800000 */
[----:B------:R-:W-:Y:S01]  /*7040*/  IMAD.MOV.U32 R5, RZ, RZ, R2 ;  /* 0x000000ffff057224 */ /* 0x000fe200078e0002 */
[----:B------:R-:W-:Y:S01]  /*7050*/  UMOV UR23, UR4 ;  /* 0x0000000400177c82 */ /* 0x000fe20008000000 */
[----:B------:R-:W-:Y:S01]  /*7060*/  IMAD.MOV.U32 R6, RZ, RZ, R0 ;  /* 0x000000ffff067224 */ /* 0x000fe200078e0000 */
[----:B------:R-:W-:-:S06]  /*7070*/  UMOV UR22, UR7 ;  /* 0x0000000700167c82 */ /* 0x000fcc0008000000 */
.L_x_1900:
[----:B------:R-:W-:-:S04]  /*7080*/  UIADD3 UR7, UR22, 0x1, URZ ;  /* 0x0000000116077890 */ /* 0x000fc8000fffe03f */
[----:B------:R-:W-:-:S04]  /*7090*/  UISETP.NE.AND UP0, UPT, UR7, 0x2, UPT ;  /* 0x000000020700788c */ /* 0x000fc8000bf05270 */
[----:B------:R-:W-:Y:S02]  /*70a0*/  USEL UR4, URZ, 0x1, UP0 ;  /* 0x000000013f047887 */ /* 0x000fe40008000000 */
[----:B------:R-:W-:Y:S02]  /*70b0*/  USEL UR7, UR7, URZ, UP0 ;  /* 0x0000003f07077287 */ /* 0x000fe40008000000 */
[----:B------:R-:W-:Y:S01]  /*70c0*/  ULOP3.LUT UR4, UR23, UR4, URZ, 0x3c, !UPT ;  /* 0x0000000417047292 */ /* 0x000fe2000f8e3c3f */
[----:B------:R-:W-:Y:S11]  /*70d0*/  @!P0 BRA `(.L_x_1890) ;  /* 0x0000000000048947 */ /* 0x000ff60003800000 */
[----:B------:R-:W-:Y:S01]  /*70e0*/  BPT.TRAP 0x1 ;  /* 0x000000040000795c */ /* 0x000fe20000300000 */
.L_x_1890:
[----:B------:R-:W-:Y:S01]  /*70f0*/  ULEA UR21, UR7, UR47, 0x3 ;  /* 0x0000002f07157291 */ /* 0x000fe2000f8e183f */
[----:B------:R-:W-:-:S05]  /*7100*/  IMAD.U32 R0, RZ, RZ, UR4 ;  /* 0x00000004ff007e24 */ /* 0x000fca000f8e00ff */
[----:B------:R-:W-:-:S04]  /*7110*/  SHF.L.U32 R0, R0, 0x1f, RZ ;  /* 0x0000001f00007819 */ /* 0x000fc800000006ff */
[----:B------:R0:W1:Y:S01]  /*7120*/  SYNCS.PHASECHK.TRANS64.TRYWAIT P1, [UR21+0x12430], R0 ;  /* 0x01243000ff0075a7 */ /* 0x0000620008020155 */
[----:B------:R-:W-:Y:S05]  /*7130*/  @!P0 BRA `(.L_x_1891) ;  /* 0x0000000000048947 */ /* 0x000fea0003800000 */
[----:B------:R-:W-:Y:S01]  /*7140*/  BPT.TRAP 0x1 ;  /* 0x000000040000795c */ /* 0x000fe20000300000 */
.L_x_1891:
[----:B-1----:R-:W-:Y:S05]  /*7150*/  @P1 BRA `(.L_x_1892) ;  /* 0x0000000000081947 */ /* 0x002fea0003800000 */
[----:B------:R-:W1:Y:S02]  /*7160*/  SYNCS.PHASECHK.TRANS64.TRYWAIT P1, [UR21+0x12430], R0 ;  /* 0x01243000ff0075a7 */ /* 0x000e640008020155 */
[----:B-1----:R-:W-:Y:S05]  /*7170*/  @!P1 BRA `(.L_x_1893) ;  /* 0x0000008800bc9947 */ /* 0x002fea0003800000 */
.L_x_1892:
        /* <DEDUP_REMOVED lines=63> */
.L_x_1894:
[----:B------:R-:W-:Y:S01]  /*7570*/  ULEA UR13, UR22, UR47, 0x3 ;  /* 0x0000002f160d7291 */ /* 0x000fe2000f8e183f */
[----:B01----:R-:W-:-:S05]  /*7580*/  IMAD.U32 R0, RZ, RZ, UR23 ;  /* 0x00000017ff007e24 */ /* 0x003fca000f8e00ff */
[----:B------:R-:W-:-:S04]  /*7590*/  SHF.L.U32 R0, R0, 0x1f, RZ ;  /* 0x0000001f00007819 */ /* 0x000fc800000006ff */
[----:B------:R0:W1:Y:S01]  /*75a0*/  SYNCS.PHASECHK.TRANS64.TRYWAIT P1, [UR13+0x12450], R0 ;  /* 0x01245000ff0075a7 */ /* 0x000062000802014d */
[----:B------:R-:W-:Y:S05]  /*75b0*/  @!P0 BRA `(.L_x_1895) ;  /* 0x0000000000048947 */ /* 0x000fea0003800000 */
[----:B------:R-:W-:Y:S01]  /*75c0*/  BPT.TRAP 0x1 ;  /* 0x000000040000795c */ /* 0x000fe20000300000 */
.L_x_1895:
[----:B-1----:R-:W-:Y:S05]  /*75d0*/  @P1 BRA `(.L_x_1896) ;  /* 0x0000000000081947 */ /* 0x002fea0003800000 */
[----:B------:R-:W1:Y:S02]  /*75e0*/  SYNCS.PHASECHK.TRANS64.TRYWAIT P1, [UR13+0x12450], R0 ;  /* 0x01245000ff0075a7 */ /* 0x000e64000802014d */
[----:B-1----:R-:W-:Y:S05]  /*75f0*/  @!P1 BRA `(.L_x_1897) ;  /* 0x0000008400b49947 */ /* 0x002fea0003800000 */
.L_x_1896:
        /* <DEDUP_REMOVED lines=32> */
.L_x_1898:
[----:B01----:R-:W-:Y:S01]  /*7800*/  FMNMX.FTZ R0, R120, R6, !PT ;  /* 0x0000000678007209 */ /* 0x003fe20007810000 */
[----:B------:R-:W-:Y:S01]  /*7810*/  IMAD.U32 R13, RZ, RZ, UR46 ;  /* 0x0000002eff0d7e24 */ /* 0x000fe2000f8e00ff */
[----:B------:R-:W-:Y:S01]  /*7820*/  FMNMX.FTZ R2, R122, R5, !PT ;  /* 0x000000057a027209 */ /* 0x000fe20007810000 */
        /* <DEDUP_REMOVED lines=94> */
[----:B------:R-:W-:Y:S02]  /*7e10*/  IMAD.U32 R117, RZ, RZ, UR46 ;  /* 0x0000002eff757e24 */ /* 0x000fe4000f8e00ff */
[----:B------:R-:W-:Y:S01]  /*7e20*/  FADD.FTZ R5, -R2, R5 ;  /* 0x0000000502057221 */ /* 0x000fe20000010100 */
[----:B------:R-:W-:Y:S01]  /*7e30*/  FMUL.FTZ R16, R6, UR46 ;  /* 0x0000002e06107c20 */ /* 0x000fe20008410000 */
[----:B------:R-:W-:Y:S01]  /*7e40*/  FFMA.FTZ R11, R112, UR46, -R136 ;  /* 0x0000002e700b7c23 */ /* 0x000fe20008010888 */
[----:B------:R-:W-:-:S01]  /*7e50*/  FFMA.FTZ R117, R2, R117, -8 ;  /* 0xc100000002757423 */ /* 0x000fc20000010075 */
[----:B------:R-:W-:Y:S01]  /*7e60*/  FMUL.FTZ R6, R5, UR46 ;  /* 0x0000002e05067c20 */ /* 0x000fe20008410000 */
[----:B------:R-:W-:-:S01]  /*7e70*/  FFMA.FTZ R5, R120, UR46, -R136 ;  /* 0x0000002e78057c23 */ /* 0x000fc20008010888 */
[----:B------:R-:W-:Y:S01]  /*7e80*/  FFMA.FTZ R112, R61, UR46, -R136 ;  /* 0x0000002e3d707c23 */ /* 0x000fe20008010888 */
[----:B------:R-:W-:-:S01]  /*7e90*/  FFMA.FTZ R61, R122, UR46, -R117 ;  /* 0x0000002e7a3d7c23 */ /* 0x000fc20008010875 */
[--C-:B------:R-:W-:Y:S01]  /*7ea0*/  FFMA.FTZ R21, R56, UR46, -R136.reuse ;  /* 0x0000002e38157c23 */ /* 0x100fe20008010888 */
[----:B------:R-:W-:-:S01]  /*7eb0*/  FFMA.FTZ R56, R57, UR46, -R136 ;  /* 0x0000002e39387c23 */ /* 0x000fc20008010888 */
[--C-:B------:R-:W-:Y:S01]  /*7ec0*/  FFMA.FTZ R8, R121, UR46, -R136.reuse ;  /* 0x0000002e79087c23 */ /* 0x100fe20008010888 */
[----:B------:R-:W-:-:S01]  /*7ed0*/  FFMA.FTZ R57, R64, UR46, -R136 ;  /* 0x0000002e40397c23 */ /* 0x000fc20008010888 */
[----:B------:R-:W-:Y:S01]  /*7ee0*/  FFMA.FTZ R64, R123, UR46, -R117 ;  /* 0x0000002e7b407c23 */ /* 0x000fe20008010875 */
        /* <DEDUP_REMOVED lines=25> */
[----:B0-----:R-:W-:-:S01]  /*8080*/  FFMA.FTZ R99, R16, R4, R5 ;  /* 0x0000000410637223 */ /* 0x001fc20000010005 */
[--C-:B------:R-:W-:Y:S01]  /*8090*/  FFMA.FTZ R13, R88, UR46, -R136.reuse ;  /* 0x0000002e580d7c23 */ /* 0x100fe20008010888 */
        /* <DEDUP_REMOVED lines=22> */
[----:B0-----:R-:W-:-:S01]  /*8200*/  FADD.FTZ R4, R8, R99 ;  /* 0x0000006308047221 */ /* 0x001fc20000010000 */
[----:B------:R-:W-:Y:S01]  /*8210*/  FFMA.FTZ R107, R111, UR46, -R117 ;  /* 0x0000002e6f6b7c23 */ /* 0x000fe20008010875 */
[----:B------:R-:W-:-:S01]  /*8220*/  FFMA.FTZ R22, R73, UR46, -R136 ;  /* 0x0000002e49167c23 */ /* 0x000fc20008010888 */
[----:B------:R-:W-:Y:S01]  /*8230*/  FFMA.FTZ R73, R114, UR46, -R117 ;  /* 0x0000002e72497c23 */ /* 0x000fe20008010875 */
[----:B------:R-:W-:-:S01]  /*8240*/  FFMA.FTZ R17, R72, UR46, -R136 ;  /* 0x0000002e48117c23 */ /* 0x000fc20008010888 */
[--C-:B------:R-:W-:Y:S01]  /*8250*/  FFMA.FTZ R19, R80, UR46, -R136.reuse ;  /* 0x0000002e50137c23 */ /* 0x100fe20008010888 */
[----:B------:R-:W-:-:S01]  /*8260*/  FFMA.FTZ R72, R81, UR46, -R136 ;  /* 0x0000002e51487c23 */ /* 0x000fc20008010888 */
[----:B------:R-:W0:Y:S01]  /*8270*/  MUFU.EX2 R122, R122 ;  /* 0x0000007a007a7308 */ /* 0x000e220000000800 */
        /* <DEDUP_REMOVED lines=8> */
[----:B-1----:R-:W-:-:S01]  /*8300*/  FADD.FTZ R99, R23, R4 ;  /* 0x0000000417637221 */ /* 0x002fc20000010000 */
[----:B------:R-:W-:Y:S01]  /*8310*/  FFMA.FTZ R75, R75, UR46, -R117 ;  /* 0x0000002e4b4b7c23 */ /* 0x000fe20008010875 */
[----:B------:R-:W-:-:S01]  /*8320*/  FFMA.FTZ R85, R85, UR46, -R136 ;  /* 0x0000002e55557c23 */ /* 0x000fc20008010888 */
[--C-:B------:R-:W-:Y:S01]  /*8330*/  FFMA.FTZ R58, R58, UR46, -R117.reuse ;  /* 0x0000002e3a3a7c23 */ /* 0x100fe20008010875 */
        /* <DEDUP_REMOVED lines=163> */
.L_x_1899:
        /* <DEDUP_REMOVED lines=43> */
[----:B------:R-:W-:Y:S01]  /*9020*/  FMUL.FTZ R55, R55, R6 ;  /* 0x0000000637377220 */ /* 0x000fe20000410000 */
        /* <DEDUP_REMOVED lines=39> */
.L_x_1889:
[----:B------:R-:W-:Y:S06]  /*92a0*/  BAR.ARV 0x8, 0x200 ;  /* 0x0208000000007b1d */ /* 0x000fec0000002000 */
[----:B------:R-:W-:Y:S05]  /*92b0*/  @!P0 BRA `(.L_x_1901) ;  /* 0x0000000000048947 */ /* 0x000fea0003800000 */
[----:B------:R-:W-:Y:S01]  /*92c0*/  BPT.TRAP 0x1 ;  /* 0x000000040000795c */ /* 0x000fe20000300000 */
.L_x_1901:
[----:B------:R-:W-:Y:S01]  /*92d0*/  ULEA UR16, UR7, UR47, 0x3 ;  /* 0x0000002f07107291 */ /* 0x000fe2000f8e183f */
[----:B------:R-:W-:-:S05]  /*92e0*/  IMAD.U32 R5, RZ, RZ, UR4 ;  /* 0x00000004ff057e24 */ /* 0x000fca000f8e00ff */
[----:B------:R-:W-:-:S04]  /*92f0*/  SHF.L.U32 R5, R5, 0x1f, RZ ;  /* 0x0000001f05057819 */ /* 0x000fc800000006ff */
[----:B------:R0:W1:Y:S01]  /*9300*/  SYNCS.PHASECHK.TRANS64.TRYWAIT P1, [UR16+0x12450], R5 ;  /* 0x01245005ff0075a7 */ /* 0x0000620008020150 */
[----:B------:R-:W-:Y:S05]  /*9310*/  @!P0 BRA `(.L_x_1902) ;  /* 0x0000000000048947 */ /* 0x000fea0003800000 */
[----:B------:R-:W-:Y:S01]  /*9320*/  BPT.TRAP 0x1 ;  /* 0x000000040000795c */ /* 0x000fe20000300000 */
.L_x_1902:
[----:B-1----:R-:W-:Y:S05]  /*9330*/  @P1 BRA `(.L_x_1903) ;  /* 0x0000000000081947 */ /* 0x002fea0003800000 */
[----:B------:R-:W1:Y:S02]  /*9340*/  SYNCS.PHASECHK.TRANS64.TRYWAIT P1, [UR16+0x12450], R5 ;  /* 0x01245005ff0075a7 */ /* 0x000e640008020150 */
[----:B-1----:R-:W-:Y:S05]  /*9350*/  @!P1 BRA `(.L_x_1904) ;  /* 0x0000006800749947 */ /* 0x002fea0003800000 */
.L_x_1903:
        /* <DEDUP_REMOVED lines=10> */
[----:B------:R-:W-:Y:S01]  /*9400*/  @UP0 ULDC.64 UR10, c[0x0][0x9c8] ;  /* 0x00027200000a0ab9 */ /* 0x000fe20000000a00 */
[----:B------:R-:W-:Y:S01]  /*9410*/  @UP0 ULDC.64 UR14, c[0x0][0x9d0] ;  /* 0x00027400000e0ab9 */ /* 0x000fe20000000a00 */
[----:B------:R-:W-:Y:S02]  /*9420*/  @UP0 UIMAD UR4, UR43, UR10, URZ ;  /* 0x0000000a2b0402a4 */ /* 0x000fe4000f8e023f */
[----:B------:R-:W-:Y:S02]  /*9430*/  @UP0 UIMAD.WIDE.U32 UR8, UR41, UR10, URZ ;  /* 0x0000000a290802a5 */ /* 0x000fe4000f8e003f */
[----:B------:R-:W-:Y:S02]  /*9440*/  @UP0 UIMAD UR6, UR41, UR11, UR4 ;  /* 0x0000000b290602a4 */ /* 0x000fe4000f8e0204 */
[----:B------:R-:W-:Y:S02]  /*9450*/  ULOP3.LUT UR4, UR47, 0x10000, URZ, 0xfc, !UPT ;  /* 0x000100002f047892 */ /* 0x000fe4000f8efc3f */
[----:B------:R-:W-:-:S02]  /*9460*/  @UP0 USHF.R.S32.HI UR10, URZ, 0x1f, UR42 ;  /* 0x0000001f3f0a0899 */ /* 0x000fc4000801142a */
[----:B------:R-:W-:Y:S02]  /*9470*/  UIMAD UR4, UR7, 0x280, UR4 ;  /* 0x00000280070478a4 */ /* 0x000fe4000f8e0204 */
[----:B------:R-:W-:Y:S02]  /*9480*/  @UP0 UIMAD UR10, UR10, UR14, URZ ;  /* 0x0000000e0a0a02a4 */ /* 0x000fe4000f8e023f */
[----:B------:R-:W-:Y:S02]  /*9490*/  @UP0 UIADD3 UR7, UR9, UR6, URZ ;  /* 0x0000000609070290 */ /* 0x000fe4000fffe03f */
[----:B------:R-:W-:Y:S01]  /*94a0*/  @UP0 UIMAD UR10, UR42, UR15, UR10 ;  /* 0x0000000f2a0a02a4 */ /* 0x000fe2000f8e020a */
[----:B------:R-:W-:Y:S01]  /*94b0*/  UMOV UR18, UR4 ;  /* 0x0000000400127c82 */ /* 0x000fe20008000000 */
[----:B------:R-:W-:Y:S01]  /*94c0*/  @UP0 UMOV UR6, UR8 ;  /* 0x0000000800060c82 */ /* 0x000fe20008000000 */
[----:B------:R-:W-:Y:S01]  /*94d0*/  QGMMA.64x64x32.F32.E4M3.E4M3 R24, R152, gdesc[UR16], R24, gsb0 ;  /* 0x00e0001098187df3 */ /* 0x000fe20008000818 */
[----:B------:R-:W-:-:S04]  /*94e0*/  @UP0 UIMAD.WIDE.U32 UR6, UR42, UR14, UR6 ;  /* 0x0000000e2a0602a5 */ /* 0x000fc8000f8e0006 */
[----:B------:R-:W-:Y:S02]  /*94f0*/  @UP0 UIADD3 UR7, UR7, UR10, URZ ;  /* 0x0000000a07070290 */ /* 0x000fe4000fffe03f */
        /* <DEDUP_REMOVED lines=61> */
.L_x_1905:
        /* <DEDUP_REMOVED lines=36> */
.L_x_1869:
        /* <DEDUP_REMOVED lines=32> */
[----:B------:R-:W-:Y:S01]  /*9d10*/  LEA.HI R16, R5, R2, RZ, 0x2 ;  /* 0x0000000205107211 */ /* 0x000fe200078f10ff */
[----:B------:R-:W0:Y:S01]  /*9d20*/  LDC R29, c[0x0][0xbe8] ;  /* 0x0002fa00ff1d7b82 */ /* 0x000e220000000800 */
[----:B------:R-:W3:Y:S01]  /*9d30*/  S2R R31, SR_CTAID.X ;  /* 0x00000000001f7919 */ /* 0x000ee20000002500 */
[----:B------:R-:W-:Y:S01]  /*9d40*/  SHF.R.S32.HI R6, RZ, 0x7, R0 ;  /* 0x00000007ff067819 */ /* 0x000fe20000011400 */
[----:B------:R-:W-:Y:S01]  /*9d50*/  IMAD.U32 R21, RZ, RZ, UR9 ;  /* 0x00000009ff157e24 */ /* 0x000fe2000f8e00ff */
[----:B------:R-:W-:Y:S01]  /*9d60*/  SHF.R.S32.HI R11, RZ, 0x1f, R12 ;  /* 0x0000001fff0b7819 */ /* 0x000fe2000001140c */
[----:B------:R-:W-:Y:S01]  /*9d70*/  UIMAD.WIDE.U32 UR6, UR42, UR10, URZ ;  /* 0x0000000a2a0672a5 */ /* 0x000fe2000f8e003f */
[----:B------:R-:W-:Y:S01]  /*9d80*/  LOP3.LUT R19, R16, 0xfffffffc, RZ, 0xc0, !PT ;  /* 0xfffffffc10137812 */ /* 0x000fe200078ec0ff */
[----:B------:R-:W-:Y:S01]  /*9d90*/  UIMAD UR8, UR42, UR11, UR8 ;  /* 0x0000000b2a0872a4 */ /* 0x000fe2000f8e0208 */
[----:B------:R-:W-:-:S02]  /*9da0*/  LEA.HI R14, R11, R12, RZ, 0x2 ;  /* 0x0000000c0b0e7211 */ /* 0x000fc400078f10ff */
[----:B------:R-:W-:Y:S01]  /*9db0*/  LEA.HI R11, R11, R12, RZ, 0x5 ;  /* 0x0000000c0b0b7211 */ /* 0x000fe200078f28ff */
[----:B------:R-:W-:Y:S01]  /*9dc0*/  IMAD.IADD R2, R2, 0x1, -R19 ;  /* 0x0000000102027824 */ /* 0x000fe200078e0a13 */
[--C-:B------:R-:W-:Y:S01]  /*9dd0*/  SHF.R.S32.HI R10, RZ, 0x2, R14.reuse ;  /* 0x00000002ff0a7819 */ /* 0x100fe2000001140e */
[----:B------:R-:W-:Y:S01]  /*9de0*/  UIADD3 UR8, UR7, UR8, URZ ;  /* 0x0000000807087290 */ /* 0x000fe2000fffe03f */
[----:B------:R-:W-:Y:S02]  /*9df0*/  SHF.R.S32.HI R7, RZ, 0x1f, R14 ;  /* 0x0000001fff077819 */ /* 0x000fe4000001140e */
[----:B------:R-:W-:Y:S02]  /*9e00*/  SEL R81, R32, R33, P0 ;  /* 0x0000002120517207 */ /* 0x000fe40000000000 */
[----:B------:R-:W-:Y:S02]  /*9e10*/  LEA.HI R7, R7, R10, RZ, 0x3 ;  /* 0x0000000a07077211 */ /* 0x000fe400078f18ff */
[----:B------:R-:W-:-:S02]  /*9e20*/  SEL R77, R33, R32, P0 ;  /* 0x00000020214d7207 */ /* 0x000fc40000000000 */
[----:B------:R-:W-:Y:S01]  /*9e30*/  LOP3.LUT R17, R7, 0xfffffff8, RZ, 0xc0, !PT ;  /* 0xfffffff807117812 */ /* 0x000fe200078ec0ff */
[----:B------:R-:W-:Y:S01]  /*9e40*/  IMAD.HI R7, R6, 0x55555556, RZ ;  /* 0x5555555606077827 */ /* 0x000fe200078e02ff */
[----:B0-----:R-:W-:Y:S02]  /*9e50*/  ISETP.NE.AND P2, PT, R29, 0x1, PT ;  /* 0x000000011d00780c */ /* 0x001fe40003f45270 */
[----:B------:R-:W-:Y:S01]  /*9e60*/  SEL R73, R40, R41, P0 ;  /* 0x0000002928497207 */ /* 0x000fe20000000000 */
[----:B------:R-:W-:Y:S01]  /*9e70*/  IMAD.IADD R0, R10, 0x1, -R17 ;  /* 0x000000010a007824 */ /* 0x000fe200078e0a11 */
[----:B------:R-:W-:Y:S02]  /*9e80*/  SHF.R.S32.HI R17, RZ, 0x5, R11 ;  /* 0x00000005ff117819 */ /* 0x000fe4000001140b */
[----:B------:R-:W-:Y:S02]  /*9e90*/  LEA.HI R10, R2, R2, RZ, 0x1 ;  /* 0x00000002020a7211 */ /* 0x000fe400078f08ff */
[----:B------:R-:W-:Y:S01]  /*9ea0*/  LEA.HI R7, R7, R7, RZ, 0x1 ;  /* 0x0000000707077211 */ /* 0x000fe200078f08ff */
[----:B------:R-:W-:Y:S01]  /*9eb0*/  IMAD R0, R17, 0x10, R0 ;  /* 0x0000001011007824 */ /* 0x000fe200078e0200 */
[----:B------:R-:W-:Y:S01]  /*9ec0*/  LOP3.LUT R17, R10, 0x1ffffffe, RZ, 0xc0, !PT ;  /* 0x1ffffffe0a117812 */ /* 0x000fe200078ec0ff */
[----:B------:R-:W-:Y:S01]  /*9ed0*/  IMAD.U32 R10, RZ, RZ, UR6 ;  /* 0x00000006ff0a7e24 */ /* 0x000fe2000f8e00ff */
[----:B------:R-:W-:Y:S01]  /*9ee0*/  SEL R69, R41, R40, P0 ;  /* 0x0000002829457207 */ /* 0x000fe20000000000 */
[----:B------:R-:W-:Y:S01]  /*9ef0*/  IMAD R11, R7, -0x3, R6 ;  /* 0xfffffffd070b7824 */ /* 0x000fe200078e0206 */
[----:B------:R-:W-:Y:S01]  /*9f00*/  SEL R75, R44, R45, P0 ;  /* 0x0000002d2c4b7207 */ /* 0x000fe20000000000 */
[----:B------:R-:W-:Y:S01]  /*9f10*/  IMAD.IADD R33, R2, 0x1, -R17 ;  /* 0x0000000102217824 */ /* 0x000fe200078e0a11 */
[----:B------:R-:W-:Y:S01]  /*9f20*/  SEL R71, R45, R44, P0 ;  /* 0x0000002c2d477207 */ /* 0x000fe20000000000 */
[----:B------:R-:W0:Y:S01]  /*9f30*/  LDC.64 R6, c[0x0][0xbd8] ;  /* 0x0002f600ff067b82 */ /* 0x000e220000000a00 */
[----:B------:R-:W-:Y:S01]  /*9f40*/  SEL R41, R34, R35, P0 ;  /* 0x0000002322297207 */ /* 0x000fe20000000000 */
[----:B------:R-:W-:Y:S01]  /*9f50*/  IMAD R0, R11, 0x40, R0 ;  /* 0x000000400b007824 */ /* 0x000fe200078e0200 */
[----:B------:R-:W-:Y:S01]  /*9f60*/  SEL R45, R35, R34, P0 ;  /* 0x00000022232d7207 */ /* 0x000fe20000000000 */
[----:B------:R-:W-:Y:S01]  /*9f70*/  IMAD.U32 R11, RZ, RZ, UR7 ;  /* 0x00000007ff0b7e24 */ /* 0x000fe2000f8e00ff */
[----:B------:R-:W-:Y:S01]  /*9f80*/  SEL R89, R24, R25, P0 ;  /* 0x0000001918597207 */ /* 0x000fe20000000000 */
[--C-:B------:R-:W-:Y:S01]  /*9f90*/  IMAD R2, R33, 0x8, R0.reuse ;  /* 0x0000000821027824 */ /* 0x100fe200078e0200 */
[----:B------:R-:W-:Y:S01]  /*9fa0*/  SEL R85, R25, R24, P0 ;  /* 0x0000001819557207 */ /* 0x000fe20000000000 */
[C---:B---3--:R-:W-:Y:S01]  /*9fb0*/  IMAD R28, R31.reuse, 0xc0, R0 ;  /* 0x000000c01f1c7824 */ /* 0x048fe200078e0200 */
[----:B------:R-:W-:Y:S01]  /*9fc0*/  SEL R67, R52, R53, P0 ;  /* 0x0000003534437207 */ /* 0x000fe20000000000 */
[----:B------:R-:W-:Y:S01]  /*9fd0*/  IMAD R44, R31, 0xc0, R2 ;  /* 0x000000c01f2c7824 */ /* 0x000fe200078e0202 */
[----:B------:R-:W-:Y:S01]  /*9fe0*/  SEL R63, R53, R52, P0 ;  /* 0x00000034353f7207 */ /* 0x000fe20000000000 */
[----:B------:R-:W-:Y:S01]  /*9ff0*/  IMAD.U32 R11, RZ, RZ, UR8 ;  /* 0x00000008ff0b7e24 */ /* 0x000fe2000f8e00ff */
[----:B------:R-:W-:Y:S01]  /*a000*/  LOP3.LUT R35, R14, 0x7ffffffc, RZ, 0xc0, !PT ;  /* 0x7ffffffc0e237812 */ /* 0x000fe200078ec0ff */
[----:B------:R-:W3:Y:S01]  /*a010*/  @P2 LDC R52, c[0x0][0xbf0] ;  /* 0x0002fc00ff342b82 */ /* 0x000ee20000000800 */
[----:B------:R-:W-:Y:S01]  /*a020*/  SEL R65, R48, R49, P0 ;  /* 0x0000003130417207 */ /* 0x000fe20000000000 */
[----:B------:R-:W-:Y:S01]  /*a030*/  ULDC.64 UR6, c[0x0][0xb48] ;  /* 0x0002d20000067ab9 */ /* 0x000fe20000000a00 */
[----:B------:R-:W-:Y:S01]  /*a040*/  SEL R13, R38, R39, P0 ;  /* 0x00000027260d7207 */ /* 0x000fe20000000000 */
[----:B------:R-:W-:Y:S01]  /*a050*/  ULDC.64 UR8, c[0x0][0xb28] ;  /* 0x0002ca0000087ab9 */ /* 0x000fe20000000a00 */
[----:B------:R-:W-:-:S02]  /*a060*/  SEL R53, R39, R38, P0 ;  /* 0x0000002627357207 */ /* 0x000fc40000000000 */
[----:B------:R-:W-:Y:S02]  /*a070*/  SEL R61, R49, R48, P0 ;  /* 0x00000030313d7207 */ /* 0x000fe40000000000 */
[----:B------:R-:W-:Y:S01]  /*a080*/  SEL R49, R26, R27, P0 ;  /* 0x0000001b1a317207 */ /* 0x000fe20000000000 */
[----:B0-----:R-:W-:Y:S01]  /*a090*/  IMAD R18, R6, UR43, RZ ;  /* 0x0000002b06127c24 */ /* 0x001fe2000f8e02ff */
[----:B------:R-:W-:Y:S01]  /*a0a0*/  SEL R57, R27, R26, P0 ;  /* 0x0000001a1b397207 */ /* 0x000fe20000000000 */
[----:B------:R-:W-:Y:S01]  /*a0b0*/  IMAD.IADD R26, R12, 0x1, -R35 ;  /* 0x000000010c1a7824 */ /* 0x000fe200078e0a23 */
[----:B------:R-:W-:Y:S01]  /*a0c0*/  SEL R83, R36, R37, P0 ;  /* 0x0000002524537207 */ /* 0x000fe20000000000 */
[----:B------:R-:W0:Y:S01]  /*a0d0*/  @P2 LDC R35, c[0x0][0xbec] ;  /* 0x0002fb00ff232b82 */ /* 0x000e220000000800 */
[----:B------:R-:W-:Y:S01]  /*a0e0*/  SEL R79, R37, R36, P0 ;  /* 0x00000024254f7207 */ /* 0x000fe20000000000 */
[----:B------:R-:W-:Y:S01]  /*a0f0*/  IMAD R7, R7, UR41, R18 ;  /* 0x0000002907077c24 */ /* 0x000fe2000f8e0212 */
[----:B------:R-:W-:Y:S01]  /*a100*/  SEL R25, R54, R55, P0 ;  /* 0x0000003736197207 */ /* 0x000fe20000000000 */
[----:B------:R-:W-:Y:S01]  /*a110*/  IMAD.WIDE.U32 R20, R6, UR41, R20 ;  /* 0x0000002906147c25 */ /* 0x000fe2000f8e0014 */
[----:B------:R-:W-:-:S02]  /*a120*/  SEL R17, R55, R54, P0 ;  /* 0x0000003637117207 */ /* 0x000fc40000000000 */
[----:B------:R-:W-:Y:S01]  /*a130*/  SEL R5, R46, R47, P0 ;  /* 0x0000002f2e057207 */ /* 0x000fe20000000000 */
[----:B------:R-:W4:Y:S01]  /*a140*/  LDC.64 R54, c[0x0][0xb40] ;  /* 0x0002d000ff367b82 */ /* 0x000f220000000a00 */
[----:B------:R-:W-:Y:S01]  /*a150*/  SEL R47, R47, R46, P0 ;  /* 0x0000002e2f2f7207 */ /* 0x000fe20000000000 */
[----:B------:R-:W-:Y:S01]  /*a160*/  IMAD.IADD R21, R21, 0x1, R7 ;  /* 0x0000000115157824 */ /* 0x000fe200078e0207 */
[----:B------:R-:W-:Y:S02]  /*a170*/  SEL R27, R42, R43, P0 ;  /* 0x0000002b2a1b7207 */ /* 0x000fe40000000000 */
[----:B------:R-:W-:Y:S02]  /*a180*/  SEL R23, R50, R51, P0 ;  /* 0x0000003332177207 */ /* 0x000fe40000000000 */
[----:B------:R-:W-:Y:S01]  /*a190*/  SEL R37, R43, R42, P0 ;  /* 0x0000002a2b257207 */ /* 0x000fe20000000000 */
[----:B------:R-:W5:Y:S01]  /*a1a0*/  @P2 LDC R46, c[0x0][0xbf0] ;  /* 0x0002fc00ff2e2b82 */ /* 0x000f620000000800 */
[----:B------:R-:W-:-:S02]  /*a1b0*/  LOP3.LUT P1, RZ, R12, 0x3, RZ, 0xc0, !PT ;  /* 0x000000030cff7812 */ /* 0x000fc4000782c0ff */
[----:B------:R-:W-:Y:S01]  /*a1c0*/  SEL R19, R51, R50, P0 ;  /* 0x0000003233137207 */ /* 0x000fe20000000000 */
[----:B0-----:R-:W-:-:S04]  /*a1d0*/  @P2 IMAD.HI.U32 R35, R44, R35, RZ ;  /* 0x000000232c232227 */ /* 0x001fc800078e00ff */
[----:B----4-:R-:W-:Y:S01]  /*a1e0*/  IMAD.WIDE.U32 R10, R54, UR41, R10 ;  /* 0x00000029360a7c25 */ /* 0x010fe2000f8e000a */
[----:B--2---:R-:W-:Y:S01]  /*a1f0*/  LOP3.LUT R34, R8, 0x2, RZ, 0x3c, !PT ;  /* 0x0000000208227812 */ /* 0x004fe200078e3cff */
[----:B------:R-:W-:Y:S04]  /*a200*/  SHFL.IDX PT, R33, R89, R8, 0x1c1f ;  /* 0x001c1f0859217589 */ /* 0x000fe800000e0000 */
[----:B------:R-:W0:Y:S04]  /*a210*/  SHFL.IDX PT, R38, R85, R34, 0x1c1f ;  /* 0x001c1f2255267589 */ /* 0x000e2800000e0000 */
[----:B------:R-:W-:Y:S04]  /*a220*/  SHFL.IDX PT, R9, R9, R8, 0x1c1f ;  /* 0x001c1f0809097589 */ /* 0x000fe800000e0000 */
[----:B------:R2:W-:Y:S04]  /*a230*/  SHFL.IDX PT, R31, R65, R8, 0x1c1f ;  /* 0x001c1f08411f7589 */ /* 0x0005e800000e0000 */
[----:B------:R-:W4:Y:S04]  /*a240*/  SHFL.IDX PT, R36, R87, R34, 0x1c1f ;  /* 0x001c1f2257247589 */ /* 0x000f2800000e0000 */
[----:B------:R1:W-:Y:S01]  /*a250*/  SHFL.IDX PT, R30, R67, R8, 0x1c1f ;  /* 0x001c1f08431e7589 */ /* 0x0003e200000e0000 */
[----:B--2---:R-:W2:Y:S03]  /*a260*/  LDC R65, c[0x0][0xc50] ;  /* 0x00031400ff417b82 */ /* 0x004ea60000000800 */
[----:B------:R-:W-:Y:S04]  /*a270*/  SHFL.IDX PT, R40, R81, R8, 0x1c1f ;  /* 0x001c1f0851287589 */ /* 0x000fe800000e0000 */
[----:B------:R-:W-:Y:S01]  /*a280*/  SHFL.IDX PT, R39, R83, R8, 0x1c1f ;  /* 0x001c1f0853277589 */ /* 0x000fe200000e0000 */
[----:B0-----:R-:W-:Y:S01]  /*a290*/  SEL R6, R33, R38, P0 ;  /* 0x0000002621067207 */ /* 0x001fe20000000000 */
[----:B-1----:R-:W0:Y:S02]  /*a2a0*/  @P2 LDC R67, c[0x0][0xbec] ;  /* 0x0002fb00ff432b82 */ /* 0x002e240000000800 */
[----:B------:R-:W-:Y:S04]  /*a2b0*/  SHFL.IDX PT, R43, R73, R8, 0x1c1f ;  /* 0x001c1f08492b7589 */ /* 0x000fe800000e0000 */
[----:B------:R-:W-:Y:S04]  /*a2c0*/  SHFL.IDX PT, R32, R75, R8, 0x1c1f ;  /* 0x001c1f084b207589 */ /* 0x000fe800000e0000 */
[----:B------:R-:W-:Y:S01]  /*a2d0*/  SHFL.IDX PT, R16, R49, R8, 0x1c1f ;  /* 0x001c1f0831107589 */ /* 0x000fe200000e0000 */
[----:B----4-:R-:W-:-:S02]  /*a2e0*/  SEL R7, R9, R36, P0 ;  /* 0x0000002409077207 */ /* 0x010fc40000000000 */
[----:B------:R-:W-:Y:S01]  /*a2f0*/  SEL R9, R36, R9, P0 ;  /* 0x0000000924097207 */ /* 0x000fe20000000000 */
[----:B------:R-:W-:Y:S01]  /*a300*/  SHFL.IDX PT, R15, R15, R8, 0x1c1f ;  /* 0x001c1f080f0f7589 */ /* 0x000fe200000e0000 */
[----:B------:R-:W-:-:S03]  /*a310*/  IMAD R36, R54, UR43, RZ ;  /* 0x0000002b36247c24 */ /* 0x000fc6000f8e02ff */
[----:B------:R-:W-:Y:S04]  /*a320*/  SHFL.IDX PT, R14, R41, R8, 0x1c1f ;  /* 0x001c1f08290e7589 */ /* 0x000fe800000e0000 */
[----:B------:R-:W-:Y:S01]  /*a330*/  SHFL.IDX PT, R13, R13, R8, 0x1c1f ;  /* 0x001c1f080d0d7589 */ /* 0x000fe200000e0000 */
[----:B0-----:R-:W-:-:S03]  /*a340*/  @P2 IMAD.HI.U32 R67, R44, R67, RZ ;  /* 0x000000432c432227 */ /* 0x001fc600078e00ff */
[----:B------:R-:W-:Y:S04]  /*a350*/  SHFL.IDX PT, R12, R27, R8, 0x1c1f ;  /* 0x001c1f081b0c7589 */ /* 0x000fe800000e0000 */
[----:B------:R-:W-:Y:S04]  /*a360*/  SHFL.IDX PT, R5, R5, R8, 0x1c1f ;  /* 0x001c1f0805057589 */ /* 0x000fe800000e0000 */
        /* <DEDUP_REMOVED lines=8> */
[----:B-----5:R-:W-:Y:S01]  /*a3f0*/  @P2 SHF.R.U32.HI R33, RZ, R46, R35 ;  /* 0x0000002eff212219 */ /* 0x020fe20000011623 */
        /* <DEDUP_REMOVED lines=20> */
[----:B----4-:R-:W-:Y:S01]  /*a540*/  IMAD.MOV.U32 R37, RZ, RZ, R44 ;  /* 0x000000ffff257224 */ /* 0x010fe200078e002c */
[----:B---3--:R-:W-:Y:S01]  /*a550*/  @P2 SHF.R.U32.HI R37, RZ, R52, R67 ;  /* 0x00000034ff252219 */ /* 0x008fe20000011643 */
        /* <DEDUP_REMOVED lines=72> */
[----:B------:R-:W-:Y:S01]  /*a9e0*/  VIADD R26, R49, 0x20 ;  /* 0x00000020311a7836 */ /* 0x000fe20000000000 */
[----:B------:R-:W-:Y:S01]  /*a9f0*/  ISETP.GE.AND P2, PT, R3, UR4, PT ;  /* 0x0000000403007c0c */ /* 0x000fe2000bf46270 */
[C---:B------:R-:W-:Y:S02]  /*aa00*/  VIADD R32, R49.reuse, 0x28 ;  /* 0x0000002831207836 */ /* 0x040fe40000000000 */
[C---:B------:R-:W-:Y:S01]  /*aa10*/  VIADD R33, R49.reuse, 0x30 ;  /* 0x0000003031217836 */ /* 0x040fe20000000000 */
        /* <DEDUP_REMOVED lines=8> */
[----:B------:R-:W-:Y:S02]  /*aaa0*/  @!P2 LOP3.LUT R3, R3, 0xfffffffe, RZ, 0xc0, !PT ;  /* 0xfffffffe0303a812 */ /* 0x000fe400078ec0ff */
[----:B------:R-:W-:Y:S02]  /*aab0*/  ISETP.GE.AND P1, PT, R4, UR4, PT ;  /* 0x0000000404007c0c */ /* 0x000fe4000bf26270 */
[----:B------:R-:W-:Y:S01]  /*aac0*/  @!P3 LEA.HI R26, R26, R26, RZ, 0x1 ;  /* 0x0000001a1a1ab211 */ /* 0x000fe200078f08ff */
[----:B------:R-:W-:Y:S01]  /*aad0*/  @!P2 IMAD.WIDE R30, R3, 0x4, R46 ;  /* 0x00000004031ea825 */ /* 0x000fe200078e022e */
[----:B------:R-:W-:Y:S02]  /*aae0*/  @!P4 LEA.HI R32, R32, R32, RZ, 0x1 ;  /* 0x000000202020c211 */ /* 0x000fe400078f08ff */
[----:B------:R-:W-:Y:S01]  /*aaf0*/  @!P5 LEA.HI R33, R33, R33, RZ, 0x1 ;  /* 0x000000212121d211 */ /* 0x000fe200078f08ff */
[----:B------:R-:W-:Y:S01]  /*ab00*/  VIADD R3, R49, 0x18 ;  /* 0x0000001831037836 */ /* 0x000fe20000000000 */
[----:B------:R1:W-:Y:S01]  /*ab10*/  @!P2 ST.E.64 desc[UR50][R30.64], R8 ;  /* 0x000000081e00a985 */ /* 0x0003e2000c101b32 */
[----:B------:R-:W-:-:S02]  /*ab20*/  @!P6 LEA.HI R34, R34, R34, RZ, 0x1 ;  /* 0x000000222222e211 */ /* 0x000fc400078f08ff */
[----:B0-----:R-:W-:Y:S02]  /*ab30*/  @!P3 LOP3.LUT R29, R26, 0xfffffffe, RZ, 0xc0, !PT ;  /* 0xfffffffe1a1db812 */ /* 0x001fe400078ec0ff */
[----:B------:R-:W-:Y:S02]  /*ab40*/  ISETP.GE.AND P2, PT, R3, UR4, PT ;  /* 0x0000000403007c0c */ /* 0x000fe4000bf46270 */
[----:B------:R-:W-:Y:S01]  /*ab50*/  @!P1 LEA.HI R4, R4, R4, RZ, 0x1 ;  /* 0x0000000404049211 */ /* 0x000fe200078f08ff */
[----:B------:R-:W-:Y:S01]  /*ab60*/  @!P3 IMAD.WIDE R28, R29, 0x4, R46 ;  /* 0x000000041d1cb825 */ /* 0x000fe200078e022e */
[----:B------:R-:W-:Y:S02]  /*ab70*/  @!P5 LOP3.LUT R33, R33, 0xfffffffe, RZ, 0xc0, !PT ;  /* 0xfffffffe2121d812 */ /* 0x000fe400078ec0ff */
[----:B------:R-:W-:Y:S02]  /*ab80*/  @!P1 LOP3.LUT R7, R4, 0xfffffffe, RZ, 0xc0, !PT ;  /* 0xfffffffe04079812 */ /* 0x000fe400078ec0ff */
[----:B------:R-:W-:-:S02]  /*ab90*/  @!P6 LOP3.LUT R35, R34, 0xfffffffe, RZ, 0xc0, !PT ;  /* 0xfffffffe2223e812 */ /* 0x000fc400078ec0ff */
[----:B-1----:R-:W-:Y:S01]  /*aba0*/  @!P4 LOP3.LUT R31, R32, 0xfffffffe, RZ, 0xc0, !PT ;  /* 0xfffffffe201fc812 */ /* 0x002fe200078ec0ff */
[--C-:B------:R-:W-:Y:S02]  /*abb0*/  @!P1 IMAD.WIDE R6, R7, 0x4, R46.reuse ;  /* 0x0000000407069825 */ /* 0x100fe400078e022e */
[----:B------:R-:W-:Y:S02]  /*abc0*/  @!P2 LEA.HI R3, R3, R3, RZ, 0x1 ;  /* 0x000000030303a211 */ /* 0x000fe400078f08ff */
[--C-:B------:R-:W-:Y:S01]  /*abd0*/  @!P4 IMAD.WIDE R30, R31, 0x4, R46.reuse ;  /* 0x000000041f1ec825 */ /* 0x100fe200078e022e */
[----:B------:R1:W-:Y:S01]  /*abe0*/  @!P1 ST.E.64 desc[UR50][R6.64], R10 ;  /* 0x0000000a06009985 */ /* 0x0003e2000c101b32 */
[----:B------:R-:W-:Y:S02]  /*abf0*/  @!P2 LOP3.LUT R3, R3, 0xfffffffe, RZ, 0xc0, !PT ;  /* 0xfffffffe0303a812 */ /* 0x000fe400078ec0ff */
[----:B------:R-:W-:-:S04]  /*ac00*/  @!P5 IMAD.WIDE R32, R33, 0x4, R46 ;  /* 0x000000042120d825 */ /* 0x000fc800078e022e */
[----:B------:R-:W-:-:S04]  /*ac10*/  @!P2 IMAD.WIDE R8, R3, 0x4, R46 ;  /* 0x000000040308a825 */ /* 0x000fc800078e022e */
[----:B------:R-:W-:Y:S01]  /*ac20*/  @!P6 IMAD.WIDE R34, R35, 0x4, R46 ;  /* 0x000000042322e825 */ /* 0x000fe200078e022e */
[----:B------:R1:W-:Y:S04]  /*ac30*/  @!P2 ST.E.64 desc[UR50][R8.64], R20 ;  /* 0x000000140800a985 */ /* 0x0003e8000c101b32 */
[----:B------:R1:W-:Y:S04]  /*ac40*/  @!P3 ST.E.64 desc[UR50][R28.64], R36 ;  /* 0x000000241c00b985 */ /* 0x0003e8000c101b32 */
[----:B------:R1:W-:Y:S04]  /*ac50*/  @!P4 ST.E.64 desc[UR50][R30.64], R38 ;  /* 0x000000261e00c985 */ /* 0x0003e8000c101b32 */
[----:B------:R1:W-:Y:S04]  /*ac60*/  @!P5 ST.E.64 desc[UR50][R32.64], R40 ;  /* 0x000000282000d985 */ /* 0x0003e8000c101b32 */
[----:B------:R1:W-:Y:S02]  /*ac70*/  @!P6 ST.E.64 desc[UR50][R34.64], R42 ;  /* 0x0000002a2200e985 */ /* 0x0003e4000c101b32 */
.L_x_1908:
[----:B------:R-:W-:Y:S05]  /*ac80*/  BSYNC B0 ;  /* 0x0000000000007941 */ /* 0x000fea0003800000 */
.L_x_1907:
        /* <DEDUP_REMOVED lines=56> */
[----:B------:R2:W-:Y:S04]  /*b010*/  @!P3 ST.E.64 desc[UR50][R8.64], R14 ;  /* 0x0000000e0800b985 */ /* 0x0005e8000c101b32 */
[----:B------:R2:W-:Y:S01]  /*b020*/  @!P4 ST.E.64 desc[UR50][R2.64], R22 ;  /* 0x000000160200c985 */ /* 0x0005e2000c101b32 */
[----:B-1----:R-:W-:-:S04]  /*b030*/  @!P5 IMAD.WIDE R4, R11, 0x4, R28 ;  /* 0x000000040b04d825 */ /* 0x002fc800078e021c */
[----:B------:R-:W-:Y:S01]  /*b040*/  @!P6 IMAD.WIDE R10, R31, 0x4, R28 ;  /* 0x000000041f0ae825 */ /* 0x000fe200078e021c */
        /* <DEDUP_REMOVED lines=8> */
.L_x_1906:
        /* <DEDUP_REMOVED lines=58> */
.L_x_1865:
        /* <DEDUP_REMOVED lines=18> */
.L_x_1909:
[----:B------:R-:W-:Y:S01]  /*b590*/  ULDC UR42, c[0x0][0xc50] ;  /* 0x00031400002a7ab9 */ /* 0x000fe20000000800 */
[----:B------:R-:W-:Y:S01]  /*b5a0*/  UMOV UR39, UR6 ;  /* 0x0000000600277c82 */ /* 0x000fe20008000000 */
[----:B------:R-:W-:-:S11]  /*b5b0*/  UISETP.NE.AND UP0, UPT, UR42, 0x1, UPT ;  /* 0x000000012a00788c */ /* 0x000fd6000bf05270 */
[----:B------:R-:W-:Y:S01]  /*b5c0*/  @UP0 ULDC UR4, c[0x0][0xc54] ;  /* 0x0003150000040ab9 */ /* 0x000fe20000000800 */
[----:B------:R-:W-:Y:S01]  /*b5d0*/  @UP0 ULDC UR7, c[0x0][0xc58] ;  /* 0x0003160000070ab9 */ /* 0x000fe20000000800 */
[----:B------:R-:W-:-:S04]  /*b5e0*/  UIMAD.WIDE.U32 UR4, UR6, UR4, URZ ;  /* 0x00000004060472a5 */ /* 0x000fc8000f8e003f */
[----:B------:R-:W-:-:S12]  /*b5f0*/  @UP0 USHF.R.U32.HI UR39, URZ, UR7, UR5 ;  /* 0x000000073f270299 */ /* 0x000fd80008011605 */
.L_x_1910:
        /* <DEDUP_REMOVED lines=8> */
[----:B------:R-:W-:Y:S01]  /*b680*/  ULDC UR6, c[0x0][0x448] ;  /* 0x0001120000067ab9 */ /* 0x000fe20000000800 */
[----:B------:R-:W-:Y:S01]  /*b690*/  ULDC.64 UR4, c[0x0][0x418] ;  /* 0x0001060000047ab9 */ /* 0x000fe20000000a00 */
[----:B------:R-:W-:-:S05]  /*b6a0*/  IMAD.MOV.U32 R16, RZ, RZ, RZ ;  /* 0x000000ffff107224 */ /* 0x000fca00078e00ff */
[----:B------:R-:W1:Y:S01]  /*b6b0*/  S2UR UR46, SR_CTAID.X ;  /* 0x00000000002e79c3 */ /* 0x000e620000002500 */
[----:B------:R-:W-:Y:S02]  /*b6c0*/  UISETP.NE.AND UP1, UPT, UR6, 0x1, UPT ;  /* 0x000000010600788c */ /* 0x000fe4000bf25270 */
[----:B------:R-:W-:Y:S01]  /*b6d0*/  UISETP.NE.U32.AND UP0, UPT, UR4, URZ, UPT ;  /* 0x0000003f0400728c */ /* 0x000fe2000bf05070 */
[----:B------:R-:W-:Y:S02]  /*b6e0*/  UMOV UR6, 0xc0 ;  /* 0x000000c000067882 */ /* 0x000fe40000000000 */
[----:B------:R-:W-:Y:S01]  /*b6f0*/  ULDC UR4, c[0x0][0x424] ;  /* 0x0001090000047ab9 */ /* 0x000fe20000000800 */
[----:B------:R-:W-:Y:S01]  /*b700*/  UISETP.NE.AND.EX UP0, UPT, UR5, URZ, UPT, UP0 ;  /* 0x0000003f0500728c */ /* 0x000fe2000bf05300 */
[----:B------:R-:W-:Y:S01]  /*b710*/  ULDC UR7, c[0x0][0x2f0] ;  /* 0x0000bc0000077ab9 */ /* 0x000fe20000000800 */
[----:B------:R-:W-:Y:S02]  /*b720*/  ULDC UR8, c[0x0][0x288] ;  /* 0x0000a20000087ab9 */ /* 0x000fe40000000800 */
[----:B------:R-:W-:Y:S01]  /*b730*/  USEL UR36, UR4, 0x1, UP0 ;  /* 0x0000000104247887 */ /* 0x000fe20008000000 */
[----:B------:R-:W-:Y:S01]  /*b740*/  @UP1 ULDC UR5, c[0x0][0x44c] ;  /* 0x0001130000051ab9 */ /* 0x000fe20000000800 */
[----:B0-----:R-:W-:-:S04]  /*b750*/  ISETP.NE.U32.AND P0, PT, R2, RZ, PT ;  /* 0x000000ff0200720c */ /* 0x001fc80003f05070 */
[----:B------:R-:W-:Y:S01]  /*b760*/  ISETP.NE.AND.EX P0, PT, R3, RZ, PT, P0 ;  /* 0x000000ff0300720c */ /* 0x000fe20003f05300 */
[----:B-1----:R-:W-:Y:S02]  /*b770*/  UIMAD UR6, UR46, UR6, 0xbf ;  /* 0x000000bf2e0674a4 */ /* 0x002fe4000f8e0206 */
[----:B------:R-:W-:Y:S02]  /*b780*/  UIMAD UR36, UR36, UR7, URZ ;  /* 0x00000007242472a4 */ /* 0x000fe4000f8e023f */
[----:B------:R-:W-:Y:S01]  /*b790*/  UIMAD.WIDE.U32 UR4, UR6, UR5, URZ ;  /* 0x00000005060472a5 */ /* 0x000fe2000f8e003f */
[----:B------:R-:W-:-:S03]  /*b7a0*/  @UP1 ULDC UR7, c[0x0][0x450] ;  /* 0x0001140000071ab9 */ /* 0x000fc60000000800 */
[----:B------:R-:W-:-:S04]  /*b7b0*/  @UP1 USHF.R.U32.HI UR6, URZ, UR7, UR5 ;  /* 0x000000073f061299 */ /* 0x000fc80008011605 */
[----:B------:R-:W0:Y:S01]  /*b7c0*/  @P0 LDC.64 R2, c[0x0][0xa28] ;  /* 0x00028a00ff020b82 */ /* 0x000e220000000a00 */
[----:B------:R-:W-:Y:S02]  /*b7d0*/  UIADD3 UR5, UR36, 0xa0, -UR8 ;  /* 0x000000a024057890 */ /* 0x000fe4000fffe808 */
[----:B------:R-:W-:Y:S02]  /*b7e0*/  UIADD3 UR4, UR36, 0x9f, URZ ;  /* 0x0000009f24047890 */ /* 0x000fe4000fffe03f */
[----:B------:R-:W-:Y:S02]  /*b7f0*/  UIADD3 UR6, UR5, UR6, URZ ;  /* 0x0000000605067290 */ /* 0x000fe4000fffe03f */
[----:B------:R-:W-:Y:S02]  /*b800*/  UIMAD.WIDE UR4, UR4, 0x66666667, URZ ;  /* 0x66666667040478a5 */ /* 0x000fe4000f8e023f */
[----:B------:R-:W-:Y:S02]  /*b810*/  UIMAD.WIDE UR6, UR6, 0x66666667, URZ ;  /* 0x66666667060678a5 */ /* 0x000fe4000f8e023f */
[----:B------:R-:W-:-:S02]  /*b820*/  USHF.R.U32.HI UR41, URZ, 0x1f, UR5 ;  /* 0x0000001f3f297899 */ /* 0x000fc40008011605 */
[----:B------:R-:W-:Y:S02]  /*b830*/  USHF.R.U32.HI UR43, URZ, 0x1f, UR7 ;  /* 0x0000001f3f2b7899 */ /* 0x000fe40008011607 */
[----:B------:R-:W-:Y:S02]  /*b840*/  ULEA.HI.SX32 UR41, UR5, UR41, 0x1a ;  /* 0x0000002905297291 */ /* 0x000fe4000f8fd23f */
[----:B------:R-:W-:-:S04]  /*b850*/  ULEA.HI.SX32 UR43, UR7, UR43, 0x1a ;  /* 0x0000002b072b7291 */ /* 0x000fc8000f8fd23f */
[----:B------:R-:W-:Y:S02]  /*b860*/  UISETP.LT.AND UP0, UPT, UR41, UR43, UPT ;  /* 0x0000002b2900728c */ /* 0x000fe4000bf01270 */
[----:B------:R-:W-:Y:S01]  /*b870*/  UP2UR UR47, UPR, URZ, 0x2 ;  /* 0x000000023f2f7883 */ /* 0x000fe20008000000 */
[----:B0-----:R-:W-:Y:S01]  /*b880*/  @P0 IMAD.WIDE R2, R25, 0x4, R2 ;  /* 0x0000000419020825 */ /* 0x001fe200078e0202 */
[----:B------:R-:W-:-:S04]  /*b890*/  USEL UR11, UR41, UR43, UP0 ;  /* 0x0000002b290b7287 */ /* 0x000fc80008000000 */
[----:B------:R-:W-:Y:S01]  /*b8a0*/  UISETP.GE.AND UP1, UPT, UR11, 0x1, UPT ;  /* 0x000000010b00788c */ /* 0x000fe2000bf26270 */
[----:B------:R0:W5:Y:S01]  /*b8b0*/  @P0 LDG.E R16, desc[UR50][R2.64] ;  /* 0x0000003202100981 */ /* 0x000162000c1e1900 */
[----:B------:R-:W-:Y:S02]  /*b8c0*/  USHF.R.U32.HI UR9, URZ, 0x10, UR42 ;  /* 0x000000103f097899 */ /* 0x000fe4000801162a */
[----:B------:R-:W-:Y:S02]  /*b8d0*/  ULOP3.LUT UR42, UR42, 0xffff, URZ, 0xc0, !UPT ;  /* 0x0000ffff2a2a7892 */ /* 0x000fe4000f8ec03f */
[----:B------:R-:W-:Y:S01]  /*b8e0*/  PLOP3.LUT P0, PT, PT, PT, UP1, 0x80, 0x0 ;  /* 0x000000000000781c */ /* 0x000fe20003f0f018 */
[----:B------:R-:W-:Y:S01]  /*b8f0*/  UISETP.NE.AND UP0, UPT, UR9, URZ, UPT ;  /* 0x0000003f0900728c */ /* 0x000fe2000bf05270 */
[----:B------:R-:W-:-:S10]  /*b900*/  UMOV UR38, URZ ;  /* 0x0000003f00267c82 */ /* 0x000fd40008000000 */
[----:B------:R-:W-:Y:S01]  /*b910*/  @!UP0 ULDC UR9, c[0x0][0x9f0] ;  /* 0x00027c0000098ab9 */ /* 0x000fe20000000800 */
[----:B0-----:R-:W-:Y:S05]  /*b920*/  @!P0 BRA `(.L_x_1912) ;  /* 0x0000000000788947 */ /* 0x001fea0003800000 */
[----:B------:R-:W-:Y:S01]  /*b930*/  IABS R0, UR9 ;  /* 0x0000000900007c13 */ /* 0x000fe20008000000 */
[----:B------:R-:W-:Y:S02]  /*b940*/  UIADD3 UR6, UR9, -0x1, UR11 ;  /* 0xffffffff09067890 */ /* 0x000fe4000fffe00b */
[----:B------:R-:W-:Y:S01]  /*b950*/  IABS R4, UR9 ;  /* 0x0000000900047c13 */ /* 0x000fe20008000000 */
[----:B------:R-:W-:Y:S01]  /*b960*/  UMOV UR4, URZ ;  /* 0x0000003f00047c82 */ /* 0x000fe20008000000 */
[----:B------:R-:W-:Y:S02]  /*b970*/  R2UR UR10, R0 ;  /* 0x00000000000a72ca */ /* 0x000fe400000e0000 */
[----:B------:R-:W-:Y:S01]  /*b980*/  IABS R3, UR6 ;  /* 0x0000000600037c13 */ /* 0x000fe20008000000 */
[----:B------:R-:W-:-:S03]  /*b990*/  ULOP3.LUT UR6, UR6, UR9, URZ, 0x3c, !UPT ;  /* 0x0000000906067292 */ /* 0x000fc6000f8e3c3f */
[----:B------:R-:W-:-:S07]  /*b9a0*/  R2UR UR8, R3 ;  /* 0x00000000030872ca */ /* 0x000fce00000e0000 */
        /* <DEDUP_REMOVED lines=22> */
.L_x_1912:
        /* <DEDUP_REMOVED lines=34> */
.L_x_1913:
        /* <DEDUP_REMOVED lines=20> */
.L_x_1914:
        /* <DEDUP_REMOVED lines=20> */
.L_x_1915:
        /* <DEDUP_REMOVED lines=18> */
.L_x_1916:
        /* <DEDUP_REMOVED lines=13> */
.L_x_1969:
        /* <DEDUP_REMOVED lines=91> */
.L_x_1918:
        /* <DEDUP_REMOVED lines=13> */
.L_x_1970:
        /* <DEDUP_REMOVED lines=84> */
.L_x_1982:
        /* <DEDUP_REMOVED lines=19> */
.L_x_1921:
[----:B------:R-:W-:Y:S01]  /*ce90*/  SYNCS.ARRIVE.TRANS64.A1T0 RZ, [UR44+0x12470], RZ ;  /* 0x012470ffffff79a7 */ /* 0x000fe2000810002c */
[----:B------:R-:W-:Y:S05]  /*cea0*/  @!P6 BRA `(.L_x_1922) ;  /* 0x000000000004e947 */ /* 0x000fea0003800000 */
[----:B------:R-:W-:Y:S01]  /*ceb0*/  BPT.TRAP 0x1 ;  /* 0x000000040000795c */ /* 0x000fe20000300000 */
.L_x_1922:
[----:B------:R-:W1:Y:S02]  /*cec0*/  SYNCS.PHASECHK.TRANS64.TRYWAIT P2, [UR44+0x12440], R26 ;  /* 0x0124401aff0075a7 */ /* 0x000e64000804016c */
[----:B-1----:R-:W-:Y:S05]  /*ced0*/  @!P2 BRA `(.L_x_1923) ;  /* 0x0000003400aca947 */ /* 0x002fea0003800000 */
.L_x_1983:
        /* <DEDUP_REMOVED lines=69> */
.L_x_1995:
        /* <DEDUP_REMOVED lines=9> */
.L_x_1926:
[----:B------:R-:W-:Y:S05]  /*d3c0*/  BSYNC B0 ;  /* 0x0000000000007941 */ /* 0x000fea0003800000 */
.L_x_1925:
        /* <DEDUP_REMOVED lines=9> */
.L_x_1927:
        /* <DEDUP_REMOVED lines=30> */
.L_x_1928:
[----:B------:R-:W-:Y:S01]  /*d640*/  UISETP.NE.AND UP0, UPT, UR47, URZ, UPT ;  /* 0x0000003f2f00728c */ /* 0x000fe2000bf05270 */
[----:B------:R-:W-:Y:S01]  /*d650*/  IMAD.U32 R0, RZ, RZ, UR46 ;  /* 0x0000002eff007e24 */ /* 0x000fe2000f8e00ff */
[----:B------:R-:W0:Y:S01]  /*d660*/  LDC R6, c[0x0][0x448] ;  /* 0x00011200ff067b82 */ /* 0x000e220000000800 */
[----:B------:R-:W-:Y:S01]  /*d670*/  IMAD.U32 R5, RZ, RZ, UR37 ;  /* 0x00000025ff057e24 */ /* 0x000fe2000f8e00ff */
[----:B------:R-:W-:Y:S01]  /*d680*/  ULDC.64 UR6, c[0x0][0x2c8] ;  /* 0x0000b20000067ab9 */ /* 0x000fe20000000a00 */
[----:B------:R-:W-:Y:S01]  /*d690*/  IMAD R23, R0, 0xc0, R23 ;  /* 0x000000c000177824 */ /* 0x000fe200078e0217 */
[----:B------:R-:W-:Y:S01]  /*d6a0*/  PLOP3.LUT P0, PT, PT, PT, UP0, 0x80, 0x0 ;  /* 0x000000000000781c */ /* 0x000fe20003f0f008 */
[----:B------:R-:W-:Y:S01]  /*d6b0*/  IMAD.U32 R4, RZ, RZ, UR36 ;  /* 0x00000024ff047e24 */ /* 0x000fe2000f8e00ff */
[----:B------:R-:W-:Y:S01]  /*d6c0*/  PLOP3.LUT P1, PT, PT, PT, UP0, 0x80, 0x0 ;  /* 0x000000000000781c */ /* 0x000fe20003f2f008 */
[----:B------:R-:W-:Y:S02]  /*d6d0*/  IMAD.MOV.U32 R5, RZ, RZ, R23 ;  /* 0x000000ffff057224 */ /* 0x000fe400078e0017 */
[----:B------:R-:W-:Y:S01]  /*d6e0*/  @UP0 ULDC UR4, c[0x0][0x44c] ;  /* 0x0001130000040ab9 */ /* 0x000fe20000000800 */
[----:B------:R-:W-:Y:S01]  /*d6f0*/  IMAD.U32 R3, RZ, RZ, UR45 ;  /* 0x0000002dff037e24 */ /* 0x000fe2000f8e00ff */
[----:B------:R-:W-:Y:S01]  /*d700*/  @UP0 ULDC UR8, c[0x0][0x44c] ;  /* 0x0001130000080ab9 */ /* 0x000fe20000000800 */
[----:B------:R-:W-:-:S05]  /*d710*/  IMAD.MOV.U32 R2, RZ, RZ, R4 ;  /* 0x000000ffff027224 */ /* 0x000fca00078e0004 */
[----:B------:R-:W-:Y:S01]  /*d720*/  @P0 IMAD.HI.U32 R0, R23, UR4, RZ ;  /* 0x0000000417000c27 */ /* 0x000fe2000f8e00ff */
[----:B------:R-:W-:Y:S01]  /*d730*/  @UP0 ULDC UR4, c[0x0][0x450] ;  /* 0x0001140000040ab9 */ /* 0x000fe20000000800 */
[----:B------:R-:W-:-:S03]  /*d740*/  PLOP3.LUT P0, PT, PT, PT, UP0, 0x80, 0x0 ;  /* 0x000000000000781c */ /* 0x000fc60003f0f008 */
[----:B------:R-:W-:Y:S01]  /*d750*/  @P1 SHF.R.U32.HI R5, RZ, UR4, R0 ;  /* 0x00000004ff051c19 */ /* 0x000fe20008011600 */
[----:B------:R-:W-:Y:S01]  /*d760*/  ULDC.64 UR4, c[0x0][0x2e0] ;  /* 0x0000b80000047ab9 */ /* 0x000fe20000000a00 */
[----:B------:R-:W-:Y:S01]  /*d770*/  PLOP3.LUT P1, PT, PT, PT, UP0, 0x80, 0x0 ;  /* 0x000000000000781c */ /* 0x000fe20003f2f008 */
[----:B------:R-:W-:Y:S02]  /*d780*/  IMAD R0, R17, UR4, RZ ;  /* 0x0000000411007c24 */ /* 0x000fe4000f8e02ff */
[--C-:B------:R-:W-:Y:S02]  /*d790*/  IMAD.MOV R9, RZ, RZ, -R5.reuse ;  /* 0x000000ffff097224 */ /* 0x100fe400078e0a05 */
[C---:B------:R-:W-:Y:S01]  /*d7a0*/  IMAD R7, R25.reuse, UR5, R0 ;  /* 0x0000000519077c24 */ /* 0x040fe2000f8e0200 */
[----:B------:R-:W-:Y:S01]  /*d7b0*/  SHF.R.S32.HI R0, RZ, 0x1f, R5 ;  /* 0x0000001fff007819 */ /* 0x000fe20000011405 */
[----:B------:R-:W-:Y:S01]  /*d7c0*/  IMAD.WIDE.U32 R2, R25, UR4, R2 ;  /* 0x0000000419027c25 */ /* 0x000fe2000f8e0002 */
[----:B------:R-:W-:-:S03]  /*d7d0*/  ULDC.64 UR4, c[0x0][0x2d0] ;  /* 0x0000b40000047ab9 */ /* 0x000fc60000000a00 */
[----:B------:R-:W-:Y:S02]  /*d7e0*/  IMAD R0, R0, UR4, RZ ;  /* 0x0000000400007c24 */ /* 0x000fe4000f8e02ff */
[----:B0-----:R-:W-:Y:S02]  /*d7f0*/  IMAD R9, R6, R9, R23 ;  /* 0x0000000906097224 */ /* 0x001fe400078e0217 */
[----:B------:R-:W-:Y:S02]  /*d800*/  IMAD.IADD R3, R3, 0x1, R7 ;  /* 0x0000000103037824 */ /* 0x000fe400078e0207 */
[C---:B------:R-:W-:Y:S01]  /*d810*/  IMAD R7, R5.reuse, UR5, R0 ;  /* 0x0000000505077c24 */ /* 0x040fe2000f8e0200 */
[----:B------:R-:W-:Y:S01]  /*d820*/  SHF.R.S32.HI R0, RZ, 0x1f, R9 ;  /* 0x0000001fff007819 */ /* 0x000fe20000011409 */
[----:B------:R-:W-:-:S04]  /*d830*/  IMAD.WIDE.U32 R4, R5, UR4, R2 ;  /* 0x0000000405047c25 */ /* 0x000fc8000f8e0002 */
[----:B------:R-:W-:Y:S02]  /*d840*/  IMAD R0, R0, UR6, RZ ;  /* 0x0000000600007c24 */ /* 0x000fe4000f8e02ff */
[----:B------:R-:W-:Y:S02]  /*d850*/  VIADD R23, R23, 0x80 ;  /* 0x0000008017177836 */ /* 0x000fe40000000000 */
[----:B------:R-:W-:Y:S02]  /*d860*/  IMAD.IADD R5, R5, 0x1, R7 ;  /* 0x0000000105057824 */ /* 0x000fe400078e0207 */
[----:B------:R-:W-:Y:S02]  /*d870*/  IMAD R7, R9, UR7, R0 ;  /* 0x0000000709077c24 */ /* 0x000fe4000f8e0200 */
[----:B------:R-:W-:Y:S01]  /*d880*/  @P0 IMAD.HI.U32 R0, R23, UR8, RZ ;  /* 0x0000000817000c27 */ /* 0x000fe2000f8e00ff */
[----:B------:R-:W-:-:S03]  /*d890*/  @UP0 ULDC UR8, c[0x0][0x450] ;  /* 0x0001140000080ab9 */ /* 0x000fc60000000800 */
[----:B------:R-:W-:-:S04]  /*d8a0*/  IMAD.WIDE.U32 R4, R9, UR6, R4 ;  /* 0x0000000609047c25 */ /* 0x000fc8000f8e0004 */
[----:B------:R-:W-:Y:S01]  /*d8b0*/  IMAD.MOV.U32 R9, RZ, RZ, R23 ;  /* 0x000000ffff097224 */ /* 0x000fe200078e0017 */
[----:B------:R-:W-:Y:S01]  /*d8c0*/  @P1 SHF.R.U32.HI R9, RZ, UR8, R0 ;  /* 0x00000008ff091c19 */ /* 0x000fe20008011600 */
[----:B------:R-:W-:Y:S02]  /*d8d0*/  ULDC.64 UR8, c[0x0][0x280] ;  /* 0x0000a00000087ab9 */ /* 0x000fe40000000a00 */
[----:B------:R-:W-:Y:S02]  /*d8e0*/  IADD3 R0, P0, R4, UR8, RZ ;  /* 0x0000000804007c10 */ /* 0x000fe4000ff1e0ff */
[----:B------:R-:W-:Y:S02]  /*d8f0*/  IMAD.WIDE.U32 R2, R9, UR4, R2 ;  /* 0x0000000409027c25 */ /* 0x000fe4000f8e0002 */
[----:B------:R-:W-:Y:S02]  /*d900*/  IADD3.X R4, R5, UR9, R7, P0, !PT ;  /* 0x0000000905047c10 */ /* 0x000fe400087fe407 */
[--C-:B------:R-:W-:Y:S01]  /*d910*/  SHF.R.S32.HI R5, RZ, 0x1f, R9.reuse ;  /* 0x0000001fff057819 */ /* 0x100fe20000011409 */
[----:B------:R-:W-:-:S04]  /*d920*/  IMAD.MOV R7, RZ, RZ, -R9 ;  /* 0x000000ffff077224 */ /* 0x000fc800078e0a09 */
[----:B------:R-:W-:Y:S01]  /*d930*/  IMAD R8, R5, UR4, RZ ;  /* 0x0000000405087c24 */ /* 0x000fe2000f8e02ff */
[----:B------:R-:W-:Y:S01]  /*d940*/  ULDC UR4, c[0x0][0x2b8] ;  /* 0x0000ae0000047ab9 */ /* 0x000fe20000000800 */
[----:B------:R-:W-:Y:S02]  /*d950*/  IMAD R23, R6, R7, R23 ;  /* 0x0000000706177224 */ /* 0x000fe400078e0217 */
[----:B------:R-:W-:-:S04]  /*d960*/  IMAD R5, R9, UR5, R8 ;  /* 0x0000000509057c24 */ /* 0x000fc8000f8e0208 */
[----:B------:R-:W-:Y:S01]  /*d970*/  IMAD.IADD R3, R3, 0x1, R5 ;  /* 0x0000000103037824 */ /* 0x000fe200078e0205 */
[----:B------:R-:W-:Y:S01]  /*d980*/  SHF.R.S32.HI R5, RZ, 0x1f, R23 ;  /* 0x0000001fff057819 */ /* 0x000fe20000011417 */
[----:B------:R-:W-:-:S04]  /*d990*/  IMAD.WIDE.U32 R2, R23, UR6, R2 ;  /* 0x0000000617027c25 */ /* 0x000fc8000f8e0002 */
[----:B------:R-:W-:Y:S01]  /*d9a0*/  IMAD R8, R5, UR6, RZ ;  /* 0x0000000605087c24 */ /* 0x000fe2000f8e02ff */
[----:B------:R-:W-:-:S03]  /*d9b0*/  IADD3 R5, P0, R2, UR8, RZ ;  /* 0x0000000802057c10 */ /* 0x000fc6000ff1e0ff */
[----:B------:R-:W-:-:S05]  /*d9c0*/  IMAD R23, R23, UR7, R8 ;  /* 0x0000000717177c24 */ /* 0x000fca000f8e0208 */
[----:B------:R-:W-:Y:S02]  /*d9d0*/  IADD3.X R8, R3, UR9, R23, P0, !PT ;  /* 0x0000000903087c10 */ /* 0x000fe400087fe417 */
[----:B------:R-:W-:Y:S01]  /*d9e0*/  ISETP.GE.AND P0, PT, R18, UR4, PT ;  /* 0x0000000412007c0c */ /* 0x000fe2000bf06270 */
[----:B------:R-:W-:-:S03]  /*d9f0*/  UMOV UR4, 0xffffffff ;  /* 0xffffffff00047882 */ /* 0x000fc60000000000 */
[----:B------:R-:W-:Y:S09]  /*da00*/  BRA.DIV UR4, `(.L_x_1929) ;  /* 0x0000003204587947 */ /* 0x000ff2000b800000 */
[----:B-1----:R-:W0:Y:S01]  /*da10*/  SHFL.IDX PT, R14, R0, RZ, 0x1c1f ;  /* 0x001c1fff000e7589 */ /* 0x002e2200000e0000 */
[----:B------:R-:W-:Y:S01]  /*da20*/  IMAD.U32 R7, RZ, RZ, UR46 ;  /* 0x0000002eff077e24 */ /* 0x000fe2000f8e00ff */
[----:B------:R-:W-:Y:S02]  /*da30*/  ULDC UR4, c[0x0][0x288] ;  /* 0x0000a20000047ab9 */ /* 0x000fe40000000800 */
[----:B------:R-:W1:Y:S01]  /*da40*/  SHFL.IDX PT, R2, R4, RZ, 0x1c1f ;  /* 0x001c1fff04027589 */ /* 0x000e6200000e0000 */
[----:B------:R-:W-:Y:S02]  /*da50*/  IMAD R6, R6, UR4, RZ ;  /* 0x0000000406067c24 */ /* 0x000fe4000f8e02ff */
[----:B------:R-:W-:Y:S01]  /*da60*/  IMAD R7, R7, 0xc0, R24 ;  /* 0x000000c007077824 */ /* 0x000fe200078e0218 */
[----:B------:R-:W2:Y:S03]  /*da70*/  SHFL.IDX PT, R11, R0, 0x1, 0x1c1f ;  /* 0x003c1f00000b7f89 */ /* 0x000ea600000e0000 */
[C---:B------:R-:W-:Y:S01]  /*da80*/  VIADD R13, R7.reuse, 0x20 ;  /* 0x00000020070d7836 */ /* 0x040fe20000000000 */
[----:B------:R-:W-:Y:S01]  /*da90*/  ISETP.GE.AND P2, PT, R7, R6, PT ;  /* 0x000000060700720c */ /* 0x000fe20003f46270 */
[----:B------:R-:W3:Y:S04]  /*daa0*/  SHFL.IDX PT, R9, R4, 0x1, 0x1c1f ;  /* 0x003c1f0004097f89 */ /* 0x000ee800000e0000 */
[----:B------:R-:W4:Y:S04]  /*dab0*/  SHFL.IDX PT, R12, R0, 0x2, 0x1c1f ;  /* 0x005c1f00000c7f89 */ /* 0x000f2800000e0000 */
[----:B------:R-:W5:Y:S04]  /*dac0*/  SHFL.IDX PT, R10, R4, 0x2, 0x1c1f ;  /* 0x005c1f00040a7f89 */ /* 0x000f6800000e0000 */
        /* <DEDUP_REMOVED lines=8> */
[----:B------:R-:W-:-:S04]  /*db50*/  VIADD R11, R7, 0x40 ;  /* 0x00000040070b7836 */ /* 0x000fc80000000000 */
[----:B---3--:R-:W-:Y:S01]  /*db60*/  @!P1 IMAD.X R3, RZ, RZ, R9, P2 ;  /* 0x000000ffff039224 */ /* 0x008fe200010e0609 */
[----:B------:R-:W-:Y:S01]  /*db70*/  ISETP.GE.AND P2, PT, R11, R6, PT ;  /* 0x000000060b00720c */ /* 0x000fe20003f46270 */
[C---:B------:R-:W-:Y:S02]  /*db80*/  VIADD R9, R7.reuse, 0x60 ;  /* 0x0000006007097836 */ /* 0x040fe40000000000 */
[----:B------:R-:W-:Y:S01]  /*db90*/  VIADD R11, R7, 0x80 ;  /* 0x00000080070b7836 */ /* 0x000fe20000000000 */
[----:B------:R4:W-:Y:S09]  /*dba0*/  @!P1 LDGSTS.E.BYPASS.LTC128B.128 [R27+0xaa00], desc[UR50][R2.64], !P0 ;  /* 0x0aa00000021b9fae */ /* 0x0009f2000c101d72 */
        /* <DEDUP_REMOVED lines=14> */
[----:B-----5:R-:W-:Y:S02]  /*dc90*/  @!P2 IMAD.MOV.U32 R2, RZ, RZ, R10 ;  /* 0x000000ffff02a224 */ /* 0x020fe400078e000a */
[----:B------:R-:W-:-:S05]  /*dca0*/  @!P2 IMAD.MOV.U32 R3, RZ, RZ, R9 ;  /* 0x000000ffff03a224 */ /* 0x000fca00078e0009 */
[----:B---34-:R0:W-:Y:S02]  /*dcb0*/  @!P2 LDGSTS.E.BYPASS.LTC128B.128 [R27+0xc200], desc[UR50][R2.64], !P0 ;  /* 0x0c200000021bafae */ /* 0x0181e4000c101d72 */
.L_x_2008:
        /* <DEDUP_REMOVED lines=17> */
.L_x_2009:
[----:B------:R-:W-:-:S04]  /*ddd0*/  UIADD3 UR4, UR49, -0x2, URZ ;  /* 0xfffffffe31047890 */ /* 0x000fc8000fffe03f */
[----:B------:R-:W-:-:S06]  /*dde0*/  UISETP.GE.AND UP0, UPT, UR4, UR48, UPT ;  /* 0x000000300400728c */ /* 0x000fcc000bf06270 */
[----:B------:R-:W-:-:S13]  /*ddf0*/  PLOP3.LUT P0, PT, PT, PT, UP0, 0x80, 0x0 ;  /* 0x000000000000781c */ /* 0x000fda0003f0f008 */
[----:B------:R-:W-:Y:S05]  /*de00*/  @!P0 BRA `(.L_x_1931) ;  /* 0x0000001400108947 */ /* 0x000fea0003800000 */
[----:B------:R-:W-:Y:S01]  /*de10*/  UIADD3 UR4, UR42, 0x1, URZ ;  /* 0x000000012a047890 */ /* 0x000fe2000fffe03f */
[----:B0-----:R-:W-:Y:S01]  /*de20*/  LOP3.LUT R0, RZ, UR41, RZ, 0x33, !PT ;  /* 0x00000029ff007c12 */ /* 0x001fe2000f8e33ff */
[----:B------:R-:W-:Y:S01]  /*de30*/  ULOP3.LUT UR5, URZ, UR43, URZ, 0x33, !UPT ;  /* 0x0000002b3f057292 */ /* 0x000fe2000f8e333f */
[----:B------:R-:W-:Y:S01]  /*de40*/  IADD3 R28, R28, R16, R24 ;  /* 0x000000101c1c7210 */ /* 0x000fe20007ffe018 */
[----:B------:R-:W-:Y:S01]  /*de50*/  UIMAD UR4, UR4, UR38, URZ ;  /* 0x00000026040472a4 */ /* 0x000fe2000f8e023f */
[----:B------:R-:W-:Y:S02]  /*de60*/  IMAD.MOV.U32 R21, RZ, RZ, 0x1 ;  /* 0x00000001ff157424 */ /* 0x000fe400078e00ff */
[----:B------:R-:W-:Y:S02]  /*de70*/  IMAD.MOV.U32 R20, RZ, RZ, RZ ;  /* 0x000000ffff147224 */ /* 0x000fe400078e00ff */
[----:B------:R-:W-:Y:S01]  /*de80*/  VIADD R28, R28, 0xfffffe20 ;  /* 0xfffffe201c1c7836 */ /* 0x000fe20000000000 */
[----:B------:R-:W-:-:S04]  /*de90*/  LOP3.LUT R3, RZ, UR4, RZ, 0x33, !PT ;  /* 0x00000004ff037c12 */ /* 0x000fc8000f8e33ff */
[----:B------:R-:W-:-:S04]  /*dea0*/  VIMNMX3 R3, R0, UR5, R3, !PT ;  /* 0x0000000500037c0f */ /* 0x000fc8000f800103 */
[C---:B------:R-:W-:Y:S01]  /*deb0*/  IADD3 R2, -R3.reuse, -0x2, RZ ;  /* 0xfffffffe03027810 */ /* 0x040fe20007ffe1ff */
[----:B------:R-:W-:-:S04]  /*dec0*/  IMAD R0, R3, -0xa0, R28 ;  /* 0xffffff6003007824 */ /* 0x000fc800078e021c */
[----:B------:R0:W-:Y:S03]  /*ded0*/  STL [R1], R2 ;  /* 0x0000000201007387 */ /* 0x0001e60000100800 */
.L_x_1946:
        /* <DEDUP_REMOVED lines=49> */
.L_x_1932:
[----:B------:R-:W-:Y:S02]  /*e1f0*/  LEA R5, R4, UR44, 0x3 ;  /* 0x0000002c04057c11 */ /* 0x000fe4000f8e18ff */
[----:B------:R-:W-:-:S04]  /*e200*/  SHF.L.U32 R26, R28, 0x1f, RZ ;  /* 0x0000001f1c1a7819 */ /* 0x000fc800000006ff */
[----:B------:R-:W0:Y:S02]  /*e210*/  SYNCS.PHASECHK.TRANS64.TRYWAIT P1, [R5+URZ+0x12480], R26 ;  /* 0x0124801a050075a7 */ /* 0x000e24000802017f */
[----:B0-----:R-:W-:Y:S05]  /*e220*/  @!P1 BRA `(.L_x_1933) ;  /* 0x00000030002c9947 */ /* 0x001fea0003800000 */
.L_x_2010:
        /* <DEDUP_REMOVED lines=74> */
.L_x_2022:
        /* <DEDUP_REMOVED lines=19> */
.L_x_1935:
[----:B------:R2:W-:Y:S01]  /*e800*/  SYNCS.ARRIVE.TRANS64.A1T0 RZ, [R5+URZ+0x12470], RZ ;  /* 0x012470ff05ff79a7 */ /* 0x0005e2000810003f */
[----:B------:R-:W-:Y:S05]  /*e810*/  @!P2 BRA `(.L_x_1936) ;  /* 0x000000000004a947 */ /* 0x000fea0003800000 */
[----:B------:R-:W-:Y:S01]  /*e820*/  BPT.TRAP 0x1 ;  /* 0x000000040000795c */ /* 0x000fe20000300000 */
.L_x_1936:
[----:B------:R-:W3:Y:S02]  /*e830*/  SYNCS.PHASECHK.TRANS64.TRYWAIT P1, [R5+URZ+0x12440], R26 ;  /* 0x0124401a050075a7 */ /* 0x000ee4000802017f */
[----:B---3--:R-:W-:Y:S05]  /*e840*/  @!P1 BRA `(.L_x_1937) ;  /* 0x0000003000449947 */ /* 0x008fea0003800000 */
.L_x_2023:
        /* <DEDUP_REMOVED lines=64> */
.L_x_2035:
        /* <DEDUP_REMOVED lines=16> */
.L_x_1939:
[----:B------:R-:W-:Y:S01]  /*ed50*/  IMAD.U32 R2, RZ, RZ, UR40 ;  /* 0x00000028ff027e24 */ /* 0x000fe2000f8e00ff */
[----:B------:R0:W-:Y:S04]  /*ed60*/  SYNCS.ARRIVE.TRANS64.A1T0 RZ, [R5+URZ+0x12430], RZ ;  /* 0x012430ff05ff79a7 */ /* 0x0001e8000810003f */
[----:B------:R-:W-:-:S04]  /*ed70*/  LOP3.LUT R2, R2, 0x1, RZ, 0xfc, !PT ;  /* 0x0000000102027812 */ /* 0x000fc800078efcff */
[----:B------:R-:W-:-:S13]  /*ed80*/  ISETP.NE.AND P1, PT, R2, 0x3, PT ;  /* 0x000000030200780c */ /* 0x000fda0003f25270 */
[----:B0-----:R-:W-:Y:S05]  /*ed90*/  @!P1 BRA `(.L_x_1940) ;  /* 0x0000000000049947 */ /* 0x001fea0003800000 */
[----:B------:R-:W-:Y:S01]  /*eda0*/  BPT.TRAP 0x1 ;  /* 0x000000040000795c */ /* 0x000fe20000300000 */
.L_x_1940:
[----:B------:R-:W-:Y:S02]  /*edb0*/  LOP3.LUT R2, R21, 0x1, RZ, 0x3c, !PT ;  /* 0x0000000115027812 */ /* 0x000fe400078e3cff */
[----:B------:R-:W-:Y:S02]  /*edc0*/  LEA R3, R20, UR44, 0x3 ;  /* 0x0000002c14037c11 */ /* 0x000fe4000f8e18ff */
[----:B------:R-:W-:-:S04]  /*edd0*/  SHF.L.U32 R2, R2, 0x1f, RZ ;  /* 0x0000001f02027819 */ /* 0x000fc800000006ff */
[----:B------:R-:W0:Y:S02]  /*ede0*/  SYNCS.PHASECHK.TRANS64.TRYWAIT P2, [R3+URZ+0x12470], R2 ;  /* 0x01247002030075a7 */ /* 0x000e24000804017f */
[----:B0-----:R-:W-:Y:S05]  /*edf0*/  @!P2 BRA `(.L_x_1941) ;  /* 0x000000300048a947 */ /* 0x001fea0003800000 */
.L_x_2036:
[----:B------:R-:W-:-:S06]  /*ee00*/  ULOP3.LUT UR4, UR40, 0x2, URZ, 0xfc, !UPT ;  /* 0x0000000228047892 */ /* 0x000fcc000f8efc3f */
[----:B--23--:R-:W-:-:S05]  /*ee10*/  IMAD.U32 R5, RZ, RZ, UR4 ;  /* 0x00000004ff057e24 */ /* 0x00cfca000f8e00ff */
[----:B------:R-:W-:-:S13]  /*ee20*/  ISETP.NE.AND P2, PT, R5, 0x3, PT ;  /* 0x000000030500780c */ /* 0x000fda0003f45270 */
[----:B------:R-:W-:Y:S05]  /*ee30*/  @!P2 BRA `(.L_x_1942) ;  /* 0x000000000004a947 */ /* 0x000fea0003800000 */
[----:B------:R-:W-:Y:S01]  /*ee40*/  BPT.TRAP 0x1 ;  /* 0x000000040000795c */ /* 0x000fe20000300000 */
.L_x_1942:
[----:B0-----:R-:W-:Y:S01]  /*ee50*/  SHF.L.U32 R2, R21, 0x1f, RZ ;  /* 0x0000001f15027819 */ /* 0x001fe200000006ff */
[----:B------:R-:W-:-:S03]  /*ee60*/  IMAD R5, R20, 0x2800, RZ ;  /* 0x0000280014057824 */ /* 0x000fc600078e02ff */
[----:B------:R-:W0:Y:S02]  /*ee70*/  SYNCS.PHASECHK.TRANS64.TRYWAIT P2, [R3+URZ+0x12460], R2 ;  /* 0x01246002030075a7 */ /* 0x000e24000804017f */
[----:B0-----:R-:W-:Y:S05]  /*ee80*/  @!P2 BRA `(.L_x_1943) ;  /* 0x000000300038a947 */ /* 0x001fea0003800000 */
.L_x_2037:
        /* <DEDUP_REMOVED lines=47> */
.L_x_1944:
[----:B-1----:R1:W-:Y:S01]  /*f180*/  SYNCS.ARRIVE.TRANS64.A1T0 RZ, [R3+URZ+0x12450], RZ ;  /* 0x012450ff03ff79a7 */ /* 0x0023e2000810003f */
[----:B------:R-:W-:Y:S06]  /*f190*/  BAR.SYNC.DEFER_BLOCKING 0x2, 0x80 ;  /* 0x0082000000007b1d */ /* 0x000fec0000010000 */
[----:B------:R-:W-:Y:S05]  /*f1a0*/  @!P1 BRA `(.L_x_1945) ;  /* 0x0000000000049947 */ /* 0x000fea0003800000 */
[----:B------:R-:W-:Y:S01]  /*f1b0*/  BPT.TRAP 0x1 ;  /* 0x000000040000795c */ /* 0x000fe20000300000 */
.L_x_1945:
        /* <DEDUP_REMOVED lines=9> */
.L_x_1931:
[----:B------:R-:W-:Y:S02]  /*f250*/  IMAD.MOV.U32 R4, RZ, RZ, RZ ;  /* 0x000000ffff047224 */ /* 0x000fe400078e00ff */
[----:B------:R-:W-:-:S07]  /*f260*/  IMAD.MOV.U32 R28, RZ, RZ, 0x1 ;  /* 0x00000001ff1c7424 */ /* 0x000fce00078e00ff */
.L_x_1947:
[----:B------:R-:W-:-:S06]  /*f270*/  ULOP3.LUT UR4, UR40, 0x1, URZ, 0xfc, !UPT ;  /* 0x0000000128047892 */ /* 0x000fcc000f8efc3f */
[----:B0-----:R-:W-:-:S05]  /*f280*/  IMAD.U32 R0, RZ, RZ, UR4 ;  /* 0x00000004ff007e24 */ /* 0x001fca000f8e00ff */
[----:B------:R-:W-:-:S13]  /*f290*/  ISETP.NE.AND P1, PT, R0, 0x3, PT ;  /* 0x000000030000780c */ /* 0x000fda0003f25270 */
[----:B------:R-:W-:Y:S05]  /*f2a0*/  @!P1 BRA `(.L_x_1948) ;  /* 0x0000000000049947 */ /* 0x000fea0003800000 */
[----:B------:R-:W-:Y:S01]  /*f2b0*/  BPT.TRAP 0x1 ;  /* 0x000000040000795c */ /* 0x000fe20000300000 */
.L_x_1948:
[----:B-1----:R-:W-:Y:S01]  /*f2c0*/  LOP3.LUT R3, R28, 0x1, RZ, 0x3c, !PT ;  /* 0x000000011c037812 */ /* 0x002fe200078e3cff */
[----:B------:R-:W-:Y:S01]  /*f2d0*/  BSSY B0, `(.L_x_1949) ;  /* 0x0000005000007945 */ /* 0x000fe20003800000 */
[----:B------:R-:W-:Y:S02]  /*f2e0*/  LEA R2, R4, UR44, 0x3 ;  /* 0x0000002c04027c11 */ /* 0x000fe4000f8e18ff */
[----:B------:R-:W-:-:S04]  /*f2f0*/  SHF.L.U32 R3, R3, 0x1f, RZ ;  /* 0x0000001f03037819 */ /* 0x000fc800000006ff */
[----:B------:R-:W0:Y:S02]  /*f300*/  SYNCS.PHASECHK.TRANS64.TRYWAIT P0, [R2+URZ+0x12470], R3 ;  /* 0x01247003020075a7 */ /* 0x000e24000800017f */
[----:B0-----:R-:W-:Y:S05]  /*f310*/  @!P0 BRA `(.L_x_1950) ;  /* 0x0000002c00288947 */ /* 0x001fea0003800000 */
.L_x_2038:
[----:B------:R-:W-:Y:S05]  /*f320*/  BSYNC B0 ;  /* 0x0000000000007941 */ /* 0x000fea0003800000 */
.L_x_1949:
[----:B------:R-:W-:-:S06]  /*f330*/  ULOP3.LUT UR4, UR40, 0x2, URZ, 0xfc, !UPT ;  /* 0x0000000228047892 */ /* 0x000fcc000f8efc3f */
[----:B------:R-:W-:-:S05]  /*f340*/  IMAD.U32 R0, RZ, RZ, UR4 ;  /* 0x00000004ff007e24 */ /* 0x000fca000f8e00ff */
[----:B------:R-:W-:-:S13]  /*f350*/  ISETP.NE.AND P0, PT, R0, 0x3, PT ;  /* 0x000000030000780c */ /* 0x000fda0003f05270 */
[----:B------:R-:W-:Y:S05]  /*f360*/  @!P0 BRA `(.L_x_1951) ;  /* 0x0000000000048947 */ /* 0x000fea0003800000 */
[----:B------:R-:W-:Y:S01]  /*f370*/  BPT.TRAP 0x1 ;  /* 0x000000040000795c */ /* 0x000fe20000300000 */
.L_x_1951:
[----:B------:R-:W2:Y:S01]  /*f380*/  LDL.LU R0, [R1+0x18] ;  /* 0x0000180001007983 */ /* 0x000ea20000300800 */
[----:B------:R-:W-:Y:S01]  /*f390*/  SHF.L.U32 R5, R28, 0x1f, RZ ;  /* 0x0000001f1c057819 */ /* 0x000fe200000006ff */
[----:B0-----:R-:W-:-:S03]  /*f3a0*/  IMAD R3, R4, 0x2800, RZ ;  /* 0x0000280004037824 */ /* 0x001fc600078e02ff */
[----:B------:R-:W0:Y:S02]  /*f3b0*/  SYNCS.PHASECHK.TRANS64.TRYWAIT P0, [R2+URZ+0x12460], R5 ;  /* 0x01246005020075a7 */ /* 0x000e24000800017f */
[----:B--2---:R-:W-:Y:S01]  /*f3c0*/  LOP3.LUT R0, R3, R0, RZ, 0xfc, !PT ;  /* 0x0000000003007212 */ /* 0x004fe200078efcff */
[----:B0-----:R-:W-:Y:S06]  /*f3d0*/  @!P0 BRA `(.L_x_1952) ;  /* 0x0000002c000c8947 */ /* 0x001fec0003800000 */
.L_x_2039:
        /* <DEDUP_REMOVED lines=45> */
.L_x_1953:
[----:B-1----:R1:W-:Y:S01]  /*f6b0*/  SYNCS.ARRIVE.TRANS64.A1T0 RZ, [R2+URZ+0x12450], RZ ;  /* 0x012450ff02ff79a7 */ /* 0x0023e2000810003f */
[----:B------:R-:W-:Y:S06]  /*f6c0*/  BAR.SYNC.DEFER_BLOCKING 0x2, 0x80 ;  /* 0x0082000000007b1d */ /* 0x000fec0000010000 */
[----:B------:R-:W-:Y:S05]  /*f6d0*/  @!P1 BRA `(.L_x_1954) ;  /* 0x0000000000049947 */ /* 0x000fea0003800000 */
[----:B------:R-:W-:Y:S01]  /*f6e0*/  BPT.TRAP 0x1 ;  /* 0x000000040000795c */ /* 0x000fe20000300000 */
.L_x_1954:
        /* <DEDUP_REMOVED lines=10> */
.L_x_1911:
[----:B------:R-:W0:Y:S01]  /*f790*/  S2R R4, SR_CgaCtaId ;  /* 0x0000000000047919 */ /* 0x000e220000008800 */
[----:B------:R-:W-:Y:S02]  /*f7a0*/  MOV R3, 0x400 ;  /* 0x0000040000037802 */ /* 0x000fe40000000f00 */
[----:B------:R-:W-:Y:S02]  /*f7b0*/  SHF.L.U32 R2, R2, 0x1f, RZ ;  /* 0x0000001f02027819 */ /* 0x000fe400000006ff */
[----:B0-----:R-:W-:-:S04]  /*f7c0*/  LEA R7, R4, R3, 0x18 ;  /* 0x0000000304077211 */ /* 0x001fc800078ec0ff */
[----:B------:R-:W0:Y:S02]  /*f7d0*/  SYNCS.PHASECHK.TRANS64.TRYWAIT P0, [R7+URZ+0x12420], R2 ;  /* 0x01242002070075a7 */ /* 0x000e24000800017f */
[----:B0-----:R-:W-:Y:S05]  /*f7e0*/  @!P0 BRA `(.L_x_1955) ;  /* 0x00000028001c8947 */ /* 0x001fea0003800000 */
.L_x_2040:
        /* <DEDUP_REMOVED lines=13> */
.L_x_1956:
[----:B------:R-:W-:Y:S01]  /*f8c0*/  IMAD R5, R0, 0x8, R7 ;  /* 0x0000000800057824 */ /* 0x000fe200078e0207 */
[----:B------:R-:W-:Y:S01]  /*f8d0*/  SHF.L.U32 R2, R28, 0x1f, RZ ;  /* 0x0000001f1c027819 */ /* 0x000fe200000006ff */
[----:B------:R-:W-:-:S03]  /*f8e0*/  VIADD R0, R0, 0x1 ;  /* 0x0000000100007836 */ /* 0x000fc60000000000 */
[----:B------:R-:W0:Y:S02]  /*f8f0*/  SYNCS.PHASECHK.TRANS64.TRYWAIT P1, [R5+URZ+0x12440], R2 ;  /* 0x01244002050075a7 */ /* 0x000e24000802017f */
[----:B------:R-:W-:-:S04]  /*f900*/  ISETP.NE.AND P2, PT, R0, 0x2, PT ;  /* 0x000000020000780c */ /* 0x000fc80003f45270 */
[----:B------:R-:W-:Y:S01]  /*f910*/  SEL R3, RZ, 0x1, P2 ;  /* 0x00000001ff037807 */ /* 0x000fe20001000000 */
[----:B0-----:R-:W-:Y:S08]  /*f920*/  @!P1 BRA `(.L_x_1957) ;  /* 0x0000002400e09947 */ /* 0x001ff00003800000 */
.L_x_2041:
[----:B------:R-:W-:Y:S02]  /*f930*/  SEL R0, R0, RZ, P2 ;  /* 0x000000ff00007207 */ /* 0x000fe40001000000 */
[----:B------:R-:W-:Y:S01]  /*f940*/  LOP3.LUT R3, R28, R3, RZ, 0x3c, !PT ;  /* 0x000000031c037212 */ /* 0x000fe200078e3cff */
[----:B------:R-:W-:Y:S06]  /*f950*/  @!P0 BRA `(.L_x_1958) ;  /* 0x0000000000048947 */ /* 0x000fec0003800000 */
[----:B------:R-:W-:Y:S01]  /*f960*/  BPT.TRAP 0x1 ;  /* 0x000000040000795c */ /* 0x000fe20000300000 */
.L_x_1958:
[----:B------:R-:W-:Y:S01]  /*f970*/  IMAD R7, R0, 0x8, R7 ;  /* 0x0000000800077824 */ /* 0x000fe200078e0207 */
[----:B------:R-:W-:-:S04]  /*f980*/  SHF.L.U32 R0, R3, 0x1f, RZ ;  /* 0x0000001f03007819 */ /* 0x000fc800000006ff */
[----:B------:R-:W1:Y:S02]  /*f990*/  SYNCS.PHASECHK.TRANS64.TRYWAIT P1, [R7+URZ+0x12440], R0 ;  /* 0x01244000070075a7 */ /* 0x000e64000802017f */
[----:B-1----:R-:W-:Y:S05]  /*f9a0*/  @!P1 BRA `(.L_x_1959) ;  /* 0x0000002400d49947 */ /* 0x002fea0003800000 */
.L_x_2042:
[----:B------:R-:W-:Y:S05]  /*f9b0*/  @!P0 BRA `(.L_x_1960) ;  /* 0x0000000000048947 */ /* 0x000fea0003800000 */
[----:B------:R-:W-:Y:S01]  /*f9c0*/  BPT.TRAP 0x1 ;  /* 0x000000040000795c */ /* 0x000fe20000300000 */
.L_x_1960:
[----:B------:R-:W2:Y:S02]  /*f9d0*/  SYNCS.PHASECHK.TRANS64.TRYWAIT P1, [R5+URZ+0x12460], R2 ;  /* 0x01246002050075a7 */ /* 0x000ea4000802017f */
[----:B--2---:R-:W-:Y:S05]  /*f9e0*/  @!P1 BRA `(.L_x_1961) ;  /* 0x0000002400d89947 */ /* 0x004fea0003800000 */
.L_x_2043:
[----:B------:R-:W-:Y:S05]  /*f9f0*/  @!P0 BRA `(.L_x_1962) ;  /* 0x0000000000048947 */ /* 0x000fea0003800000 */
[----:B------:R-:W-:Y:S01]  /*fa00*/  BPT.TRAP 0x1 ;  /* 0x000000040000795c */ /* 0x000fe20000300000 */
.L_x_1962:
[----:B------:R-:W3:Y:S02]  /*fa10*/  SYNCS.PHASECHK.TRANS64.TRYWAIT P1, [R7+URZ+0x12460], R0 ;  /* 0x01246000070075a7 */ /* 0x000ee4000802017f */
[----:B---3--:R-:W-:Y:S05]  /*fa20*/  @!P1 BRA `(.L_x_1963) ;  /* 0x0000002400dc9947 */ /* 0x008fea0003800000 */
.L_x_2044:
[----:B------:R-:W-:Y:S05]  /*fa30*/  @!P0 BRA `(.L_x_1964) ;  /* 0x0000000000048947 */ /* 0x000fea0003800000 */
[----:B------:R-:W-:Y:S01]  /*fa40*/  BPT.TRAP 0x1 ;  /* 0x000000040000795c */ /* 0x000fe20000300000 */
.L_x_1964:
[----:B------:R-:W4:Y:S02]  /*fa50*/  SYNCS.PHASECHK.TRANS64.TRYWAIT P1, [R5+URZ+0x12480], R2 ;  /* 0x01248002050075a7 */ /* 0x000f24000802017f */
[----:B----4-:R-:W-:Y:S05]  /*fa60*/  @!P1 BRA `(.L_x_1965) ;  /* 0x0000002400e09947 */ /* 0x010fea0003800000 */
.L_x_2045:
[----:B------:R-:W-:Y:S05]  /*fa70*/  @!P0 BRA `(.L_x_1966) ;  /* 0x0000000000048947 */ /* 0x000fea0003800000 */
[----:B------:R-:W-:Y:S01]  /*fa80*/  BPT.TRAP 0x1 ;  /* 0x000000040000795c */ /* 0x000fe20000300000 */
.L_x_1966:
[----:B------:R0:W0:Y:S02]  /*fa90*/  SYNCS.PHASECHK.TRANS64.TRYWAIT P0, [R7+URZ+0x12480], R0 ;  /* 0x01248000070075a7 */ /* 0x000024000800017f */
[----:B0-----:R-:W-:Y:S05]  /*faa0*/  @!P0 NANOSLEEP.SYNCS 0x989680 ;  /* 0x009896800000895d */ /* 0x001fea0003900000 */
[----:B------:R-:W0:Y:S02]  /*fab0*/  @!P0 SYNCS.PHASECHK.TRANS64 P0, [R7+URZ+0x12480], R0 ;  /* 0x01248000070085a7 */ /* 0x000e24000800007f */
[----:B0-----:R-:W-:Y:S05]  /*fac0*/  @!P0 BRA `(.L_x_1966) ;  /* 0xfffffffc00f08947 */ /* 0x001fea000383ffff */
.L_x_1867:
[----:B------:R-:W-:Y:S05]  /*fad0*/  BSYNC B6 ;  /* 0x0000000000067941 */ /* 0x000fea0003800000 */
.L_x_1864:
[----:B------:R-:W-:Y:S05]  /*fae0*/  EXIT ;  /* 0x000000000000794d */ /* 0x000fea0003800000 */
.L_x_1871:
[----:B0-----:R-:W-:-:S04]  /*faf0*/  IMAD.U32 R3, RZ, RZ, UR47 ;  /* 0x0000002fff037e24 */ /* 0x001fc8000f8e00ff */
[----:B------:R0:W1:Y:S03]  /*fb00*/  SYNCS.PHASECHK.TRANS64.TRYWAIT P0, [R3+URZ+0x12400], R0 ;  /* 0x01240000030075a7 */ /* 0x000066000800017f */
[----:B-1----:R-:W-:Y:S05]  /*fb10*/  @!P0 NANOSLEEP.SYNCS 0x989680 ;  /* 0x009896800000895d */ /* 0x002fea0003900000 */
[----:B------:R-:W1:Y:S02]  /*fb20*/  @!P0 SYNCS.PHASECHK.TRANS64 P0, [R3+URZ+0x12400], R0 ;  /* 0x01240000030085a7 */ /* 0x000e64000800007f */
[----:B-1----:R-:W-:Y:S05]  /*fb30*/  @!P0 BRA `(.L_x_1871) ;  /* 0xfffffffc00ec8947 */ /* 0x002fea000383ffff */
[----:B------:R-:W-:Y:S05]  /*fb40*/  BRA `(.L_x_1967) ;  /* 0xffffff18008c7947 */ /* 0x000fea000383ffff */
.L_x_1875:
[----:B0-----:R-:W-:-:S04]  /*fb50*/  IMAD.U32 R3, RZ, RZ, UR47 ;  /* 0x0000002fff037e24 */ /* 0x001fc8000f8e00ff */
[----:B------:R0:W2:Y:S03]  /*fb60*/  SYNCS.PHASECHK.TRANS64.TRYWAIT P1, [R3+URZ+0x12430], R0 ;  /* 0x01243000030075a7 */ /* 0x0000a6000802017f */
[----:B--2---:R-:W-:Y:S05]  /*fb70*/  @!P1 NANOSLEEP.SYNCS 0x989680 ;  /* 0x009896800000995d */ /* 0x004fea0003900000 */
[----:B------:R-:W2:Y:S02]  /*fb80*/  @!P1 SYNCS.PHASECHK.TRANS64 P1, [R3+URZ+0x12430], R0 ;  /* 0x01243000030095a7 */ /* 0x000ea4000802007f */
[----:B--2---:R-:W-:Y:S05]  /*fb90*/  @!P1 BRA `(.L_x_1875) ;  /* 0xfffffffc00ec9947 */ /* 0x004fea000383ffff */
[----:B------:R-:W-:Y:S05]  /*fba0*/  BRA `(.L_x_1874) ;  /* 0xffffff1800a07947 */ /* 0x000fea000383ffff */
.L_x_1881:
[----:B-1----:R-:W-:-:S04]  /*fbb0*/  IMAD.U32 R8, RZ, RZ, UR18 ;  /* 0x00000012ff087e24 */ /* 0x002fc8000f8e00ff */
[----:B------:R1:W2:Y:S03]  /*fbc0*/  SYNCS.PHASECHK.TRANS64.TRYWAIT P1, [R8+URZ+0x12430], R7 ;  /* 0x01243007080075a7 */ /* 0x0002a6000802017f */
[----:B--2---:R-:W-:Y:S05]  /*fbd0*/  @!P1 NANOSLEEP.SYNCS 0x989680 ;  /* 0x009896800000995d */ /* 0x004fea0003900000 */
[----:B------:R-:W2:Y:S02]  /*fbe0*/  @!P1 SYNCS.PHASECHK.TRANS64 P1, [R8+URZ+0x12430], R7 ;  /* 0x01243007080095a7 */ /* 0x000ea4000802007f */
[----:B--2---:R-:W-:Y:S05]  /*fbf0*/  @!P1 BRA `(.L_x_1881) ;  /* 0xfffffffc00ec9947 */ /* 0x004fea000383ffff */
[----:B------:R-:W-:Y:S05]  /*fc00*/  BRA `(.L_x_1880) ;  /* 0xffffff4400cc7947 */ /* 0x000fea000383ffff */
.L_x_1885:
[----:B-1----:R-:W-:-:S04]  /*fc10*/  IMAD.U32 R8, RZ, RZ, UR13 ;  /* 0x0000000dff087e24 */ /* 0x002fc8000f8e00ff */
[----:B------:R1:W2:Y:S03]  /*fc20*/  SYNCS.PHASECHK.TRANS64.TRYWAIT P1, [R8+URZ+0x12450], R7 ;  /* 0x01245007080075a7 */ /* 0x0002a6000802017f */
[----:B--2---:R-:W-:Y:S05]  /*fc30*/  @!P1 NANOSLEEP.SYNCS 0x989680 ;  /* 0x009896800000995d */ /* 0x004fea0003900000 */
[----:B------:R-:W2:Y:S02]  /*fc40*/  @!P1 SYNCS.PHASECHK.TRANS64 P1, [R8+URZ+0x12450], R7 ;  /* 0x01245007080095a7 */ /* 0x000ea4000802007f */
[----:B--2---:R-:W-:Y:S05]  /*fc50*/  @!P1 BRA `(.L_x_1885) ;  /* 0xfffffffc00ec9947 */ /* 0x004fea000383ffff */
[----:B------:R-:W-:Y:S05]  /*fc60*/  BRA `(.L_x_1884) ;  /* 0xffffff4800d87947 */ /* 0x000fea000383ffff */
.L_x_1893:
[----:B-1----:R-:W-:-:S04]  /*fc70*/  IMAD.U32 R7, RZ, RZ, UR21 ;  /* 0x00000015ff077e24 */ /* 0x002fc8000f8e00ff */
[----:B------:R1:W2:Y:S03]  /*fc80*/  SYNCS.PHASECHK.TRANS64.TRYWAIT P1, [R7+URZ+0x12430], R0 ;  /* 0x01243000070075a7 */ /* 0x0002a6000802017f */
[----:B--2---:R-:W-:Y:S05]  /*fc90*/  @!P1 NANOSLEEP.SYNCS 0x989680 ;  /* 0x009896800000995d */ /* 0x004fea0003900000 */
[----:B------:R-:W2:Y:S02]  /*fca0*/  @!P1 SYNCS.PHASECHK.TRANS64 P1, [R7+URZ+0x12430], R0 ;  /* 0x01243000070095a7 */ /* 0x000ea4000802007f */
[----:B--2---:R-:W-:Y:S05]  /*fcb0*/  @!P1 BRA `(.L_x_1893) ;  /* 0xfffffffc00ec9947 */ /* 0x004fea000383ffff */
[----:B------:R-:W-:Y:S05]  /*fcc0*/  BRA `(.L_x_1892) ;  /* 0xffffff74002c7947 */ /* 0x000fea000383ffff */
.L_x_1897:
[----:B-1----:R-:W-:-:S04]  /*fcd0*/  IMAD.U32 R7, RZ, RZ, UR13 ;  /* 0x0000000dff077e24 */ /* 0x002fc8000f8e00ff */
[----:B------:R1:W2:Y:S03]  /*fce0*/  SYNCS.PHASECHK.TRANS64.TRYWAIT P1, [R7+URZ+0x12450], R0 ;  /* 0x01245000070075a7 */ /* 0x0002a6000802017f */
[----:B--2---:R-:W-:Y:S05]  /*fcf0*/  @!P1 NANOSLEEP.SYNCS 0x989680 ;  /* 0x009896800000995d */ /* 0x004fea0003900000 */
[----:B------:R-:W2:Y:S02]  /*fd00*/  @!P1 SYNCS.PHASECHK.TRANS64 P1, [R7+URZ+0x12450], R0 ;  /* 0x01245000070095a7 */ /* 0x000ea4000802007f */
[----:B--2---:R-:W-:Y:S05]  /*fd10*/  @!P1 BRA `(.L_x_1897) ;  /* 0xfffffffc00ec9947 */ /* 0x004fea000383ffff */
[----:B------:R-:W-:Y:S05]  /*fd20*/  BRA `(.L_x_1896) ;  /* 0xffffff7800347947 */ /* 0x000fea000383ffff */
.L_x_1904:
[----:B-1----:R-:W-:-:S04]  /*fd30*/  IMAD.U32 R6, RZ, RZ, UR16 ;  /* 0x00000010ff067e24 */ /* 0x002fc8000f8e00ff */
[----:B------:R1:W2:Y:S03]  /*fd40*/  SYNCS.PHASECHK.TRANS64.TRYWAIT P1, [R6+URZ+0x12450], R5 ;  /* 0x01245005060075a7 */ /* 0x0002a6000802017f */
[----:B--2---:R-:W-:Y:S05]  /*fd50*/  @!P1 NANOSLEEP.SYNCS 0x989680 ;  /* 0x009896800000995d */ /* 0x004fea0003900000 */
[----:B------:R-:W2:Y:S02]  /*fd60*/  @!P1 SYNCS.PHASECHK.TRANS64 P1, [R6+URZ+0x12450], R5 ;  /* 0x01245005060095a7 */ /* 0x000ea4000802007f */
[----:B--2---:R-:W-:Y:S05]  /*fd70*/  @!P1 BRA `(.L_x_1904) ;  /* 0xfffffffc00ec9947 */ /* 0x004fea000383ffff */
[----:B------:R-:W-:Y:S05]  /*fd80*/  BRA `(.L_x_1903) ;  /* 0xffffff9400747947 */ /* 0x000fea000383ffff */
.L_x_1917:
[----:B------:R-:W-:Y:S02]  /*fd90*/  IMAD.MOV.U32 R13, RZ, RZ, R19 ;  /* 0x000000ffff0d7224 */ /* 0x000fe400078e0013 */
[----:B------:R-:W-:Y:S02]  /*fda0*/  IMAD.MOV.U32 R12, RZ, RZ, RZ ;  /* 0x000000ffff0c7224 */ /* 0x000fe400078e00ff */
[----:B------:R-:W-:Y:S02]  /*fdb0*/  IMAD.MOV.U32 R11, RZ, RZ, 0x1f ;  /* 0x0000001fff0b7424 */ /* 0x000fe400078e00ff */
[----:B------:R-:W-:-:S07]  /*fdc0*/  IMAD.MOV.U32 R15, RZ, RZ, -0x1 ;  /* 0xffffffffff0f7424 */ /* 0x000fce00078e00ff */
[----:B0----5:R-:W-:Y:S05]  /*fdd0*/  WARPSYNC.COLLECTIVE R15, `(.L_x_1968) ;  /* 0x000000000f087348 */ /* 0x021fea0003c00000 */
[----:B------:R1:W2:Y:S02]  /*fde0*/  SHFL.IDX P6, R14, R13, R12, R11 ;  /* 0x0000000c0d0e7389 */ /* 0x0002a400000c000b */
[----:B012--5:R-:W-:Y:S01]  /*fdf0*/  ENDCOLLECTIVE ;  /* 0x000000000000791b */ /* 0x027fe20003800000 */
.L_x_1968:
[----:B------:R-:W-:Y:S05]  /*fe00*/  BRA `(.L_x_1969) ;  /* 0xffffffc000e47947 */ /* 0x000fea000383ffff */
.L_x_1919:
[----:B0-----:R-:W-:-:S04]  /*fe10*/  IMAD.U32 R3, RZ, RZ, UR44 ;  /* 0x0000002cff037e24 */ /* 0x001fc8000f8e00ff */
[----:B------:R0:W1:Y:S03]  /*fe20*/  SYNCS.PHASECHK.TRANS64.TRYWAIT P0, [R3+URZ+0x12480], R26 ;  /* 0x0124801a030075a7 */ /* 0x000066000800017f */
[----:B-1----:R-:W-:Y:S05]  /*fe30*/  @!P0 NANOSLEEP.SYNCS 0x989680 ;  /* 0x009896800000895d */ /* 0x002fea0003900000 */
[----:B------:R-:W1:Y:S02]  /*fe40*/  @!P0 SYNCS.PHASECHK.TRANS64 P0, [R3+URZ+0x12480], R26 ;  /* 0x0124801a030085a7 */ /* 0x000e64000800007f */
[----:B-1----:R-:W-:Y:S05]  /*fe50*/  @!P0 BRA `(.L_x_1919) ;  /* 0xfffffffc00ec8947 */ /* 0x002fea000383ffff */
[----:B------:R-:W-:Y:S05]  /*fe60*/  BRA `(.L_x_1970) ;  /* 0xffffffc8006c7947 */ /* 0x000fea000383ffff */
.L_x_1920:
        /* <DEDUP_REMOVED lines=8> */
.L_x_1972:
[----:B------:R-:W-:Y:S05]  /*fef0*/  BSYNC B0 ;  /* 0x0000000000007941 */ /* 0x000fea0003800000 */
.L_x_1971:
        /* <DEDUP_REMOVED lines=13> */
.L_x_1973:
        /* <DEDUP_REMOVED lines=13> */
.L_x_1974:
        /* <DEDUP_REMOVED lines=11> */
.L_x_1975:
        /* <DEDUP_REMOVED lines=12> */
.L_x_1976:
        /* <DEDUP_REMOVED lines=10> */
.L_x_1977:
        /* <DEDUP_REMOVED lines=12> */
.L_x_1978:
        /* <DEDUP_REMOVED lines=11> */
.L_x_1979:
[----:B------:R-:W-:Y:S02]  /*10420*/  IMAD.MOV.U32 R13, RZ, RZ, R17 ;  /* 0x000000ffff0d7224 */ /* 0x000fe400078e0011 */
[----:B------:R-:W-:Y:S02]  /*10430*/  IMAD.MOV.U32 R12, RZ, RZ, RZ ;  /* 0x000000ffff0c7224 */ /* 0x000fe400078e00ff */
[----:B------:R-:W-:Y:S02]  /*10440*/  IMAD.SHL.U32 R3, R3, 0x10, RZ ;  /* 0x0000001003037824 */ /* 0x000fe400078e00ff */
[----:B------:R-:W-:-:S07]  /*10450*/  IMAD.MOV.U32 R2, RZ, RZ, R14 ;  /* 0x000000ffff027224 */ /* 0x000fce00078e000e */
[----:B------:R-:W-:Y:S05]  /*10460*/  WARPSYNC.COLLECTIVE R15, `(.L_x_1980) ;  /* 0x000000000f087348 */ /* 0x000fea0003c00000 */
[----:B------:R0:W1:Y:S02]  /*10470*/  SHFL.IDX P6, R14, R13, R12, R11 ;  /* 0x0000000c0d0e7389 */ /* 0x00006400000c000b */
[----:B01----:R-:W-:Y:S01]  /*10480*/  ENDCOLLECTIVE ;  /* 0x000000000000791b */ /* 0x003fe20003800000 */
.L_x_1980:
        /* <DEDUP_REMOVED lines=14> */
.L_x_1981:
[----:B------:R-:W-:Y:S01]  /*10570*/  IMAD.MOV.U32 R2, RZ, RZ, R14 ;  /* 0x000000ffff027224 */ /* 0x000fe200078e000e */
[----:B------:R-:W-:Y:S06]  /*10580*/  BRA `(.L_x_1982) ;  /* 0xffffffc400f47947 */ /* 0x000fec000383ffff */
.L_x_1923:
[----:B-1----:R-:W-:-:S04]  /*10590*/  IMAD.U32 R3, RZ, RZ, UR44 ;  /* 0x0000002cff037e24 */ /* 0x002fc8000f8e00ff */
[----:B------:R1:W2:Y:S03]  /*105a0*/  SYNCS.PHASECHK.TRANS64.TRYWAIT P2, [R3+URZ+0x12440], R26 ;  /* 0x0124401a030075a7 */ /* 0x0002a6000804017f */
[----:B--2---:R-:W-:Y:S05]  /*105b0*/  @!P2 NANOSLEEP.SYNCS 0x989680 ;  /* 0x009896800000a95d */ /* 0x004fea0003900000 */
[----:B------:R-:W2:Y:S02]  /*105c0*/  @!P2 SYNCS.PHASECHK.TRANS64 P2, [R3+URZ+0x12440], R26 ;  /* 0x0124401a0300a5a7 */ /* 0x000ea4000804007f */
[----:B--2---:R-:W-:Y:S05]  /*105d0*/  @!P2 BRA `(.L_x_1923) ;  /* 0xfffffffc00eca947 */ /* 0x004fea000383ffff */
[----:B------:R-:W-:Y:S05]  /*105e0*/  BRA `(.L_x_1983) ;  /* 0xffffffc8003c7947 */ /* 0x000fea000383ffff */
.L_x_1924:
        /* <DEDUP_REMOVED lines=8> */
.L_x_1985:
[----:B------:R-:W-:Y:S05]  /*10670*/  BSYNC B0 ;  /* 0x0000000000007941 */ /* 0x000fea0003800000 */
.L_x_1984:
        /* <DEDUP_REMOVED lines=8> */
.L_x_1986:
        /* <DEDUP_REMOVED lines=8> */
.L_x_1987:
        /* <DEDUP_REMOVED lines=9> */
.L_x_1988:
        /* <DEDUP_REMOVED lines=8> */
.L_x_1989:
        /* <DEDUP_REMOVED lines=9> */
.L_x_1990:
[----:B------:R-:W-:Y:S02]  /*10920*/  IMAD.MOV.U32 R13, RZ, RZ, R7 ;  /* 0x000000ffff0d7224 */ /* 0x000fe400078e0007 */
[----:B------:R-:W-:Y:S01]  /*10930*/  IMAD.MOV.U32 R12, RZ, RZ, 0x3 ;  /* 0x00000003ff0c7424 */ /* 0x000fe200078e00ff */
[----:B------:R-:W-:-:S13]  /*10940*/  @P0 IADD3 R5, P2, R18, R14, RZ ;  /* 0x0000000e12050210 */ /* 0x000fda0007f5e0ff */
[----:B------:R-:W-:Y:S05]  /*10950*/  WARPSYNC.COLLECTIVE R15, `(.L_x_1991) ;  /* 0x000000000f087348 */ /* 0x000fea0003c00000 */
[----:B------:R0:W1:Y:S02]  /*10960*/  SHFL.IDX P6, R14, R13, R12, R11 ;  /* 0x0000000c0d0e7389 */ /* 0x00006400000c000b */
[----:B01----:R-:W-:Y:S01]  /*10970*/  ENDCOLLECTIVE ;  /* 0x000000000000791b */ /* 0x003fe20003800000 */
.L_x_1991:
        /* <DEDUP_REMOVED lines=12> */
.L_x_1992:
[----:B------:R-:W-:Y:S02]  /*10a40*/  IMAD.MOV.U32 R13, RZ, RZ, R8 ;  /* 0x000000ffff0d7224 */ /* 0x000fe400078e0008 */
[----:B------:R-:W-:Y:S01]  /*10a50*/  IMAD.MOV.U32 R12, RZ, RZ, RZ ;  /* 0x000000ffff0c7224 */ /* 0x000fe200078e00ff */
[----:B------:R-:W-:-:S05]  /*10a60*/  @P1 IADD3 R14, P0, R18, R14, RZ ;  /* 0x0000000e120e1210 */ /* 0x000fca0007f1e0ff */
[----:B------:R-:W-:-:S08]  /*10a70*/  @P1 IMAD.MOV.U32 R2, RZ, RZ, R14 ;  /* 0x000000ffff021224 */ /* 0x000fd000078e000e */
[----:B------:R-:W-:Y:S05]  /*10a80*/  WARPSYNC.COLLECTIVE R15, `(.L_x_1993) ;  /* 0x000000000f087348 */ /* 0x000fea0003c00000 */
[----:B------:R0:W1:Y:S02]  /*10a90*/  SHFL.IDX P6, R14, R13, R12, R11 ;  /* 0x0000000c0d0e7389 */ /* 0x00006400000c000b */
[----:B01----:R-:W-:Y:S01]  /*10aa0*/  ENDCOLLECTIVE ;  /* 0x000000000000791b */ /* 0x003fe20003800000 */
.L_x_1993:
        /* <DEDUP_REMOVED lines=11> */
.L_x_1994:
[----:B------:R-:W-:Y:S05]  /*10b60*/  BRA `(.L_x_1995) ;  /* 0xffffffc400f07947 */ /* 0x000fea000383ffff */
.L_x_1929:
[----:B------:R-:W-:Y:S02]  /*10b70*/  IMAD.MOV.U32 R13, RZ, RZ, R4 ;  /* 0x000000ffff0d7224 */ /* 0x000fe400078e0004 */
[----:B------:R-:W-:Y:S02]  /*10b80*/  IMAD.MOV.U32 R12, RZ, RZ, RZ ;  /* 0x000000ffff0c7224 */ /* 0x000fe400078e00ff */
[----:B------:R-:W-:Y:S02]  /*10b90*/  IMAD.MOV.U32 R11, RZ, RZ, 0x1c1f ;  /* 0x00001c1fff0b7424 */ /* 0x000fe400078e00ff */
[----:B------:R-:W-:Y:S02]  /*10ba0*/  IMAD.MOV.U32 R15, RZ, RZ, -0x1 ;  /* 0xffffffffff0f7424 */ /* 0x000fe400078e00ff */
[----:B------:R-:W-:-:S07]  /*10bb0*/  IMAD.U32 R7, RZ, RZ, UR46 ;  /* 0x0000002eff077e24 */ /* 0x000fce000f8e00ff */
[----:B-1----:R-:W-:Y:S05]  /*10bc0*/  WARPSYNC.COLLECTIVE R15, `(.L_x_1996) ;  /* 0x000000000f087348 */ /* 0x002fea0003c00000 */
[----:B-1----:R0:W1:Y:S02]  /*10bd0*/  SHFL.IDX P6, R14, R13, R12, R11 ;  /* 0x0000000c0d0e7389 */ /* 0x00206400000c000b */
[----:B01----:R-:W-:Y:S01]  /*10be0*/  ENDCOLLECTIVE ;  /* 0x000000000000791b */ /* 0x003fe20003800000 */
.L_x_1996:
[----:B------:R-:W-:-:S04]  /*10bf0*/  IMAD R7, R7, 0xc0, R24 ;  /* 0x000000c007077824 */ /* 0x000fc800078e0218 */
[----:B------:R-:W-:Y:S02]  /*10c00*/  VIADD R9, R7, 0x20 ;  /* 0x0000002007097836 */ /* 0x000fe40000000000 */
[----:B------:R-:W-:Y:S02]  /*10c10*/  IMAD.MOV.U32 R13, RZ, RZ, R0 ;  /* 0x000000ffff0d7224 */ /* 0x000fe400078e0000 */
[----:B------:R-:W-:-:S07]  /*10c20*/  IMAD.MOV.U32 R2, RZ, RZ, R14 ;  /* 0x000000ffff027224 */ /* 0x000fce00078e000e */
[----:B------:R-:W-:Y:S05]  /*10c30*/  WARPSYNC.COLLECTIVE R15, `(.L_x_1997) ;  /* 0x000000000f087348 */ /* 0x000fea0003c00000 */
[----:B------:R0:W1:Y:S02]  /*10c40*/  SHFL.IDX P6, R14, R13, R12, R11 ;  /* 0x0000000c0d0e7389 */ /* 0x00006400000c000b */
[----:B01----:R-:W-:Y:S01]  /*10c50*/  ENDCOLLECTIVE ;  /* 0x000000000000791b */ /* 0x003fe20003800000 */
.L_x_1997:
        /* <DEDUP_REMOVED lines=12> */
.L_x_1998:
        /* <DEDUP_REMOVED lines=9> */
.L_x_1999:
        /* <DEDUP_REMOVED lines=9> */
.L_x_2000:
        /* <DEDUP_REMOVED lines=11> */
.L_x_2001:
        /* <DEDUP_REMOVED lines=8> */
.L_x_2002:
        /* <DEDUP_REMOVED lines=11> */
.L_x_2003:
[----:B------:R-:W-:Y:S02]  /*11020*/  IMAD.MOV.U32 R13, RZ, RZ, R8 ;  /* 0x000000ffff0d7224 */ /* 0x000fe400078e0008 */
[----:B------:R-:W-:Y:S01]  /*11030*/  IMAD.MOV.U32 R12, RZ, RZ, RZ ;  /* 0x000000ffff0c7224 */ /* 0x000fe200078e00ff */
[----:B------:R-:W-:-:S13]  /*11040*/  @!P1 IADD3 R2, P2, R18, R14, RZ ;  /* 0x0000000e12029210 */ /* 0x000fda0007f5e0ff */
[----:B------:R-:W-:Y:S05]  /*11050*/  WARPSYNC.COLLECTIVE R15, `(.L_x_2004) ;  /* 0x000000000f087348 */ /* 0x000fea0003c00000 */
[----:B------:R0:W1:Y:S02]  /*11060*/  SHFL.IDX P6, R14, R13, R12, R11 ;  /* 0x0000000c0d0e7389 */ /* 0x00006400000c000b */
[----:B01----:R-:W-:Y:S01]  /*11070*/  ENDCOLLECTIVE ;  /* 0x000000000000791b */ /* 0x003fe20003800000 */
.L_x_2004:
[----:B------:R-:W-:-:S05]  /*11080*/  @!P1 IMAD.X R3, RZ, RZ, R4, P2 ;  /* 0x000000ffff039224 */ /* 0x000fca00010e0604 */
[----:B------:R-:W-:Y:S01]  /*11090*/  @!PT LDS RZ, [RZ] ;  /* 0x00000000fffff984 */ /* 0x000fe20000000800 */
[----:B------:R-:W-:Y:S01]  /*110a0*/  @!PT LDS RZ, [RZ] ;  /* 0x00000000fffff984 */ /* 0x000fe20000000800 */
[----:B------:R-:W-:Y:S01]  /*110b0*/  @!PT LDS RZ, [RZ] ;  /* 0x00000000fffff984 */ /* 0x000fe20000000800 */
[----:B------:R0:W-:Y:S01]  /*110c0*/  @!P1 LDGSTS.E.BYPASS.LTC128B.128 [R27+0xba00], desc[UR50][R2.64], !P0 ;  /* 0x0ba00000021b9fae */ /* 0x0001e2000c101d72 */
[----:B------:R-:W-:Y:S02]  /*110d0*/  IMAD.MOV.U32 R13, RZ, RZ, R5 ;  /* 0x000000ffff0d7224 */ /* 0x000fe400078e0005 */
[----:B0-----:R-:W-:Y:S02]  /*110e0*/  VIADD R3, R7, 0x80 ;  /* 0x0000008007037836 */ /* 0x001fe40000000000 */
[----:B------:R-:W-:-:S03]  /*110f0*/  IMAD.MOV.U32 R9, RZ, RZ, R14 ;  /* 0x000000ffff097224 */ /* 0x000fc600078e000e */
[----:B------:R-:W-:-:S13]  /*11100*/  ISETP.GE.AND P1, PT, R3, R6, PT ;  /* 0x000000060300720c */ /* 0x000fda0003f26270 */
[----:B------:R-:W-:Y:S05]  /*11110*/  WARPSYNC.COLLECTIVE R15, `(.L_x_2005) ;  /* 0x000000000f087348 */ /* 0x000fea0003c00000 */
[----:B------:R0:W1:Y:S02]  /*11120*/  SHFL.IDX P6, R14, R13, R12, R11 ;  /* 0x0000000c0d0e7389 */ /* 0x00006400000c000b */
[----:B01----:R-:W-:Y:S01]  /*11130*/  ENDCOLLECTIVE ;  /* 0x000000000000791b */ /* 0x003fe20003800000 */
.L_x_2005:
[----:B------:R-:W-:Y:S02]  /*11140*/  IMAD.MOV.U32 R13, RZ, RZ, R8 ;  /* 0x000000ffff0d7224 */ /* 0x000fe400078e0008 */
[----:B------:R-:W-:Y:S02]  /*11150*/  IMAD.MOV.U32 R12, RZ, RZ, 0x1 ;  /* 0x00000001ff0c7424 */ /* 0x000fe400078e00ff */
[----:B------:R-:W-:-:S07]  /*11160*/  IMAD.MOV.U32 R10, RZ, RZ, R14 ;  /* 0x000000ffff0a7224 */ /* 0x000fce00078e000e */
[----:B------:R-:W-:Y:S05]  /*11170*/  WARPSYNC.COLLECTIVE R15, `(.L_x_2006) ;  /* 0x000000000f087348 */ /* 0x000fea0003c00000 */
[----:B------:R0:W1:Y:S02]  /*11180*/  SHFL.IDX P6, R14, R13, R12, R11 ;  /* 0x0000000c0d0e7389 */ /* 0x00006400000c000b */
[----:B01----:R-:W-:Y:S01]  /*11190*/  ENDCOLLECTIVE ;  /* 0x000000000000791b */ /* 0x003fe20003800000 */
.L_x_2006:
        /* <DEDUP_REMOVED lines=13> */
.L_x_2007:
[----:B------:R-:W-:Y:S05]  /*11270*/  BRA `(.L_x_2008) ;  /* 0xffffffc800907947 */ /* 0x000fea000383ffff */
.L_x_1930:
[----:B0-----:R-:W-:-:S04]  /*11280*/  IMAD.U32 R3, RZ, RZ, UR44 ;  /* 0x0000002cff037e24 */ /* 0x001fc8000f8e00ff */
[----:B------:R0:W1:Y:S03]  /*11290*/  SYNCS.PHASECHK.TRANS64.TRYWAIT P0, [R3+URZ+0x12420], R0 ;  /* 0x01242000030075a7 */ /* 0x000066000800017f */
[----:B-1----:R-:W-:Y:S05]  /*112a0*/  @!P0 NANOSLEEP.SYNCS 0x989680 ;  /* 0x009896800000895d */ /* 0x002fea0003900000 */
[----:B------:R-:W1:Y:S02]  /*112b0*/  @!P0 SYNCS.PHASECHK.TRANS64 P0, [R3+URZ+0x12420], R0 ;  /* 0x01242000030085a7 */ /* 0x000e64000800007f */
[----:B-1----:R-:W-:Y:S05]  /*112c0*/  @!P0 BRA `(.L_x_1930) ;  /* 0xfffffffc00ec8947 */ /* 0x002fea000383ffff */
[----:B------:R-:W-:Y:S05]  /*112d0*/  BRA `(.L_x_2009) ;  /* 0xffffffc800bc7947 */ /* 0x000fea000383ffff */
.L_x_1933:
[----:B0-----:R0:W1:Y:S02]  /*112e0*/  SYNCS.PHASECHK.TRANS64.TRYWAIT P1, [R5+URZ+0x12480], R26 ;  /* 0x0124801a050075a7 */ /* 0x001064000802017f */
[----:B-1----:R-:W-:Y:S05]  /*112f0*/  @!P1 NANOSLEEP.SYNCS 0x989680 ;  /* 0x009896800000995d */ /* 0x002fea0003900000 */
[----:B------:R-:W1:Y:S02]  /*11300*/  @!P1 SYNCS.PHASECHK.TRANS64 P1, [R5+URZ+0x12480], R26 ;  /* 0x0124801a050095a7 */ /* 0x000e64000802007f */
[----:B-1----:R-:W-:Y:S05]  /*11310*/  @!P1 BRA `(.L_x_1933) ;  /* 0xfffffffc00f09947 */ /* 0x002fea000383ffff */
[----:B------:R-:W-:Y:S05]  /*11320*/  BRA `(.L_x_2010) ;  /* 0xffffffcc00c07947 */ /* 0x000fea000383ffff */
.L_x_1934:
        /* <DEDUP_REMOVED lines=8> */
.L_x_2012:
[----:B------:R-:W-:Y:S05]  /*113b0*/  BSYNC B0 ;  /* 0x0000000000007941 */ /* 0x000fea0003800000 */
.L_x_2011:
        /* <DEDUP_REMOVED lines=8> */
.L_x_2013:
[----:B------:R-:W-:Y:S02]  /*11440*/  IMAD.MOV.U32 R13, RZ, RZ, R17 ;  /* 0x000000ffff0d7224 */ /* 0x000fe400078e0011 */
[----:B------:R-:W-:Y:S02]  /*11450*/  IMAD.MOV.U32 R12, RZ, RZ, 0x1 ;  /* 0x00000001ff0c7424 */ /* 0x000fe400078e00ff */
[----:B------:R-:W-:-:S07]  /*11460*/  IMAD.MOV.U32 R2, RZ, RZ, R14 ;  /* 0x000000ffff027224 */ /* 0x000fce00078e000e */
[----:B------:R-:W-:Y:S05]  /*11470*/  WARPSYNC.COLLECTIVE R15, `(.L_x_2014) ;  /* 0x000000000f087348 */ /* 0x000fea0003c00000 */
[----:B------:R0:W1:Y:S02]  /*11480*/  SHFL.IDX P6, R14, R13, R12, R11 ;  /* 0x0000000c0d0e7389 */ /* 0x00006400000c000b */
[----:B01----:R-:W-:Y:S01]  /*11490*/  ENDCOLLECTIVE ;  /* 0x000000000000791b */ /* 0x003fe20003800000 */
.L_x_2014:
        /* <DEDUP_REMOVED lines=12> */
.L_x_2015:
        /* <DEDUP_REMOVED lines=12> */
.L_x_2016:
        /* <DEDUP_REMOVED lines=9> */
.L_x_2017:
        /* <DEDUP_REMOVED lines=12> */
.L_x_2018:
        /* <DEDUP_REMOVED lines=10> */
.L_x_2019:
[----:B------:R-:W-:Y:S02]  /*11810*/  IMAD.MOV.U32 R13, RZ, RZ, R18 ;  /* 0x000000ffff0d7224 */ /* 0x000fe400078e0012 */
[----:B------:R-:W-:Y:S02]  /*11820*/  IMAD.MOV.U32 R12, RZ, RZ, RZ ;  /* 0x000000ffff0c7224 */ /* 0x000fe400078e00ff */
[----:B------:R-:W-:Y:S02]  /*11830*/  IMAD.SHL.U32 R3, R3, 0x10, RZ ;  /* 0x0000001003037824 */ /* 0x000fe400078e00ff */
[----:B------:R-:W-:-:S07]  /*11840*/  IMAD.MOV.U32 R2, RZ, RZ, R14 ;  /* 0x000000ffff027224 */ /* 0x000fce00078e000e */
[----:B------:R-:W-:Y:S05]  /*11850*/  WARPSYNC.COLLECTIVE R15, `(.L_x_2020) ;  /* 0x000000000f087348 */ /* 0x000fea0003c00000 */
[----:B------:R0:W1:Y:S02]  /*11860*/  SHFL.IDX P6, R14, R13, R12, R11 ;  /* 0x0000000c0d0e7389 */ /* 0x00006400000c000b */
[----:B01----:R-:W-:Y:S01]  /*11870*/  ENDCOLLECTIVE ;  /* 0x000000000000791b */ /* 0x003fe20003800000 */
.L_x_2020:
        /* <DEDUP_REMOVED lines=12> */
.L_x_2021:
[----:B------:R-:W-:Y:S01]  /*11940*/  IMAD.MOV.U32 R2, RZ, RZ, R14 ;  /* 0x000000ffff027224 */ /* 0x000fe200078e000e */
[----:B------:R-:W-:Y:S06]  /*11950*/  BRA `(.L_x_2022) ;  /* 0xffffffcc005c7947 */ /* 0x000fec000383ffff */
.L_x_1937:
[----:B---3--:R3:W4:Y:S02]  /*11960*/  SYNCS.PHASECHK.TRANS64.TRYWAIT P1, [R5+URZ+0x12440], R26 ;  /* 0x0124401a050075a7 */ /* 0x008724000802017f */
[----:B----4-:R-:W-:Y:S05]  /*11970*/  @!P1 NANOSLEEP.SYNCS 0x989680 ;  /* 0x009896800000995d */ /* 0x010fea0003900000 */
[----:B------:R-:W4:Y:S02]  /*11980*/  @!P1 SYNCS.PHASECHK.TRANS64 P1, [R5+URZ+0x12440], R26 ;  /* 0x0124401a050095a7 */ /* 0x000f24000802007f */
[----:B----4-:R-:W-:Y:S05]  /*11990*/  @!P1 BRA `(.L_x_1937) ;  /* 0xfffffffc00f09947 */ /* 0x010fea000383ffff */
[----:B------:R-:W-:Y:S05]  /*119a0*/  BRA `(.L_x_2023) ;  /* 0xffffffcc00a87947 */ /* 0x000fea000383ffff */
.L_x_1938:
        /* <DEDUP_REMOVED lines=8> */
.L_x_2025:
[----:B------:R-:W-:Y:S05]  /*11a30*/  BSYNC B0 ;  /* 0x0000000000007941 */ /* 0x000fea0003800000 */
.L_x_2024:
        /* <DEDUP_REMOVED lines=9> */
.L_x_2026:
[----:B------:R-:W-:Y:S02]  /*11ad0*/  IMAD.MOV.U32 R13, RZ, RZ, R10 ;  /* 0x000000ffff0d7224 */ /* 0x000fe400078e000a */
[----:B------:R-:W-:Y:S01]  /*11ae0*/  IMAD.MOV.U32 R12, RZ, RZ, 0x1 ;  /* 0x00000001ff0c7424 */ /* 0x000fe200078e00ff */
[----:B------:R-:W-:-:S13]  /*11af0*/  IADD3 R2, P1, R17, R14, RZ ;  /* 0x0000000e11027210 */ /* 0x000fda0007f3e0ff */
[----:B------:R-:W-:Y:S05]  /*11b00*/  WARPSYNC.COLLECTIVE R15, `(.L_x_2027) ;  /* 0x000000000f087348 */ /* 0x000fea0003c00000 */
[----:B------:R0:W1:Y:S02]  /*11b10*/  SHFL.IDX P6, R14, R13, R12, R11 ;  /* 0x0000000c0d0e7389 */ /* 0x00006400000c000b */
[----:B01----:R-:W-:Y:S01]  /*11b20*/  ENDCOLLECTIVE ;  /* 0x000000000000791b */ /* 0x003fe20003800000 */
.L_x_2027:
        /* <DEDUP_REMOVED lines=12> */
.L_x_2028:
[----:B------:R-:W-:Y:S02]  /*11bf0*/  IMAD.MOV.U32 R13, RZ, RZ, R10 ;  /* 0x000000ffff0d7224 */ /* 0x000fe400078e000a */
[----:B------:R-:W-:Y:S01]  /*11c00*/  IMAD.MOV.U32 R12, RZ, RZ, 0x2 ;  /* 0x00000002ff0c7424 */ /* 0x000fe200078e00ff */
[----:B------:R-:W-:-:S13]  /*11c10*/  IADD3 R2, P1, R17, R14, RZ ;  /* 0x0000000e11027210 */ /* 0x000fda0007f3e0ff */
[----:B------:R-:W-:Y:S05]  /*11c20*/  WARPSYNC.COLLECTIVE R15, `(.L_x_2029) ;  /* 0x000000000f087348 */ /* 0x000fea0003c00000 */
[----:B------:R0:W1:Y:S02]  /*11c30*/  SHFL.IDX P6, R14, R13, R12, R11 ;  /* 0x0000000c0d0e7389 */ /* 0x00006400000c000b */
[----:B01----:R-:W-:Y:S01]  /*11c40*/  ENDCOLLECTIVE ;  /* 0x000000000000791b */ /* 0x003fe20003800000 */
.L_x_2029:
        /* <DEDUP_REMOVED lines=10> */
.L_x_2030:
[----:B------:R-:W-:Y:S02]  /*11cf0*/  IMAD.MOV.U32 R13, RZ, RZ, R10 ;  /* 0x000000ffff0d7224 */ /* 0x000fe400078e000a */
[----:B------:R-:W-:Y:S02]  /*11d00*/  IMAD.MOV.U32 R12, RZ, RZ, 0x3 ;  /* 0x00000003ff0c7424 */ /* 0x000fe400078e00ff */
[----:B------:R-:W-:-:S07]  /*11d10*/  IMAD.MOV.U32 R2, RZ, RZ, R14 ;  /* 0x000000ffff027224 */ /* 0x000fce00078e000e */
[----:B------:R-:W-:Y:S05]  /*11d20*/  WARPSYNC.COLLECTIVE R15, `(.L_x_2031) ;  /* 0x000000000f087348 */ /* 0x000fea0003c00000 */
[----:B------:R0:W1:Y:S02]  /*11d30*/  SHFL.IDX P6, R14, R13, R12, R11 ;  /* 0x0000000c0d0e7389 */ /* 0x00006400000c000b */
[----:B01----:R-:W-:Y:S01]  /*11d40*/  ENDCOLLECTIVE ;  /* 0x000000000000791b */ /* 0x003fe20003800000 */
.L_x_2031:
        /* <DEDUP_REMOVED lines=11> */
.L_x_2032:
[----:B------:R-:W-:Y:S02]  /*11e00*/  IMAD.MOV.U32 R13, RZ, RZ, R8 ;  /* 0x000000ffff0d7224 */ /* 0x000fe400078e0008 */
[----:B------:R-:W-:Y:S02]  /*11e10*/  IMAD.MOV.U32 R12, RZ, RZ, RZ ;  /* 0x000000ffff0c7224 */ /* 0x000fe400078e00ff */
[----:B------:R-:W-:-:S07]  /*11e20*/  IMAD.MOV.U32 R9, RZ, RZ, R14 ;  /* 0x000000ffff097224 */ /* 0x000fce00078e000e */
[----:B------:R-:W-:Y:S05]  /*11e30*/  WARPSYNC.COLLECTIVE R15, `(.L_x_2033) ;  /* 0x000000000f087348 */ /* 0x000fea0003c00000 */
[----:B------:R0:W1:Y:S02]  /*11e40*/  SHFL.IDX P6, R14, R13, R12, R11 ;  /* 0x0000000c0d0e7389 */ /* 0x00006400000c000b */
[----:B01----:R-:W-:Y:S01]  /*11e50*/  ENDCOLLECTIVE ;  /* 0x000000000000791b */ /* 0x003fe20003800000 */
.L_x_2033:
        /* <DEDUP_REMOVED lines=11> */
.L_x_2034:
[----:B------:R-:W-:Y:S05]  /*11f10*/  BRA `(.L_x_2035) ;  /* 0xffffffcc004c7947 */ /* 0x000fea000383ffff */
.L_x_1941:
[----:B0-----:R0:W1:Y:S02]  /*11f20*/  SYNCS.PHASECHK.TRANS64.TRYWAIT P2, [R3+URZ+0x12470], R2 ;  /* 0x01247002030075a7 */ /* 0x001064000804017f */
[----:B-1----:R-:W-:Y:S05]  /*11f30*/  @!P2 NANOSLEEP.SYNCS 0x989680 ;  /* 0x009896800000a95d */ /* 0x002fea0003900000 */
[----:B------:R-:W1:Y:S02]  /*11f40*/  @!P2 SYNCS.PHASECHK.TRANS64 P2, [R3+URZ+0x12470], R2 ;  /* 0x012470020300a5a7 */ /* 0x000e64000804007f */
[----:B-1----:R-:W-:Y:S05]  /*11f50*/  @!P2 BRA `(.L_x_1941) ;  /* 0xfffffffc00f0a947 */ /* 0x002fea000383ffff */
[----:B------:R-:W-:Y:S05]  /*11f60*/  BRA `(.L_x_2036) ;  /* 0xffffffcc00a47947 */ /* 0x000fea000383ffff */
.L_x_1943:
[----:B0-----:R0:W1:Y:S02]  /*11f70*/  SYNCS.PHASECHK.TRANS64.TRYWAIT P2, [R3+URZ+0x12460], R2 ;  /* 0x01246002030075a7 */ /* 0x001064000804017f */
[----:B-1----:R-:W-:Y:S05]  /*11f80*/  @!P2 NANOSLEEP.SYNCS 0x989680 ;  /* 0x009896800000a95d */ /* 0x002fea0003900000 */
[----:B------:R-:W1:Y:S02]  /*11f90*/  @!P2 SYNCS.PHASECHK.TRANS64 P2, [R3+URZ+0x12460], R2 ;  /* 0x012460020300a5a7 */ /* 0x000e64000804007f */
[----:B-1----:R-:W-:Y:S05]  /*11fa0*/  @!P2 BRA `(.L_x_1943) ;  /* 0xfffffffc00f0a947 */ /* 0x002fea000383ffff */
[----:B------:R-:W-:Y:S05]  /*11fb0*/  BRA `(.L_x_2037) ;  /* 0xffffffcc00b47947 */ /* 0x000fea000383ffff */
.L_x_1950:
[----:B0-----:R0:W1:Y:S02]  /*11fc0*/  SYNCS.PHASECHK.TRANS64.TRYWAIT P0, [R2+URZ+0x12470], R3 ;  /* 0x01247003020075a7 */ /* 0x001064000800017f */
[----:B-1----:R-:W-:Y:S05]  /*11fd0*/  @!P0 NANOSLEEP.SYNCS 0x989680 ;  /* 0x009896800000895d */ /* 0x002fea0003900000 */
[----:B------:R-:W1:Y:S02]  /*11fe0*/  @!P0 SYNCS.PHASECHK.TRANS64 P0, [R2+URZ+0x12470], R3 ;  /* 0x01247003020085a7 */ /* 0x000e64000800007f */
[----:B-1----:R-:W-:Y:S05]  /*11ff0*/  @!P0 BRA `(.L_x_1950) ;  /* 0xfffffffc00f08947 */ /* 0x002fea000383ffff */
[----:B------:R-:W-:Y:S05]  /*12000*/  BRA `(.L_x_2038) ;  /* 0xffffffd000c47947 */ /* 0x000fea000383ffff */
.L_x_1952:
[----:B0-----:R0:W1:Y:S02]  /*12010*/  SYNCS.PHASECHK.TRANS64.TRYWAIT P0, [R2+URZ+0x12460], R5 ;  /* 0x01246005020075a7 */ /* 0x001064000800017f */
[----:B-1----:R-:W-:Y:S05]  /*12020*/  @!P0 NANOSLEEP.SYNCS 0x989680 ;  /* 0x009896800000895d */ /* 0x002fea0003900000 */
[----:B------:R-:W1:Y:S02]  /*12030*/  @!P0 SYNCS.PHASECHK.TRANS64 P0, [R2+URZ+0x12460], R5 ;  /* 0x01246005020085a7 */ /* 0x000e64000800007f */
[----:B-1----:R-:W-:Y:S05]  /*12040*/  @!P0 BRA `(.L_x_1952) ;  /* 0xfffffffc00f08947 */ /* 0x002fea000383ffff */
[----:B------:R-:W-:Y:S05]  /*12050*/  BRA `(.L_x_2039) ;  /* 0xffffffd000e07947 */ /* 0x000fea000383ffff */
.L_x_1955:
[----:B0-----:R0:W1:Y:S02]  /*12060*/  SYNCS.PHASECHK.TRANS64.TRYWAIT P0, [R7+URZ+0x12420], R2 ;  /* 0x01242002070075a7 */ /* 0x001064000800017f */
[----:B-1----:R-:W-:Y:S05]  /*12070*/  @!P0 NANOSLEEP.SYNCS 0x989680 ;  /* 0x009896800000895d */ /* 0x002fea0003900000 */
[----:B------:R-:W1:Y:S02]  /*12080*/  @!P0 SYNCS.PHASECHK.TRANS64 P0, [R7+URZ+0x12420], R2 ;  /* 0x01242002070085a7 */ /* 0x000e64000800007f */
[----:B-1----:R-:W-:Y:S05]  /*12090*/  @!P0 BRA `(.L_x_1955) ;  /* 0xfffffffc00f08947 */ /* 0x002fea000383ffff */
[----:B------:R-:W-:Y:S05]  /*120a0*/  BRA `(.L_x_2040) ;  /* 0xffffffd400d07947 */ /* 0x000fea000383ffff */
.L_x_1957:
[----:B0-----:R0:W1:Y:S02]  /*120b0*/  SYNCS.PHASECHK.TRANS64.TRYWAIT P1, [R5+URZ+0x12440], R2 ;  /* 0x01244002050075a7 */ /* 0x001064000802017f */
[----:B-1----:R-:W-:Y:S05]  /*120c0*/  @!P1 NANOSLEEP.SYNCS 0x989680 ;  /* 0x009896800000995d */ /* 0x002fea0003900000 */
[----:B------:R-:W1:Y:S02]  /*120d0*/  @!P1 SYNCS.PHASECHK.TRANS64 P1, [R5+URZ+0x12440], R2 ;  /* 0x01244002050095a7 */ /* 0x000e64000802007f */
[----:B-1----:R-:W-:Y:S05]  /*120e0*/  @!P1 BRA `(.L_x_1957) ;  /* 0xfffffffc00f09947 */ /* 0x002fea000383ffff */
[----:B------:R-:W-:Y:S05]  /*120f0*/  BRA `(.L_x_2041) ;  /* 0xffffffd8000c7947 */ /* 0x000fea000383ffff */
.L_x_1959:
[----:B-1----:R1:W2:Y:S02]  /*12100*/  SYNCS.PHASECHK.TRANS64.TRYWAIT P1, [R7+URZ+0x12440], R0 ;  /* 0x01244000070075a7 */ /* 0x0022a4000802017f */
[----:B--2---:R-:W-:Y:S05]  /*12110*/  @!P1 NANOSLEEP.SYNCS 0x989680 ;  /* 0x009896800000995d */ /* 0x004fea0003900000 */
[----:B------:R-:W2:Y:S02]  /*12120*/  @!P1 SYNCS.PHASECHK.TRANS64 P1, [R7+URZ+0x12440], R0 ;  /* 0x01244000070095a7 */ /* 0x000ea4000802007f */
[----:B--2---:R-:W-:Y:S05]  /*12130*/  @!P1 BRA `(.L_x_1959) ;  /* 0xfffffffc00f09947 */ /* 0x004fea000383ffff */
[----:B------:R-:W-:Y:S05]  /*12140*/  BRA `(.L_x_2042) ;  /* 0xffffffd800187947 */ /* 0x000fea000383ffff */
.L_x_1961:
[----:B--2---:R2:W3:Y:S02]  /*12150*/  SYNCS.PHASECHK.TRANS64.TRYWAIT P1, [R5+URZ+0x12460], R2 ;  /* 0x01246002050075a7 */ /* 0x0044e4000802017f */
[----:B---3--:R-:W-:Y:S05]  /*12160*/  @!P1 NANOSLEEP.SYNCS 0x989680 ;  /* 0x009896800000995d */ /* 0x008fea0003900000 */
[----:B------:R-:W3:Y:S02]  /*12170*/  @!P1 SYNCS.PHASECHK.TRANS64 P1, [R5+URZ+0x12460], R2 ;  /* 0x01246002050095a7 */ /* 0x000ee4000802007f */
[----:B---3--:R-:W-:Y:S05]  /*12180*/  @!P1 BRA `(.L_x_1961) ;  /* 0xfffffffc00f09947 */ /* 0x008fea000383ffff */
[----:B------:R-:W-:Y:S05]  /*12190*/  BRA `(.L_x_2043) ;  /* 0xffffffd800147947 */ /* 0x000fea000383ffff */
.L_x_1963:
[----:B---3--:R3:W4:Y:S02]  /*121a0*/  SYNCS.PHASECHK.TRANS64.TRYWAIT P1, [R7+URZ+0x12460], R0 ;  /* 0x01246000070075a7 */ /* 0x008724000802017f */
[----:B----4-:R-:W-:Y:S05]  /*121b0*/  @!P1 NANOSLEEP.SYNCS 0x989680 ;  /* 0x009896800000995d */ /* 0x010fea0003900000 */
[----:B------:R-:W4:Y:S02]  /*121c0*/  @!P1 SYNCS.PHASECHK.TRANS64 P1, [R7+URZ+0x12460], R0 ;  /* 0x01246000070095a7 */ /* 0x000f24000802007f */
[----:B----4-:R-:W-:Y:S05]  /*121d0*/  @!P1 BRA `(.L_x_1963) ;  /* 0xfffffffc00f09947 */ /* 0x010fea000383ffff */
[----:B------:R-:W-:Y:S05]  /*121e0*/  BRA `(.L_x_2044) ;  /* 0xffffffd800107947 */ /* 0x000fea000383ffff */
.L_x_1965:
[----:B----4-:R4:W0:Y:S02]  /*121f0*/  SYNCS.PHASECHK.TRANS64.TRYWAIT P1, [R5+URZ+0x12480], R2 ;  /* 0x01248002050075a7 */ /* 0x010824000802017f */
[----:B0-----:R-:W-:Y:S05]  /*12200*/  @!P1 NANOSLEEP.SYNCS 0x989680 ;  /* 0x009896800000995d */ /* 0x001fea0003900000 */
[----:B------:R-:W0:Y:S02]  /*12210*/  @!P1 SYNCS.PHASECHK.TRANS64 P1, [R5+URZ+0x12480], R2 ;  /* 0x01248002050095a7 */ /* 0x000e24000802007f */
[----:B0-----:R-:W-:Y:S05]  /*12220*/  @!P1 BRA `(.L_x_1965) ;  /* 0xfffffffc00f09947 */ /* 0x001fea000383ffff */
[----:B------:R-:W-:Y:S05]  /*12230*/  BRA `(.L_x_2045) ;  /* 0xffffffd8000c7947 */ /* 0x000fea000383ffff */
.L_x_2046:
        /* <DEDUP_REMOVED lines=12> */
.L_x_2725:


//--------------------- .text._ZN7cutlass13device_kernelIN5flash11enable_sm90INS1_16FlashAttnFwdSm90INS1_25CollectiveMainloopFwdSm90ILi2EN4cute5tupleIJNS5_1CILi1EEES8_S8_EEENS6_IJNS7_ILi192EEENS7_ILi160EEENS7_ILi64EEEEEELi64ENS_12float_e4m3_tEfNS_4arch4Sm90ELb1ELb0ELb0ELb1ELb1ELb0ELb0ELb1ELb1ELb1ELb1ELb0EEENS1_21CollectiveEpilogueFwdINS6_IJSA_SC_SB_EEES9_NS_10bfloat16_tESG_Li384ELb1ELb1ELb1ELb1EEENS1_36VarlenDynamicPersistentTileSchedulerILi192ELi160ELi384ELi128ELb1ELb1ELb1ELb1ELb1ELb1EEEEEEEEEvNT_6ParamsE --------------------------
	.section	.text._ZN7cutlass13device_kernelIN5flash11enable_sm90INS1_16FlashAttnFwdSm90INS1_25CollectiveMainloopFwdSm90ILi2EN4cute5tupleIJNS5_1CILi1EEES8_S8_EEENS6_IJNS7_ILi192EEENS7_ILi160EEENS7_ILi64EEEEEELi64ENS_12float_e4m3_tEfNS_4arch4Sm90ELb1ELb0ELb0ELb1ELb1ELb0ELb0ELb1ELb1ELb1ELb1ELb0EEENS1_21CollectiveEpilogueFwdINS6_IJSA_SC_SB_EEES9_NS_10bfloat16_tESG_Li384ELb1ELb1ELb1ELb1EEENS1_36VarlenDynamicPersistentTileSchedulerILi192ELi160ELi384ELi128ELb1ELb1ELb1ELb1ELb1ELb1EEEEEEEEEvNT_6ParamsE,"ax",@progbits
	.align	128
.text._ZN7cutlass13device_kernelIN5flash11enable_sm90INS1_16FlashAttnFwdSm90INS1_25CollectiveMainloopFwdSm90ILi2EN4cute5tupleIJNS5_1CILi1EEES8_S8_EEENS6_IJNS7_ILi192EEENS7_ILi160EEENS7_ILi64EEEEEELi64ENS_12float_e4m3_tEfNS_4arch4Sm90ELb1ELb0ELb0ELb1ELb1ELb0ELb0ELb1ELb1ELb1ELb1ELb0EEENS1_21CollectiveEpilogueFwdINS6_IJSA_SC_SB_EEES9_NS_10bfloat16_tESG_Li384ELb1ELb1ELb1ELb1EEENS1_36VarlenDynamicPersistentTileSchedulerILi192ELi160ELi384ELi128ELb1ELb1ELb1ELb1ELb1ELb1EEEEEEEEEvNT_6ParamsE:
        .type           _ZN7cutlass13device_kernelIN5flash11enable_sm90INS1_16FlashAttnFwdSm90INS1_25CollectiveMainloopFwdSm90ILi2EN4cute5tupleIJNS5_1CILi1EEES8_S8_EEENS6_IJNS7_ILi192EEENS7_ILi160EEENS7_ILi64EEEEEELi64ENS_12float_e4m3_tEfNS_4arch4Sm90ELb1ELb0ELb0ELb1ELb1ELb0ELb0ELb1ELb1ELb1ELb1ELb0EEENS1_21CollectiveEpilogueFwdINS6_IJSA_SC_SB_EEES9_NS_10bfloat16_tESG_Li384ELb1ELb1ELb1ELb1EEENS1_36VarlenDynamicPersistentTileSchedulerILi192ELi160ELi384ELi128ELb1ELb1ELb1ELb1ELb1ELb1EEEEEEEEEvNT_6ParamsE,@function
        .size           _ZN7cutlass13device_kernelIN5flash11enable_sm90INS1_16FlashAttnFwdSm90INS1_25CollectiveMainloopFwdSm90ILi2EN4cute5tupleIJNS5_1CILi1EEES8_S8_EEENS6_IJNS7_ILi192EEENS7_ILi160EEENS7_ILi64EEEEEELi64ENS_12float_e4m3_tEfNS_4arch4Sm90ELb1ELb0ELb0ELb1ELb1ELb0ELb0ELb1ELb1ELb1ELb1ELb0EEENS1_21CollectiveEpilogueFwdINS6_IJSA_SC_SB_EEES9_NS_10bfloat16_tESG_Li384ELb1ELb1ELb1ELb1EEENS1_36VarlenDynamicPersistentTileSchedulerILi192ELi160ELi384ELi128ELb1ELb1ELb1ELb1ELb1ELb1EEEEEEEEEvNT_6ParamsE,(.L_x_2726 - _ZN7cutlass13device_kernelIN5flash11enable_sm90INS1_16FlashAttnFwdSm90INS1_25CollectiveMainloopFwdSm90ILi2EN4cute5tupleIJNS5_1CILi1EEES8_S8_EEENS6_IJNS7_ILi192EEENS7_ILi160EEENS7_ILi64EEEEEELi64ENS_12float_e4m3_tEfNS_4arch4Sm90ELb1ELb0ELb0ELb1ELb1ELb0ELb0ELb1ELb1ELb1ELb1ELb0EEENS1_21CollectiveEpilogueFwdINS6_IJSA_SC_SB_EEES9_NS_10bfloat16_tESG_Li384ELb1ELb1ELb1ELb1EEENS1_36VarlenDynamicPersistentTileSchedulerILi192ELi160ELi384ELi128ELb1ELb1ELb1ELb1ELb1ELb1EEEEEEEEEvNT_6ParamsE)
        .other          _ZN7cutlass13device_kernelIN5flash11enable_sm90INS1_16FlashAttnFwdSm90INS1_25CollectiveMainloopFwdSm90ILi2EN4cute5tupleIJNS5_1CILi1EEES8_S8_EEENS6_IJNS7_ILi192EEENS7_ILi160EEENS7_ILi64EEEEEELi64ENS_12float_e4m3_tEfNS_4arch4Sm90ELb1ELb0ELb0ELb1ELb1ELb0ELb0ELb1ELb1ELb1ELb1ELb0EEENS1_21CollectiveEpilogueFwdINS6_IJSA_SC_SB_EEES9_NS_10bfloat16_tESG_Li384ELb1ELb1ELb1ELb1EEENS1_36VarlenDynamicPersistentTileSchedulerILi192ELi160ELi384ELi128ELb1ELb1ELb1ELb1ELb1ELb1EEEEEEEEEvNT_6ParamsE,@"STO_CUDA_ENTRY STV_DEFAULT"
_ZN7cutlass13device_kernelIN5flash11enable_sm90INS1_16FlashAttnFwdSm90INS1_25CollectiveMainloopFwdSm90ILi2EN4cute5tupleIJNS5_1CILi1EEES8_S8_EEENS6_IJNS7_ILi192EEENS7_ILi160EEENS7_ILi64EEEEEELi64ENS_12float_e4m3_tEfNS_4arch4Sm90ELb1ELb0ELb0ELb1ELb1ELb0ELb0ELb1ELb1ELb1ELb1ELb0EEENS1_21CollectiveEpilogueFwdINS6_IJSA_SC_SB_EEES9_NS_10bfloat16_tESG_Li384ELb1ELb1ELb1ELb1EEENS1_36VarlenDynamicPersistentTileSchedulerILi192ELi160ELi384ELi128ELb1ELb1ELb1ELb1ELb1ELb1EEEEEEEEEvNT_6ParamsE:
        /* <DEDUP_REMOVED lines=45> */
.L_x_2047:
        /* <DEDUP_REMOVED lines=22> */
.L_x_2048:
        /* <DEDUP_REMOVED lines=18> */
.L_x_2049:
        /* <DEDUP_REMOVED lines=22> */
.L_x_2050:
        /* <DEDUP_REMOVED lines=24> */
.L_x_2051:
        /* <DEDUP_REMOVED lines=8> */
.L_x_2053:
        /* <DEDUP_REMOVED lines=29> */
[-C--:B------:R-:W-:Y:S01]  /*0a80*/  LEA.HI R4, R0, R13.reuse, RZ, 0x5 ;  /* 0x0000000d00047211 */ /* 0x080fe200078f28ff */
[----:B------:R-:W-:Y:S01]  /*0a90*/  IMAD.HI R2, R14, 0x55555556, RZ ;  /* 0x555555560e027827 */ /* 0x000fe200078e02ff */
[----:B------:R-:W-:-:S02]  /*0aa0*/  LEA.HI R11, R0, R13, RZ, 0x2 ;  /* 0x0000000d000b7211 */ /* 0x000fc400078f10ff */
[----:B------:R-:W-:Y:S01]  /*0ab0*/  SHF.R.S32.HI R7, RZ, 0x1f, R12 ;  /* 0x0000001fff077819 */ /* 0x000fe2000001140c */
[----:B------:R-:W-:Y:S01]  /*0ac0*/  IMAD.SHL.U32 R5, R4, 0x20, RZ ;  /* 0x0000002004057824 */ /* 0x000fe200078e00ff */
[----:B------:R-:W-:Y:S02]  /*0ad0*/  LOP3.LUT R4, R3, 0x3fffff0, RZ, 0xc0, !PT ;  /* 0x03fffff003047812 */ /* 0x000fe400078ec0ff */
[----:B------:R-:W-:Y:S02]  /*0ae0*/  LEA.HI R8, R7, R12, RZ, 0x2 ;  /* 0x0000000c07087211 */ /* 0x000fe400078f10ff */
[----:B------:R-:W-:Y:S01]  /*0af0*/  LEA.HI R3, R3, R6, RZ, 0x1 ;  /* 0x0000000603037211 */ /* 0x000fe200078f08ff */
[----:B------:R-:W-:Y:S01]  /*0b00*/  IMAD.IADD R4, R13, 0x1, -R4 ;  /* 0x000000010d047824 */ /* 0x000fe200078e0a04 */
[--C-:B------:R-:W-:Y:S02]  /*0b10*/  SHF.R.S32.HI R9, RZ, 0x2, R8.reuse ;  /* 0x00000002ff097819 */ /* 0x100fe40000011408 */
[----:B------:R-:W-:-:S02]  /*0b20*/  SHF.R.S32.HI R10, RZ, 0x1f, R8 ;  /* 0x0000001fff0a7819 */ /* 0x000fc40000011408 */
[----:B------:R-:W-:Y:S02]  /*0b30*/  LEA.HI R7, R7, R12, RZ, 0x5 ;  /* 0x0000000c07077211 */ /* 0x000fe400078f28ff */
[----:B------:R-:W-:Y:S02]  /*0b40*/  LEA.HI R10, R10, R9, RZ, 0x3 ;  /* 0x000000090a0a7211 */ /* 0x000fe400078f18ff */
[----:B------:R-:W-:Y:S02]  /*0b50*/  LOP3.LUT R5, R5, 0xfffffc00, RZ, 0xc0, !PT ;  /* 0xfffffc0005057812 */ /* 0x000fe400078ec0ff */
[----:B------:R-:W-:Y:S02]  /*0b60*/  LOP3.LUT R10, R10, 0xfffffff8, RZ, 0xc0, !PT ;  /* 0xfffffff80a0a7812 */ /* 0x000fe400078ec0ff */
[----:B------:R-:W-:Y:S01]  /*0b70*/  LOP3.LUT R3, R3, 0x1ffffffe, RZ, 0xc0, !PT ;  /* 0x1ffffffe03037812 */ /* 0x000fe200078ec0ff */
[----:B------:R-:W-:Y:S01]  /*0b80*/  IMAD R4, R4, 0x40, R5 ;  /* 0x0000004004047824 */ /* 0x000fe200078e0205 */
[----:B------:R-:W-:Y:S01]  /*0b90*/  LEA.HI R2, R2, R2, RZ, 0x1 ;  /* 0x0000000202027211 */ /* 0x000fe200078f08ff */
[----:B------:R-:W-:Y:S01]  /*0ba0*/  IMAD.IADD R10, R9, 0x1, -R10 ;  /* 0x00000001090a7824 */ /* 0x000fe200078e0a0a */
[----:B------:R-:W-:Y:S01]  /*0bb0*/  SHF.R.S32.HI R7, RZ, 0x5, R7 ;  /* 0x00000005ff077819 */ /* 0x000fe20000011407 */
[----:B------:R-:W-:Y:S01]  /*0bc0*/  IMAD.IADD R3, R6, 0x1, -R3 ;  /* 0x0000000106037824 */ /* 0x000fe200078e0a03 */
[----:B------:R-:W-:Y:S01]  /*0bd0*/  LEA.HI R0, R0, R13, RZ, 0x3 ;  /* 0x0000000d00007211 */ /* 0x000fe200078f18ff */
[----:B------:R-:W-:Y:S01]  /*0be0*/  IMAD R2, R2, -0x3, R14 ;  /* 0xfffffffd02027824 */ /* 0x000fe200078e020e */
[----:B------:R-:W-:Y:S01]  /*0bf0*/  LOP3.LUT R11, R11, 0xfffffffc, RZ, 0xc0, !PT ;  /* 0xfffffffc0b0b7812 */ /* 0x000fe200078ec0ff */
[----:B------:R-:W-:Y:S01]  /*0c00*/  IMAD R7, R7, 0x10, R10 ;  /* 0x0000001007077824 */ /* 0x000fe200078e020a */
[----:B------:R-:W-:Y:S01]  /*0c10*/  LOP3.LUT R18, R0, 0xfffffff8, RZ, 0xc0, !PT ;  /* 0xfffffff800127812 */ /* 0x000fe200078ec0ff */
[----:B------:R-:W-:Y:S01]  /*0c20*/  IMAD R3, R3, 0x8, R4 ;  /* 0x0000000803037824 */ /* 0x000fe200078e0204 */
[----:B------:R-:W-:Y:S01]  /*0c30*/  LOP3.LUT R8, R8, 0x7ffffffc, RZ, 0xc0, !PT ;  /* 0x7ffffffc08087812 */ /* 0x000fe200078ec0ff */
[----:B------:R-:W-:Y:S01]  /*0c40*/  IMAD R5, R2, 0x40, R7 ;  /* 0x0000004002057824 */ /* 0x000fe200078e0207 */
[----:B------:R-:W-:Y:S01]  /*0c50*/  SHF.R.S32.HI R2, RZ, 0x3, R0 ;  /* 0x00000003ff027819 */ /* 0x000fe20000011400 */
[C---:B------:R-:W-:Y:S01]  /*0c60*/  IMAD.IADD R11, R13.reuse, 0x1, -R11 ;  /* 0x000000010d0b7824 */ /* 0x040fe200078e0a0b */
[----:B------:R0:W-:Y:S01]  /*0c70*/  STL [R1+0x38], R3 ;  /* 0x0000380301007387 */ /* 0x0001e20000100800 */
[----:B------:R-:W-:-:S02]  /*0c80*/  IMAD.IADD R18, R13, 0x1, -R18 ;  /* 0x000000010d127824 */ /* 0x000fc400078e0a12 */
[----:B------:R-:W-:Y:S01]  /*0c90*/  IMAD.IADD R8, R12, 0x1, -R8 ;  /* 0x000000010c087824 */ /* 0x000fe200078e0a08 */
[----:B------:R1:W-:Y:S01]  /*0ca0*/  STL [R1+0x34], R5 ;  /* 0x0000340501007387 */ /* 0x0003e20000100800 */
[----:B------:R-:W-:Y:S02]  /*0cb0*/  IMAD.SHL.U32 R19, R18, 0x8, RZ ;  /* 0x0000000812137824 */ /* 0x000fe400078e00ff */
[----:B------:R-:W-:Y:S01]  /*0cc0*/  IMAD.SHL.U32 R16, R8, 0x2, RZ ;  /* 0x0000000208107824 */ /* 0x000fe200078e00ff */
[----:B0-----:R-:W-:-:S03]  /*0cd0*/  LEA.HI R3, R11, R11, RZ, 0x1 ;  /* 0x0000000b0b037211 */ /* 0x001fc600078f08ff */
[C---:B------:R-:W-:Y:S01]  /*0ce0*/  VIADD R2, R16.reuse, 0x10 ;  /* 0x0000001010027836 */ /* 0x040fe20000000000 */
[----:B------:R-:W-:Y:S01]  /*0cf0*/  SHF.R.S32.HI R0, RZ, 0x1f, R19 ;  /* 0x0000001fff007819 */ /* 0x000fe20000011413 */
[C---:B------:R-:W-:Y:S01]  /*0d00*/  VIADD R0, R16.reuse, 0x18 ;  /* 0x0000001810007836 */ /* 0x040fe20000000000 */
[----:B------:R-:W-:Y:S01]  /*0d10*/  LOP3.LUT R4, R3, 0x1ffffffe, RZ, 0xc0, !PT ;  /* 0x1ffffffe03047812 */ /* 0x000fe200078ec0ff */
[C---:B------:R-:W-:Y:S02]  /*0d20*/  VIADD R3, R16.reuse, 0x8 ;  /* 0x0000000810037836 */ /* 0x040fe40000000000 */
[C---:B------:R-:W-:Y:S02]  /*0d30*/  VIADD R157, R16.reuse, 0x20 ;  /* 0x00000020109d7836 */ /* 0x040fe40000000000 */
[C---:B------:R-:W-:Y:S01]  /*0d40*/  VIADD R156, R16.reuse, 0x28 ;  /* 0x00000028109c7836 */ /* 0x040fe20000000000 */
[----:B------:R-:W-:Y:S01]  /*0d50*/  SHF.R.S32.HI R6, RZ, 0x1f, R3 ;  /* 0x0000001fff067819 */ /* 0x000fe20000011403 */
[C---:B------:R-:W-:Y:S01]  /*0d60*/  VIADD R23, R16.reuse, 0x30 ;  /* 0x0000003010177836 */ /* 0x040fe20000000000 */
[----:B------:R-:W-:Y:S01]  /*0d70*/  SHF.R.S32.HI R3, RZ, 0x1f, R2 ;  /* 0x0000001fff037819 */ /* 0x000fe20000011402 */
[----:B------:R-:W-:Y:S01]  /*0d80*/  VIADD R22, R16, 0x38 ;  /* 0x0000003810167836 */ /* 0x000fe20000000000 */
[----:B------:R-:W-:Y:S01]  /*0d90*/  SHF.R.S32.HI R2, RZ, 0x1f, R0 ;  /* 0x0000001fff027819 */ /* 0x000fe20000011400 */
[----:B------:R-:W-:Y:S01]  /*0da0*/  IMAD.IADD R4, R11, 0x1, -R4 ;  /* 0x000000010b047824 */ /* 0x000fe200078e0a04 */
[----:B------:R-:W-:-:S02]  /*0db0*/  SHF.R.S32.HI R0, RZ, 0x1f, R157 ;  /* 0x0000001fff007819 */ /* 0x000fc4000001149d */
[----:B------:R-:W-:Y:S01]  /*0dc0*/  SHF.R.S32.HI R3, RZ, 0x1f, R156 ;  /* 0x0000001fff037819 */ /* 0x000fe2000001149c */
[----:B------:R-:W-:Y:S01]  /*0dd0*/  IMAD R17, R4, 0x8, R5 ;  /* 0x0000000804117824 */ /* 0x000fe200078e0205 */
[----:B------:R-:W-:Y:S02]  /*0de0*/  SHF.R.S32.HI R2, RZ, 0x1f, R23 ;  /* 0x0000001fff027819 */ /* 0x000fe40000011417 */
[----:B-1----:R-:W-:-:S07]  /*0df0*/  SHF.R.S32.HI R0, RZ, 0x1f, R22 ;  /* 0x0000001fff007819 */ /* 0x002fce0000011416 */
.L_x_2105:
[----:B0123--:R-:W0:Y:S01]  /*0e00*/  LDC.64 R2, c[0x0][0xc88] ;  /* 0x00032200ff027b82 */ /* 0x00fe220000000a00 */
[----:B------:R-:W-:Y:S01]  /*0e10*/  ULDC.64 UR8, c[0x0][0xa28] ;  /* 0x00028a0000087ab9 */ /* 0x000fe20000000a00 */
[----:B------:R-:W-:Y:S01]  /*0e20*/  ULDC.64 UR10, c[0x0][0xa18] ;  /* 0x00028600000a7ab9 */ /* 0x000fe20000000a00 */
[----:B------:R-:W-:Y:S01]  /*0e30*/  ULDC UR4, c[0x0][0x424] ;  /* 0x0001090000047ab9 */ /* 0x000fe20000000800 */
[----:B------:R-:W-:Y:S01]  /*0e40*/  ULDC UR7, c[0x0][0x2f0] ;  /* 0x0000bc0000077ab9 */ /* 0x000fe20000000800 */
[----:B0-----:R-:W-:-:S06]  /*0e50*/  IMAD.WIDE R2, R31, 0x4, R2 ;  /* 0x000000041f027825 */ /* 0x001fcc00078e0202 */
[----:B------:R-:W2:Y:S01]  /*0e60*/  LDG.E R2, desc[UR54][R2.64] ;  /* 0x0000003602027981 */ /* 0x000ea2000c1e1900 */
[----:B------:R-:W-:Y:S02]  /*0e70*/  UISETP.NE.U32.AND UP0, UPT, UR8, URZ, UPT ;  /* 0x0000003f0800728c */ /* 0x000fe4000bf05070 */
[----:B------:R-:W-:Y:S02]  /*0e80*/  UISETP.NE.U32.AND UP1, UPT, UR10, URZ, UPT ;  /* 0x0000003f0a00728c */ /* 0x000fe4000bf25070 */
[----:B------:R-:W-:Y:S02]  /*0e90*/  UISETP.NE.AND.EX UP0, UPT, UR9, URZ, UPT, UP0 ;  /* 0x0000003f0900728c */ /* 0x000fe4000bf05300 */
[----:B------:R-:W-:-:S04]  /*0ea0*/  UISETP.NE.AND.EX UP1, UPT, UR11, URZ, UPT, UP1 ;  /* 0x0000003f0b00728c */ /* 0x000fc8000bf25310 */
[----:B------:R-:W-:Y:S02]  /*0eb0*/  PLOP3.LUT P0, PT, PT, PT, UP0, 0x80, 0x0 ;  /* 0x000000000000781c */ /* 0x000fe40003f0f008 */
[----:B------:R-:W-:Y:S02]  /*0ec0*/  PLOP3.LUT P2, PT, PT, PT, UP1, 0x80, 0x0 ;  /* 0x000000000000781c */ /* 0x000fe40003f4f018 */
[----:B--2---:R-:W-:-:S13]  /*0ed0*/  R2UR UR37, R2 ;  /* 0x00000000022572ca */ /* 0x004fda00000e0000 */
[----:B------:R-:W-:Y:S02]  /*0ee0*/  USHF.R.S32.HI UR38, URZ, 0x1f, UR37 ;  /* 0x0000001f3f267899 */ /* 0x000fe40008011425 */
[----:B------:R-:W-:-:S04]  /*0ef0*/  @UP0 ULEA UR8, UP2, UR37, UR8, 0x2 ;  /* 0x0000000825080291 */ /* 0x000fc8000f84103f */
[----:B------:R-:W-:Y:S02]  /*0f00*/  @UP0 ULEA.HI.X UR9, UR37, UR9, UR38, 0x2, UP2 ;  /* 0x0000000925090291 */ /* 0x000fe400090f1426 */
[----:B------:R-:W-:Y:S01]  /*0f10*/  @UP1 ULEA UR10, UP0, UR37, UR10, 0x2 ;  /* 0x0000000a250a1291 */ /* 0x000fe2000f80103f */
[----:B------:R-:W-:-:S03]  /*0f20*/  IMAD.U32 R2, RZ, RZ, UR8 ;  /* 0x00000008ff027e24 */ /* 0x000fc6000f8e00ff */
[----:B------:R-:W-:Y:S01]  /*0f30*/  @UP1 ULEA.HI.X UR11, UR37, UR11, UR38, 0x2, UP0 ;  /* 0x0000000b250b1291 */ /* 0x000fe200080f1426 */
[----:B------:R-:W-:Y:S01]  /*0f40*/  IMAD.U32 R3, RZ, RZ, UR9 ;  /* 0x00000009ff037e24 */ /* 0x000fe2000f8e00ff */
[----:B------:R-:W-:Y:S01]  /*0f50*/  ULDC.64 UR8, c[0x0][0x418] ;  /* 0x0001060000087ab9 */ /* 0x000fe20000000a00 */
[----:B------:R-:W-:-:S03]  /*0f60*/  IMAD.U32 R4, RZ, RZ, UR10 ;  /* 0x0000000aff047e24 */ /* 0x000fc6000f8e00ff */
[----:B------:R-:W-:Y:S01]  /*0f70*/  IMAD.U32 R5, RZ, RZ, UR11 ;  /* 0x0000000bff057e24 */ /* 0x000fe2000f8e00ff */
[----:B------:R-:W2:Y:S01]  /*0f80*/  @P0 LDG.E R2, desc[UR54][R2.64] ;  /* 0x0000003602020981 */ /* 0x000ea2000c1e1900 */
[----:B------:R-:W-:Y:S01]  /*0f90*/  UISETP.NE.U32.AND UP0, UPT, UR8, URZ, UPT ;  /* 0x0000003f0800728c */ /* 0x000fe2000bf05070 */
[----:B------:R-:W-:Y:S02]  /*0fa0*/  ULDC.64 UR10, c[0x0][0xa20] ;  /* 0x00028800000a7ab9 */ /* 0x000fe40000000a00 */
[----:B------:R-:W3:Y:S01]  /*0fb0*/  @P2 LDG.E R4, desc[UR54][R4.64] ;  /* 0x0000003604042981 */ /* 0x000ee2000c1e1900 */
[----:B------:R-:W-:Y:S01]  /*0fc0*/  UISETP.NE.AND.EX UP0, UPT, UR9, URZ, UPT, UP0 ;  /* 0x0000003f0900728c */ /* 0x000fe2000bf05300 */
[----:B------:R-:W-:Y:S01]  /*0fd0*/  ISETP.NE.U32.AND P1, PT, RZ, UR10, PT ;  /* 0x0000000aff007c0c */ /* 0x000fe2000bf25070 */
[----:B------:R-:W-:Y:S01]  /*0fe0*/  UMOV UR51, URZ ;  /* 0x0000003f00337c82 */ /* 0x000fe20008000000 */
[----:B------:R-:W-:Y:S02]  /*0ff0*/  ULOP3.LUT UR39, UR5, 0xffff, URZ, 0xc0, !UPT ;  /* 0x0000ffff05277892 */ /* 0x000fe4000f8ec03f */
[----:B------:R-:W-:Y:S01]  /*1000*/  USEL UR4, UR4, 0x1, UP0 ;  /* 0x0000000104047887 */ /* 0x000fe20008000000 */
[----:B------:R-:W-:-:S03]  /*1010*/  ISETP.NE.AND.EX P1, PT, RZ, UR11, PT, P1 ;  /* 0x0000000bff007c0c */ /* 0x000fc6000bf25310 */
[----:B------:R-:W-:Y:S01]  /*1020*/  UIMAD UR4, UR4, UR7, URZ ;  /* 0x00000007040472a4 */ /* 0x000fe2000f8e023f */
[----:B--2---:R-:W-:Y:S02]  /*1030*/  @P0 R2UR UR51, R2 ;  /* 0x00000000023302ca */ /* 0x004fe400000e0000 */
[----:B---3--:R-:W-:Y:S01]  /*1040*/  @P2 R2UR UR52, R4 ;  /* 0x00000000043422ca */ /* 0x008fe200000e0000 */
[----:B----45:R-:W-:-:S14]  /*1050*/  @P2 BRA `(.L_x_2054) ;  /* 0x0000000000382947 */ /* 0x030fdc0003800000 */
[----:B------:R-:W-:Y:S01]  /*1060*/  ULDC.64 UR8, c[0x0][0xa00] ;  /* 0x0002800000087ab9 */ /* 0x000fe20000000a00 */
[----:B------:R-:W-:Y:S01]  /*1070*/  ULDC UR52, c[0x0][0x288] ;  /* 0x0000a20000347ab9 */ /* 0x000fe20000000800 */
        /* <DEDUP_REMOVED lines=12> */
.L_x_2054:
[----:B------:R-:W-:Y:S05]  /*1140*/  @!P1 BRA `(.L_x_2055) ;  /* 0x00000000001c9947 */ /* 0x000fea0003800000 */
[----:B------:R-:W-:-:S04]  /*1150*/  ULEA UR4, UP0, UR37, UR10, 0x2 ;  /* 0x0000000a25047291 */ /* 0x000fc8000f80103f */
[----:B------:R-:W-:Y:S02]  /*1160*/  ULEA.HI.X UR7, UR37, UR11, UR38, 0x2, UP0 ;  /* 0x0000000b25077291 */ /* 0x000fe400080f1426 */
[----:B------:R-:W-:-:S04]  /*1170*/  IMAD.U32 R2, RZ, RZ, UR4 ;  /* 0x00000004ff027e24 */ /* 0x000fc8000f8e00ff */
[----:B------:R-:W-:-:S05]  /*1180*/  IMAD.U32 R3, RZ, RZ, UR7 ;  /* 0x00000007ff037e24 */ /* 0x000fca000f8e00ff */
[----:B------:R-:W2:Y:S02]  /*1190*/  LDG.E R2, desc[UR54][R2.64] ;  /* 0x0000003602027981 */ /* 0x000ea4000c1e1900 */
[----:B--2---:R-:W-:Y:S01]  /*11a0*/  R2UR UR4, R2 ;  /* 0x00000000020472ca */ /* 0x004fe200000e0000 */
[----:B------:R-:W-:-:S14]  /*11b0*/  BRA `(.L_x_2056) ;  /* 0x0000000000347947 */ /* 0x000fdc0003800000 */
.L_x_2055:
        /* <DEDUP_REMOVED lines=13> */
.L_x_2056:
[----:B------:R-:W-:Y:S01]  /*1290*/  ULDC.64 UR10, c[0x0][0x998] ;  /* 0x00026600000a7ab9 */ /* 0x000fe20000000a00 */
[----:B------:R-:W-:Y:S01]  /*12a0*/  ULDC.64 UR8, c[0x0][0x990] ;  /* 0x0002640000087ab9 */ /* 0x000fe20000000a00 */
[----:B------:R-:W-:Y:S01]  /*12b0*/  ISETP.NE.U32.AND P1, PT, RZ, UR10, PT ;  /* 0x0000000aff007c0c */ /* 0x000fe2000bf25070 */
[----:B------:R-:W-:Y:S01]  /*12c0*/  ULDC UR7, c[0x0][0x448] ;  /* 0x0001120000077ab9 */ /* 0x000fe20000000800 */
[----:B------:R-:W-:Y:S02]  /*12d0*/  ISETP.NE.U32.AND P0, PT, RZ, UR8, PT ;  /* 0x00000008ff007c0c */ /* 0x000fe4000bf05070 */
[----:B------:R-:W-:Y:S02]  /*12e0*/  ISETP.NE.AND.EX P1, PT, RZ, UR11, PT, P1 ;  /* 0x0000000bff007c0c */ /* 0x000fe4000bf25310 */
[----:B------:R-:W-:-:S11]  /*12f0*/  ISETP.NE.AND.EX P0, PT, RZ, UR9, PT, P0 ;  /* 0x00000009ff007c0c */ /* 0x000fd6000bf05300 */
[----:B------:R-:W0:Y:S08]  /*1300*/  @P1 LDC.64 R8, c[0x0][0x9b8] ;  /* 0x00026e00ff081b82 */ /* 0x000e300000000a00 */
[----:B------:R-:W1:Y:S08]  /*1310*/  @P0 LDC.64 R6, c[0x0][0x9a8] ;  /* 0x00026a00ff060b82 */ /* 0x000e700000000a00 */
[----:B------:R-:W2:Y:S08]  /*1320*/  @P0 LDC.64 R10, c[0x0][0x9b0] ;  /* 0x00026c00ff0a0b82 */ /* 0x000eb00000000a00 */
[----:B------:R-:W3:Y:S01]  /*1330*/  @P1 LDC.64 R12, c[0x0][0x9c0] ;  /* 0x00027000ff0c1b82 */ /* 0x000ee20000000a00 */
[----:B0-----:R-:W-:-:S02]  /*1340*/  @P1 IMAD R2, R8, UR38, RZ ;  /* 0x0000002608021c24 */ /* 0x001fc4000f8e02ff */
[----:B------:R-:W-:-:S04]  /*1350*/  @P1 IMAD.WIDE.U32 R4, R8, UR37, RZ ;  /* 0x0000002508041c25 */ /* 0x000fc8000f8e00ff */
[----:B------:R-:W-:Y:S02]  /*1360*/  @P1 IMAD R9, R9, UR37, R2 ;  /* 0x0000002509091c24 */ /* 0x000fe4000f8e0202 */
[C---:B-1----:R-:W-:Y:S02]  /*1370*/  @P0 IMAD R0, R6.reuse, UR38, RZ ;  /* 0x0000002606000c24 */ /* 0x042fe4000f8e02ff */
[----:B------:R-:W-:-:S04]  /*1380*/  @P0 IMAD.WIDE.U32 R2, R6, UR37, RZ ;  /* 0x0000002506020c25 */ /* 0x000fc8000f8e00ff */
[----:B------:R-:W-:Y:S02]  /*1390*/  @P0 IMAD R7, R7, UR37, R0 ;  /* 0x0000002507070c24 */ /* 0x000fe4000f8e0200 */
[----:B------:R-:W-:Y:S02]  /*13a0*/  @P1 IMAD.IADD R5, R5, 0x1, R9 ;  /* 0x0000000105051824 */ /* 0x000fe400078e0209 */
[----:B------:R-:W-:Y:S02]  /*13b0*/  @P0 IMAD.IADD R3, R3, 0x1, R7 ;  /* 0x0000000103030824 */ /* 0x000fe400078e0207 */
[----:B------:R-:W-:Y:S02]  /*13c0*/  IMAD.MOV.U32 R0, RZ, RZ, 0x3f800000 ;  /* 0x3f800000ff007424 */ /* 0x000fe400078e00ff */
[----:B--2---:R-:W-:-:S04]  /*13d0*/  @P0 IMAD.WIDE.U32 R2, R10, UR39, R2 ;  /* 0x000000270a020c25 */ /* 0x004fc8000f8e0002 */
[----:B---3--:R-:W-:Y:S01]  /*13e0*/  @P1 IMAD.WIDE.U32 R6, R12, UR39, R4 ;  /* 0x000000270c061c25 */ /* 0x008fe2000f8e0004 */
[----:B------:R-:W-:-:S03]  /*13f0*/  @P0 LEA R4, P2, R2, UR8, 0x2 ;  /* 0x0000000802040c11 */ /* 0x000fc6000f8410ff */
[----:B------:R-:W-:Y:S01]  /*1400*/  @P0 IMAD R5, R11, UR39, R3 ;  /* 0x000000270b050c24 */ /* 0x000fe2000f8e0203 */
[----:B------:R-:W-:Y:S01]  /*1410*/  @P1 LEA R8, P3, R6, UR10, 0x2 ;  /* 0x0000000a06081c11 */ /* 0x000fe2000f8610ff */
[----:B------:R-:W-:-:S03]  /*1420*/  @P1 IMAD R3, R13, UR39, R7 ;  /* 0x000000270d031c24 */ /* 0x000fc6000f8e0207 */
[----:B------:R-:W-:Y:S02]  /*1430*/  @P0 LEA.HI.X R5, R2, UR9, R5, 0x2, P2 ;  /* 0x0000000902050c11 */ /* 0x000fe400090f1405 */
[----:B------:R-:W-:Y:S01]  /*1440*/  @P1 LEA.HI.X R9, R6, UR11, R3, 0x2, P3 ;  /* 0x0000000b06091c11 */ /* 0x000fe200098f1403 */
[----:B------:R-:W-:Y:S01]  /*1450*/  IMAD.MOV.U32 R3, RZ, RZ, 0x3f800000 ;  /* 0x3f800000ff037424 */ /* 0x000fe200078e00ff */
[----:B------:R-:W-:Y:S02]  /*1460*/  UISETP.NE.AND UP0, UPT, UR7, 0x1, UPT ;  /* 0x000000010700788c */ /* 0x000fe4000bf05270 */
[----:B------:R-:W-:Y:S01]  /*1470*/  UIMAD UR40, UR6, 0xc0, URZ ;  /* 0x000000c0062878a4 */ /* 0x000fe2000f8e023f */
[----:B------:R-:W2:Y:S01]  /*1480*/  @P1 LDG.E R0, desc[UR54][R8.64] ;  /* 0x0000003608001981 */ /* 0x000ea2000c1e1900 */
[----:B------:R-:W-:Y:S01]  /*1490*/  UIADD3 UR51, -UR51, UR4, URZ ;  /* 0x0000000433337290 */ /* 0x000fe2000fffe13f */
[----:B------:R-:W-:Y:S02]  /*14a0*/  ULDC UR11, c[0x0][0x988] ;  /* 0x00026200000b7ab9 */ /* 0x000fe40000000800 */
[----:B------:R-:W2:Y:S01]  /*14b0*/  @P0 LDG.E R3, desc[UR54][R4.64] ;  /* 0x0000003604030981 */ /* 0x000ea2000c1e1900 */
[----:B------:R-:W-:-:S03]  /*14c0*/  UIADD3 UR8, UR40, 0xbf, URZ ;  /* 0x000000bf28087890 */ /* 0x000fc6000fffe03f */
[----:B------:R-:W-:Y:S01]  /*14d0*/  @UP0 ULDC UR6, c[0x0][0x44c] ;  /* 0x0001130000060ab9 */ /* 0x000fe20000000800 */
[----:B------:R-:W-:Y:S01]  /*14e0*/  @UP0 ULDC UR9, c[0x0][0x450] ;  /* 0x0001140000090ab9 */ /* 0x000fe20000000800 */
[----:B------:R-:W-:Y:S02]  /*14f0*/  UIMAD.WIDE.U32 UR6, UR8, UR6, URZ ;  /* 0x00000006080672a5 */ /* 0x000fe4000f8e003f */
[----:B------:R-:W-:Y:S02]  /*1500*/  UIADD3 UR4, UR51, 0xa0, -UR52 ;  /* 0x000000a033047890 */ /* 0x000fe4000fffe834 */
[----:B------:R-:W-:Y:S02]  /*1510*/  @UP0 USHF.R.U32.HI UR8, URZ, UR9, UR7 ;  /* 0x000000093f080299 */ /* 0x000fe40008011607 */
[----:B------:R-:W-:Y:S02]  /*1520*/  UIADD3 UR6, UR51, 0x9f, URZ ;  /* 0x0000009f33067890 */ /* 0x000fe4000fffe03f */
[----:B------:R-:W-:-:S02]  /*1530*/  UIADD3 UR8, UR4, UR8, URZ ;  /* 0x0000000804087290 */ /* 0x000fc4000fffe03f */
[----:B------:R-:W-:Y:S02]  /*1540*/  UIMAD.WIDE UR6, UR6, 0x66666667, URZ ;  /* 0x66666667060678a5 */ /* 0x000fe4000f8e023f */
[----:B------:R-:W-:Y:S02]  /*1550*/  UIMAD.WIDE UR8, UR8, 0x66666667, URZ ;  /* 0x66666667080878a5 */ /* 0x000fe4000f8e023f */
[----:B------:R-:W-:Y:S02]  /*1560*/  USHF.R.U32.HI UR4, URZ, 0x1f, UR7 ;  /* 0x0000001f3f047899 */ /* 0x000fe40008011607 */
[----:B------:R-:W-:Y:S02]  /*1570*/  USHF.R.U32.HI UR6, URZ, 0x1f, UR9 ;  /* 0x0000001f3f067899 */ /* 0x000fe40008011609 */
[----:B------:R-:W-:Y:S02]  /*1580*/  ULEA.HI.SX32 UR7, UR7, UR4, 0x1a ;  /* 0x0000000407077291 */ /* 0x000fe4000f8fd23f */
[----:B------:R-:W-:-:S02]  /*1590*/  ULEA.HI.SX32 UR6, UR9, UR6, 0x1a ;  /* 0x0000000609067291 */ /* 0x000fc4000f8fd23f */
[----:B------:R-:W-:Y:S02]  /*15a0*/  UP2UR UR53, UPR, URZ, 0x1 ;  /* 0x000000013f357883 */ /* 0x000fe40008000000 */
[----:B------:R-:W-:-:S04]  /*15b0*/  UISETP.LT.AND UP0, UPT, UR7, UR6, UPT ;  /* 0x000000060700728c */ /* 0x000fc8000bf01270 */
[----:B------:R-:W-:-:S04]  /*15c0*/  USEL UR9, UR7, UR6, UP0 ;  /* 0x0000000607097287 */ /* 0x000fc80008000000 */
[----:B------:R-:W-:Y:S02]  /*15d0*/  UISETP.GE.AND UP0, UPT, UR9, 0x1, UPT ;  /* 0x000000010900788c */ /* 0x000fe4000bf06270 */
[----:B------:R-:W-:-:S04]  /*15e0*/  ULOP3.LUT UR4, UR5, 0xff000000, URZ, 0xc0, !UPT ;  /* 0xff00000005047892 */ /* 0x000fc8000f8ec03f */
[----:B------:R-:W-:Y:S01]  /*15f0*/  PLOP3.LUT P0, PT, PT, PT, UP0, 0x80, 0x0 ;  /* 0x000000000000781c */ /* 0x000fe20003f0f008 */
[----:B------:R-:W-:Y:S02]  /*1600*/  ULOP3.LUT UR5, UR5, 0xff0000, URZ, 0xc0, !UPT ;  /* 0x00ff000005057892 */ /* 0x000fe4000f8ec03f */
[----:B------:R-:W-:-:S04]  /*1610*/  USHF.R.U32.HI UR4, URZ, 0x8, UR4 ;  /* 0x000000083f047899 */ /* 0x000fc80008011604 */
[----:B------:R-:W-:-:S03]  /*1620*/  ULEA.HI UR5, UR5, UR4, URZ, 0x10 ;  /* 0x0000000405057291 */ /* 0x000fc6000f8f803f */
[----:B------:R-:W-:Y:S01]  /*1630*/  UMOV UR4, URZ ;  /* 0x0000003f00047c82 */ /* 0x000fe20008000000 */
[----:B------:R-:W-:Y:S02]  /*1640*/  ULOP3.LUT UR41, UR5, 0xff, URZ, 0xc0, !UPT ;  /* 0x000000ff05297892 */ /* 0x000fe4000f8ec03f */
[----:B------:R-:W-:Y:S01]  /*1650*/  USHF.R.U32.HI UR46, URZ, 0x10, UR5 ;  /* 0x000000103f2e7899 */ /* 0x000fe20008011605 */
[----:B--2---:R-:W-:Y:S01]  /*1660*/  FMUL.FTZ R0, R3, R0 ;  /* 0x0000000003007220 */ /* 0x004fe20000410000 */
[----:B------:R-:W-:Y:S10]  /*1670*/  @!P0 BRA `(.L_x_2057) ;  /* 0x0000000000908947 */ /* 0x000ff40003800000 */
        /* <DEDUP_REMOVED lines=36> */
.L_x_2057:
        /* <DEDUP_REMOVED lines=11> */
[----:B------:R-:W-:Y:S02]  /*1970*/  CS2R R6, SRZ ;  /* 0x0000000000067805 */ /* 0x000fe4000001ff00 */
[----:B------:R-:W-:Y:S02]  /*1980*/  CS2R R36, SRZ ;  /* 0x0000000000247805 */ /* 0x000fe4000001ff00 */
        /* <DEDUP_REMOVED lines=11> */
[----:B------:R-:W-:Y:S01]  /*1a40*/  CS2R R50, SRZ ;  /* 0x0000000000327805 */ /* 0x000fe2000001ff00 */
[----:B------:R-:W-:-:S06]  /*1a50*/  UISETP.GT.AND UP0, UPT, UR56, UR42, UPT ;  /* 0x0000002a3800728c */ /* 0x000fcc000bf04270 */
[----:B------:R-:W-:-:S13]  /*1a60*/  PLOP3.LUT P1, PT, PT, PT, UP0, 0x80, 0x0 ;  /* 0x000000000000781c */ /* 0x000fda0003f2f008 */
[----:B------:R-:W-:Y:S05]  /*1a70*/  @!P1 BRA `(.L_x_2058) ;  /* 0x0000008400ac9947 */ /* 0x000fea0003800000 */
[----:B------:R-:W0:Y:S01]  /*1a80*/  S2R R10, SR_TID.X ;  /* 0x00000000000a7919 */ /* 0x000e220000002100 */
[----:B------:R-:W1:Y:S01]  /*1a90*/  S2UR UR44, SR_CgaCtaId ;  /* 0x00000000002c79c3 */ /* 0x000e620000008800 */
[----:B------:R-:W-:Y:S02]  /*1aa0*/  UMOV UR45, 0x400 ;  /* 0x00000400002d7882 */ /* 0x000fe40000000000 */
[----:B-1----:R-:W-:Y:S01]  /*1ab0*/  ULEA UR45, UR44, UR45, 0x18 ;  /* 0x0000002d2c2d7291 */ /* 0x002fe2000f8ec03f */
[----:B0-----:R-:W-:-:S05]  /*1ac0*/  VIADD R11, R10, 0xffffff80 ;  /* 0xffffff800a0b7836 */ /* 0x001fca0000000000 */
[----:B------:R-:W-:-:S04]  /*1ad0*/  SHF.R.S32.HI R10, RZ, 0x1f, R11 ;  /* 0x0000001fff0a7819 */ /* 0x000fc8000001140b */
[----:B------:R-:W-:-:S04]  /*1ae0*/  LEA.HI R10, R10, R11, RZ, 0x7 ;  /* 0x0000000b0a0a7211 */ /* 0x000fc800078f38ff */
[----:B------:R-:W-:-:S05]  /*1af0*/  SHF.R.S32.HI R10, RZ, 0x7, R10 ;  /* 0x00000007ff0a7819 */ /* 0x000fca000001140a */
[----:B------:R-:W0:Y:S02]  /*1b00*/  SHFL.IDX PT, R0, R10, RZ, 0x1f ;  /* 0x00001fff0a007589 */ /* 0x000e2400000e0000 */
[----:B0-----:R-:W-:-:S13]  /*1b10*/  R2UR UR6, R0 ;  /* 0x00000000000672ca */ /* 0x001fda00000e0000 */
        /* <DEDUP_REMOVED lines=26> */
.L_x_2059:
        /* <DEDUP_REMOVED lines=9> */
.L_x_2208:
[----:B------:R-:W-:Y:S05]  /*1d50*/  @!P1 BRA `(.L_x_2061) ;  /* 0x0000000000049947 */ /* 0x000fea0003800000 */
[----:B------:R-:W-:Y:S01]  /*1d60*/  BPT.TRAP 0x1 ;  /* 0x000000040000795c */ /* 0x000fe20000300000 */
.L_x_2061:
[----:B0-----:R-:W-:Y:S02]  /*1d70*/  IMAD.U32 R3, RZ, RZ, UR47 ;  /* 0x0000002fff037e24 */ /* 0x001fe4000f8e00ff */
[----:B------:R-:W-:-:S03]  /*1d80*/  IMAD.U32 R0, RZ, RZ, UR48 ;  /* 0x00000030ff007e24 */ /* 0x000fc6000f8e00ff */
[----:B------:R-:W-:Y:S02]  /*1d90*/  LEA R3, R3, UR45, 0x3 ;  /* 0x0000002d03037c11 */ /* 0x000fe4000f8e18ff */
[----:B------:R-:W-:-:S04]  /*1da0*/  SHF.L.U32 R0, R0, 0x1f, RZ ;  /* 0x0000001f00007819 */ /* 0x000fc800000006ff */
[----:B------:R0:W1:Y:S01]  /*1db0*/  SYNCS.PHASECHK.TRANS64.TRYWAIT P0, [R3+URZ+0x13230], R0 ;  /* 0x01323000030075a7 */ /* 0x000062000800017f */
[----:B------:R-:W-:Y:S05]  /*1dc0*/  @!P1 BRA `(.L_x_2062) ;  /* 0x0000000000049947 */ /* 0x000fea0003800000 */
[----:B------:R-:W-:Y:S01]  /*1dd0*/  BPT.TRAP 0x1 ;  /* 0x000000040000795c */ /* 0x000fe20000300000 */
.L_x_2062:
[----:B-1----:R-:W-:Y:S05]  /*1de0*/  @P0 BRA `(.L_x_2063) ;  /* 0x0000000000080947 */ /* 0x002fea0003800000 */
[----:B------:R-:W1:Y:S02]  /*1df0*/  SYNCS.PHASECHK.TRANS64.TRYWAIT P0, [R3+URZ+0x13230], R0 ;  /* 0x01323000030075a7 */ /* 0x000e64000800017f */
[----:B-1----:R-:W-:Y:S05]  /*1e00*/  @!P0 BRA `(.L_x_2064) ;  /* 0x0000012000388947 */ /* 0x002fea0003800000 */
.L_x_2063:
        /* <DEDUP_REMOVED lines=73> */
.L_x_2065:
[----:B------:R-:W-:Y:S01]  /*22a0*/  UISETP.NE.AND UP0, UPT, UR53, URZ, UPT ;  /* 0x0000003f3500728c */ /* 0x000fe2000bf05270 */
[----:B------:R-:W-:Y:S01]  /*22b0*/  VIADD R10, R17, UR40 ;  /* 0x00000028110a7c36 */ /* 0x000fe20008000000 */
[----:B------:R-:W-:Y:S01]  /*22c0*/  UIMAD UR7, UR56, -0xa0, UR51 ;  /* 0xffffff60380778a4 */ /* 0x000fe2000f8e0233 */
[----:B------:R-:W-:Y:S01]  /*22d0*/  IMAD.U32 R9, RZ, RZ, UR52 ;  /* 0x00000034ff097e24 */ /* 0x000fe2000f8e00ff */
[----:B------:R-:W-:Y:S01]  /*22e0*/  R2UR UR11, R3 ;  /* 0x00000000030b72ca */ /* 0x000fe200000e0000 */
[----:B------:R-:W-:Y:S01]  /*22f0*/  UMOV UR10, UR40 ;  /* 0x00000028000a7c82 */ /* 0x000fe20008000000 */
[----:B------:R-:W-:Y:S01]  /*2300*/  PLOP3.LUT P0, PT, PT, PT, UP0, 0x80, 0x0 ;  /* 0x000000000000781c */ /* 0x000fe20003f0f008 */
[----:B------:R-:W-:Y:S01]  /*2310*/  UIADD3 UR20, UR56, -0x2, URZ ;  /* 0xfffffffe38147890 */ /* 0x000fe2000fffe03f */
[----:B------:R-:W-:Y:S01]  /*2320*/  PLOP3.LUT P2, PT, PT, PT, UP0, 0x80, 0x0 ;  /* 0x000000000000781c */ /* 0x000fe20003f4f008 */
[----:B------:R-:W-:Y:S02]  /*2330*/  IMAD.U32 R13, RZ, RZ, UR7 ;  /* 0x00000007ff0d7e24 */ /* 0x000fe4000f8e00ff */
[----:B------:R-:W-:Y:S01]  /*2340*/  @UP0 ULDC UR6, c[0x0][0x44c] ;  /* 0x0001130000060ab9 */ /* 0x000fe20000000800 */
[----:B------:R-:W-:-:S02]  /*2350*/  @UP0 ULDC UR12, c[0x0][0x450] ;  /* 0x00011400000c0ab9 */ /* 0x000fc40000000800 */
[----:B------:R-:W-:-:S05]  /*2360*/  IADD3 R13, -R16, 0xa0, R13 ;  /* 0x000000a0100d7810 */ /* 0x000fca0007ffe10d */
[----:B01----:R-:W-:Y:S01]  /*2370*/  @P0 IMAD.HI.U32 R0, R10, UR6, RZ ;  /* 0x000000060a000c27 */ /* 0x003fe2000f8e00ff */
[----:B------:R-:W-:-:S04]  /*2380*/  @UP0 ULDC UR6, c[0x0][0x450] ;  /* 0x0001140000060ab9 */ /* 0x000fc80000000800 */
[----:B------:R-:W-:Y:S01]  /*2390*/  @P2 SHF.R.U32.HI R10, RZ, UR6, R0 ;  /* 0x00000006ff0a2c19 */ /* 0x000fe20008011600 */
[----:B------:R-:W-:-:S04]  /*23a0*/  UIMAD UR6, UR56, -0xa0, URZ ;  /* 0xffffff60380678a4 */ /* 0x000fc8000f8e023f */
[----:B------:R-:W0:Y:S02]  /*23b0*/  SHFL.IDX PT, R2, R10, 0x1, 0x1c1f ;  /* 0x003c1f000a027f89 */ /* 0x000e2400000e0000 */
[----:B------:R-:W-:Y:S01]  /*23c0*/  IMAD.U32 R5, RZ, RZ, UR6 ;  /* 0x00000006ff057e24 */ /* 0x000fe2000f8e00ff */
[----:B------:R-:W-:Y:S01]  /*23d0*/  @UP0 ULDC UR6, c[0x0][0x44c] ;  /* 0x0001130000060ab9 */ /* 0x000fe20000000800 */
[----:B------:R-:W1:Y:S01]  /*23e0*/  SHFL.IDX PT, R10, R10, RZ, 0x1c1f ;  /* 0x001c1fff0a0a7589 */ /* 0x000e6200000e0000 */
[----:B------:R-:W-:Y:S02]  /*23f0*/  UIMAD.WIDE.U32 UR6, UR40, UR6, URZ ;  /* 0x00000006280672a5 */ /* 0x000fe4000f8e003f */
[----:B------:R-:W-:Y:S02]  /*2400*/  IADD3 R0, -R16, 0xa1, R5 ;  /* 0x000000a110007810 */ /* 0x000fe40007ffe105 */
[----:B------:R-:W-:Y:S02]  /*2410*/  @UP0 USHF.R.U32.HI UR10, URZ, UR12, UR7 ;  /* 0x0000000c3f0a0299 */ /* 0x000fe40008011607 */
[----:B------:R-:W-:-:S02]  /*2420*/  IADD3 R0, -R9, UR51, R0 ;  /* 0x0000003309007c10 */ /* 0x000fc4000fffe100 */
[----:B------:R-:W-:-:S04]  /*2430*/  UIADD3 UR6, UR10, UR51, -UR52 ;  /* 0x000000330a067290 */ /* 0x000fc8000fffe834 */
[----:B------:R-:W-:-:S04]  /*2440*/  UIMAD.WIDE UR6, UR6, 0x66666667, URZ ;  /* 0x66666667060678a5 */ /* 0x000fc8000f8e023f */
[----:B------:R-:W-:Y:S01]  /*2450*/  USHF.R.U32.HI UR6, URZ, 0x1f, UR7 ;  /* 0x0000001f3f067899 */ /* 0x000fe20008011607 */
[----:B0-----:R-:W-:-:S03]  /*2460*/  VIADDMNMX R2, R2, R0, R13, PT ;  /* 0x0000000002027246 */ /* 0x001fc6000380010d */
[----:B------:R-:W-:Y:S02]  /*2470*/  ULEA.HI.SX32 UR7, UR7, UR6, 0x1a ;  /* 0x0000000607077291 */ /* 0x000fe4000f8fd23f */
[----:B------:R-:W-:Y:S01]  /*2480*/  UIADD3 UR6, UR11, 0x13240, URZ ;  /* 0x000132400b067890 */ /* 0x000fe2000fffe03f */
[C---:B------:R-:W-:Y:S01]  /*2490*/  ISETP.GT.AND P0, PT, R2.reuse, RZ, PT ;  /* 0x000000ff0200720c */ /* 0x040fe20003f04270 */
[----:B------:R-:W-:Y:S01]  /*24a0*/  UISETP.LT.AND UP0, UPT, UR42, UR7, UPT ;  /* 0x000000072a00728c */ /* 0x000fe2000bf01270 */
[C---:B------:R-:W-:Y:S01]  /*24b0*/  ISETP.GT.AND P2, PT, R2.reuse, 0x1, PT ;  /* 0x000000010200780c */ /* 0x040fe20003f44270 */
[----:B------:R-:W-:Y:S01]  /*24c0*/  UPRMT UR6, UR44, 0x654, UR6 ;  /* 0x000006542c067896 */ /* 0x000fe20008000006 */
[----:B------:R-:W-:Y:S01]  /*24d0*/  ISETP.GT.AND P3, PT, R2, 0x8, PT ;  /* 0x000000080200780c */ /* 0x000fe20003f64270 */
[----:B------:R-:W-:Y:S01]  /*24e0*/  USEL UR24, UR42, UR7, !UP0 ;  /* 0x000000072a187287 */ /* 0x000fe2000c000000 */
[----:B------:R-:W-:Y:S02]  /*24f0*/  FSEL R8, R90, -INF , P0 ;  /* 0xff8000005a087808 */ /* 0x000fe40000000000 */
[----:B------:R-:W-:Y:S01]  /*2500*/  FSEL R4, R91, -INF , P2 ;  /* 0xff8000005b047808 */ /* 0x000fe20001000000 */
[----:B------:R-:W-:Y:S01]  /*2510*/  UISETP.GE.AND UP0, UPT, UR20, UR24, UPT ;  /* 0x000000181400728c */ /* 0x000fe2000bf06270 */
[----:B------:R-:W-:-:S02]  /*2520*/  ISETP.GT.AND P0, PT, R2, 0x9, PT ;  /* 0x000000090200780c */ /* 0x000fc40003f04270 */
[----:B------:R-:W-:Y:S01]  /*2530*/  FSEL R94, R94, -INF , P3 ;  /* 0xff8000005e5e7808 */ /* 0x000fe20001800000 */
[----:B------:R-:W-:Y:S01]  /*2540*/  SYNCS.ARRIVE.TRANS64.RED.A1T0 RZ, [UR6], RZ ;  /* 0x000000ffffff79a7 */ /* 0x000fe20008100406 */
[----:B------:R-:W-:Y:S02]  /*2550*/  FMNMX.FTZ R5, R8, R4, !PT ;  /* 0x0000000408057209 */ /* 0x000fe40007810000 */
[----:B------:R-:W-:Y:S02]  /*2560*/  ISETP.GT.AND P2, PT, R2, 0x10, PT ;  /* 0x000000100200780c */ /* 0x000fe40003f44270 */
[----:B------:R-:W-:Y:S02]  /*2570*/  FSEL R90, R95, -INF , P0 ;  /* 0xff8000005f5a7808 */ /* 0x000fe40000000000 */
[----:B------:R-:W-:Y:S02]  /*2580*/  FMNMX.FTZ R5, R94, R5, !PT ;  /* 0x000000055e057209 */ /* 0x000fe40007810000 */
        /* <DEDUP_REMOVED lines=106> */
[----:B------:R-:W-:Y:S02]  /*2c30*/  FMNMX.FTZ R5, R38, R5, !PT ;  /* 0x0000000526057209 */ /* 0x000fe40007810000 */
[----:B-1----:R-:W-:Y:S02]  /*2c40*/  VIADDMNMX R0, R10, R0, R13, PT ;  /* 0x000000000a007246 */ /* 0x002fe4000380010d */
[----:B------:R-:W-:Y:S01]  /*2c50*/  FMNMX.FTZ R11, R6, R5, !PT ;  /* 0x00000005060b7209 */ /* 0x000fe20007810000 */
[----:B------:R-:W-:Y:S01]  /*2c60*/  IMAD.U32 R5, RZ, RZ, UR43 ;  /* 0x0000002bff057e24 */ /* 0x000fe2000f8e00ff */
[----:B------:R-:W-:-:S02]  /*2c70*/  ISETP.GT.AND P2, PT, R0, 0x1, PT ;  /* 0x000000010000780c */ /* 0x000fc40003f44270 */
[----:B------:R-:W-:Y:S01]  /*2c80*/  ISETP.GT.AND P3, PT, R0, 0x8, PT ;  /* 0x000000080000780c */ /* 0x000fe20003f64270 */
[----:B------:R-:W0:Y:S01]  /*2c90*/  SHFL.BFLY PT, R2, R11, 0x2, 0x1f ;  /* 0x0c401f000b027f89 */ /* 0x000e2200000e0000 */
[----:B------:R-:W-:Y:S02]  /*2ca0*/  FSEL R89, R89, -INF , P2 ;  /* 0xff80000059597808 */ /* 0x000fe40001000000 */
[----:B------:R-:W-:Y:S02]  /*2cb0*/  FSEL R92, R92, -INF , P3 ;  /* 0xff8000005c5c7808 */ /* 0x000fe40001800000 */
[----:B------:R-:W-:-:S04]  /*2cc0*/  ISETP.GT.AND P2, PT, R0, 0x10, PT ;  /* 0x000000100000780c */ /* 0x000fc80003f44270 */
[----:B------:R-:W-:Y:S02]  /*2cd0*/  FSEL R96, R96, -INF , P2 ;  /* 0xff80000060607808 */ /* 0x000fe40001000000 */
[----:B------:R-:W-:-:S04]  /*2ce0*/  ISETP.GT.AND P2, PT, R0, 0x18, PT ;  /* 0x000000180000780c */ /* 0x000fc80003f44270 */
[----:B------:R-:W-:Y:S02]  /*2cf0*/  FSEL R100, R100, -INF , P2 ;  /* 0xff80000064647808 */ /* 0x000fe40001000000 */
[----:B------:R-:W-:-:S04]  /*2d00*/  ISETP.GT.AND P2, PT, R0, 0x21, PT ;  /* 0x000000210000780c */ /* 0x000fc80003f44270 */
[----:B------:R-:W-:Y:S02]  /*2d10*/  FSEL R73, R73, -INF , P2 ;  /* 0xff80000049497808 */ /* 0x000fe40001000000 */
[C---:B------:R-:W-:Y:S02]  /*2d20*/  ISETP.GT.AND P2, PT, R0.reuse, 0x29, PT ;  /* 0x000000290000780c */ /* 0x040fe40003f44270 */
[----:B0-----:R-:W-:Y:S02]  /*2d30*/  FMNMX.FTZ R15, R11, R2, !PT ;  /* 0x000000020b0f7209 */ /* 0x001fe40007810000 */
[----:B------:R-:W-:Y:S02]  /*2d40*/  FSEL R77, R77, -INF , P2 ;  /* 0xff8000004d4d7808 */ /* 0x000fe40001000000 */
[----:B------:R-:W-:Y:S01]  /*2d50*/  ISETP.GT.AND P2, PT, R0, 0x31, PT ;  /* 0x000000310000780c */ /* 0x000fe20003f44270 */
[----:B------:R-:W0:Y:S03]  /*2d60*/  SHFL.BFLY PT, R2, R15, 0x1, 0x1f ;  /* 0x0c201f000f027f89 */ /* 0x000e2600000e0000 */
[----:B------:R-:W-:-:S02]  /*2d70*/  FSEL R81, R81, -INF , P2 ;  /* 0xff80000051517808 */ /* 0x000fc40001000000 */
[----:B------:R-:W-:-:S04]  /*2d80*/  ISETP.GT.AND P2, PT, R0, 0x39, PT ;  /* 0x000000390000780c */ /* 0x000fc80003f44270 */
[----:B------:R-:W-:Y:S02]  /*2d90*/  FSEL R85, R85, -INF , P2 ;  /* 0xff80000055557808 */ /* 0x000fe40001000000 */
[----:B------:R-:W-:-:S04]  /*2da0*/  ISETP.GT.AND P2, PT, R0, 0x41, PT ;  /* 0x000000410000780c */ /* 0x000fc80003f44270 */
[----:B------:R-:W-:Y:S02]  /*2db0*/  FSEL R57, R57, -INF , P2 ;  /* 0xff80000039397808 */ /* 0x000fe40001000000 */
[----:B------:R-:W-:-:S04]  /*2dc0*/  ISETP.GT.AND P2, PT, R0, 0x49, PT ;  /* 0x000000490000780c */ /* 0x000fc80003f44270 */
[----:B------:R-:W-:Y:S02]  /*2dd0*/  FSEL R61, R61, -INF , P2 ;  /* 0xff8000003d3d7808 */ /* 0x000fe40001000000 */
[----:B------:R-:W-:Y:S02]  /*2de0*/  ISETP.GT.AND P2, PT, R0, 0x51, PT ;  /* 0x000000510000780c */ /* 0x000fe40003f44270 */
[----:B0-----:R-:W-:Y:S02]  /*2df0*/  FMNMX.FTZ R2, R15, R2, !PT ;  /* 0x000000020f027209 */ /* 0x001fe40007810000 */
[----:B------:R-:W-:Y:S02]  /*2e00*/  FSEL R65, R65, -INF , P2 ;  /* 0xff80000041417808 */ /* 0x000fe40001000000 */
[C---:B------:R-:W-:Y:S01]  /*2e10*/  FSETP.NEU.FTZ.AND P0, PT, R2.reuse, -INF , PT ;  /* 0xff8000000200780b */ /* 0x040fe20003f1d000 */
[----:B------:R-:W-:-:S01]  /*2e20*/  FFMA.FTZ R5, R2, R5, -8 ;  /* 0xc100000002057423 */ /* 0x000fc20000010005 */
[----:B------:R-:W-:-:S04]  /*2e30*/  ISETP.GT.AND P2, PT, R0, 0x59, PT ;  /* 0x000000590000780c */ /* 0x000fc80003f44270 */
[----:B------:R-:W-:Y:S02]  /*2e40*/  FSEL R5, R5, RZ, P0 ;  /* 0x000000ff05057208 */ /* 0x000fe40000000000 */
[----:B------:R-:W-:Y:S02]  /*2e50*/  ISETP.GT.AND P0, PT, R0, RZ, PT ;  /* 0x000000ff0000720c */ /* 0x000fe40003f04270 */
[----:B------:R-:W-:Y:S01]  /*2e60*/  FSEL R69, R69, -INF , P2 ;  /* 0xff80000045457808 */ /* 0x000fe20001000000 */
[----:B------:R-:W-:-:S01]  /*2e70*/  FFMA.FTZ R11, R90, UR43, -R5 ;  /* 0x0000002b5a0b7c23 */ /* 0x000fc20008010805 */
[----:B------:R-:W-:Y:S01]  /*2e80*/  FSEL R88, R88, -INF , P0 ;  /* 0xff80000058587808 */ /* 0x000fe20000000000 */
[----:B------:R-:W-:-:S01]  /*2e90*/  FFMA.FTZ R39, R14, UR43, -R5 ;  /* 0x0000002b0e277c23 */ /* 0x000fc20008010805 */
[----:B------:R-:W-:Y:S01]  /*2ea0*/  ISETP.GT.AND P0, PT, R0, 0x9, PT ;  /* 0x000000090000780c */ /* 0x000fe20003f04270 */
[----:B------:R-:W-:-:S01]  /*2eb0*/  FFMA.FTZ R75, R20, UR43, -R5 ;  /* 0x0000002b144b7c23 */ /* 0x000fc20008010805 */
[----:B------:R-:W-:Y:S01]  /*2ec0*/  FMNMX.FTZ R15, R88, R89, !PT ;  /* 0x00000059580f7209 */ /* 0x000fe20007810000 */
[----:B------:R-:W-:-:S01]  /*2ed0*/  FFMA.FTZ R79, R79, UR43, -R5 ;  /* 0x0000002b4f4f7c23 */ /* 0x000fc20008010805 */
[----:B------:R-:W-:Y:S01]  /*2ee0*/  FSEL R93, R93, -INF , P0 ;  /* 0xff8000005d5d7808 */ /* 0x000fe20000000000 */
[----:B------:R-:W-:-:S01]  /*2ef0*/  FFMA.FTZ R82, R82, UR43, -R5 ;  /* 0x0000002b52527c23 */ /* 0x000fc20008010805 */
[----:B------:R-:W-:Y:S01]  /*2f00*/  FMNMX.FTZ R90, R92, R15, !PT ;  /* 0x0000000f5c5a7209 */ /* 0x000fe20007810000 */
        /* <DEDUP_REMOVED lines=10> */
[----:B------:R0:W-:Y:S01]  /*2fb0*/  MUFU.EX2 R15, R39 ;  /* 0x00000027000f7308 */ /* 0x0001e20000000800 */
[----:B------:R-:W-:Y:S01]  /*2fc0*/  FMNMX.FTZ R21, R97, R14, !PT ;  /* 0x0000000e61157209 */ /* 0x000fe20007810000 */
[--C-:B------:R-:W-:Y:S01]  /*2fd0*/  FFMA.FTZ R14, R74, UR43, -R5.reuse ;  /* 0x0000002b4a0e7c23 */ /* 0x100fe20008010805 */
[----:B------:R-:W-:Y:S01]  /*2fe0*/  FSEL R101, R101, -INF , P0 ;  /* 0xff80000065657808 */ /* 0x000fe20000000000 */
[--C-:B------:R-:W-:Y:S01]  /*2ff0*/  FFMA.FTZ R87, R87, UR43, -R5.reuse ;  /* 0x0000002b57577c23 */ /* 0x100fe20008010805 */
[----:B------:R-:W-:Y:S01]  /*3000*/  ISETP.GT.AND P0, PT, R0, 0x20, PT ;  /* 0x000000200000780c */ /* 0x000fe20003f04270 */
[--C-:B------:R-:W-:Y:S01]  /*3010*/  FFMA.FTZ R98, R98, UR43, -R5.reuse ;  /* 0x0000002b62627c23 */ /* 0x100fe20008010805 */
[----:B------:R-:W-:Y:S01]  /*3020*/  FMNMX.FTZ R74, R100, R21, !PT ;  /* 0x00000015644a7209 */ /* 0x000fe20007810000 */
[----:B------:R-:W-:Y:S01]  /*3030*/  MUFU.EX2 R9, R9 ;  /* 0x0000000900097308 */ /* 0x000fe20000000800 */
[----:B------:R-:W-:Y:S01]  /*3040*/  FSEL R72, R72, -INF , P0 ;  /* 0xff80000048487808 */ /* 0x000fe20000000000 */
[--C-:B------:R-:W-:Y:S01]  /*3050*/  FFMA.FTZ R13, R12, UR43, -R5.reuse ;  /* 0x0000002b0c0d7c23 */ /* 0x100fe20008010805 */
[----:B------:R-:W-:Y:S01]  /*3060*/  FMNMX.FTZ R21, R101, R74, !PT ;  /* 0x0000004a65157209 */ /* 0x000fe20007810000 */
[--C-:B------:R-:W-:Y:S01]  /*3070*/  FFMA.FTZ R12, R102, UR43, -R5.reuse ;  /* 0x0000002b660c7c23 */ /* 0x100fe20008010805 */
[----:B------:R-:W-:Y:S01]  /*3080*/  ISETP.GT.AND P0, PT, R0, 0x28, PT ;  /* 0x000000280000780c */ /* 0x000fe20003f04270 */
[--C-:B------:R-:W-:Y:S01]  /*3090*/  FFMA.FTZ R59, R59, UR43, -R5.reuse ;  /* 0x0000002b3b3b7c23 */ /* 0x100fe20008010805 */
[----:B------:R-:W-:Y:S01]  /*30a0*/  FMNMX.FTZ R20, R72, R21, !PT ;  /* 0x0000001548147209 */ /* 0x000fe20007810000 */
[----:B------:R-:W1:Y:S01]  /*30b0*/  MUFU.EX2 R8, R8 ;  /* 0x0000000800087308 */ /* 0x000e620000000800 */
[----:B------:R-:W-:Y:S01]  /*30c0*/  FSEL R76, R76, -INF , P0 ;  /* 0xff8000004c4c7808 */ /* 0x000fe20000000000 */
[--C-:B------:R-:W-:Y:S01]  /*30d0*/  FFMA.FTZ R63, R63, UR43, -R5.reuse ;  /* 0x0000002b3f3f7c23 */ /* 0x100fe20008010805 */
[----:B0-----:R-:W-:Y:S01]  /*30e0*/  FMNMX.FTZ R39, R73, R20, !PT ;  /* 0x0000001449277209 */ /* 0x001fe20007810000 */
[--C-:B------:R-:W-:Y:S01]  /*30f0*/  FFMA.FTZ R20, R78, UR43, -R5.reuse ;  /* 0x0000002b4e147c23 */ /* 0x100fe20008010805 */
[----:B------:R-:W-:Y:S01]  /*3100*/  ISETP.GT.AND P0, PT, R0, 0x30, PT ;  /* 0x000000300000780c */ /* 0x000fe20003f04270 */
[--C-:B------:R-:W-:Y:S01]  /*3110*/  FFMA.FTZ R66, R66, UR43, -R5.reuse ;  /* 0x0000002b42427c23 */ /* 0x100fe20008010805 */
[----:B------:R-:W-:Y:S01]  /*3120*/  FMNMX.FTZ R74, R76, R39, !PT ;  /* 0x000000274c4a7209 */ /* 0x000fe20007810000 */
[----:B------:R0:W-:Y:S01]  /*3130*/  MUFU.EX2 R21, R75 ;  /* 0x0000004b00157308 */ /* 0x0001e20000000800 */
[----:B------:R-:W-:Y:S01]  /*3140*/  FSEL R80, R80, -INF , P0 ;  /* 0xff80000050507808 */ /* 0x000fe20000000000 */
[--C-:B------:R-:W-:Y:S01]  /*3150*/  FFMA.FTZ R67, R67, UR43, -R5.reuse ;  /* 0x0000002b43437c23 */ /* 0x100fe20008010805 */
[----:B------:R-:W-:Y:S01]  /*3160*/  FMNMX.FTZ R39, R77, R74, !PT ;  /* 0x0000004a4d277209 */ /* 0x000fe20007810000 */
[--C-:B------:R-:W-:Y:S01]  /*3170*/  FFMA.FTZ R71, R71, UR43, -R5.reuse ;  /* 0x0000002b47477c23 */ /* 0x100fe20008010805 */
[----:B------:R-:W-:Y:S01]  /*3180*/  ISETP.GT.AND P0, PT, R0, 0x38, PT ;  /* 0x000000380000780c */ /* 0x000fe20003f04270 */
[--C-:B------:R-:W-:Y:S01]  /*3190*/  FFMA.FTZ R42, R42, UR43, -R5.reuse ;  /* 0x0000002b2a2a7c23 */ /* 0x100fe20008010805 */
[----:B------:R-:W-:Y:S01]  /*31a0*/  FMNMX.FTZ R74, R80, R39, !PT ;  /* 0x00000027504a7209 */ /* 0x000fe20007810000 */
[----:B------:R-:W-:Y:S01]  /*31b0*/  MUFU.EX2 R4, R4 ;  /* 0x0000000400047308 */ /* 0x000fe20000000800 */
[----:B------:R-:W-:Y:S01]  /*31c0*/  FSEL R84, R84, -INF , P0 ;  /* 0xff80000054547808 */ /* 0x000fe20000000000 */
[----:B-1----:R-:W-:Y:S01]  /*31d0*/  FADD.FTZ R95, R9, R8 ;  /* 0x00000008095f7221 */ /* 0x002fe20000010000 */
        /* <DEDUP_REMOVED lines=13> */
[----:B------:R1:W-:Y:S01]  /*32b0*/  MUFU.EX2 R56, R82 ;  /* 0x0000005200387308 */ /* 0x0003e20000000800 */
[----:B------:R-:W-:Y:S01]  /*32c0*/  FSEL R60, R60, -INF , P0 ;  /* 0xff8000003c3c7808 */ /* 0x000fe20000000000 */
[--C-:B------:R-:W-:Y:S01]  /*32d0*/  FFMA.FTZ R54, R54, UR43, -R5.reuse ;  /* 0x0000002b36367c23 */ /* 0x100fe20008010805 */
[----:B0-----:R-:W-:Y:S01]  /*32e0*/  FMNMX.FTZ R79, R57, R78, !PT ;  /* 0x0000004e394f7209 */ /* 0x001fe20007810000 */
[--C-:B------:R-:W-:Y:S01]  /*32f0*/  FFMA.FTZ R55, R55, UR43, -R5.reuse ;  /* 0x0000002b37377c23 */ /* 0x100fe20008010805 */
[----:B------:R-:W-:Y:S01]  /*3300*/  ISETP.GT.AND P0, PT, R0, 0x50, PT ;  /* 0x000000500000780c */ /* 0x000fe20003f04270 */
[--C-:B------:R-:W-:Y:S01]  /*3310*/  FFMA.FTZ R26, R26, UR43, -R5.reuse ;  /* 0x0000002b1a1a7c23 */ /* 0x100fe20008010805 */
[----:B------:R-:W-:Y:S01]  /*3320*/  ISETP.GT.AND P2, PT, R0, 0x61, PT ;  /* 0x000000610000780c */ /* 0x000fe20003f44270 */
[----:B------:R0:W-:Y:S01]  /*3330*/  MUFU.EX2 R75, R83 ;  /* 0x00000053004b7308 */ /* 0x0001e20000000800 */
[----:B-1----:R-:W-:Y:S01]  /*3340*/  FMNMX.FTZ R82, R60, R79, !PT ;  /* 0x0000004f3c527209 */ /* 0x002fe20007810000 */
[--C-:B------:R-:W-:Y:S01]  /*3350*/  FFMA.FTZ R27, R27, UR43, -R5.reuse ;  /* 0x0000002b1b1b7c23 */ /* 0x100fe20008010805 */
[----:B------:R-:W-:Y:S01]  /*3360*/  FSEL R78, R64, -INF , P0 ;  /* 0xff800000404e7808 */ /* 0x000fe20000000000 */
[--C-:B------:R-:W-:Y:S01]  /*3370*/  FFMA.FTZ R30, R30, UR43, -R5.reuse ;  /* 0x0000002b1e1e7c23 */ /* 0x100fe20008010805 */
[----:B------:R-:W-:Y:S01]  /*3380*/  FMNMX.FTZ R79, R61, R82, !PT ;  /* 0x000000523d4f7209 */ /* 0x000fe20007810000 */
[--C-:B------:R-:W-:Y:S01]  /*3390*/  FFMA.FTZ R31, R31, UR43, -R5.reuse ;  /* 0x0000002b1f1f7c23 */ /* 0x100fe20008010805 */
[----:B------:R-:W-:Y:S01]  /*33a0*/  ISETP.GT.AND P0, PT, R0, 0x58, PT ;  /* 0x000000580000780c */ /* 0x000fe20003f04270 */
[----:B------:R1:W-:Y:S01]  /*33b0*/  MUFU.EX2 R64, R86 ;  /* 0x0000005600407308 */ /* 0x0003e20000000800 */
[----:B------:R-:W-:Y:S01]  /*33c0*/  FMNMX.FTZ R82, R78, R79, !PT ;  /* 0x0000004f4e527209 */ /* 0x000fe20007810000 */
[--C-:B------:R-:W-:Y:S01]  /*33d0*/  FFMA.FTZ R34, R34, UR43, -R5.reuse ;  /* 0x0000002b22227c23 */ /* 0x100fe20008010805 */
[----:B------:R-:W-:Y:S01]  /*33e0*/  FSEL R68, R68, -INF , P0 ;  /* 0xff80000044447808 */ /* 0x000fe20000000000 */
[--C-:B------:R-:W-:Y:S01]  /*33f0*/  FFMA.FTZ R35, R35, UR43, -R5.reuse ;  /* 0x0000002b23237c23 */ /* 0x100fe20008010805 */
[----:B0-----:R-:W-:Y:S01]  /*3400*/  FMNMX.FTZ R83, R65, R82, !PT ;  /* 0x0000005241537209 */ /* 0x001fe20007810000 */
[--C-:B------:R-:W-:Y:S01]  /*3410*/  FFMA.FTZ R38, R38, UR43, -R5.reuse ;  /* 0x0000002b26267c23 */ /* 0x100fe20008010805 */
[----:B------:R-:W-:Y:S01]  /*3420*/  ISETP.GT.AND P0, PT, R0, 0x60, PT ;  /* 0x000000600000780c */ /* 0x000fe20003f04270 */
[----:B------:R-:W-:Y:S01]  /*3430*/  MUFU.EX2 R79, R87 ;  /* 0x00000057004f7308 */ /* 0x000fe20000000800 */
[----:B------:R-:W-:Y:S01]  /*3440*/  FMNMX.FTZ R82, R68, R83, !PT ;  /* 0x0000005344527209 */ /* 0x000fe20007810000 */
[----:B-1----:R-:W-:Y:S01]  /*3450*/  FFMA.FTZ R86, R58, UR43, -R5 ;  /* 0x0000002b3a567c23 */ /* 0x002fe20008010805 */
[----:B------:R-:W-:-:S02]  /*3460*/  FSEL R58, R40, -INF , P0 ;  /* 0xff800000283a7808 */ /* 0x000fc40000000000 */
[----:B------:R-:W-:Y:S02]  /*3470*/  FMNMX.FTZ R83, R69, R82, !PT ;  /* 0x0000005245537209 */ /* 0x000fe40007810000 */
[----:B------:R-:W-:Y:S01]  /*3480*/  ISETP.GT.AND P0, PT, R0, 0x68, PT ;  /* 0x000000680000780c */ /* 0x000fe20003f04270 */
[----:B------:R0:W-:Y:S01]  /*3490*/  MUFU.EX2 R40, R86 ;  /* 0x0000005600287308 */ /* 0x0001e20000000800 */
[----:B------:R-:W-:Y:S02]  /*34a0*/  FSEL R41, R41, -INF , P2 ;  /* 0xff80000029297808 */ /* 0x000fe40001000000 */
[----:B------:R-:W-:Y:S02]  /*34b0*/  FMNMX.FTZ R82, R58, R83, !PT ;  /* 0x000000533a527209 */ /* 0x000fe40007810000 */
[----:B------:R-:W-:Y:S02]  /*34c0*/  ISETP.GT.AND P2, PT, R0, 0x69, PT ;  /* 0x000000690000780c */ /* 0x000fe40003f44270 */
[----:B------:R-:W-:Y:S01]  /*34d0*/  FSEL R44, R44, -INF , P0 ;  /* 0xff8000002c2c7808 */ /* 0x000fe20000000000 */
[----:B------:R-:W-:Y:S01]  /*34e0*/  MUFU.EX2 R11, R11 ;  /* 0x0000000b000b7308 */ /* 0x000fe20000000800 */
[----:B------:R-:W-:Y:S01]  /*34f0*/  FMNMX.FTZ R83, R41, R82, !PT ;  /* 0x0000005229537209 */ /* 0x000fe20007810000 */
[----:B0-----:R-:W-:Y:S01]  /*3500*/  FFMA.FTZ R86, R62, UR43, -R5 ;  /* 0x0000002b3e567c23 */ /* 0x001fe20008010805 */
        /* <DEDUP_REMOVED lines=8> */
[----:B------:R0:W-:Y:S01]  /*3590*/  MUFU.EX2 R48, R86 ;  /* 0x0000005600307308 */ /* 0x0001e20000000800 */
[----:B------:R-:W-:-:S02]  /*35a0*/  FSEL R49, R49, -INF , P2 ;  /* 0xff80000031317808 */ /* 0x000fc40001000000 */
[----:B------:R-:W-:Y:S02]  /*35b0*/  FMNMX.FTZ R82, R62, R83, !PT ;  /* 0x000000533e527209 */ /* 0x000fe40007810000 */
[----:B------:R-:W-:Y:S02]  /*35c0*/  ISETP.GT.AND P2, PT, R0, 0x79, PT ;  /* 0x000000790000780c */ /* 0x000fe40003f44270 */
[----:B------:R-:W-:Y:S01]  /*35d0*/  FSEL R52, R52, -INF , P0 ;  /* 0xff80000034347808 */ /* 0x000fe20000000000 */
[----:B------:R-:W-:Y:S01]  /*35e0*/  MUFU.EX2 R13, R13 ;  /* 0x0000000d000d7308 */ /* 0x000fe20000000800 */
[----:B------:R-:W-:Y:S01]  /*35f0*/  FMNMX.FTZ R83, R49, R82, !PT ;  /* 0x0000005231537209 */ /* 0x000fe20007810000 */
[--C-:B0-----:R-:W-:Y:S01]  /*3600*/  FFMA.FTZ R86, R70, UR43, -R5.reuse ;  /* 0x0000002b46567c23 */ /* 0x101fe20008010805 */
[----:B------:R-:W-:Y:S01]  /*3610*/  FSEL R53, R53, -INF , P2 ;  /* 0xff80000035357808 */ /* 0x000fe20001000000 */
[----:B------:R-:W-:Y:S01]  /*3620*/  FFMA.FTZ R5, R6, UR43, -R5 ;  /* 0x0000002b06057c23 */ /* 0x000fe20008010805 */
[----:B------:R-:W-:-:S02]  /*3630*/  ISETP.GT.AND P0, PT, R0, 0x80, PT ;  /* 0x000000800000780c */ /* 0x000fc40003f04270 */
[----:B------:R-:W-:Y:S01]  /*3640*/  FMNMX.FTZ R82, R52, R83, !PT ;  /* 0x0000005334527209 */ /* 0x000fe20007810000 */
[----:B------:R-:W0:Y:S01]  /*3650*/  MUFU.EX2 R12, R12 ;  /* 0x0000000c000c7308 */ /* 0x000e220000000800 */
        /* <DEDUP_REMOVED lines=9> */
[----:B------:R-:W1:Y:S01]  /*36f0*/  MUFU.EX2 R20, R20 ;  /* 0x0000001400147308 */ /* 0x000e620000000800 */
        /* <DEDUP_REMOVED lines=15> */
[----:B------:R-:W-:Y:S02]  /*37f0*/  FMNMX.FTZ R83, R33, R82, !PT ;  /* 0x0000005221537209 */ /* 0x000fe40007810000 */
[----:B------:R-:W-:Y:S02]  /*3800*/  FSEL R37, R37, -INF , P2 ;  /* 0xff80000025257808 */ /* 0x000fe40001000000 */
[----:B------:R-:W-:-:S02]  /*3810*/  FMNMX.FTZ R0, R36, R83, !PT ;  /* 0x0000005324007209 */ /* 0x000fc40007810000 */
[----:B0-----:R-:W-:Y:S01]  /*3820*/  F2FP.SATFINITE.E4M3.F32.PACK_AB_MERGE_C R155, R15, R12, RZ ;  /* 0x0000000c0f9b723e */ /* 0x001fe200048070ff */
[----:B------:R-:W-:Y:S01]  /*3830*/  MUFU.EX2 R66, R66 ;  /* 0x0000004200427308 */ /* 0x000fe20000000800 */
[----:B------:R-:W-:Y:S02]  /*3840*/  FMNMX.FTZ R0, R37, R0, !PT ;  /* 0x0000000025007209 */ /* 0x000fe40007810000 */
[----:B------:R-:W-:Y:S02]  /*3850*/  F2FP.SATFINITE.E4M3.F32.PACK_AB_MERGE_C R153, R11, R4, RZ ;  /* 0x000000040b99723e */ /* 0x000fe400048070ff */
[----:B-1----:R-:W-:Y:S01]  /*3860*/  F2FP.SATFINITE.E4M3.F32.PACK_AB_MERGE_C R149, R39, R20, RZ ;  /* 0x000000142795723e */ /* 0x002fe200048070ff */
[----:B------:R-:W0:Y:S01]  /*3870*/  SHFL.BFLY PT, R83, R0, 0x2, 0x1f ;  /* 0x0c401f0000537f89 */ /* 0x000e2200000e0000 */
[----:B------:R-:W-:Y:S01]  /*3880*/  F2FP.SATFINITE.E4M3.F32.PACK_AB_MERGE_C R153, R8, R9, R153 ;  /* 0x000000090899723e */ /* 0x000fe20004807099 */
[----:B------:R-:W-:Y:S01]  /*3890*/  MUFU.EX2 R67, R67 ;  /* 0x0000004300437308 */ /* 0x000fe20000000800 */
[----:B------:R-:W-:-:S02]  /*38a0*/  F2FP.SATFINITE.E4M3.F32.PACK_AB_MERGE_C R155, R13, R10, R155 ;  /* 0x0000000a0d9b723e */ /* 0x000fc4000480709b */
[----:B------:R-:W-:Y:S02]  /*38b0*/  F2FP.SATFINITE.E4M3.F32.PACK_AB_MERGE_C R151, R79, R64, RZ ;  /* 0x000000404f97723e */ /* 0x000fe400048070ff */
[----:B------:R-:W-:Y:S02]  /*38c0*/  F2FP.SATFINITE.E4M3.F32.PACK_AB_MERGE_C R149, R21, R14, R149 ;  /* 0x0000000e1595723e */ /* 0x000fe40004807095 */
[----:B------:R-:W-:Y:S01]  /*38d0*/  F2FP.SATFINITE.E4M3.F32.PACK_AB_MERGE_C R151, R75, R56, R151 ;  /* 0x000000384b97723e */ /* 0x000fe20004807097 */
        /* <DEDUP_REMOVED lines=9> */
[----:B------:R-:W-:-:S03]  /*3970*/  IMAD.U32 R83, RZ, RZ, UR43 ;  /* 0x0000002bff537e24 */ /* 0x000fc6000f8e00ff */
[C---:B------:R-:W-:Y:S01]  /*3980*/  FSETP.NEU.FTZ.AND P0, PT, R0.reuse, -INF , PT ;  /* 0xff8000000000780b */ /* 0x040fe20003f1d000 */
[----:B--2---:R-:W-:-:S02]  /*3990*/  FFMA.FTZ R86, R0, R83, -8 ;  /* 0xc100000000567423 */ /* 0x004fc40000010053 */
[----:B------:R-:W-:Y:S03]  /*39a0*/  MUFU.EX2 R51, R51 ;  /* 0x0000003300337308 */ /* 0x000fe60000000800 */
        /* <DEDUP_REMOVED lines=24> */
[----:B------:R-:W-:Y:S01]  /*3b30*/  FADD.FTZ R96, R4, R95 ;  /* 0x0000005f04607221 */ /* 0x000fe20000010000 */
        /* <DEDUP_REMOVED lines=28> */
[----:B------:R-:W-:-:S04]  /*3d00*/  F2FP.SATFINITE.E4M3.F32.PACK_AB_MERGE_C R152, R89, R88, RZ ;  /* 0x000000585998723e */ /* 0x000fc800048070ff */
[----:B------:R-:W-:Y:S01]  /*3d10*/  F2FP.SATFINITE.E4M3.F32.PACK_AB_MERGE_C R152, R83, R82, R152 ;  /* 0x000000525398723e */ /* 0x000fe20004807098 */
[----:B------:R-:W2:Y:S01]  /*3d20*/  MUFU.EX2 R91, R91 ;  /* 0x0000005b005b7308 */ /* 0x000ea20000000800 */
[----:B0-----:R-:W-:-:S01]  /*3d30*/  FADD.FTZ R69, R87, R78 ;  /* 0x0000004e57457221 */ /* 0x001fc20000010000 */
[----:B------:R-:W-:-:S06]  /*3d40*/  FADD.FTZ R78, R12, R95 ;  /* 0x0000005f0c4e7221 */ /* 0x000fcc0000010000 */
[----:B------:R-:W0:Y:S01]  /*3d50*/  MUFU.EX2 R92, R92 ;  /* 0x0000005c005c7308 */ /* 0x000e220000000800 */
[----:B-1----:R-:W-:-:S01]  /*3d60*/  FADD.FTZ R44, R90, R69 ;  /* 0x000000455a2c7221 */ /* 0x002fc20000010000 */
[----:B------:R-:W-:-:S06]  /*3d70*/  FADD.FTZ R69, R15, R78 ;  /* 0x0000004e0f457221 */ /* 0x000fcc0000010000 */
[----:B------:R-:W1:Y:S01]  /*3d80*/  MUFU.EX2 R72, R72 ;  /* 0x0000004800487308 */ /* 0x000e620000000800 */
[----:B--2---:R-:W-:-:S01]  /*3d90*/  FADD.FTZ R45, R91, R44 ;  /* 0x0000002c5b2d7221 */ /* 0x004fc20000010000 */
[----:B------:R-:W-:Y:S01]  /*3da0*/  FADD.FTZ R44, R14, R69 ;  /* 0x000000450e2c7221 */ /* 0x000fe20000010000 */
[----:B------:R-:W-:-:S05]  /*3db0*/  FFMA.FTZ R69, R28, UR43, -R86 ;  /* 0x0000002b1c457c23 */ /* 0x000fca0008010856 */
[----:B------:R-:W2:Y:S01]  /*3dc0*/  MUFU.EX2 R73, R73 ;  /* 0x0000004900497308 */ /* 0x000ea20000000800 */
[----:B0-----:R-:W-:-:S01]  /*3dd0*/  FADD.FTZ R45, R92, R45 ;  /* 0x0000002d5c2d7221 */ /* 0x001fc20000010000 */
[----:B------:R-:W-:-:S04]  /*3de0*/  F2FP.SATFINITE.E4M3.F32.PACK_AB_MERGE_C R154, R92, R91, RZ ;  /* 0x0000005b5c9a723e */ /* 0x000fc800048070ff */
[----:B------:R-:W-:Y:S02]  /*3df0*/  F2FP.SATFINITE.E4M3.F32.PACK_AB_MERGE_C R154, R90, R87, R154 ;  /* 0x000000575a9a723e */ /* 0x000fe4000480709a */
[----:B------:R-:W0:Y:S01]  /*3e00*/  MUFU.EX2 R93, R93 ;  /* 0x0000005d005d7308 */ /* 0x000e220000000800 */
[----:B-1----:R-:W-:-:S01]  /*3e10*/  FADD.FTZ R78, R72, R45 ;  /* 0x0000002d484e7221 */ /* 0x002fc20000010000 */
[----:B------:R-:W-:Y:S01]  /*3e20*/  FADD.FTZ R45, R21, R44 ;  /* 0x0000002c152d7221 */ /* 0x000fe20000010000 */
[----:B------:R-:W-:-:S03]  /*3e30*/  FFMA.FTZ R44, R24, UR43, -R86 ;  /* 0x0000002b182c7c23 */ /* 0x000fc60008010856 */
[----:B------:R-:W-:Y:S01]  /*3e40*/  FADD.FTZ R96, R20, R45 ;  /* 0x0000002d14607221 */ /* 0x000fe20000010000 */
[----:B------:R-:W-:-:S01]  /*3e50*/  FFMA.FTZ R45, R25, UR43, -R86 ;  /* 0x0000002b192d7c23 */ /* 0x000fc20008010856 */
        /* <DEDUP_REMOVED lines=10> */
[----:B------:R-:W-:-:S04]  /*3f00*/  F2FP.SATFINITE.E4M3.F32.PACK_AB_MERGE_C R148, R94, R93, RZ ;  /* 0x0000005d5e94723e */ /* 0x000fc800048070ff */
[----:B------:R-:W-:Y:S01]  /*3f10*/  F2FP.SATFINITE.E4M3.F32.PACK_AB_MERGE_C R148, R73, R72, R148 ;  /* 0x000000484994723e */ /* 0x000fe20004807094 */
[----:B------:R-:W-:Y:S01]  /*3f20*/  MUFU.EX2 R80, R80 ;  /* 0x0000005000507308 */ /* 0x000fe20000000800 */
[----:B--2---:R-:W-:-:S07]  /*3f30*/  FADD.FTZ R28, R76, R95 ;  /* 0x0000005f4c1c7221 */ /* 0x004fce0000010000 */
[----:B------:R-:W1:Y:S01]  /*3f40*/  MUFU.EX2 R81, R81 ;  /* 0x0000005100517308 */ /* 0x000e620000000800 */
[----:B0-----:R-:W-:-:S07]  /*3f50*/  FADD.FTZ R95, R77, R28 ;  /* 0x0000001c4d5f7221 */ /* 0x001fce0000010000 */
[----:B------:R-:W0:Y:S08]  /*3f60*/  MUFU.EX2 R74, R74 ;  /* 0x0000004a004a7308 */ /* 0x000e300000000800 */
[----:B------:R-:W2:Y:S01]  /*3f70*/  MUFU.EX2 R57, R57 ;  /* 0x0000003900397308 */ /* 0x000ea20000000800 */
[----:B-1----:R-:W-:-:S04]  /*3f80*/  F2FP.SATFINITE.E4M3.F32.PACK_AB_MERGE_C R150, R81, R80, RZ ;  /* 0x000000505196723e */ /* 0x002fc800048070ff */
[----:B------:R-:W-:-:S03]  /*3f90*/  F2FP.SATFINITE.E4M3.F32.PACK_AB_MERGE_C R150, R77, R76, R150 ;  /* 0x0000004c4d96723e */ /* 0x000fc60004807096 */
[----:B------:R-:W1:Y:S08]  /*3fa0*/  MUFU.EX2 R84, R84 ;  /* 0x0000005400547308 */ /* 0x000e700000000800 */
[----:B------:R3:W-:Y:S08]  /*3fb0*/  MUFU.EX2 R24, R62 ;  /* 0x0000003e00187308 */ /* 0x0007f00000000800 */
[----:B------:R4:W-:Y:S01]  /*3fc0*/  MUFU.EX2 R25, R49 ;  /* 0x0000003100197308 */ /* 0x0009e20000000800 */
[----:B---3--:R-:W-:-:S04]  /*3fd0*/  FADD.FTZ R62, R80, R95 ;  /* 0x0000005f503e7221 */ /* 0x008fc80000010000 */
[----:B------:R-:W-:-:S03]  /*3fe0*/  FADD.FTZ R15, R81, R62 ;  /* 0x0000003e510f7221 */ /* 0x000fc60000010000 */
[----:B------:R-:W3:Y:S01]  /*3ff0*/  MUFU.EX2 R85, R85 ;  /* 0x0000005500557308 */ /* 0x000ee20000000800 */
[----:B----4-:R-:W-:-:S01]  /*4000*/  FADD.FTZ R49, R79, R78 ;  /* 0x0000004e4f317221 */ /* 0x010fc20000010000 */
[----:B0-----:R-:W-:-:S03]  /*4010*/  FADD.FTZ R4, R74, R15 ;  /* 0x0000000f4a047221 */ /* 0x001fc60000010000 */
[----:B------:R-:W-:Y:S01]  /*4020*/  FADD.FTZ R12, R40, R49 ;  /* 0x00000031280c7221 */ /* 0x000fe20000010000 */
[----:B--2---:R-:W-:-:S02]  /*4030*/  FADD.FTZ R15, R57, R4 ;  /* 0x00000004390f7221 */ /* 0x004fc40000010000 */
[----:B------:R-:W0:Y:S01]  /*4040*/  MUFU.EX2 R60, R60 ;  /* 0x0000003c003c7308 */ /* 0x000e220000000800 */
[----:B------:R-:W-:-:S01]  /*4050*/  FADD.FTZ R49, R59, R12 ;  /* 0x0000000c3b317221 */ /* 0x000fc20000010000 */
[----:B-1----:R-:W-:-:S06]  /*4060*/  FADD.FTZ R12, R84, R15 ;  /* 0x0000000f540c7221 */ /* 0x002fcc0000010000 */
[----:B------:R-:W1:Y:S01]  /*4070*/  MUFU.EX2 R61, R61 ;  /* 0x0000003d003d7308 */ /* 0x000e620000000800 */
[----:B---3--:R-:W-:-:S01]  /*4080*/  FADD.FTZ R39, R85, R12 ;  /* 0x0000000c55277221 */ /* 0x008fc20000010000 */
[----:B------:R-:W-:-:S04]  /*4090*/  F2FP.SATFINITE.E4M3.F32.PACK_AB_MERGE_C R144, R85, R84, RZ ;  /* 0x000000545590723e */ /* 0x000fc800048070ff */
[----:B------:R-:W-:Y:S02]  /*40a0*/  F2FP.SATFINITE.E4M3.F32.PACK_AB_MERGE_C R144, R57, R74, R144 ;  /* 0x0000004a3990723e */ /* 0x000fe40004807090 */
[----:B------:R2:W-:Y:S01]  /*40b0*/  MUFU.EX2 R28, R52 ;  /* 0x00000034001c7308 */ /* 0x0005e20000000800 */
[----:B0-----:R-:W-:-:S07]  /*40c0*/  FADD.FTZ R12, R60, R39 ;  /* 0x000000273c0c7221 */ /* 0x001fce0000010000 */
[----:B------:R-:W0:Y:S01]  /*40d0*/  MUFU.EX2 R65, R65 ;  /* 0x0000004100417308 */ /* 0x000e220000000800 */
[----:B--2---:R-:W-:-:S01]  /*40e0*/  FADD.FTZ R52, R48, R49 ;  /* 0x0000003130347221 */ /* 0x004fc20000010000 */
[----:B-1----:R-:W-:Y:S01]  /*40f0*/  FADD.FTZ R12, R61, R12 ;  /* 0x0000000c3d0c7221 */ /* 0x002fe20000010000 */
[C---:B------:R-:W-:Y:S02]  /*4100*/  F2FP.SATFINITE.E4M3.F32.PACK_AB_MERGE_C R48, R63.reuse, R48, RZ ;  /* 0x000000303f30723e */ /* 0x040fe400048070ff */
[----:B------:R-:W-:Y:S02]  /*4110*/  FADD.FTZ R49, R63, R52 ;  /* 0x000000343f317221 */ /* 0x000fe40000010000 */
[----:B------:R-:W-:Y:S01]  /*4120*/  F2FP.SATFINITE.E4M3.F32.PACK_AB_MERGE_C R145, R59, R40, R48 ;  /* 0x000000283b91723e */ /* 0x000fe20004807030 */
[----:B------:R-:W1:Y:S01]  /*4130*/  MUFU.EX2 R68, R68 ;  /* 0x0000004400447308 */ /* 0x000e620000000800 */
[----:B------:R-:W-:-:S01]  /*4140*/  FADD.FTZ R20, R66, R49 ;  /* 0x0000003142147221 */ /* 0x000fc20000010000 */
[----:B------:R-:W-:-:S03]  /*4150*/  CS2R R48, SRZ ;  /* 0x0000000000307805 */ /* 0x000fc6000001ff00 */
[----:B------:R-:W-:-:S03]  /*4160*/  FADD.FTZ R39, R67, R20 ;  /* 0x0000001443277221 */ /* 0x000fc60000010000 */
[----:B------:R-:W2:Y:S01]  /*4170*/  MUFU.EX2 R58, R58 ;  /* 0x0000003a003a7308 */ /* 0x000ea20000000800 */
[----:B------:R-:W-:-:S01]  /*4180*/  FADD.FTZ R8, R32, R39 ;  /* 0x0000002720087221 */ /* 0x000fc20000010000 */
[----:B0-----:R-:W-:Y:S01]  /*4190*/  FADD.FTZ R9, R65, R12 ;  /* 0x0000000c41097221 */ /* 0x001fe20000010000 */
[C---:B------:R-:W-:Y:S02]  /*41a0*/  F2FP.SATFINITE.E4M3.F32.PACK_AB_MERGE_C R32, R71.reuse, R32, RZ ;  /* 0x000000204720723e */ /* 0x040fe400048070ff */
[----:B------:R-:W-:Y:S02]  /*41b0*/  FADD.FTZ R71, R71, R8 ;  /* 0x0000000847477221 */ /* 0x000fe40000010000 */
[----:B------:R-:W-:Y:S01]  /*41c0*/  F2FP.SATFINITE.E4M3.F32.PACK_AB_MERGE_C R147, R67, R66, R32 ;  /* 0x000000424393723e */ /* 0x000fe20004807020 */
[----:B------:R-:W0:Y:S01]  /*41d0*/  MUFU.EX2 R41, R41 ;  /* 0x0000002900297308 */ /* 0x000e220000000800 */
[----:B-1----:R-:W-:-:S01]  /*41e0*/  FADD.FTZ R9, R68, R9 ;  /* 0x0000000944097221 */ /* 0x002fc20000010000 */
[----:B------:R-:W-:Y:S01]  /*41f0*/  FADD.FTZ R12, R42, R71 ;  /* 0x000000472a0c7221 */ /* 0x000fe20000010000 */
[----:B------:R-:W-:-:S04]  /*4200*/  F2FP.SATFINITE.E4M3.F32.PACK_AB_MERGE_C R65, R68, R65, RZ ;  /* 0x000000414441723e */ /* 0x000fc800048070ff */
[----:B------:R-:W-:Y:S01]  /*4210*/  F2FP.SATFINITE.E4M3.F32.PACK_AB_MERGE_C R146, R61, R60, R65 ;  /* 0x0000003c3d92723e */ /* 0x000fe20004807041 */
[----:B------:R-:W1:Y:S01]  /*4220*/  MUFU.EX2 R3, R3 ;  /* 0x0000000300037308 */ /* 0x000e620000000800 */
[----:B--2---:R-:W-:-:S01]  /*4230*/  FADD.FTZ R10, R58, R9 ;  /* 0x000000093a0a7221 */ /* 0x004fc20000010000 */
[----:B------:R-:W-:-:S04]  /*4240*/  FADD.FTZ R9, R43, R12 ;  /* 0x0000000c2b097221 */ /* 0x000fc80000010000 */
[----:B------:R-:W-:Y:S01]  /*4250*/  FADD.FTZ R12, R46, R9 ;  /* 0x000000092e0c7221 */ /* 0x000fe20000010000 */
[----:B------:R-:W-:Y:S01]  /*4260*/  F2FP.SATFINITE.E4M3.F32.PACK_AB_MERGE_C R46, R47, R46, RZ ;  /* 0x0000002e2f2e723e */ /* 0x000fe200048070ff */
[----:B------:R-:W2:Y:S01]  /*4270*/  MUFU.EX2 R6, R6 ;  /* 0x0000000600067308 */ /* 0x000ea20000000800 */
[----:B0-----:R-:W-:-:S01]  /*4280*/  FADD.FTZ R10, R41, R10 ;  /* 0x0000000a290a7221 */ /* 0x001fc20000010000 */
[----:B------:R-:W-:Y:S01]  /*4290*/  FADD.FTZ R47, R47, R12 ;  /* 0x0000000c2f2f7221 */ /* 0x000fe20000010000 */
[----:B------:R-:W-:Y:S02]  /*42a0*/  F2FP.SATFINITE.E4M3.F32.PACK_AB_MERGE_C R141, R43, R42, R46 ;  /* 0x0000002a2b8d723e */ /* 0x000fe4000480702e */
[----:B------:R-:W-:-:S03]  /*42b0*/  CS2R R42, SRZ ;  /* 0x00000000002a7805 */ /* 0x000fc6000001ff00 */
[----:B------:R-:W0:Y:S01]  /*42c0*/  MUFU.EX2 R55, R55 ;  /* 0x0000003700377308 */ /* 0x000e220000000800 */
[----:B-1----:R-:W-:-:S01]  /*42d0*/  FADD.FTZ R9, R3, R10 ;  /* 0x0000000a03097221 */ /* 0x002fc20000010000 */
[----:B------:R-:W-:Y:S01]  /*42e0*/  FADD.FTZ R10, R50, R47 ;  /* 0x0000002f320a7221 */ /* 0x000fe20000010000 */
[----:B------:R-:W-:-:S05]  /*42f0*/  CS2R R46, SRZ ;  /* 0x00000000002e7805 */ /* 0x000fca000001ff00 */
[----:B------:R-:W1:Y:S01]  /*4300*/  MUFU.EX2 R11, R53 ;  /* 0x00000035000b7308 */ /* 0x000e620000000800 */
[----:B--2---:R-:W-:-:S01]  /*4310*/  FADD.FTZ R9, R6, R9 ;  /* 0x0000000906097221 */ /* 0x004fc20000010000 */
[----:B------:R-:W-:-:S03]  /*4320*/  F2FP.SATFINITE.E4M3.F32.PACK_AB_MERGE_C R12, R6, R3, RZ ;  /* 0x00000003060c723e */ /* 0x000fc600048070ff */
[----:B------:R-:W-:Y:S01]  /*4330*/  FADD.FTZ R6, R24, R9 ;  /* 0x0000000918067221 */ /* 0x000fe20000010000 */
[----:B------:R-:W-:-:S01]  /*4340*/  FADD.FTZ R9, R51, R10 ;  /* 0x0000000a33097221 */ /* 0x000fc20000010000 */
[----:B------:R-:W-:Y:S01]  /*4350*/  F2FP.SATFINITE.E4M3.F32.PACK_AB_MERGE_C R140, R41, R58, R12 ;  /* 0x0000003a298c723e */ /* 0x000fe2000480700c */
[----:B------:R-:W2:Y:S01]  /*4360*/  MUFU.EX2 R26, R26 ;  /* 0x0000001a001a7308 */ /* 0x000ea20000000800 */
[----:B------:R-:W-:-:S01]  /*4370*/  FADD.FTZ R3, R25, R6 ;  /* 0x0000000619037221 */ /* 0x000fc20000010000 */
[----:B------:R-:W-:Y:S01]  /*4380*/  FADD.FTZ R10, R54, R9 ;  /* 0x00000009360a7221 */ /* 0x000fe20000010000 */
[----:B0-----:R-:W-:Y:S02]  /*4390*/  F2FP.SATFINITE.E4M3.F32.PACK_AB_MERGE_C R54, R55, R54, RZ ;  /* 0x000000363736723e */ /* 0x001fe400048070ff */
[----:B------:R-:W-:Y:S01]  /*43a0*/  CS2R R40, SRZ ;  /* 0x0000000000287805 */ /* 0x000fe2000001ff00 */
[----:B------:R-:W-:-:S01]  /*43b0*/  FADD.FTZ R6, R28, R3 ;  /* 0x000000031c067221 */ /* 0x000fc20000010000 */
[----:B------:R-:W-:Y:S01]  /*43c0*/  FADD.FTZ R55, R55, R10 ;  /* 0x0000000a37377221 */ /* 0x000fe20000010000 */
[----:B------:R-:W-:Y:S01]  /*43d0*/  F2FP.SATFINITE.E4M3.F32.PACK_AB_MERGE_C R143, R51, R50, R54 ;  /* 0x00000032338f723e */ /* 0x000fe20004807036 */
[----:B------:R-:W0:Y:S01]  /*43e0*/  MUFU.EX2 R4, R44 ;  /* 0x0000002c00047308 */ /* 0x000e220000000800 */
[C---:B-1----:R-:W-:Y:S01]  /*43f0*/  F2FP.SATFINITE.E4M3.F32.PACK_AB_MERGE_C R28, R11.reuse, R28, RZ ;  /* 0x0000001c0b1c723e */ /* 0x042fe200048070ff */
[----:B------:R-:W-:Y:S01]  /*4400*/  FADD.FTZ R11, R11, R6 ;  /* 0x000000060b0b7221 */ /* 0x000fe20000010000 */
[----:B------:R-:W-:-:S02]  /*4410*/  CS2R R50, SRZ ;  /* 0x0000000000327805 */ /* 0x000fc4000001ff00 */
[----:B------:R-:W-:Y:S02]  /*4420*/  CS2R R52, SRZ ;  /* 0x0000000000347805 */ /* 0x000fe4000001ff00 */
[----:B------:R-:W-:Y:S02]  /*4430*/  F2FP.SATFINITE.E4M3.F32.PACK_AB_MERGE_C R142, R25, R24, R28 ;  /* 0x00000018198e723e */ /* 0x000fe4000480701c */
[----:B------:R-:W-:Y:S01]  /*4440*/  CS2R R24, SRZ ;  /* 0x0000000000187805 */ /* 0x000fe2000001ff00 */
[----:B------:R-:W1:Y:S01]  /*4450*/  MUFU.EX2 R27, R27 ;  /* 0x0000001b001b7308 */ /* 0x000e620000000800 */
[----:B--2---:R-:W-:-:S01]  /*4460*/  FADD.FTZ R10, R26, R55 ;  /* 0x000000371a0a7221 */ /* 0x004fc20000010000 */
[----:B------:R-:W-:-:S06]  /*4470*/  CS2R R54, SRZ ;  /* 0x0000000000367805 */ /* 0x000fcc000001ff00 */
[----:B------:R2:W3:Y:S01]  /*4480*/  MUFU.EX2 R15, R45 ;  /* 0x0000002d000f7308 */ /* 0x0004e20000000800 */
[----:B0-----:R-:W-:-:S07]  /*4490*/  FADD.FTZ R6, R4, R11 ;  /* 0x0000000b04067221 */ /* 0x001fce0000010000 */
[----:B------:R-:W0:Y:S01]  /*44a0*/  MUFU.EX2 R30, R30 ;  /* 0x0000001e001e7308 */ /* 0x000e220000000800 */
[----:B-1----:R-:W-:-:S01]  /*44b0*/  FADD.FTZ R3, R27, R10 ;  /* 0x0000000a1b037221 */ /* 0x002fc20000010000 */
[----:B--2---:R-:W-:-:S06]  /*44c0*/  CS2R R44, SRZ ;  /* 0x00000000002c7805 */ /* 0x004fcc000001ff00 */
[----:B------:R-:W1:Y:S01]  /*44d0*/  MUFU.EX2 R69, R69 ;  /* 0x0000004500457308 */ /* 0x000e620000000800 */
[----:B---3--:R-:W-:-:S07]  /*44e0*/  FADD.FTZ R6, R15, R6 ;  /* 0x000000060f067221 */ /* 0x008fce0000010000 */
[----:B------:R-:W2:Y:S01]  /*44f0*/  MUFU.EX2 R31, R31 ;  /* 0x0000001f001f7308 */ /* 0x000ea20000000800 */
[----:B0-----:R-:W-:-:S07]  /*4500*/  FADD.FTZ R10, R30, R3 ;  /* 0x000000031e0a7221 */ /* 0x001fce0000010000 */
[----:B------:R0:W3:Y:S01]  /*4510*/  MUFU.EX2 R8, R29 ;  /* 0x0000001d00087308 */ /* 0x0000e20000000800 */
[----:B-1----:R-:W-:-:S07]  /*4520*/  FADD.FTZ R3, R69, R6 ;  /* 0x0000000645037221 */ /* 0x002fce0000010000 */
[----:B------:R-:W1:Y:S01]  /*4530*/  MUFU.EX2 R34, R34 ;  /* 0x0000002200227308 */ /* 0x000e620000000800 */
[C---:B--2---:R-:W-:Y:S01]  /*4540*/  F2FP.SATFINITE.E4M3.F32.PACK_AB_MERGE_C R30, R31.reuse, R30, RZ ;  /* 0x0000001e1f1e723e */ /* 0x044fe200048070ff */
[----:B------:R-:W-:Y:S01]  /*4550*/  FADD.FTZ R31, R31, R10 ;  /* 0x0000000a1f1f7221 */ /* 0x000fe20000010000 */
[----:B0-----:R-:W-:Y:S02]  /*4560*/  CS2R R28, SRZ ;  /* 0x00000000001c7805 */ /* 0x001fe4000001ff00 */
[----:B------:R-:W-:Y:S02]  /*4570*/  F2FP.SATFINITE.E4M3.F32.PACK_AB_MERGE_C R137, R27, R26, R30 ;  /* 0x0000001a1b89723e */ /* 0x000fe4000480701e */
[----:B------:R-:W-:Y:S01]  /*4580*/  CS2R R26, SRZ ;  /* 0x00000000001a7805 */ /* 0x000fe2000001ff00 */
[----:B------:R-:W0:Y:S01]  /*4590*/  MUFU.EX2 R70, R70 ;  /* 0x0000004600467308 */ /* 0x000e220000000800 */
[----:B---3--:R-:W-:-:S01]  /*45a0*/  FADD.FTZ R3, R8, R3 ;  /* 0x0000000308037221 */ /* 0x008fc20000010000 */
[----:B------:R-:W-:-:S04]  /*45b0*/  F2FP.SATFINITE.E4M3.F32.PACK_AB_MERGE_C R69, R8, R69, RZ ;  /* 0x000000450845723e */ /* 0x000fc800048070ff */
[----:B------:R-:W-:Y:S02]  /*45c0*/  F2FP.SATFINITE.E4M3.F32.PACK_AB_MERGE_C R136, R15, R4, R69 ;  /* 0x000000040f88723e */ /* 0x000fe40004807045 */
[----:B------:R-:W2:Y:S01]  /*45d0*/  MUFU.EX2 R35, R35 ;  /* 0x0000002300237308 */ /* 0x000ea20000000800 */
[----:B-1----:R-:W-:-:S01]  /*45e0*/  FADD.FTZ R8, R34, R31 ;  /* 0x0000001f22087221 */ /* 0x002fc20000010000 */
[----:B------:R-:W-:-:S06]  /*45f0*/  CS2R R30, SRZ ;  /* 0x00000000001e7805 */ /* 0x000fcc000001ff00 */
[----:B------:R-:W1:Y:S01]  /*4600*/  MUFU.EX2 R33, R33 ;  /* 0x0000002100217308 */ /* 0x000e620000000800 */
[----:B0-----:R-:W-:-:S07]  /*4610*/  FADD.FTZ R6, R70, R3 ;  /* 0x0000000346067221 */ /* 0x001fce0000010000 */
        /* <DEDUP_REMOVED lines=8> */
[----:B------:R-:W-:Y:S02]  /*46a0*/  F2FP.SATFINITE.E4M3.F32.PACK_AB_MERGE_C R139, R35, R34, R8 ;  /* 0x00000022238b723e */ /* 0x000fe40004807008 */
[----:B------:R-:W-:Y:S01]  /*46b0*/  CS2R R34, SRZ ;  /* 0x0000000000227805 */ /* 0x000fe2000001ff00 */
[----:B-1----:R-:W-:Y:S01]  /*46c0*/  FADD.FTZ R4, R36, R3 ;  /* 0x0000000324047221 */ /* 0x002fe20000010000 */
[----:B------:R-:W-:-:S01]  /*46d0*/  FADD.FTZ R3, R5, R38 ;  /* 0x0000002605037221 */ /* 0x000fc20000010000 */
[----:B------:R-:W-:Y:S02]  /*46e0*/  CS2R R38, SRZ ;  /* 0x0000000000267805 */ /* 0x000fe4000001ff00 */
[C---:B--2---:R-:W-:Y:S01]  /*46f0*/  F2FP.SATFINITE.E4M3.F32.PACK_AB_MERGE_C R6, R37.reuse, R36, RZ ;  /* 0x000000242506723e */ /* 0x044fe200048070ff */
[----:B------:R-:W-:Y:S01]  /*4700*/  FADD.FTZ R4, R37, R4 ;  /* 0x0000000425047221 */ /* 0x000fe20000010000 */
[----:B------:R-:W-:Y:S02]  /*4710*/  CS2R R36, SRZ ;  /* 0x0000000000247805 */ /* 0x000fe4000001ff00 */
[----:B------:R-:W-:-:S02]  /*4720*/  F2FP.SATFINITE.E4M3.F32.PACK_AB_MERGE_C R138, R33, R70, R6 ;  /* 0x00000046218a723e */ /* 0x000fc40004807006 */
        /* <DEDUP_REMOVED lines=18> */
.L_x_2077:
[----:B------:R-:W-:-:S04]  /*4850*/  UIADD3 UR23, UR47, 0x1, URZ ;  /* 0x000000012f177890 */ /* 0x000fc8000fffe03f */
[----:B------:R-:W-:-:S04]  /*4860*/  UISETP.NE.AND UP0, UPT, UR23, 0x2, UPT ;  /* 0x000000021700788c */ /* 0x000fc8000bf05270 */
[----:B------:R-:W-:Y:S02]  /*4870*/  USEL UR22, URZ, 0x1, UP0 ;  /* 0x000000013f167887 */ /* 0x000fe40008000000 */
[----:B------:R-:W-:Y:S02]  /*4880*/  USEL UR23, UR23, URZ, UP0 ;  /* 0x0000003f17177287 */ /* 0x000fe40008000000 */
[----:B------:R-:W-:Y:S01]  /*4890*/  ULOP3.LUT UR22, UR48, UR22, URZ, 0x3c, !UPT ;  /* 0x0000001630167292 */ /* 0x000fe2000f8e3c3f */
[----:B------:R-:W-:Y:S11]  /*48a0*/  @!P1 BRA `(.L_x_2067) ;  /* 0x0000000000049947 */ /* 0x000ff60003800000 */
[----:B------:R-:W-:Y:S01]  /*48b0*/  BPT.TRAP 0x1 ;  /* 0x000000040000795c */ /* 0x000fe20000300000 */
.L_x_2067:
[----:B------:R-:W-:Y:S01]  /*48c0*/  ULEA UR21, UR23, UR45, 0x3 ;  /* 0x0000002d17157291 */ /* 0x000fe2000f8e183f */
[----:B------:R-:W-:-:S05]  /*48d0*/  IMAD.U32 R5, RZ, RZ, UR22 ;  /* 0x00000016ff057e24 */ /* 0x000fca000f8e00ff */
[----:B------:R-:W-:-:S04]  /*48e0*/  SHF.L.U32 R5, R5, 0x1f, RZ ;  /* 0x0000001f05057819 */ /* 0x000fc800000006ff */
[----:B------:R0:W1:Y:S01]  /*48f0*/  SYNCS.PHASECHK.TRANS64.TRYWAIT P0, [UR21+0x13230], R5 ;  /* 0x01323005ff0075a7 */ /* 0x0000620008000155 */
[----:B------:R-:W-:Y:S05]  /*4900*/  @!P1 BRA `(.L_x_2068) ;  /* 0x0000000000049947 */ /* 0x000fea0003800000 */
[----:B------:R-:W-:Y:S01]  /*4910*/  BPT.TRAP 0x1 ;  /* 0x000000040000795c */ /* 0x000fe20000300000 */
.L_x_2068:
[----:B-1----:R-:W-:Y:S05]  /*4920*/  @P0 BRA `(.L_x_2069) ;  /* 0x0000000000080947 */ /* 0x002fea0003800000 */
[----:B------:R-:W1:Y:S02]  /*4930*/  SYNCS.PHASECHK.TRANS64.TRYWAIT P0, [UR21+0x13230], R5 ;  /* 0x01323005ff0075a7 */ /* 0x000e640008000155 */
[----:B-1----:R-:W-:Y:S05]  /*4940*/  @!P0 BRA `(.L_x_2070) ;  /* 0x000000f4007c8947 */ /* 0x002fea0003800000 */
.L_x_2069:
        /* <DEDUP_REMOVED lines=64> */
.L_x_2071:
[----:B------:R-:W-:Y:S01]  /*4d50*/  ULEA UR11, UR47, UR45, 0x3 ;  /* 0x0000002d2f0b7291 */ /* 0x000fe2000f8e183f */
[----:B01----:R-:W-:-:S05]  /*4d60*/  IMAD.U32 R5, RZ, RZ, UR48 ;  /* 0x00000030ff057e24 */ /* 0x003fca000f8e00ff */
[----:B------:R-:W-:-:S04]  /*4d70*/  SHF.L.U32 R5, R5, 0x1f, RZ ;  /* 0x0000001f05057819 */ /* 0x000fc800000006ff */
[----:B------:R0:W1:Y:S01]  /*4d80*/  SYNCS.PHASECHK.TRANS64.TRYWAIT P0, [UR11+0x13250], R5 ;  /* 0x01325005ff0075a7 */ /* 0x000062000800014b */
[----:B------:R-:W-:Y:S05]  /*4d90*/  @!P1 BRA `(.L_x_2072) ;  /* 0x0000000000049947 */ /* 0x000fea0003800000 */
[----:B------:R-:W-:Y:S01]  /*4da0*/  BPT.TRAP 0x1 ;  /* 0x000000040000795c */ /* 0x000fe20000300000 */
.L_x_2072:
[----:B-1----:R-:W-:Y:S05]  /*4db0*/  @P0 BRA `(.L_x_2073) ;  /* 0x0000000000080947 */ /* 0x002fea0003800000 */
[----:B------:R-:W1:Y:S02]  /*4dc0*/  SYNCS.PHASECHK.TRANS64.TRYWAIT P0, [UR11+0x13250], R5 ;  /* 0x01325005ff0075a7 */ /* 0x000e64000800014b */
[----:B-1----:R-:W-:Y:S05]  /*4dd0*/  @!P0 BRA `(.L_x_2074) ;  /* 0x000000f000708947 */ /* 0x002fea0003800000 */
.L_x_2073:
        /* <DEDUP_REMOVED lines=32> */
.L_x_2075:
[----:B------:R-:W-:Y:S01]  /*4fe0*/  UISETP.NE.AND UP0, UPT, UR53, URZ, UPT ;  /* 0x0000003f3500728c */ /* 0x000fe2000bf05270 */
[----:B------:R-:W-:Y:S01]  /*4ff0*/  VIADD R8, R17, UR40 ;  /* 0x0000002811087c36 */ /* 0x000fe20008000000 */
[----:B------:R-:W-:-:S04]  /*5000*/  UIADD3 UR21, UR21, 0x13240, URZ ;  /* 0x0001324015157890 */ /* 0x000fc8000fffe03f */
[----:B------:R-:W-:Y:S01]  /*5010*/  PLOP3.LUT P0, PT, PT, PT, UP0, 0x80, 0x0 ;  /* 0x000000000000781c */ /* 0x000fe20003f0f008 */
[----:B------:R-:W-:Y:S01]  /*5020*/  UPRMT UR21, UR44, 0x654, UR21 ;  /* 0x000006542c157896 */ /* 0x000fe20008000015 */
[----:B------:R-:W-:-:S03]  /*5030*/  PLOP3.LUT P2, PT, PT, PT, UP0, 0x80, 0x0 ;  /* 0x000000000000781c */ /* 0x000fc60003f4f008 */
[----:B------:R-:W-:-:S05]  /*5040*/  @UP0 ULDC UR6, c[0x0][0x44c] ;  /* 0x0001130000060ab9 */ /* 0x000fca0000000800 */
[----:B------:R-:W-:Y:S03]  /*5050*/  SYNCS.ARRIVE.TRANS64.RED.A1T0 RZ, [UR21], RZ ;  /* 0x000000ffffff79a7 */ /* 0x000fe60008100415 */
[----:B01----:R-:W-:Y:S01]  /*5060*/  @P0 IMAD.HI.U32 R5, R8, UR6, RZ ;  /* 0x0000000608050c27 */ /* 0x003fe2000f8e00ff */
[----:B------:R-:W-:-:S04]  /*5070*/  @UP0 ULDC UR6, c[0x0][0x450] ;  /* 0x0001140000060ab9 */ /* 0x000fc80000000800 */
[----:B------:R-:W-:Y:S01]  /*5080*/  @P2 SHF.R.U32.HI R8, RZ, UR6, R5 ;  /* 0x00000006ff082c19 */ /* 0x000fe20008011605 */
[----:B------:R-:W-:-:S04]  /*5090*/  UIMAD UR6, UR20, -0xa0, URZ ;  /* 0xffffff60140678a4 */ /* 0x000fc8000f8e023f */
[----:B------:R-:W0:Y:S02]  /*50a0*/  SHFL.IDX PT, R5, R8, RZ, 0x1c1f ;  /* 0x001c1fff08057589 */ /* 0x000e2400000e0000 */
[----:B------:R-:W-:-:S05]  /*50b0*/  IMAD.U32 R9, RZ, RZ, UR6 ;  /* 0x00000006ff097e24 */ /* 0x000fca000f8e00ff */
[----:B------:R-:W-:Y:S01]  /*50c0*/  IADD3 R6, -R16, 0x1, R9 ;  /* 0x0000000110067810 */ /* 0x000fe20007ffe109 */
[----:B------:R-:W-:-:S05]  /*50d0*/  IMAD.U32 R9, RZ, RZ, UR52 ;  /* 0x00000034ff097e24 */ /* 0x000fca000f8e00ff */
[----:B------:R-:W-:-:S05]  /*50e0*/  IADD3 R6, -R9, UR51, R6 ;  /* 0x0000003309067c10 */ /* 0x000fca000fffe106 */
[----:B0-----:R-:W-:-:S05]  /*50f0*/  IMAD.IADD R5, R6, 0x1, R5 ;  /* 0x0000000106057824 */ /* 0x001fca00078e0205 */
        /* <DEDUP_REMOVED lines=102> */
[C---:B------:R-:W-:Y:S02]  /*5760*/  ISETP.GT.AND P4, PT, R5.reuse, 0x89, PT ;  /* 0x000000890500780c */ /* 0x040fe40003f84270 */
[C---:B------:R-:W-:Y:S02]  /*5770*/  ISETP.GT.AND P6, PT, R5.reuse, 0x90, PT ;  /* 0x000000900500780c */ /* 0x040fe40003fc4270 */
[C---:B------:R-:W-:Y:S02]  /*5780*/  ISETP.GT.AND P5, PT, R5.reuse, 0x91, PT ;  /* 0x000000910500780c */ /* 0x040fe40003fa4270 */
[C---:B------:R-:W-:Y:S02]  /*5790*/  ISETP.GT.AND P0, PT, R5.reuse, 0x98, PT ;  /* 0x000000980500780c */ /* 0x040fe40003f04270 */
[----:B------:R-:W-:Y:S02]  /*57a0*/  ISETP.GT.AND P2, PT, R5, 0x99, PT ;  /* 0x000000990500780c */ /* 0x000fe40003f44270 */
[----:B------:R-:W-:-:S02]  /*57b0*/  FSEL R60, R60, -INF , P3 ;  /* 0xff8000003c3c7808 */ /* 0x000fc40001800000 */
[----:B------:R-:W-:Y:S02]  /*57c0*/  FMNMX.FTZ R5, R57, R10, !PT ;  /* 0x0000000a39057209 */ /* 0x000fe40007810000 */
[----:B------:R-:W-:Y:S02]  /*57d0*/  FSEL R61, R61, -INF , P4 ;  /* 0xff8000003d3d7808 */ /* 0x000fe40002000000 */
[----:B------:R-:W-:Y:S02]  /*57e0*/  FMNMX.FTZ R10, R60, R5, !PT ;  /* 0x000000053c0a7209 */ /* 0x000fe40007810000 */
[----:B------:R-:W-:Y:S02]  /*57f0*/  FSEL R64, R64, -INF , P6 ;  /* 0xff80000040407808 */ /* 0x000fe40003000000 */
[----:B------:R-:W-:Y:S02]  /*5800*/  FMNMX.FTZ R5, R61, R10, !PT ;  /* 0x0000000a3d057209 */ /* 0x000fe40007810000 */
[----:B------:R-:W-:-:S02]  /*5810*/  FSEL R65, R65, -INF , P5 ;  /* 0xff80000041417808 */ /* 0x000fc40002800000 */
[----:B------:R-:W-:Y:S02]  /*5820*/  FMNMX.FTZ R10, R64, R5, !PT ;  /* 0x00000005400a7209 */ /* 0x000fe40007810000 */
[----:B------:R-:W-:Y:S02]  /*5830*/  FSEL R68, R68, -INF , P0 ;  /* 0xff80000044447808 */ /* 0x000fe40000000000 */
[----:B------:R-:W-:Y:S02]  /*5840*/  FMNMX.FTZ R5, R65, R10, !PT ;  /* 0x0000000a41057209 */ /* 0x000fe40007810000 */
[----:B------:R-:W-:Y:S02]  /*5850*/  FSEL R69, R69, -INF , P2 ;  /* 0xff80000045457808 */ /* 0x000fe40001000000 */
[----:B------:R-:W-:-:S04]  /*5860*/  FMNMX.FTZ R10, R68, R5, !PT ;  /* 0x00000005440a7209 */ /* 0x000fc80007810000 */
[----:B------:R-:W-:-:S05]  /*5870*/  FMNMX.FTZ R10, R69, R10, !PT ;  /* 0x0000000a450a7209 */ /* 0x000fca0007810000 */
[----:B------:R-:W0:Y:S02]  /*5880*/  SHFL.BFLY PT, R5, R10, 0x2, 0x1f ;  /* 0x0c401f000a057f89 */ /* 0x000e2400000e0000 */
[----:B0-----:R-:W-:Y:S02]  /*5890*/  FMNMX.FTZ R12, R10, R5, !PT ;  /* 0x000000050a0c7209 */ /* 0x001fe40007810000 */
[----:B------:R0:W1:Y:S04]  /*58a0*/  SHFL.IDX PT, R5, R8, 0x1, 0x1c1f ;  /* 0x003c1f0008057f89 */ /* 0x00006800000e0000 */
[----:B------:R-:W2:Y:S01]  /*58b0*/  SHFL.BFLY PT, R11, R12, 0x1, 0x1f ;  /* 0x0c201f000c0b7f89 */ /* 0x000ea200000e0000 */
[----:B0-----:R-:W-:Y:S02]  /*58c0*/  IMAD.U32 R8, RZ, RZ, UR43 ;  /* 0x0000002bff087e24 */ /* 0x001fe4000f8e00ff */
[----:B-1----:R-:W-:Y:S01]  /*58d0*/  IMAD.IADD R6, R6, 0x1, R5 ;  /* 0x0000000106067824 */ /* 0x002fe200078e0205 */
[----:B--2---:R-:W-:-:S04]  /*58e0*/  FMNMX.FTZ R5, R12, R11, !PT ;  /* 0x0000000b0c057209 */ /* 0x004fc80007810000 */
[C---:B------:R-:W-:Y:S02]  /*58f0*/  ISETP.GT.AND P6, PT, R6.reuse, RZ, PT ;  /* 0x000000ff0600720c */ /* 0x040fe40003fc4270 */
[----:B------:R-:W-:Y:S01]  /*5900*/  ISETP.GT.AND P5, PT, R6, 0x11, PT ;  /* 0x000000110600780c */ /* 0x000fe20003fa4270 */
[----:B------:R-:W-:-:S01]  /*5910*/  FFMA.FTZ R8, R5, R8, -8 ;  /* 0xc100000005087423 */ /* 0x000fc20000010008 */
[----:B------:R-:W-:Y:S02]  /*5920*/  FSEL R11, R122, -INF , P6 ;  /* 0xff8000007a0b7808 */ /* 0x000fe40003000000 */
[----:B------:R-:W-:Y:S02]  /*5930*/  ISETP.GT.AND P6, PT, R6, 0x18, PT ;  /* 0x000000180600780c */ /* 0x000fe40003fc4270 */
[----:B------:R-:W-:Y:S02]  /*5940*/  FSEL R131, R131, -INF , P5 ;  /* 0xff80000083837808 */ /* 0x000fe40002800000 */
[----:B------:R-:W-:-:S02]  /*5950*/  FSEL R134, R134, -INF , P6 ;  /* 0xff80000086867808 */ /* 0x000fc40003000000 */
[C---:B------:R-:W-:Y:S02]  /*5960*/  ISETP.GT.AND P3, PT, R6.reuse, 0x9, PT ;  /* 0x000000090600780c */ /* 0x040fe40003f64270 */
[C---:B------:R-:W-:Y:S02]  /*5970*/  ISETP.GT.AND P5, PT, R6.reuse, 0x20, PT ;  /* 0x000000200600780c */ /* 0x040fe40003fa4270 */
[----:B------:R-:W-:Y:S02]  /*5980*/  ISETP.GT.AND P6, PT, R6, 0x28, PT ;  /* 0x000000280600780c */ /* 0x000fe40003fc4270 */
[----:B------:R-:W-:Y:S02]  /*5990*/  FSEL R127, R127, -INF , P3 ;  /* 0xff8000007f7f7808 */ /* 0x000fe40001800000 */
        /* <DEDUP_REMOVED lines=16> */
[C---:B------:R-:W-:Y:S02]  /*5aa0*/  ISETP.GT.AND P4, PT, R6.reuse, 0x10, PT ;  /* 0x000000100600780c */ /* 0x040fe40003f84270 */
[C---:B------:R-:W-:Y:S02]  /*5ab0*/  ISETP.GT.AND P3, PT, R6.reuse, 0x51, PT ;  /* 0x000000510600780c */ /* 0x040fe40003f64270 */
[C---:B------:R-:W-:Y:S02]  /*5ac0*/  ISETP.GT.AND P6, PT, R6.reuse, 0x58, PT ;  /* 0x000000580600780c */ /* 0x040fe40003fc4270 */
[----:B------:R-:W-:-:S02]  /*5ad0*/  ISETP.GT.AND P5, PT, R6, 0x59, PT ;  /* 0x000000590600780c */ /* 0x000fc40003fa4270 */
[----:B------:R-:W-:Y:S02]  /*5ae0*/  FSEL R123, R123, -INF , P0 ;  /* 0xff8000007b7b7808 */ /* 0x000fe40000000000 */
[----:B------:R-:W-:Y:S02]  /*5af0*/  FSEL R126, R126, -INF , P2 ;  /* 0xff8000007e7e7808 */ /* 0x000fe40001000000 */
[----:B------:R-:W-:Y:S02]  /*5b00*/  FSEL R130, R130, -INF , P4 ;  /* 0xff80000082827808 */ /* 0x000fe40002000000 */
        /* <DEDUP_REMOVED lines=27> */
[----:B------:R-:W-:Y:S02]  /*5cc0*/  FSETP.NEU.FTZ.AND P0, PT, R5, -INF , PT ;  /* 0xff8000000500780b */ /* 0x000fe40003f1d000 */
[C---:B------:R-:W-:Y:S02]  /*5cd0*/  ISETP.GT.AND P2, PT, R6.reuse, 0x69, PT ;  /* 0x000000690600780c */ /* 0x040fe40003f44270 */
[C---:B------:R-:W-:Y:S02]  /*5ce0*/  ISETP.GT.AND P4, PT, R6.reuse, 0x70, PT ;  /* 0x000000700600780c */ /* 0x040fe40003f84270 */
[C---:B------:R-:W-:Y:S02]  /*5cf0*/  ISETP.GT.AND P3, PT, R6.reuse, 0x80, PT ;  /* 0x000000800600780c */ /* 0x040fe40003f64270 */
[C---:B------:R-:W-:Y:S02]  /*5d00*/  ISETP.GT.AND P6, PT, R6.reuse, 0x81, PT ;  /* 0x000000810600780c */ /* 0x040fe40003fc4270 */
[----:B------:R-:W-:-:S02]  /*5d10*/  ISETP.GT.AND P5, PT, R6, 0x88, PT ;  /* 0x000000880600780c */ /* 0x000fc40003fa4270 */
[----:B------:R-:W-:Y:S02]  /*5d20*/  FSEL R8, R8, RZ, P0 ;  /* 0x000000ff08087208 */ /* 0x000fe40000000000 */
[----:B------:R-:W-:Y:S02]  /*5d30*/  FSEL R79, R79, -INF , P2 ;  /* 0xff8000004f4f7808 */ /* 0x000fe40001000000 */
[----:B------:R-:W-:Y:S01]  /*5d40*/  FSEL R82, R82, -INF , P4 ;  /* 0xff80000052527808 */ /* 0x000fe20002000000 */
[----:B------:R-:W-:-:S01]  /*5d50*/  FFMA.FTZ R10, R121, UR43, -R8 ;  /* 0x0000002b790a7c23 */ /* 0x000fc20008010808 */
[----:B------:R-:W-:Y:S01]  /*5d60*/  FSEL R58, R58, -INF , P3 ;  /* 0xff8000003a3a7808 */ /* 0x000fe20001800000 */
[----:B------:R-:W-:-:S01]  /*5d70*/  FFMA.FTZ R120, R72, UR43, -R8 ;  /* 0x0000002b48787c23 */ /* 0x000fc20008010808 */
[----:B------:R-:W-:Y:S01]  /*5d80*/  FSEL R59, R59, -INF , P6 ;  /* 0xff8000003b3b7808 */ /* 0x000fe20003000000 */
[----:B------:R-:W-:-:S01]  /*5d90*/  FFMA.FTZ R9, R9, UR43, -R8 ;  /* 0x0000002b09097c23 */ /* 0x000fc20008010808 */
[----:B------:R-:W-:Y:S01]  /*5da0*/  FSEL R62, R62, -INF , P5 ;  /* 0xff8000003e3e7808 */ /* 0x000fe20002800000 */
[----:B------:R-:W-:-:S01]  /*5db0*/  FFMA.FTZ R12, R124, UR43, -R8 ;  /* 0x0000002b7c0c7c23 */ /* 0x000fc20008010808 */
[----:B------:R-:W-:Y:S01]  /*5dc0*/  ISETP.GT.AND P2, PT, R6, 0x89, PT ;  /* 0x000000890600780c */ /* 0x000fe20003f44270 */
        /* <DEDUP_REMOVED lines=15> */
[----:B------:R-:W-:Y:S01]  /*5ec0*/  FSEL R72, R66, -INF , P4 ;  /* 0xff80000042487808 */ /* 0x000fe20002000000 */
[----:B------:R-:W-:-:S01]  /*5ed0*/  FFMA.FTZ R109, R109, UR43, -R8 ;  /* 0x0000002b6d6d7c23 */ /* 0x000fc20008010808 */
[----:B------:R-:W-:Y:S01]  /*5ee0*/  FMNMX.FTZ R6, R126, R121, !PT ;  /* 0x000000797e067209 */ /* 0x000fe20007810000 */
[----:B------:R0:W-:Y:S01]  /*5ef0*/  MUFU.EX2 R66, R120 ;  /* 0x0000007800427308 */ /* 0x0001e20000000800 */
[----:B------:R-:W-:Y:S01]  /*5f00*/  FSEL R67, R67, -INF , P3 ;  /* 0xff80000043437808 */ /* 0x000fe20001800000 */
[--C-:B------:R-:W-:Y:S01]  /*5f10*/  FFMA.FTZ R112, R112, UR43, -R8.reuse ;  /* 0x0000002b70707c23 */ /* 0x100fe20008010808 */
[----:B------:R-:W-:Y:S01]  /*5f20*/  FMNMX.FTZ R121, R127, R6, !PT ;  /* 0x000000067f797209 */ /* 0x000fe20007810000 */
[--C-:B------:R-:W-:Y:S01]  /*5f30*/  FFMA.FTZ R113, R113, UR43, -R8.reuse ;  /* 0x0000002b71717c23 */ /* 0x100fe20008010808 */
        /* <DEDUP_REMOVED lines=35> */
[----:B------:R-:W-:Y:S01]  /*6170*/  FFMA.FTZ R69, R69, UR43, -R8 ;  /* 0x0000002b45457c23 */ /* 0x000fe20008010808 */
        /* <DEDUP_REMOVED lines=40> */
[----:B------:R-:W-:-:S05]  /*6400*/  FMNMX.FTZ R6, R71, R6, !PT ;  /* 0x0000000647067209 */ /* 0x000fca0007810000 */
[----:B------:R-:W0:Y:S01]  /*6410*/  SHFL.BFLY PT, R121, R6, 0x2, 0x1f ;  /* 0x0c401f0006797f89 */ /* 0x000e2200000e0000 */
        /* <DEDUP_REMOVED lines=12> */
[----:B------:R-:W-:-:S02]  /*64e0*/  FFMA.FTZ R120, R6, R121, -8 ;  /* 0xc100000006787423 */ /* 0x000fc40000010079 */
[----:B------:R-:W-:Y:S01]  /*64f0*/  MUFU.EX2 R97, R97 ;  /* 0x0000006100617308 */ /* 0x000fe20000000800 */
[----:B------:R-:W-:Y:S02]  /*6500*/  FSEL R129, R6, RZ, P2 ;  /* 0x000000ff06817208 */ /* 0x000fe40001000000 */
[----:B------:R-:W-:-:S03]  /*6510*/  FSEL R8, R120, RZ, P2 ;  /* 0x000000ff78087208 */ /* 0x000fc60001000000 */
[----:B------:R-:W-:Y:S02]  /*6520*/  FADD.FTZ R129, -R129, R2 ;  /* 0x0000000281817221 */ /* 0x000fe40000010100 */
[----:B------:R-:W-:Y:S01]  /*6530*/  MUFU.EX2 R100, R100 ;  /* 0x0000006400647308 */ /* 0x000fe20000000800 */
[----:B------:R-:W-:-:S01]  /*6540*/  FFMA.FTZ R122, R127, UR43, -R8 ;  /* 0x0000002b7f7a7c23 */ /* 0x000fc20008010808 */
[----:B------:R-:W-:Y:S01]  /*6550*/  FSEL R127, R5, RZ, P0 ;  /* 0x000000ff057f7208 */ /* 0x000fe20000000000 */
[----:B------:R-:W-:-:S01]  /*6560*/  FFMA.FTZ R120, R11, UR43, -R8 ;  /* 0x0000002b0b787c23 */ /* 0x000fc20008010808 */
[----:B------:R-:W-:Y:S01]  /*6570*/  FMUL.FTZ R129, R129, UR43 ;  /* 0x0000002b81817c20 */ /* 0x000fe20008410000 */
[----:B------:R-:W-:-:S01]  /*6580*/  FFMA.FTZ R11, R123, UR43, -R8 ;  /* 0x0000002b7b0b7c23 */ /* 0x000fc20008010808 */
[----:B------:R-:W-:Y:S01]  /*6590*/  FFMA.FTZ R2, R99, UR43, -R8 ;  /* 0x0000002b63027c23 */ /* 0x000fe20008010808 */
[----:B------:R-:W-:-:S01]  /*65a0*/  FADD.FTZ R127, -R127, R0 ;  /* 0x000000007f7f7221 */ /* 0x000fc20000010100 */
[----:B------:R-:W-:Y:S01]  /*65b0*/  MUFU.EX2 R99, R129 ;  /* 0x0000008100637308 */ /* 0x000fe20000000800 */
[----:B------:R-:W-:-:S01]  /*65c0*/  FFMA.FTZ R121, R126, UR43, -R8 ;  /* 0x0000002b7e797c23 */ /* 0x000fc20008010808 */
[--C-:B------:R-:W-:Y:S01]  /*65d0*/  FFMA.FTZ R123, R130, UR43, -R8.reuse ;  /* 0x0000002b827b7c23 */ /* 0x100fe20008010808 */
[----:B------:R-:W-:Y:S01]  /*65e0*/  FMUL.FTZ R0, R127, UR43 ;  /* 0x0000002b7f007c20 */ /* 0x000fe20008410000 */
        /* <DEDUP_REMOVED lines=29> */
[----:B------:R-:W-:-:S01]  /*67c0*/  FFMA.FTZ R87, R87, UR43, -R8 ;  /* 0x0000002b57577c23 */ /* 0x000fc20008010808 */
[--C-:B------:R-:W-:Y:S01]  /*67d0*/  FFMA.FTZ R58, R58, UR43, -R8.reuse ;  /* 0x0000002b3a3a7c23 */ /* 0x100fe20008010808 */
[----:B------:R-:W-:-:S01]  /*67e0*/  FFMA.FTZ R59, R59, UR43, -R8 ;  /* 0x0000002b3b3b7c23 */ /* 0x000fc20008010808 */
[--C-:B------:R-:W-:Y:S01]  /*67f0*/  FFMA.FTZ R62, R62, UR43, -R8.reuse ;  /* 0x0000002b3e3e7c23 */ /* 0x100fe20008010808 */
[----:B------:R-:W-:-:S01]  /*6800*/  FFMA.FTZ R63, R63, UR43, -R8 ;  /* 0x0000002b3f3f7c23 */ /* 0x000fc20008010808 */
[--C-:B------:R-:W-:Y:S01]  /*6810*/  FFMA.FTZ R72, R72, UR43, -R8.reuse ;  /* 0x0000002b48487c23 */ /* 0x100fe20008010808 */
[----:B------:R-:W-:-:S01]  /*6820*/  FFMA.FTZ R67, R67, UR43, -R8 ;  /* 0x0000002b43437c23 */ /* 0x000fc20008010808 */
[----:B------:R-:W3:Y:S01]  /*6830*/  MUFU.EX2 R122, R122 ;  /* 0x0000007a007a7308 */ /* 0x000ee20000000800 */
[----:B------:R-:W-:-:S01]  /*6840*/  FFMA.FTZ R70, R70, UR43, -R8 ;  /* 0x0000002b46467c23 */ /* 0x000fc20008010808 */
[----:B------:R-:W-:Y:S01]  /*6850*/  FFMA.FTZ R8, R71, UR43, -R8 ;  /* 0x0000002b47087c23 */ /* 0x000fe20008010808 */
[----:B0-----:R-:W-:-:S01]  /*6860*/  FFMA.FTZ R71, R0, R4, R9 ;  /* 0x0000000400477223 */ /* 0x001fc20000010009 */
[----:B------:R-:W-:-:S03]  /*6870*/  FFMA.FTZ R4, R99, R3, R120 ;  /* 0x0000000363047223 */ /* 0x000fc60000010078 */
[----:B------:R-:W-:Y:S01]  /*6880*/  FADD.FTZ R71, R10, R71 ;  /* 0x000000470a477221 */ /* 0x000fe20000010000 */
[----:B------:R-:W0:Y:S01]  /*6890*/  MUFU.EX2 R123, R123 ;  /* 0x0000007b007b7308 */ /* 0x000e220000000800 */
[----:B-1----:R-:W-:-:S04]  /*68a0*/  FADD.FTZ R4, R11, R4 ;  /* 0x000000040b047221 */ /* 0x002fc80000010000 */
[----:B--2---:R-:W-:-:S03]  /*68b0*/  FADD.FTZ R3, R121, R4 ;  /* 0x0000000479037221 */ /* 0x004fc60000010000 */
[----:B------:R-:W1:Y:S08]  /*68c0*/  MUFU.EX2 R124, R124 ;  /* 0x0000007c007c7308 */ /* 0x000e700000000800 */
[----:B------:R-:W2:Y:S08]  /*68d0*/  MUFU.EX2 R125, R125 ;  /* 0x0000007d007d7308 */ /* 0x000eb00000000800 */
[----:B------:R4:W-:Y:S08]  /*68e0*/  MUFU.EX2 R82, R128 ;  /* 0x0000008000527308 */ /* 0x0009f00000000800 */
[----:B------:R-:W5:Y:S01]  /*68f0*/  MUFU.EX2 R126, R126 ;  /* 0x0000007e007e7308 */ /* 0x000f620000000800 */
[----:B----4-:R-:W-:-:S04]  /*6900*/  FADD.FTZ R128, R12, R71 ;  /* 0x000000470c807221 */ /* 0x010fc80000010000 */
[----:B------:R-:W-:-:S03]  /*6910*/  FADD.FTZ R71, R13, R128 ;  /* 0x000000800d477221 */ /* 0x000fc60000010000 */
[----:B------:R3:W-:Y:S01]  /*6920*/  MUFU.EX2 R127, R2 ;  /* 0x00000002007f7308 */ /* 0x0007e20000000800 */
[----:B------:R-:W-:-:S04]  /*6930*/  FADD.FTZ R4, R14, R71 ;  /* 0x000000470e047221 */ /* 0x000fc80000010000 */
[----:B------:R-:W-:-:S03]  /*6940*/  FADD.FTZ R71, R15, R4 ;  /* 0x000000040f477221 */ /* 0x000fc60000010000 */
[----:B------:R-:W4:Y:S01]  /*6950*/  MUFU.EX2 R106, R106 ;  /* 0x0000006a006a7308 */ /* 0x000f220000000800 */
[----:B---3--:R-:W-:-:S01]  /*6960*/  FADD.FTZ R2, R122, R3 ;  /* 0x000000037a027221 */ /* 0x008fc20000010000 */
[----:B------:R-:W-:-:S03]  /*6970*/  FADD.FTZ R4, R20, R71 ;  /* 0x0000004714047221 */ /* 0x000fc60000010000 */
[----:B0-----:R-:W-:Y:S01]  /*6980*/  FADD.FTZ R3, R123, R2 ;  /* 0x000000027b037221 */ /* 0x001fe20000010000 */
[----:B------:R-:W-:-:S02]  /*6990*/  FADD.FTZ R71, R21, R4 ;  /* 0x0000000415477221 */ /* 0x000fc40000010000 */
[----:B------:R-:W0:Y:S01]  /*69a0*/  MUFU.EX2 R107, R107 ;  /* 0x0000006b006b7308 */ /* 0x000e220000000800 */
[----:B-1----:R-:W-:-:S04]  /*69b0*/  FADD.FTZ R2, R124, R3 ;  /* 0x000000037c027221 */ /* 0x002fc80000010000 */
[----:B--2---:R-:W-:Y:S01]  /*69c0*/  FADD.FTZ R3, R125, R2 ;  /* 0x000000027d037221 */ /* 0x004fe20000010000 */
[----:B------:R-:W-:-:S02]  /*69d0*/  FADD.FTZ R2, R104, R71 ;  /* 0x0000004768027221 */ /* 0x000fc40000010000 */
[----:B------:R-:W1:Y:S01]  /*69e0*/  MUFU.EX2 R110, R110 ;  /* 0x0000006e006e7308 */ /* 0x000e620000000800 */
[----:B-----5:R-:W-:-:S04]  /*69f0*/  FADD.FTZ R3, R126, R3 ;  /* 0x000000037e037221 */ /* 0x020fc80000010000 */
[----:B----4-:R-:W-:Y:S01]  /*6a00*/  FADD.FTZ R4, R106, R3 ;  /* 0x000000036a047221 */ /* 0x010fe20000010000 */
        /* <DEDUP_REMOVED lines=38> */
[----:B------:R-:W-:-:S04]  /*6c70*/  FADD.FTZ R71, R127, R4 ;  /* 0x000000047f477221 */ /* 0x000fc80000010000 */
[----:B--2---:R-:W-:-:S03]  /*6c80*/  FADD.FTZ R4, R102, R71 ;  /* 0x0000004766047221 */ /* 0x004fc60000010000 */
[----:B------:R-:W2:Y:S01]  /*6c90*/  MUFU.EX2 R74, R74 ;  /* 0x0000004a004a7308 */ /* 0x000ea20000000800 */
[----:B0-----:R-:W-:-:S04]  /*6ca0*/  FADD.FTZ R3, R101, R2 ;  /* 0x0000000265037221 */ /* 0x001fc80000010000 */
[----:B------:R-:W-:-:S03]  /*6cb0*/  FADD.FTZ R2, R66, R3 ;  /* 0x0000000342027221 */ /* 0x000fc60000010000 */
        /* <DEDUP_REMOVED lines=60> */
[----:B-1----:R-:W-:-:S03]  /*7080*/  FADD.FTZ R4, R69, R4 ;  /* 0x0000000445047221 */ /* 0x002fc60000010000 */
[----:B--2---:R-:W-:Y:S01]  /*7090*/  FADD.FTZ R3, R71, R2 ;  /* 0x0000000247037221 */ /* 0x004fe20000010000 */
[----:B------:R-:W-:Y:S06]  /*70a0*/  @!P1 BRA `(.L_x_2076) ;  /* 0x0000000000049947 */ /* 0x000fec0003800000 */
[----:B------:R-:W-:Y:S01]  /*70b0*/  BPT.TRAP 0x1 ;  /* 0x000000040000795c */ /* 0x000fe20000300000 */
.L_x_2076:
        /* <DEDUP_REMOVED lines=87> */
.L_x_2066:
[----:B------:R-:W-:-:S06]  /*7630*/  UISETP.GE.AND UP0, UPT, UR20, UR42, UPT ;  /* 0x0000002a1400728c */ /* 0x000fcc000bf06270 */
[----:B------:R-:W-:-:S13]  /*7640*/  PLOP3.LUT P0, PT, PT, PT, UP0, 0x80, 0x0 ;  /* 0x000000000000781c */ /* 0x000fda0003f0f008 */
[----:B------:R-:W-:Y:S05]  /*7650*/  @!P0 BRA `(.L_x_2078) ;  /* 0x0000002000a08947 */ /* 0x000fea0003800000 */
[----:B------:R-:W-:Y:S01]  /*7660*/  IMAD.MOV.U32 R5, RZ, RZ, R2 ;  /* 0x000000ffff057224 */ /* 0x000fe200078e0002 */
[----:B------:R-:W-:Y:S01]  /*7670*/  UMOV UR22, UR48 ;  /* 0x0000003000167c82 */ /* 0x000fe20008000000 */
[----:B------:R-:W-:Y:S01]  /*7680*/  IMAD.MOV.U32 R6, RZ, RZ, R0 ;  /* 0x000000ffff067224 */ /* 0x000fe200078e0000 */
[----:B------:R-:W-:-:S06]  /*7690*/  UMOV UR21, UR47 ;  /* 0x0000002f00157c82 */ /* 0x000fcc0008000000 */
.L_x_2089:
[----:B------:R-:W-:-:S04]  /*76a0*/  UIADD3 UR47, UR21, 0x1, URZ ;  /* 0x00000001152f7890 */ /* 0x000fc8000fffe03f */
[----:B------:R-:W-:-:S04]  /*76b0*/  UISETP.NE.AND UP0, UPT, UR47, 0x2, UPT ;  /* 0x000000022f00788c */ /* 0x000fc8000bf05270 */
[----:B------:R-:W-:Y:S02]  /*76c0*/  USEL UR48, URZ, 0x1, UP0 ;  /* 0x000000013f307887 */ /* 0x000fe40008000000 */
[----:B------:R-:W-:Y:S02]  /*76d0*/  USEL UR47, UR47, URZ, UP0 ;  /* 0x0000003f2f2f7287 */ /* 0x000fe40008000000 */
[----:B------:R-:W-:Y:S01]  /*76e0*/  ULOP3.LUT UR48, UR22, UR48, URZ, 0x3c, !UPT ;  /* 0x0000003016307292 */ /* 0x000fe2000f8e3c3f */
[----:B------:R-:W-:Y:S11]  /*76f0*/  @!P1 BRA `(.L_x_2079) ;  /* 0x0000000000049947 */ /* 0x000ff60003800000 */
[----:B------:R-:W-:Y:S01]  /*7700*/  BPT.TRAP 0x1 ;  /* 0x000000040000795c */ /* 0x000fe20000300000 */
.L_x_2079:
[----:B------:R-:W-:Y:S01]  /*7710*/  ULEA UR6, UR47, UR45, 0x3 ;  /* 0x0000002d2f067291 */ /* 0x000fe2000f8e183f */
[----:B------:R-:W-:-:S05]  /*7720*/  IMAD.U32 R0, RZ, RZ, UR48 ;  /* 0x00000030ff007e24 */ /* 0x000fca000f8e00ff */
[----:B------:R-:W-:-:S04]  /*7730*/  SHF.L.U32 R0, R0, 0x1f, RZ ;  /* 0x0000001f00007819 */ /* 0x000fc800000006ff */
[----:B------:R0:W1:Y:S01]  /*7740*/  SYNCS.PHASECHK.TRANS64.TRYWAIT P0, [UR6+0x13230], R0 ;  /* 0x01323000ff0075a7 */ /* 0x0000620008000146 */
[----:B------:R-:W-:Y:S05]  /*7750*/  @!P1 BRA `(.L_x_2080) ;  /* 0x0000000000049947 */ /* 0x000fea0003800000 */
[----:B------:R-:W-:Y:S01]  /*7760*/  BPT.TRAP 0x1 ;  /* 0x000000040000795c */ /* 0x000fe20000300000 */
.L_x_2080:
[----:B-1----:R-:W-:Y:S05]  /*7770*/  @P0 BRA `(.L_x_2081) ;  /* 0x0000000000080947 */ /* 0x002fea0003800000 */
[----:B------:R-:W1:Y:S02]  /*7780*/  SYNCS.PHASECHK.TRANS64.TRYWAIT P0, [UR6+0x13230], R0 ;  /* 0x01323000ff0075a7 */ /* 0x000e640008000146 */
[----:B-1----:R-:W-:Y:S05]  /*7790*/  @!P0 BRA `(.L_x_2082) ;  /* 0x000000c800188947 */ /* 0x002fea0003800000 */
.L_x_2081:
        /* <DEDUP_REMOVED lines=64> */
.L_x_2083:
[----:B------:R-:W-:Y:S01]  /*7ba0*/  ULEA UR11, UR21, UR45, 0x3 ;  /* 0x0000002d150b7291 */ /* 0x000fe2000f8e183f */
[----:B01----:R-:W-:-:S05]  /*7bb0*/  IMAD.U32 R0, RZ, RZ, UR22 ;  /* 0x00000016ff007e24 */ /* 0x003fca000f8e00ff */
[----:B------:R-:W-:-:S04]  /*7bc0*/  SHF.L.U32 R0, R0, 0x1f, RZ ;  /* 0x0000001f00007819 */ /* 0x000fc800000006ff */
[----:B------:R0:W1:Y:S01]  /*7bd0*/  SYNCS.PHASECHK.TRANS64.TRYWAIT P0, [UR11+0x13250], R0 ;  /* 0x01325000ff0075a7 */ /* 0x000062000800014b */
[----:B------:R-:W-:Y:S05]  /*7be0*/  @!P1 BRA `(.L_x_2084) ;  /* 0x0000000000049947 */ /* 0x000fea0003800000 */
[----:B------:R-:W-:Y:S01]  /*7bf0*/  BPT.TRAP 0x1 ;  /* 0x000000040000795c */ /* 0x000fe20000300000 */
.L_x_2084:
[----:B-1----:R-:W-:Y:S05]  /*7c00*/  @P0 BRA `(.L_x_2085) ;  /* 0x0000000000080947 */ /* 0x002fea0003800000 */
[----:B------:R-:W1:Y:S02]  /*7c10*/  SYNCS.PHASECHK.TRANS64.TRYWAIT P0, [UR11+0x13250], R0 ;  /* 0x01325000ff0075a7 */ /* 0x000e64000800014b */
[----:B-1----:R-:W-:Y:S05]  /*7c20*/  @!P0 BRA `(.L_x_2086) ;  /* 0x000000c4000c8947 */ /* 0x002fea0003800000 */
.L_x_2085:
        /* <DEDUP_REMOVED lines=32> */
.L_x_2087:
[----:B01----:R-:W-:Y:S01]  /*7e30*/  FMNMX.FTZ R0, R120, R6, !PT ;  /* 0x0000000678007209 */ /* 0x003fe20007810000 */
        /* <DEDUP_REMOVED lines=86> */
[----:B-1----:R-:W-:Y:S01]  /*83a0*/  FMNMX.FTZ R10, R9, R0, !PT ;  /* 0x00000000090a7209 */ /* 0x002fe20007810000 */
[----:B------:R-:W-:Y:S02]  /*83b0*/  IMAD.U32 R9, RZ, RZ, UR43 ;  /* 0x0000002bff097e24 */ /* 0x000fe4000f8e00ff */
[----:B------:R-:W0:Y:S04]  /*83c0*/  SHFL.BFLY PT, R0, R11, 0x1, 0x1f ;  /* 0x0c201f000b007f89 */ /* 0x000e2800000e0000 */
[----:B------:R-:W1:Y:S01]  /*83d0*/  SHFL.BFLY PT, R13, R10, 0x1, 0x1f ;  /* 0x0c201f000a0d7f89 */ /* 0x000e6200000e0000 */
[----:B0-----:R-:W-:-:S02]  /*83e0*/  FMNMX.FTZ R0, R11, R0, !PT ;  /* 0x000000000b007209 */ /* 0x001fc40007810000 */
[----:B-1----:R-:W-:-:S03]  /*83f0*/  FMNMX.FTZ R2, R10, R13, !PT ;  /* 0x0000000d0a027209 */ /* 0x002fc60007810000 */
[C---:B------:R-:W-:Y:S01]  /*8400*/  FFMA.FTZ R136, R0.reuse, R9, -8 ;  /* 0xc100000000887423 */ /* 0x040fe20000010009 */
[----:B------:R-:W-:-:S03]  /*8410*/  FADD.FTZ R6, -R0, R6 ;  /* 0x0000000600067221 */ /* 0x000fc60000010100 */
[----:B------:R-:W-:Y:S01]  /*8420*/  FFMA.FTZ R12, R105, UR43, -R136 ;  /* 0x0000002b690c7c23 */ /* 0x000fe20008010888 */
[----:B------:R-:W-:-:S01]  /*8430*/  FADD.FTZ R5, -R2, R5 ;  /* 0x0000000502057221 */ /* 0x000fc20000010100 */
[--C-:B------:R-:W-:Y:S01]  /*8440*/  FFMA.FTZ R105, R109, UR43, -R136.reuse ;  /* 0x0000002b6d697c23 */ /* 0x100fe20008010888 */
[----:B------:R-:W-:-:S01]  /*8450*/  FFMA.FTZ R109, R117, UR43, -R136 ;  /* 0x0000002b756d7c23 */ /* 0x000fc20008010888 */
[--C-:B------:R-:W-:Y:S01]  /*8460*/  FFMA.FTZ R117, R61, UR43, -R136.reuse ;  /* 0x0000002b3d757c23 */ /* 0x100fe20008010888 */
[----:B------:R-:W-:Y:S01]  /*8470*/  FMUL.FTZ R20, R6, UR43 ;  /* 0x0000002b06147c20 */ /* 0x000fe20008410000 */
[--C-:B------:R-:W-:Y:S01]  /*8480*/  FFMA.FTZ R61, R65, UR43, -R136.reuse ;  /* 0x0000002b413d7c23 */ /* 0x100fe20008010888 */
[----:B------:R-:W-:Y:S01]  /*8490*/  FMUL.FTZ R6, R5, UR43 ;  /* 0x0000002b05067c20 */ /* 0x000fe20008410000 */
[----:B------:R-:W-:Y:S02]  /*84a0*/  IMAD.U32 R65, RZ, RZ, UR43 ;  /* 0x0000002bff417e24 */ /* 0x000fe4000f8e00ff */
[----:B------:R-:W-:-:S01]  /*84b0*/  FFMA.FTZ R5, R120, UR43, -R136 ;  /* 0x0000002b78057c23 */ /* 0x000fc20008010888 */
[--C-:B------:R-:W-:Y:S01]  /*84c0*/  FFMA.FTZ R120, R124, UR43, -R136.reuse ;  /* 0x0000002b7c787c23 */ /* 0x100fe20008010888 */
[----:B------:R-:W-:-:S01]  /*84d0*/  FFMA.FTZ R124, R132, UR43, -R136 ;  /* 0x0000002b847c7c23 */ /* 0x000fc20008010888 */
[--C-:B------:R-:W-:Y:S01]  /*84e0*/  FFMA.FTZ R11, R104, UR43, -R136.reuse ;  /* 0x0000002b680b7c23 */ /* 0x100fe20008010888 */
[----:B------:R-:W-:-:S01]  /*84f0*/  FFMA.FTZ R104, R108, UR43, -R136 ;  /* 0x0000002b6c687c23 */ /* 0x000fc20008010888 */
[----:B------:R-:W-:Y:S01]  /*8500*/  FFMA.FTZ R132, R2, R65, -8 ;  /* 0xc100000002847423 */ /* 0x000fe20000010041 */
[----:B------:R-:W-:-:S01]  /*8510*/  FFMA.FTZ R108, R116, UR43, -R136 ;  /* 0x0000002b746c7c23 */ /* 0x000fc20008010888 */
[--C-:B------:R-:W-:Y:S01]  /*8520*/  FFMA.FTZ R116, R60, UR43, -R136.reuse ;  /* 0x0000002b3c747c23 */ /* 0x100fe20008010888 */
[----:B------:R-:W-:-:S01]  /*8530*/  FFMA.FTZ R60, R64, UR43, -R136 ;  /* 0x0000002b403c7c23 */ /* 0x000fc20008010888 */
[----:B------:R-:W-:Y:S01]  /*8540*/  FFMA.FTZ R64, R122, UR43, -R132 ;  /* 0x0000002b7a407c23 */ /* 0x000fe20008010884 */
[----:B------:R-:W-:-:S01]  /*8550*/  FFMA.FTZ R8, R121, UR43, -R136 ;  /* 0x0000002b79087c23 */ /* 0x000fc20008010888 */
[--C-:B------:R-:W-:Y:S01]  /*8560*/  FFMA.FTZ R65, R123, UR43, -R132.reuse ;  /* 0x0000002b7b417c23 */ /* 0x100fe20008010884 */
        /* <DEDUP_REMOVED lines=18> */
[--C-:B------:R-:W-:Y:S01]  /*8690*/  FFMA.FTZ R96, R100, UR43, -R136.reuse ;  /* 0x0000002b64607c23 */ /* 0x100fe20008010888 */
[----:B------:R-:W-:-:S01]  /*86a0*/  FFMA.FTZ R100, R76, UR43, -R136 ;  /* 0x0000002b4c647c23 */ /* 0x000fc20008010888 */
[----:B------:R-:W-:Y:S01]  /*86b0*/  FFMA.FTZ R131, R62, UR43, -R132 ;  /* 0x0000002b3e837c23 */ /* 0x000fe20008010884 */
[----:B------:R-:W-:-:S01]  /*86c0*/  FFMA.FTZ R21, R89, UR43, -R136 ;  /* 0x0000002b59157c23 */ /* 0x000fc20008010888 */
[--C-:B------:R-:W-:Y:S01]  /*86d0*/  FFMA.FTZ R76, R80, UR43, -R136.reuse ;  /* 0x0000002b504c7c23 */ /* 0x100fe20008010888 */
[----:B------:R-:W-:-:S01]  /*86e0*/  FFMA.FTZ R89, R97, UR43, -R136 ;  /* 0x0000002b61597c23 */ /* 0x000fc20008010888 */
[----:B------:R-:W1:Y:S01]  /*86f0*/  MUFU.EX2 R64, R64 ;  /* 0x0000004000407308 */ /* 0x000e620000000800 */
[----:B0-----:R-:W-:-:S01]  /*8700*/  FFMA.FTZ R59, R20, R4, R5 ;  /* 0x00000004143b7223 */ /* 0x001fc20000010005 */
[----:B------:R-:W-:Y:S01]  /*8710*/  FFMA.FTZ R80, R106, UR43, -R132 ;  /* 0x0000002b6a507c23 */ /* 0x000fe20008010884 */
        /* <DEDUP_REMOVED lines=19> */
[--C-:B------:R-:W-:Y:S01]  /*8850*/  FFMA.FTZ R110, R118, UR43, -R132.reuse ;  /* 0x0000002b766e7c23 */ /* 0x100fe20008010884 */
        /* <DEDUP_REMOVED lines=27> */
[--C-:B------:R-:W-:Y:S01]  /*8a10*/  FFMA.FTZ R115, R82, UR43, -R132.reuse ;  /* 0x0000002b52737c23 */ /* 0x100fe20008010884 */
[----:B------:R-:W-:-:S01]  /*8a20*/  FFMA.FTZ R86, R86, UR43, -R132 ;  /* 0x0000002b56567c23 */ /* 0x000fc20008010884 */
[----:B------:R-:W-:-:S04]  /*8a30*/  FFMA.FTZ R87, R87, UR43, -R132 ;  /* 0x0000002b57577c23 */ /* 0x000fc80008010884 */
        /* <DEDUP_REMOVED lines=10> */
[----:B------:R-:W-:Y:S01]  /*8ae0*/  MUFU.EX2 R126, R126 ;  /* 0x0000007e007e7308 */ /* 0x000fe20000000800 */
[----:B0-----:R-:W-:-:S07]  /*8af0*/  FADD.FTZ R3, R69, R4 ;  /* 0x0000000445037221 */ /* 0x001fce0000010000 */
[----:B------:R-:W0:Y:S01]  /*8b00*/  MUFU.EX2 R125, R125 ;  /* 0x0000007d007d7308 */ /* 0x000e220000000800 */
[----:B--2---:R-:W-:-:S07]  /*8b10*/  FADD.FTZ R4, R124, R63 ;  /* 0x0000003f7c047221 */ /* 0x004fce0000010000 */
[----:B------:R-:W-:Y:S08]  /*8b20*/  MUFU.EX2 R127, R127 ;  /* 0x0000007f007f7308 */ /* 0x000ff00000000800 */
[----:B------:R-:W1:Y:S01]  /*8b30*/  MUFU.EX2 R11, R11 ;  /* 0x0000000b000b7308 */ /* 0x000e620000000800 */
[----:B0-----:R-:W-:-:S07]  /*8b40*/  FADD.FTZ R4, R125, R4 ;  /* 0x000000047d047221 */ /* 0x001fce0000010000 */
[----:B------:R-:W-:Y:S08]  /*8b50*/  MUFU.EX2 R80, R80 ;  /* 0x0000005000507308 */ /* 0x000ff00000000800 */
[----:B------:R-:W0:Y:S01]  /*8b60*/  MUFU.EX2 R12, R12 ;  /* 0x0000000c000c7308 */ /* 0x000e220000000800 */
[----:B-1----:R-:W-:-:S07]  /*8b70*/  FADD.FTZ R63, R11, R4 ;  /* 0x000000040b3f7221 */ /* 0x002fce0000010000 */
[----:B------:R-:W1:Y:S08]  /*8b80*/  MUFU.EX2 R81, R81 ;  /* 0x0000005100517308 */ /* 0x000e700000000800 */
[----:B------:R-:W2:Y:S01]  /*8b90*/  MUFU.EX2 R104, R104 ;  /* 0x0000006800687308 */ /* 0x000ea20000000800 */
[----:B0-----:R-:W-:-:S07]  /*8ba0*/  FADD.FTZ R63, R12, R63 ;  /* 0x0000003f0c3f7221 */ /* 0x001fce0000010000 */
[----:B------:R0:W-:Y:S08]  /*8bb0*/  MUFU.EX2 R58, R134 ;  /* 0x00000086003a7308 */ /* 0x0001f00000000800 */
[----:B------:R-:W3:Y:S01]  /*8bc0*/  MUFU.EX2 R106, R106 ;  /* 0x0000006a006a7308 */ /* 0x000ee20000000800 */
[----:B0-----:R-:W-:-:S01]  /*8bd0*/  FFMA.FTZ R134, R66, UR43, -R132 ;  /* 0x0000002b42867c23 */ /* 0x001fc20008010884 */
[----:B------:R-:W-:-:S04]  /*8be0*/  FADD.FTZ R66, R126, R3 ;  /* 0x000000037e427221 */ /* 0x000fc80000010000 */
[----:B------:R-:W-:Y:S02]  /*8bf0*/  FADD.FTZ R3, R127, R66 ;  /* 0x000000427f037221 */ /* 0x000fe40000010000 */
[----:B------:R-:W0:Y:S02]  /*8c00*/  MUFU.EX2 R105, R105 ;  /* 0x0000006900697308 */ /* 0x000e240000000800 */
[----:B------:R-:W-:-:S04]  /*8c10*/  FADD.FTZ R4, R80, R3 ;  /* 0x0000000350047221 */ /* 0x000fc80000010000 */
[----:B-1----:R-:W-:Y:S01]  /*8c20*/  FADD.FTZ R3, R81, R4 ;  /* 0x0000000451037221 */ /* 0x002fe20000010000 */
[----:B--2---:R-:W-:-:S01]  /*8c30*/  FADD.FTZ R4, R104, R63 ;  /* 0x0000003f68047221 */ /* 0x004fc20000010000 */
[----:B------:R-:W1:Y:S02]  /*8c40*/  MUFU.EX2 R107, R107 ;  /* 0x0000006b006b7308 */ /* 0x000e640000000800 */
[----:B---3--:R-:W-:-:S06]  /*8c50*/  FADD.FTZ R66, R106, R3 ;  /* 0x000000036a427221 */ /* 0x008fcc0000010000 */
        /* <DEDUP_REMOVED lines=20> */
[----:B------:R-:W0:Y:S08]  /*8da0*/  MUFU.EX2 R91, R91 ;  /* 0x0000005b005b7308 */ /* 0x000e300000000800 */
[----:B------:R-:W3:Y:S08]  /*8db0*/  MUFU.EX2 R92, R92 ;  /* 0x0000005c005c7308 */ /* 0x000ef00000000800 */
[----:B------:R4:W-:Y:S08]  /*8dc0*/  MUFU.EX2 R74, R136 ;  /* 0x00000088004a7308 */ /* 0x0009f00000000800 */
[----:B------:R-:W5:Y:S01]  /*8dd0*/  MUFU.EX2 R94, R94 ;  /* 0x0000005e005e7308 */ /* 0x000f620000000800 */
[----:B----4-:R-:W-:-:S01]  /*8de0*/  FFMA.FTZ R136, R70, UR43, -R132 ;  /* 0x0000002b46887c23 */ /* 0x010fc20008010884 */
[----:B------:R-:W-:Y:S01]  /*8df0*/  FADD.FTZ R70, R110, R3 ;  /* 0x000000036e467221 */ /* 0x000fe20000010000 */
[----:B------:R-:W-:-:S03]  /*8e00*/  FFMA.FTZ R132, R71, UR43, -R132 ;  /* 0x0000002b47847c23 */ /* 0x000fc60008010884 */
[----:B------:R-:W-:Y:S02]  /*8e10*/  FADD.FTZ R3, R111, R70 ;  /* 0x000000466f037221 */ /* 0x000fe40000010000 */
[----:B------:R-:W4:Y:S02]  /*8e20*/  MUFU.EX2 R93, R93 ;  /* 0x0000005d005d7308 */ /* 0x000f240000000800 */
[----:B-1----:R-:W-:-:S01]  /*8e30*/  FADD.FTZ R70, R90, R3 ;  /* 0x000000035a467221 */ /* 0x002fc20000010000 */
[----:B--2---:R-:W-:-:S03]  /*8e40*/  FADD.FTZ R3, R21, R4 ;  /* 0x0000000415037221 */ /* 0x004fc60000010000 */
[----:B0-----:R-:W-:Y:S01]  /*8e50*/  FADD.FTZ R67, R91, R70 ;  /* 0x000000465b437221 */ /* 0x001fe20000010000 */
[----:B---3--:R-:W-:-:S01]  /*8e60*/  FADD.FTZ R4, R92, R3 ;  /* 0x000000035c047221 */ /* 0x008fc20000010000 */
[----:B------:R-:W0:Y:S02]  /*8e70*/  MUFU.EX2 R95, R95 ;  /* 0x0000005f005f7308 */ /* 0x000e240000000800 */
[----:B-----5:R-:W-:-:S06]  /*8e80*/  FADD.FTZ R70, R94, R67 ;  /* 0x000000435e467221 */ /* 0x020fcc0000010000 */
[----:B------:R-:W1:Y:S01]  /*8e90*/  MUFU.EX2 R88, R88 ;  /* 0x0000005800587308 */ /* 0x000e620000000800 */
[----:B----4-:R-:W-:-:S07]  /*8ea0*/  FADD.FTZ R3, R93, R4 ;  /* 0x000000045d037221 */ /* 0x010fce0000010000 */
[----:B------:R-:W2:Y:S01]  /*8eb0*/  MUFU.EX2 R89, R89 ;  /* 0x0000005900597308 */ /* 0x000ea20000000800 */
[----:B0-----:R-:W-:-:S07]  /*8ec0*/  FADD.FTZ R67, R95, R70 ;  /* 0x000000465f437221 */ /* 0x001fce0000010000 */
        /* <DEDUP_REMOVED lines=8> */
[----:B------:R-:W0:Y:S08]  /*8f50*/  MUFU.EX2 R83, R103 ;  /* 0x0000006700537308 */ /* 0x000e300000000800 */
[----:B------:R-:W3:Y:S08]  /*8f60*/  MUFU.EX2 R72, R72 ;  /* 0x0000004800487308 */ /* 0x000ef00000000800 */
[----:B------:R1:W4:Y:S08]  /*8f70*/  MUFU.EX2 R59, R98 ;  /* 0x00000062003b7308 */ /* 0x0003300000000800 */
[----:B------:R-:W5:Y:S01]  /*8f80*/  MUFU.EX2 R73, R73 ;  /* 0x0000004900497308 */ /* 0x000f620000000800 */
[----:B-1----:R-:W-:-:S01]  /*8f90*/  FADD.FTZ R98, R78, R3 ;  /* 0x000000034e627221 */ /* 0x002fc20000010000 */
[----:B--2---:R-:W-:-:S03]  /*8fa0*/  FADD.FTZ R3, R97, R4 ;  /* 0x0000000461037221 */ /* 0x004fc60000010000 */
[----:B0-----:R-:W-:Y:S01]  /*8fb0*/  FADD.FTZ R98, R83, R98 ;  /* 0x0000006253627221 */ /* 0x001fe20000010000 */
[----:B---3--:R-:W-:-:S02]  /*8fc0*/  FADD.FTZ R4, R72, R3 ;  /* 0x0000000348047221 */ /* 0x008fc40000010000 */
[----:B------:R-:W0:Y:S01]  /*8fd0*/  MUFU.EX2 R62, R75 ;  /* 0x0000004b003e7308 */ /* 0x000e220000000800 */
[----:B----4-:R-:W-:-:S07]  /*8fe0*/  FADD.FTZ R3, R59, R98 ;  /* 0x000000623b037221 */ /* 0x010fce0000010000 */
[----:B------:R-:W1:Y:S01]  /*8ff0*/  MUFU.EX2 R100, R100 ;  /* 0x0000006400647308 */ /* 0x000e620000000800 */
[----:B-----5:R-:W-:-:S07]  /*9000*/  FADD.FTZ R71, R73, R4 ;  /* 0x0000000449477221 */ /* 0x020fce0000010000 */
        /* <DEDUP_REMOVED lines=58> */
.L_x_2088:
        /* <DEDUP_REMOVED lines=83> */
.L_x_2078:
[----:B------:R-:W-:Y:S06]  /*98e0*/  BAR.ARV 0x8, 0x200 ;  /* 0x0208000000007b1d */ /* 0x000fec0000002000 */
[----:B------:R-:W-:Y:S05]  /*98f0*/  @!P1 BRA `(.L_x_2090) ;  /* 0x0000000000049947 */ /* 0x000fea0003800000 */
[----:B------:R-:W-:Y:S01]  /*9900*/  BPT.TRAP 0x1 ;  /* 0x000000040000795c */ /* 0x000fe20000300000 */
.L_x_2090:
[----:B------:R-:W-:Y:S01]  /*9910*/  ULEA UR5, UR47, UR45, 0x3 ;  /* 0x0000002d2f057291 */ /* 0x000fe2000f8e183f */
[----:B------:R-:W-:-:S05]  /*9920*/  IMAD.U32 R5, RZ, RZ, UR48 ;  /* 0x00000030ff057e24 */ /* 0x000fca000f8e00ff */
[----:B------:R-:W-:-:S04]  /*9930*/  SHF.L.U32 R5, R5, 0x1f, RZ ;  /* 0x0000001f05057819 */ /* 0x000fc800000006ff */
[----:B------:R0:W1:Y:S01]  /*9940*/  SYNCS.PHASECHK.TRANS64.TRYWAIT P0, [UR5+0x13250], R5 ;  /* 0x01325005ff0075a7 */ /* 0x0000620008000145 */
[----:B------:R-:W-:Y:S05]  /*9950*/  @!P1 BRA `(.L_x_2091) ;  /* 0x0000000000049947 */ /* 0x000fea0003800000 */
[----:B------:R-:W-:Y:S01]  /*9960*/  BPT.TRAP 0x1 ;  /* 0x000000040000795c */ /* 0x000fe20000300000 */
.L_x_2091:
[----:B-1----:R-:W-:Y:S05]  /*9970*/  @P0 BRA `(.L_x_2092) ;  /* 0x0000000000080947 */ /* 0x002fea0003800000 */
[----:B------:R-:W1:Y:S02]  /*9980*/  SYNCS.PHASECHK.TRANS64.TRYWAIT P0, [UR5+0x13250], R5 ;  /* 0x01325005ff0075a7 */ /* 0x000e640008000145 */
[----:B-1----:R-:W-:Y:S05]  /*9990*/  @!P0 BRA `(.L_x_2093) ;  /* 0x000000a400c88947 */ /* 0x002fea0003800000 */
.L_x_2092:
[----:B------:R-:W-:Y:S01]  /*99a0*/  ULDC.64 UR8, c[0x0][0x9a0] ;  /* 0x0002680000087ab9 */ /* 0x000fe20000000a00 */
[----:B------:R-:W-:Y:S01]  /*99b0*/  UIADD3 UR45, UR45, 0x1000, URZ ;  /* 0x000010002d2d7890 */ /* 0x000fe2000fffe03f */
[----:B------:R-:W-:Y:S01]  /*99c0*/  ISETP.NE.U32.AND P0, PT, RZ, UR8, PT ;  /* 0x00000008ff007c0c */ /* 0x000fe2000bf05070 */
[----:B------:R-:W-:Y:S01]  /*99d0*/  WARPGROUP.ARRIVE ;  /* 0x00000000000079c5 */ /* 0x000fe20000000000 */
[----:B------:R-:W-:Y:S01]  /*99e0*/  UMOV UR7, 0xc0000010 ;  /* 0xc000001000077882 */ /* 0x000fe20000000000 */
[----:B------:R-:W-:Y:S01]  /*99f0*/  USHF.R.U32.HI UR45, URZ, 0x4, UR45 ;  /* 0x000000043f2d7899 */ /* 0x000fe2000801162d */
[----:B------:R-:W-:-:S03]  /*9a00*/  ISETP.NE.AND.EX P0, PT, RZ, UR9, PT, P0 ;  /* 0x00000009ff007c0c */ /* 0x000fc6000bf05300 */
[----:B------:R-:W-:-:S04]  /*9a10*/  ULOP3.LUT UR45, UR45, 0x3fff, URZ, 0xc0, !UPT ;  /* 0x00003fff2d2d7892 */ /* 0x000fc8000f8ec03f */
[----:B------:R-:W-:-:S04]  /*9a20*/  ULOP3.LUT UR4, UR45, 0x10000, URZ, 0xfc, !UPT ;  /* 0x000100002d047892 */ /* 0x000fc8000f8efc3f */
[----:B------:R-:W-:Y:S02]  /*9a30*/  UIMAD UR4, UR47, 0x280, UR4 ;  /* 0x000002802f0478a4 */ /* 0x000fe4000f8e0204 */
[----:B------:R-:W2:Y:S05]  /*9a40*/  @P0 LDC.64 R10, c[0x0][0x9c8] ;  /* 0x00027200ff0a0b82 */ /* 0x000eaa0000000a00 */
[----:B------:R-:W-:Y:S02]  /*9a50*/  UMOV UR6, UR4 ;  /* 0x0000000400067c82 */ /* 0x000fe40008000000 */
[----:B------:R-:W-:Y:S01]  /*9a60*/  QGMMA.64x64x32.F32.E4M3.E4M3 R24, R152, gdesc[UR4], R24, gsb0 ;  /* 0x00e0000498187df3 */ /* 0x000fe20008000818 */
[----:B--2---:R-:W-:-:S02]  /*9a70*/  @P0 IMAD R8, R10, UR38, RZ ;  /* 0x000000260a080c24 */ /* 0x004fc4000f8e02ff */
[----:B-1----:R-:W-:-:S04]  /*9a80*/  @P0 IMAD.WIDE.U32 R6, R10, UR37, RZ ;  /* 0x000000250a060c25 */ /* 0x002fc8000f8e00ff */
[----:B0-----:R-:W-:Y:S02]  /*9a90*/  @P0 IMAD R5, R11, UR37, R8 ;  /* 0x000000250b050c24 */ /* 0x001fe4000f8e0208 */
[----:B------:R-:W0:Y:S02]  /*9aa0*/  @P0 LDC.64 R8, c[0x0][0x9d0] ;  /* 0x00027400ff080b82 */ /* 0x000e240000000a00 */
[----:B------:R-:W-:Y:S01]  /*9ab0*/  @P0 IMAD.IADD R7, R7, 0x1, R5 ;  /* 0x0000000107070824 */ /* 0x000fe200078e0205 */
[----:B------:R-:W-:Y:S01]  /*9ac0*/  UIADD3 UR6, UR4, 0x80, URZ ;  /* 0x0000008004067890 */ /* 0x000fe2000fffe03f */
[----:B0-----:R-:W-:-:S04]  /*9ad0*/  @P0 IMAD.WIDE.U32 R6, R8, UR39, R6 ;  /* 0x0000002708060c25 */ /* 0x001fc8000f8e0006 */
[----:B------:R-:W-:Y:S01]  /*9ae0*/  @P0 IMAD R5, R9, UR39, R7 ;  /* 0x0000002709050c24 */ /* 0x000fe2000f8e0207 */
[----:B------:R-:W-:-:S04]  /*9af0*/  @P0 LEA R8, P2, R6, UR8, 0x2 ;  /* 0x0000000806080c11 */ /* 0x000fc8000f8410ff */
[----:B------:R-:W-:Y:S01]  /*9b00*/  @P0 LEA.HI.X R9, R6, UR9, R5, 0x2, P2 ;  /* 0x0000000906090c11 */ /* 0x000fe200090f1405 */
[----:B------:R-:W-:-:S06]  /*9b10*/  IMAD.MOV.U32 R5, RZ, RZ, 0x3f800000 ;  /* 0x3f800000ff057424 */ /* 0x000fcc00078e00ff */
        /* <DEDUP_REMOVED lines=13> */
[----:B0-----:R-:W0:Y:S01]  /*9bf0*/  SHFL.BFLY PT, R8, R3, 0x2, 0x1f ;  /* 0x0c401f0003087f89 */ /* 0x001e2200000e0000 */
[----:B------:R-:W-:Y:S02]  /*9c00*/  WARPGROUP.DEPBAR.LE gsb0, 0x0 ;  /* 0x00008000000079c5 */ /* 0x000fe40000010000 */
[----:B------:R-:W-:-:S06]  /*9c10*/  WARPGROUP.ARRIVE ;  /* 0x00000000000079c5 */ /* 0x000fcc0000000000 */
[----:B------:R-:W-:Y:S01]  /*9c20*/  QGMMA.64x64x32.F32.E4M3.E4M3 R24, R140, gdesc[UR4], R24, gsb0 ;  /* 0x00e000048c187df3 */ /* 0x000fe20008000818 */
[----:B-1----:R-:W-:-:S01]  /*9c30*/  FADD.FTZ R7, R7, R4 ;  /* 0x0000000407077221 */ /* 0x002fc20000010000 */
[----:B------:R-:W-:Y:S01]  /*9c40*/  UIADD3 UR6, UR4, 0x200, URZ ;  /* 0x0000020004067890 */ /* 0x000fe2000fffe03f */
[----:B0-----:R-:W-:-:S01]  /*9c50*/  FADD.FTZ R8, R8, R3 ;  /* 0x0000000308087221 */ /* 0x001fc20000010000 */
[----:B------:R-:W-:Y:S02]  /*9c60*/  UMOV UR7, 0xc0000010 ;  /* 0xc000001000077882 */ /* 0x000fe40000000000 */
[----:B------:R-:W0:Y:S04]  /*9c70*/  SHFL.BFLY PT, R6, R7, 0x1, 0x1f ;  /* 0x0c201f0007067f89 */ /* 0x000e2800000e0000 */
        /* <DEDUP_REMOVED lines=33> */
.L_x_2094:
        /* <DEDUP_REMOVED lines=42> */
.L_x_2058:
        /* <DEDUP_REMOVED lines=14> */
[----:B------:R-:W-:Y:S01]  /*a210*/  ULDC.64 UR10, c[0x0][0xc00] ;  /* 0x00030000000a7ab9 */ /* 0x000fe20000000a00 */
[----:B------:R-:W2:Y:S01]  /*a220*/  LDL R12, [R1+0x38] ;  /* 0x00003800010c7983 */ /* 0x000ea20000100800 */
[----:B0-----:R-:W-:-:S05]  /*a230*/  IMAD.SHL.U32 R2, R10, 0x4, RZ ;  /* 0x000000040a027824 */ /* 0x001fca00078e00ff */
[----:B------:R-:W-:Y:S01]  /*a240*/  LOP3.LUT R2, R2, 0xc, RZ, 0xc0, !PT ;  /* 0x0000000c02027812 */ /* 0x000fe200078ec0ff */
[----:B------:R-:W-:Y:S03]  /*a250*/  BAR.SYNC.DEFER_BLOCKING 0x1, 0x180 ;  /* 0x0046000000007b1d */ /* 0x000fe60000010000 */
[----:B------:R-:W-:-:S05]  /*a260*/  IADD3 R2, P0, R2, UR8, RZ ;  /* 0x0000000802027c10 */ /* 0x000fca000ff1e0ff */
[----:B------:R-:W-:Y:S01]  /*a270*/  IMAD.X R3, RZ, RZ, UR9, P0 ;  /* 0x00000009ff037e24 */ /* 0x000fe200080e06ff */
[----:B------:R-:W0:Y:S01]  /*a280*/  S2R R13, SR_SWINHI ;  /* 0x00000000000d7919 */ /* 0x000e220000002f00 */
[----:B------:R-:W-:-:S03]  /*a290*/  ULDC.64 UR8, c[0x0][0xc00] ;  /* 0x0003000000087ab9 */ /* 0x000fc60000000a00 */
[----:B------:R2:W3:Y:S01]  /*a2a0*/  LDG.E.CONSTANT R11, desc[UR54][R2.64] ;  /* 0x00000036020b7981 */ /* 0x0004e2000c1e9900 */
[----:B------:R-:W-:Y:S01]  /*a2b0*/  LOP3.LUT P0, R10, R10, 0x3, RZ, 0xc0, !PT ;  /* 0x000000030a0a7812 */ /* 0x000fe2000780c0ff */
[----:B------:R-:W-:-:S03]  /*a2c0*/  UIMAD.WIDE UR8, UR37, 0x4, UR8 ;  /* 0x00000004250878a5 */ /* 0x000fc6000f8e0208 */
        /* <DEDUP_REMOVED lines=11> */
[----:B------:R-:W-:Y:S02]  /*a380*/  MOV R42, R0 ;  /* 0x00000000002a7202 */ /* 0x000fe40000000f00 */
[----:B0-----:R-:W-:-:S02]  /*a390*/  MOV R43, R13 ;  /* 0x0000000d002b7202 */ /* 0x001fc40000000f00 */
        /* <DEDUP_REMOVED lines=21> */
[----:B--2---:R-:W-:Y:S01]  /*a4f0*/  IMAD.WIDE R2, R12, 0x2, R42 ;  /* 0x000000020c027825 */ /* 0x004fe200078e022a */
[----:B------:R-:W-:Y:S02]  /*a500*/  SEL R12, R38, R39, P0 ;  /* 0x00000027260c7207 */ /* 0x000fe40000000000 */
[C---:B------:R-:W-:Y:S02]  /*a510*/  IADD3 R9, P3, R2.reuse, 0x20, RZ ;  /* 0x0000002002097810 */ /* 0x040fe40007f7e0ff */
[----:B------:R-:W-:-:S02]  /*a520*/  LOP3.LUT R7, R2, 0x380, RZ, 0xc0, !PT ;  /* 0x0000038002077812 */ /* 0x000fc400078ec0ff */
[C---:B------:R-:W-:Y:S02]  /*a530*/  IADD3 R13, P2, R2.reuse, 0x40, RZ ;  /* 0x00000040020d7810 */ /* 0x040fe40007f5e0ff */
[----:B------:R-:W-:Y:S02]  /*a540*/  LOP3.LUT R8, R9, 0x380, RZ, 0xc0, !PT ;  /* 0x0000038009087812 */ /* 0x000fe400078ec0ff */
[----:B------:R-:W-:Y:S02]  /*a550*/  IADD3 R30, P1, R2, 0x60, RZ ;  /* 0x00000060021e7810 */ /* 0x000fe40007f3e0ff */
[----:B------:R-:W-:Y:S02]  /*a560*/  SHF.R.U64 R7, R7, 0x3, RZ ;  /* 0x0000000307077819 */ /* 0x000fe400000012ff */
[----:B------:R-:W-:Y:S01]  /*a570*/  LOP3.LUT R4, R13, 0x380, RZ, 0xc0, !PT ;  /* 0x000003800d047812 */ /* 0x000fe200078ec0ff */
[----:B------:R-:W-:Y:S01]  /*a580*/  IMAD.X R5, RZ, RZ, R3, P1 ;  /* 0x000000ffff057224 */ /* 0x000fe200008e0603 */
[----:B------:R-:W-:-:S02]  /*a590*/  SHF.R.U64 R8, R8, 0x3, RZ ;  /* 0x0000000308087819 */ /* 0x000fc400000012ff */
[----:B------:R-:W-:Y:S02]  /*a5a0*/  LOP3.LUT R15, R30, 0x380, RZ, 0xc0, !PT ;  /* 0x000003801e0f7812 */ /* 0x000fe400078ec0ff */
[----:B------:R-:W-:Y:S01]  /*a5b0*/  LOP3.LUT R2, R7, R2, RZ, 0x3c, !PT ;  /* 0x0000000207027212 */ /* 0x000fe200078e3cff */
[--C-:B------:R-:W-:Y:S01]  /*a5c0*/  IMAD.X R7, RZ, RZ, R3.reuse, P2 ;  /* 0x000000ffff077224 */ /* 0x100fe200010e0603 */
[----:B------:R-:W-:Y:S02]  /*a5d0*/  SHF.R.U64 R4, R4, 0x3, RZ ;  /* 0x0000000304047819 */ /* 0x000fe400000012ff */
[----:B------:R-:W-:Y:S01]  /*a5e0*/  LOP3.LUT R8, R8, R9, RZ, 0x3c, !PT ;  /* 0x0000000908087212 */ /* 0x000fe200078e3cff */
[----:B------:R-:W-:Y:S01]  /*a5f0*/  IMAD.X R9, RZ, RZ, R3, P3 ;  /* 0x000000ffff097224 */ /* 0x000fe200018e0603 */
[----:B------:R-:W-:Y:S02]  /*a600*/  SHF.R.U64 R15, R15, 0x3, RZ ;  /* 0x000000030f0f7819 */ /* 0x000fe400000012ff */
[----:B------:R-:W-:-:S02]  /*a610*/  MOV R67, R2 ;  /* 0x0000000200437202 */ /* 0x000fc40000000f00 */
[----:B------:R-:W-:Y:S02]  /*a620*/  LOP3.LUT R6, R4, R13, RZ, 0x3c, !PT ;  /* 0x0000000d04067212 */ /* 0x000fe400078e3cff */
[----:B------:R-:W-:Y:S02]  /*a630*/  LOP3.LUT R4, R15, R30, RZ, 0x3c, !PT ;  /* 0x0000001e0f047212 */ /* 0x000fe400078e3cff */
[----:B------:R-:W-:Y:S02]  /*a640*/  MOV R30, R6 ;  /* 0x00000006001e7202 */ /* 0x000fe40000000f00 */
[----:B------:R-:W-:Y:S02]  /*a650*/  MOV R65, R4 ;  /* 0x0000000400417202 */ /* 0x000fe40000000f00 */
[----:B------:R-:W-:Y:S02]  /*a660*/  MOV R66, R8 ;  /* 0x0000000800427202 */ /* 0x000fe40000000f00 */
[----:B---3--:R-:W-:Y:S01]  /*a670*/  LOP3.LUT R3, R11, 0x2, RZ, 0x3c, !PT ;  /* 0x000000020b037812 */ /* 0x008fe200078e3cff */
[----:B------:R-:W-:Y:S04]  /*a680*/  SHFL.IDX PT, R46, R96, R11, 0x1c1f ;  /* 0x001c1f0b602e7589 */ /* 0x000fe800000e0000 */
[----:B------:R-:W0:Y:S04]  /*a690*/  SHFL.IDX PT, R47, R92, R3, 0x1c1f ;  /* 0x001c1f035c2f7589 */ /* 0x000e2800000e0000 */
[----:B------:R-:W-:Y:S04]  /*a6a0*/  SHFL.IDX PT, R38, R68, R11, 0x1c1f ;  /* 0x001c1f0b44267589 */ /* 0x000fe800000e0000 */
[----:B------:R-:W-:Y:S04]  /*a6b0*/  SHFL.IDX PT, R39, R48, R3, 0x1c1f ;  /* 0x001c1f0330277589 */ /* 0x000fe800000e0000 */
[----:B------:R-:W-:Y:S04]  /*a6c0*/  SHFL.IDX PT, R52, R88, R11, 0x1c1f ;  /* 0x001c1f0b58347589 */ /* 0x000fe800000e0000 */
[----:B------:R-:W1:Y:S04]  /*a6d0*/  SHFL.IDX PT, R53, R84, R3, 0x1c1f ;  /* 0x001c1f0354357589 */ /* 0x000e6800000e0000 */
[----:B------:R0:W-:Y:S04]  /*a6e0*/  SHFL.IDX PT, R34, R44, R11, 0x1c1f ;  /* 0x001c1f0b2c227589 */ /* 0x0001e800000e0000 */
[----:B------:R-:W-:Y:S04]  /*a6f0*/  SHFL.IDX PT, R35, R58, R3, 0x1c1f ;  /* 0x001c1f033a237589 */ /* 0x000fe800000e0000 */
[----:B------:R-:W-:Y:S01]  /*a700*/  SHFL.IDX PT, R2, R98, R11, 0x1c1f ;  /* 0x001c1f0b62027589 */ /* 0x000fe200000e0000 */
[----:B0-----:R-:W-:-:S03]  /*a710*/  SEL R44, R46, R47, P0 ;  /* 0x0000002f2e2c7207 */ /* 0x001fc60000000000 */
[----:B------:R-:W-:Y:S01]  /*a720*/  SHFL.IDX PT, R50, R80, R11, 0x1c1f ;  /* 0x001c1f0b50327589 */ /* 0x000fe200000e0000 */
[----:B------:R-:W-:-:S03]  /*a730*/  SEL R46, R47, R46, P0 ;  /* 0x0000002e2f2e7207 */ /* 0x000fc60000000000 */
[----:B------:R-:W0:Y:S04]  /*a740*/  SHFL.IDX PT, R5, R94, R3, 0x1c1f ;  /* 0x001c1f035e057589 */ /* 0x000e2800000e0000 */
[----:B------:R-:W-:Y:S01]  /*a750*/  SHFL.IDX PT, R10, R10, R11, 0x1c1f ;  /* 0x001c1f0b0a0a7589 */ /* 0x000fe200000e0000 */
[----:B-1----:R-:W-:Y:S02]  /*a760*/  SEL R48, R52, R53, P0 ;  /* 0x0000003534307207 */ /* 0x002fe40000000000 */
[----:B------:R-:W-:Y:S01]  /*a770*/  SEL R52, R53, R52, P0 ;  /* 0x0000003435347207 */ /* 0x000fe20000000000 */
[----:B------:R-:W1:Y:S04]  /*a780*/  SHFL.IDX PT, R51, R76, R3, 0x1c1f ;  /* 0x001c1f034c337589 */ /* 0x000e6800000e0000 */
[----:B------:R-:W-:Y:S04]  /*a790*/  SHFL.IDX PT, R28, R28, R11, 0x1c1f ;  /* 0x001c1f0b1c1c7589 */ /* 0x000fe800000e0000 */
[----:B------:R-:W2:Y:S04]  /*a7a0*/  SHFL.IDX PT, R15, R64, R3, 0x1c1f ;  /* 0x001c1f03400f7589 */ /* 0x000ea800000e0000 */
[----:B------:R3:W-:Y:S04]  /*a7b0*/  SHFL.IDX PT, R29, R36, R3, 0x1c1f ;  /* 0x001c1f03241d7589 */ /* 0x0007e800000e0000 */
[----:B------:R-:W-:Y:S01]  /*a7c0*/  SHFL.IDX PT, R4, R90, R11, 0x1c1f ;  /* 0x001c1f0b5a047589 */ /* 0x000fe200000e0000 */
[----:B0-----:R-:W-:-:S02]  /*a7d0*/  SEL R45, R2, R5, P0 ;  /* 0x00000005022d7207 */ /* 0x001fc40000000000 */
[----:B------:R-:W-:Y:S01]  /*a7e0*/  SEL R47, R5, R2, P0 ;  /* 0x00000002052f7207 */ /* 0x000fe20000000000 */
[----:B------:R-:W-:Y:S01]  /*a7f0*/  SHFL.IDX PT, R60, R60, R11, 0x1c1f ;  /* 0x001c1f0b3c3c7589 */ /* 0x000fe200000e0000 */
[----:B---3--:R-:W-:-:S03]  /*a800*/  SEL R36, R34, R35, P0 ;  /* 0x0000002322247207 */ /* 0x008fc60000000000 */
[----:B------:R-:W0:Y:S01]  /*a810*/  SHFL.IDX PT, R7, R86, R3, 0x1c1f ;  /* 0x001c1f0356077589 */ /* 0x000e2200000e0000 */
[----:B-1----:R-:W-:Y:S02]  /*a820*/  SEL R54, R50, R51, P0 ;  /* 0x0000003332367207 */ /* 0x002fe40000000000 */
[----:B------:R-:W-:Y:S01]  /*a830*/  SEL R34, R35, R34, P0 ;  /* 0x0000002223227207 */ /* 0x000fe20000000000 */
[----:B------:R-:W-:Y:S01]  /*a840*/  SHFL.IDX PT, R12, R12, R11, 0x1c1f ;  /* 0x001c1f0b0c0c7589 */ /* 0x000fe200000e0000 */
[----:B------:R-:W-:-:S03]  /*a850*/  SEL R50, R51, R50, P0 ;  /* 0x0000003233327207 */ /* 0x000fc60000000000 */
[----:B------:R-:W1:Y:S01]  /*a860*/  SHFL.IDX PT, R61, R70, R3, 0x1c1f ;  /* 0x001c1f03463d7589 */ /* 0x000e6200000e0000 */
[----:B--2---:R-:W-:-:S03]  /*a870*/  SEL R41, R10, R15, P0 ;  /* 0x0000000f0a297207 */ /* 0x004fc60000000000 */
[----:B------:R2:W3:Y:S04]  /*a880*/  SHFL.IDX PT, R21, R62, R3, 0x1c1f ;  /* 0x001c1f033e157589 */ /* 0x0004e800000e0000 */
[----:B------:R-:W-:Y:S04]  /*a890*/  SHFL.IDX PT, R6, R82, R11, 0x1c1f ;  /* 0x001c1f0b52067589 */ /* 0x000fe800000e0000 */
[----:B------:R-:W4:Y:S01]  /*a8a0*/  SHFL.IDX PT, R9, R78, R3, 0x1c1f ;  /* 0x001c1f034e097589 */ /* 0x000f2200000e0000 */
[----:B--2---:R-:W-:-:S03]  /*a8b0*/  IMAD.U32 R62, RZ, RZ, UR8 ;  /* 0x00000008ff3e7e24 */ /* 0x004fc6000f8e00ff */
[----:B------:R-:W-:Y:S01]  /*a8c0*/  SHFL.IDX PT, R14, R14, R11, 0x1c1f ;  /* 0x001c1f0b0e0e7589 */ /* 0x000fe200000e0000 */
[----:B0-----:R-:W-:Y:S02]  /*a8d0*/  SEL R49, R4, R7, P0 ;  /* 0x0000000704317207 */ /* 0x001fe40000000000 */
[----:B------:R-:W-:Y:S01]  /*a8e0*/  SEL R53, R7, R4, P0 ;  /* 0x0000000407357207 */ /* 0x000fe20000000000 */
[----:B------:R0:W2:Y:S01]  /*a8f0*/  SHFL.IDX PT, R25, R40, R3, 0x1c1f ;  /* 0x001c1f0328197589 */ /* 0x0000a200000e0000 */
[----:B------:R-:W-:-:S03]  /*a900*/  F2FP.BF16.F32.PACK_AB R4, R45, R44 ;  /* 0x0000002c2d04723e */ /* 0x000fc600000010ff */
[----:B------:R-:W-:Y:S01]  /*a910*/  SHFL.IDX PT, R8, R74, R11, 0x1c1f ;  /* 0x001c1f0b4a087589 */ /* 0x000fe200000e0000 */
[----:B-1----:R-:W-:Y:S02]  /*a920*/  SEL R58, R60, R61, P0 ;  /* 0x0000003d3c3a7207 */ /* 0x002fe40000000000 */
[----:B------:R-:W-:Y:S01]  /*a930*/  SEL R60, R61, R60, P0 ;  /* 0x0000003c3d3c7207 */ /* 0x000fe20000000000 */
[----:B------:R-:W-:Y:S01]  /*a940*/  SHFL.IDX PT, R24, R24, R11, 0x1c1f ;  /* 0x001c1f0b18187589 */ /* 0x000fe200000e0000 */
[----:B---3--:R-:W-:Y:S02]  /*a950*/  SEL R37, R12, R21, P0 ;  /* 0x000000150c257207 */ /* 0x008fe40000000000 */
[----:B0-----:R-:W-:Y:S01]  /*a960*/  SEL R40, R38, R39, P0 ;  /* 0x0000002726287207 */ /* 0x001fe20000000000 */
[----:B------:R-:W0:Y:S01]  /*a970*/  SHFL.IDX PT, R13, R72, R3, 0x1c1f ;  /* 0x001c1f03480d7589 */ /* 0x000e2200000e0000 */
[----:B------:R-:W-:Y:S02]  /*a980*/  SEL R38, R39, R38, P0 ;  /* 0x0000002627267207 */ /* 0x000fe40000000000 */
[----:B------:R-:W-:Y:S01]  /*a990*/  SEL R39, R15, R10, P0 ;  /* 0x0000000a0f277207 */ /* 0x000fe20000000000 */
[----:B------:R-:W-:Y:S01]  /*a9a0*/  SHFL.IDX PT, R26, R26, R11, 0x1c1f ;  /* 0x001c1f0b1a1a7589 */ /* 0x000fe200000e0000 */
[----:B------:R-:W-:-:S02]  /*a9b0*/  SEL R35, R21, R12, P0 ;  /* 0x0000000c15237207 */ /* 0x000fc40000000000 */
[----:B----4-:R-:W-:Y:S01]  /*a9c0*/  SEL R55, R6, R9, P0 ;  /* 0x0000000906377207 */ /* 0x010fe20000000000 */
[----:B------:R1:W3:Y:S01]  /*a9d0*/  SHFL.IDX PT, R27, R32, R3, 0x1c1f ;  /* 0x001c1f03201b7589 */ /* 0x0002e200000e0000 */
[----:B------:R-:W-:Y:S02]  /*a9e0*/  SEL R51, R9, R6, P0 ;  /* 0x0000000609337207 */ /* 0x000fe40000000000 */
[----:B------:R-:W-:Y:S01]  /*a9f0*/  F2FP.BF16.F32.PACK_AB R5, R41, R40 ;  /* 0x000000282905723e */ /* 0x000fe200000010ff */
[----:B------:R4:W4:Y:S01]  /*aa00*/  SHFL.IDX PT, R63, R20, R3, 0x1c1f ;  /* 0x001c1f03143f7589 */ /* 0x00092200000e0000 */
[----:B--2---:R-:W-:Y:S02]  /*aa10*/  SEL R33, R14, R25, P0 ;  /* 0x000000190e217207 */ /* 0x004fe40000000000 */
[----:B------:R-:W-:Y:S02]  /*aa20*/  F2FP.BF16.F32.PACK_AB R6, R47, R46 ;  /* 0x0000002e2f06723e */ /* 0x000fe400000010ff */
[----:B------:R-:W-:-:S02]  /*aa30*/  F2FP.BF16.F32.PACK_AB R7, R39, R38 ;  /* 0x000000262707723e */ /* 0x000fc400000010ff */
[----:B-1----:R-:W-:Y:S02]  /*aa40*/  SEL R32, R28, R29, P0 ;  /* 0x0000001d1c207207 */ /* 0x002fe40000000000 */
[----:B------:R-:W-:Y:S01]  /*aa50*/  SEL R28, R29, R28, P0 ;  /* 0x0000001c1d1c7207 */ /* 0x000fe20000000000 */
[----:B------:R-:W-:Y:S01]  /*aa60*/  STSM.16.M88.4 [R67], R4 ;  /* 0x0000000443007844 */ /* 0x000fe20000000200 */
[----:B------:R-:W-:Y:S02]  /*aa70*/  SEL R29, R25, R14, P0 ;  /* 0x0000000e191d7207 */ /* 0x000fe40000000000 */
[----:B0-----:R-:W-:Y:S02]  /*aa80*/  SEL R59, R8, R13, P0 ;  /* 0x0000000d083b7207 */ /* 0x001fe40000000000 */
[----:B------:R-:W-:Y:S02]  /*aa90*/  SEL R61, R13, R8, P0 ;  /* 0x000000080d3d7207 */ /* 0x000fe40000000000 */
[----:B------:R-:W-:-:S02]  /*aaa0*/  F2FP.BF16.F32.PACK_AB R8, R49, R48 ;  /* 0x000000303108723e */ /* 0x000fc400000010ff */
[----:B------:R-:W-:Y:S02]  /*aab0*/  F2FP.BF16.F32.PACK_AB R9, R37, R36 ;  /* 0x000000242509723e */ /* 0x000fe400000010ff */
[----:B---3--:R-:W-:Y:S02]  /*aac0*/  SEL R21, R24, R27, P0 ;  /* 0x0000001b18157207 */ /* 0x008fe40000000000 */
[----:B----4-:R-:W-:Y:S02]  /*aad0*/  SEL R3, R27, R24, P0 ;  /* 0x000000181b037207 */ /* 0x010fe40000000000 */
[----:B------:R-:W-:Y:S02]  /*aae0*/  SEL R20, R26, R63, P0 ;  /* 0x0000003f1a147207 */ /* 0x000fe40000000000 */
[----:B------:R-:W-:Y:S01]  /*aaf0*/  SEL R2, R63, R26, P0 ;  /* 0x0000001a3f027207 */ /* 0x000fe20000000000 */
[----:B------:R-:W-:Y:S01]  /*ab00*/  IMAD.U32 R63, RZ, RZ, UR9 ;  /* 0x00000009ff3f7e24 */ /* 0x000fe2000f8e00ff */
[----:B------:R-:W-:Y:S01]  /*ab10*/  F2FP.BF16.F32.PACK_AB R10, R53, R52 ;  /* 0x00000034350a723e */ /* 0x000fe200000010ff */
[----:B------:R-:W-:Y:S01]  /*ab20*/  ULDC.64 UR8, c[0x0][0xc08] ;  /* 0x0003020000087ab9 */ /* 0x000fe20000000a00 */
[----:B------:R-:W-:-:S02]  /*ab30*/  F2FP.BF16.F32.PACK_AB R11, R35, R34 ;  /* 0x00000022230b723e */ /* 0x000fc400000010ff */
[----:B------:R-:W-:Y:S02]  /*ab40*/  F2FP.BF16.F32.PACK_AB R12, R55, R54 ;  /* 0x00000036370c723e */ /* 0x000fe400000010ff */
[----:B------:R-:W-:Y:S01]  /*ab50*/  F2FP.BF16.F32.PACK_AB R13, R33, R32 ;  /* 0x00000020210d723e */ /* 0x000fe200000010ff */
[----:B------:R-:W-:Y:S01]  /*ab60*/  STSM.16.M88.4 [R66], R8 ;  /* 0x0000000842007844 */ /* 0x000fe20000000200 */
[----:B------:R-:W-:Y:S02]  /*ab70*/  F2FP.BF16.F32.PACK_AB R14, R51, R50 ;  /* 0x00000032330e723e */ /* 0x000fe400000010ff */
[----:B------:R-:W-:Y:S02]  /*ab80*/  F2FP.BF16.F32.PACK_AB R15, R29, R28 ;  /* 0x0000001c1d0f723e */ /* 0x000fe400000010ff */
[----:B------:R-:W-:Y:S02]  /*ab90*/  F2FP.BF16.F32.PACK_AB R24, R59, R58 ;  /* 0x0000003a3b18723e */ /* 0x000fe400000010ff */
[----:B------:R-:W-:Y:S01]  /*aba0*/  F2FP.BF16.F32.PACK_AB R25, R21, R20 ;  /* 0x000000141519723e */ /* 0x000fe200000010ff */
[----:B------:R-:W-:Y:S01]  /*abb0*/  STSM.16.M88.4 [R30], R12 ;  /* 0x0000000c1e007844 */ /* 0x000fe20000000200 */
[----:B------:R-:W-:-:S02]  /*abc0*/  F2FP.BF16.F32.PACK_AB R26, R61, R60 ;  /* 0x0000003c3d1a723e */ /* 0x000fc400000010ff */
[----:B------:R-:W-:Y:S02]  /*abd0*/  F2FP.BF16.F32.PACK_AB R27, R3, R2 ;  /* 0x00000002031b723e */ /* 0x000fe400000010ff */
[----:B------:R-:W-:-:S03]  /*abe0*/  ISETP.NE.U32.AND P0, PT, RZ, UR10, PT ;  /* 0x0000000aff007c0c */ /* 0x000fc6000bf05070 */
[----:B------:R0:W-:Y:S01]  /*abf0*/  STSM.16.M88.4 [R65], R24 ;  /* 0x0000001841007844 */ /* 0x0001e20000000200 */
[----:B------:R-:W-:Y:S01]  /*ac00*/  BAR.SYNC.DEFER_BLOCKING 0x1, 0x180 ;  /* 0x0046000000007b1d */ /* 0x000fe20000010000 */
[----:B------:R-:W-:-:S07]  /*ac10*/  ISETP.NE.AND.EX P0, PT, RZ, UR11, PT, P0 ;  /* 0x0000000bff007c0c */ /* 0x000fce000bf05300 */
[----:B0-----:R-:W0:Y:S06]  /*ac20*/  LDC R65, c[0x0][0xbe8] ;  /* 0x0002fa00ff417b82 */ /* 0x001e2c0000000800 */
[----:B------:R-:W2:Y:S01]  /*ac30*/  @P0 LDG.E R64, desc[UR54][R62.64] ;  /* 0x000000363e400981 */ /* 0x000ea2000c1e1900 */
[----:B------:R-:W-:Y:S01]  /*ac40*/  UISETP.NE.U32.AND UP0, UPT, UR8, URZ, UPT ;  /* 0x0000003f0800728c */ /* 0x000fe2000bf05070 */
[----:B------:R-:W-:-:S03]  /*ac50*/  ULDC UR4, c[0x0][0xa88] ;  /* 0x0002a20000047ab9 */ /* 0x000fc60000000800 */
[----:B------:R-:W-:Y:S01]  /*ac60*/  UISETP.NE.AND.EX UP0, UPT, UR9, URZ, UPT, UP0 ;  /* 0x0000003f0900728c */ /* 0x000fe2000bf05300 */
[----:B------:R-:W-:Y:S01]  /*ac70*/  IMAD.U32 R30, RZ, RZ, UR4 ;  /* 0x00000004ff1e7e24 */ /* 0x000fe2000f8e00ff */
[----:B------:R-:W-:-:S04]  /*ac80*/  UMOV UR16, 0x9b8 ;  /* 0x000009b800107882 */ /* 0x000fc80000000000 */
[----:B------:R-:W-:Y:S02]  /*ac90*/  PLOP3.LUT P4, PT, PT, PT, UP0, 0x80, 0x0 ;  /* 0x000000000000781c */ /* 0x000fe40003f8f008 */
[----:B0-----:R-:W-:-:S03]  /*aca0*/  ISETP.NE.AND P1, PT, R65, 0x1, PT ;  /* 0x000000014100780c */ /* 0x001fc60003f25270 */
[----:B------:R-:W-:-:S04]  /*acb0*/  @UP0 ULEA UR8, UP1, UR37, UR8, 0x2 ;  /* 0x0000000825080291 */ /* 0x000fc8000f82103f */
[----:B------:R-:W-:-:S06]  /*acc0*/  @UP0 ULEA.HI.X UR9, UR37, UR9, UR38, 0x2, UP1 ;  /* 0x0000000925090291 */ /* 0x000fcc00088f1426 */
[----:B------:R-:W0:Y:S01]  /*acd0*/  @P1 LDC R6, c[0x0][0xbec] ;  /* 0x0002fb00ff061b82 */ /* 0x000e220000000800 */
[----:B------:R-:W-:Y:S01]  /*ace0*/  UISETP.GT.AND UP1, UPT, UR46, 0x1, UPT ;  /* 0x000000012e00788c */ /* 0x000fe2000bf24270 */
[----:B------:R-:W-:-:S06]  /*acf0*/  IMAD.U32 R4, RZ, RZ, UR8 ;  /* 0x00000008ff047e24 */ /* 0x000fcc000f8e00ff */
[----:B------:R-:W1:Y:S01]  /*ad00*/  @P1 LDC R9, c[0x0][0xbf0] ;  /* 0x0002fc00ff091b82 */ /* 0x000e620000000800 */
[----:B------:R-:W-:Y:S01]  /*ad10*/  USEL UR16, UR16, 0x978, UP1 ;  /* 0x0000097810107887 */ /* 0x000fe20008800000 */
[----:B------:R-:W-:Y:S01]  /*ad20*/  IMAD.U32 R5, RZ, RZ, UR9 ;  /* 0x00000009ff057e24 */ /* 0x000fe2000f8e00ff */
[----:B------:R-:W-:Y:S01]  /*ad30*/  UISETP.NE.U32.AND UP0, UPT, UR10, URZ, UPT ;  /* 0x0000003f0a00728c */ /* 0x000fe2000bf05070 */
[----:B------:R-:W-:Y:S01]  /*ad40*/  VIADD R13, R17, UR40 ;  /* 0x00000028110d7c36 */ /* 0x000fe20008000000 */
[----:B------:R-:W-:Y:S02]  /*ad50*/  UMOV UR4, URZ ;  /* 0x0000003f00047c82 */ /* 0x000fe40008000000 */
[----:B------:R-:W-:Y:S01]  /*ad60*/  UISETP.NE.AND.EX UP0, UPT, UR11, URZ, UPT, UP0 ;  /* 0x0000003f0b00728c */ /* 0x000fe2000bf05300 */
[----:B------:R0:W5:Y:S01]  /*ad70*/  @P4 LDG.E R30, desc[UR54][R4.64] ;  /* 0x00000036041e4981 */ /* 0x000162000c1e1900 */
[----:B------:R-:W-:Y:S01]  /*ad80*/  USEL UR7, UR41, URZ, UP1 ;  /* 0x0000003f29077287 */ /* 0x000fe20008800000 */
[----:B------:R-:W-:Y:S01]  /*ad90*/  IMAD.MOV.U32 R7, RZ, RZ, R13 ;  /* 0x000000ffff077224 */ /* 0x000fe200078e000d */
[----:B------:R-:W-:-:S02]  /*ada0*/  USEL UR37, UR37, URZ, !UP0 ;  /* 0x0000003f25257287 */ /* 0x000fc4000c000000 */
[----:B------:R-:W-:Y:S01]  /*adb0*/  ULDC.64 UR10, c[0x0][UR16+0x218] ;  /* 0x00008600100a7abb */ /* 0x000fe20008000a00 */
[----:B------:R-:W-:Y:S01]  /*adc0*/  ULDC.64 UR14, c[0x0][UR16+0x228] ;  /* 0x00008a00100e7abb */ /* 0x000fe20008000a00 */
[----:B------:R-:W-:Y:S01]  /*add0*/  ULDC.64 UR12, c[0x0][UR16+0x220] ;  /* 0x00008800100c7abb */ /* 0x000fe20008000a00 */
[----:B------:R-:W-:Y:S02]  /*ade0*/  UIMAD.WIDE.U32 UR8, UR10, UR39, URZ ;  /* 0x000000270a0872a5 */ /* 0x000fe4000f8e003f */
[----:B------:R-:W-:Y:S01]  /*adf0*/  UIMAD.WIDE.U32 UR18, UR14, UR7, URZ ;  /* 0x000000070e1272a5 */ /* 0x000fe2000f8e003f */
[----:B0-----:R-:W-:Y:S01]  /*ae00*/  @P1 IMAD.HI.U32 R4, R13, R6, RZ ;  /* 0x000000060d041227 */ /* 0x001fe200078e00ff */
[----:B------:R-:W-:Y:S02]  /*ae10*/  UIMAD UR10, UR11, UR39, URZ ;  /* 0x000000270b0a72a4 */ /* 0x000fe4000f8e023f */
[----:B------:R-:W-:Y:S02]  /*ae20*/  UIMAD UR14, UR15, UR7, URZ ;  /* 0x000000070f0e72a4 */ /* 0x000fe4000f8e023f */
[----:B------:R-:W-:Y:S01]  /*ae30*/  USEL UR38, UR38, URZ, !UP0 ;  /* 0x0000003f26267287 */ /* 0x000fe2000c000000 */
[----:B-1----:R-:W-:Y:S01]  /*ae40*/  @P1 SHF.R.U32.HI R7, RZ, R9, R4 ;  /* 0x00000009ff071219 */ /* 0x002fe20000011604 */
[----:B------:R-:W-:Y:S01]  /*ae50*/  UIMAD UR7, UR13, UR37, URZ ;  /* 0x000000250d0772a4 */ /* 0x000fe2000f8e023f */
[----:B------:R-:W-:Y:S01]  /*ae60*/  IMAD.U32 R4, RZ, RZ, UR18 ;  /* 0x00000012ff047e24 */ /* 0x000fe2000f8e00ff */
[----:B------:R-:W-:Y:S01]  /*ae70*/  UIADD3 UR9, UR9, UR10, URZ ;  /* 0x0000000a09097290 */ /* 0x000fe2000fffe03f */
[----:B------:R-:W-:Y:S01]  /*ae80*/  IMAD.U32 R5, RZ, RZ, UR19 ;  /* 0x00000013ff057e24 */ /* 0x000fe2000f8e00ff */
[----:B------:R-:W-:Y:S01]  /*ae90*/  UIMAD.WIDE.U32 UR10, UR12, UR37, URZ ;  /* 0x000000250c0a72a5 */ /* 0x000fe2000f8e003f */
[--C-:B------:R-:W-:Y:S01]  /*aea0*/  IMAD.MOV R6, RZ, RZ, -R7.reuse ;  /* 0x000000ffff067224 */ /* 0x100fe200078e0a07 */
[----:B------:R-:W-:Y:S01]  /*aeb0*/  UIMAD UR7, UR12, UR38, UR7 ;  /* 0x000000260c0772a4 */ /* 0x000fe2000f8e0207 */
[----:B------:R-:W-:Y:S01]  /*aec0*/  SHF.R.S32.HI R5, RZ, 0x1f, R7 ;  /* 0x0000001fff057819 */ /* 0x000fe20000011407 */
[----:B------:R-:W-:Y:S01]  /*aed0*/  UIADD3 UR14, UR19, UR14, URZ ;  /* 0x0000000e130e7290 */ /* 0x000fe2000fffe03f */
[----:B------:R-:W-:Y:S01]  /*aee0*/  IMAD R9, R65, R6, R13 ;  /* 0x0000000641097224 */ /* 0x000fe200078e020d */
[----:B------:R-:W-:-:S04]  /*aef0*/  UIADD3 UR7, UR11, UR7, URZ ;  /* 0x000000070b077290 */ /* 0x000fc8000fffe03f */
[----:B------:R-:W-:Y:S01]  /*af00*/  IMAD.U32 R8, RZ, RZ, UR14 ;  /* 0x0000000eff087e24 */ /* 0x000fe2000f8e00ff */
[----:B------:R-:W-:Y:S02]  /*af10*/  SHF.R.S32.HI R6, RZ, 0x1f, R9 ;  /* 0x0000001fff067819 */ /* 0x000fe40000011409 */
        /* <DEDUP_REMOVED lines=21> */
.L_x_2097:
        /* <DEDUP_REMOVED lines=14> */
[----:B--2---:R-:W-:-:S04]  /*b150*/  VIADD R11, R11, UR40 ;  /* 0x000000280b0b7c36 */ /* 0x004fc80008000000 */
        /* <DEDUP_REMOVED lines=15> */
[----:B------:R-:W-:-:S04]  /*b250*/  IMAD R3, R62, 0x40, R19 ;  /* 0x000000403e037824 */ /* 0x000fc800078e0213 */
[----:B------:R-:W-:-:S03]  /*b260*/  IMAD.WIDE R42, R3, 0x2, R42 ;  /* 0x00000002032a7825 */ /* 0x000fc600078e022a */
[C---:B------:R-:W-:Y:S02]  /*b270*/  IADD3 R9, P0, R42.reuse, 0x1800, RZ ;  /* 0x000018002a097810 */ /* 0x040fe40007f1e0ff */
[C---:B------:R-:W-:Y:S02]  /*b280*/  IADD3 R13, P2, R42.reuse, 0x3000, RZ ;  /* 0x000030002a0d7810 */ /* 0x040fe40007f5e0ff */
[----:B0-----:R-:W-:Y:S02]  /*b290*/  LOP3.LUT R5, R42, 0x380, RZ, 0xc0, !PT ;  /* 0x000003802a057812 */ /* 0x001fe400078ec0ff */
        /* <DEDUP_REMOVED lines=17> */
[----:B------:R-:W-:Y:S02]  /*b3b0*/  IMAD.X R25, RZ, RZ, R43, P0 ;  /* 0x000000ffff197224 */ /* 0x000fe400000e062b */
[----:B------:R-:W-:-:S04]  /*b3c0*/  SHF.R.U64 R2, R2, 0x3, RZ ;  /* 0x0000000302027819 */ /* 0x000fc800000012ff */
[----:B------:R-:W-:Y:S02]  /*b3d0*/  LOP3.LUT R24, R2, R3, RZ, 0x3c, !PT ;  /* 0x0000000302187212 */ /* 0x000fe400078e3cff */
[----:B------:R-:W0:Y:S01]  /*b3e0*/  @P1 LDC R3, c[0x0][0xbf0] ;  /* 0x0002fc00ff031b82 */ /* 0x000e220000000800 */
[----:B------:R-:W-:Y:S02]  /*b3f0*/  UIMAD.WIDE.U32 UR8, UR4, UR10, URZ ;  /* 0x0000000a040872a5 */ /* 0x000fe4000f8e003f */
[----:B------:R-:W-:Y:S01]  /*b400*/  UIMAD UR7, UR4, UR11, UR7 ;  /* 0x0000000b040772a4 */ /* 0x000fe2000f8e0207 */
[----:B------:R-:W-:Y:S01]  /*b410*/  IMAD R2, R18, 0x30, R62 ;  /* 0x0000003012027824 */ /* 0x000fe200078e023e */
[----:B------:R-:W5:Y:S01]  /*b420*/  LD.E.128 R24, desc[UR54][R24.64] ;  /* 0x0000003618187980 */ /* 0x000f62000c101d00 */
[----:B------:R-:W-:Y:S01]  /*b430*/  ULDC.64 UR10, c[0x0][0xae8] ;  /* 0x0002ba00000a7ab9 */ /* 0x000fe20000000a00 */
[----:B------:R-:W-:Y:S01]  /*b440*/  UIADD3 UR9, UR9, UR7, URZ ;  /* 0x0000000709097290 */ /* 0x000fe2000fffe03f */
[----:B------:R-:W-:Y:S01]  /*b450*/  VIADD R29, R2, UR40 ;  /* 0x00000028021d7c36 */ /* 0x000fe20008000000 */
[----:B------:R-:W-:Y:S01]  /*b460*/  USHF.R.S32.HI UR4, URZ, 0x1f, UR37 ;  /* 0x0000001f3f047899 */ /* 0x000fe20008011425 */
[----:B------:R-:W-:Y:S01]  /*b470*/  @!PT LDS RZ, [RZ] ;  /* 0x00000000fffff984 */ /* 0x000fe20000000800 */
[----:B------:R-:W-:Y:S01]  /*b480*/  @!PT LDS RZ, [RZ] ;  /* 0x00000000fffff984 */ /* 0x000fe20000000800 */
[----:B------:R-:W-:Y:S01]  /*b490*/  @!PT LDS RZ, [RZ] ;  /* 0x00000000fffff984 */ /* 0x000fe20000000800 */
[----:B------:R-:W-:Y:S01]  /*b4a0*/  @!PT LDS RZ, [RZ] ;  /* 0x00000000fffff984 */ /* 0x000fe20000000800 */
[----:B------:R1:W-:Y:S06]  /*b4b0*/  MEMBAR.ALL.CTA ;  /* 0x0000000000007992 */ /* 0x0003ec0000008000 */
[----:B-1----:R-:W1:Y:S01]  /*b4c0*/  FENCE.VIEW.ASYNC.S ;  /* 0x00000000000073c6 */ /* 0x002e620000000000 */
[----:B------:R-:W-:Y:S01]  /*b4d0*/  UIMAD.WIDE.U32 UR8, UR39, UR10, UR8 ;  /* 0x0000000a270872a5 */ /* 0x000fe2000f8e0008 */
[----:B--2---:R-:W-:-:S03]  /*b4e0*/  @P1 IMAD.HI.U32 R2, R29, R20, RZ ;  /* 0x000000141d021227 */ /* 0x004fc600078e00ff */
[----:B------:R-:W-:Y:S01]  /*b4f0*/  UIMAD UR9, UR39, UR11, UR9 ;  /* 0x0000000b270972a4 */ /* 0x000fe2000f8e0209 */
[----:B------:R-:W-:Y:S02]  /*b500*/  IMAD.MOV.U32 R21, RZ, RZ, R29 ;  /* 0x000000ffff157224 */ /* 0x000fe400078e001d */
[----:B------:R-:W-:Y:S01]  /*b510*/  ULDC.64 UR10, c[0x0][0xaf0] ;  /* 0x0002bc00000a7ab9 */ /* 0x000fe20000000a00 */
[----:B------:R-:W-:Y:S01]  /*b520*/  VIADD R0, R0, 0x13220 ;  /* 0x0001322000007836 */ /* 0x000fe20000000000 */
[----:B------:R-:W-:Y:S02]  /*b530*/  UIMAD UR4, UR4, UR10, URZ ;  /* 0x0000000a040472a4 */ /* 0x000fe4000f8e023f */
[----:B------:R-:W-:Y:S01]  /*b540*/  UIMAD.WIDE.U32 UR8, UR37, UR10, UR8 ;  /* 0x0000000a250872a5 */ /* 0x000fe2000f8e0008 */
[----:B0-----:R-:W-:Y:S01]  /*b550*/  @P1 SHF.R.U32.HI R21, RZ, R3, R2 ;  /* 0x00000003ff151219 */ /* 0x001fe20000011602 */
[----:B------:R-:W-:Y:S01]  /*b560*/  UIMAD UR4, UR37, UR11, UR4 ;  /* 0x0000000b250472a4 */ /* 0x000fe2000f8e0204 */
[----:B------:R-:W-:-:S02]  /*b570*/  PRMT R0, RZ, 0x654, R0 ;  /* 0x00000654ff007816 */ /* 0x000fc40000000000 */
[--C-:B------:R-:W-:Y:S01]  /*b580*/  SHF.R.S32.HI R20, RZ, 0x1f, R21.reuse ;  /* 0x0000001fff147819 */ /* 0x100fe20000011415 */
[----:B------:R-:W-:Y:S01]  /*b590*/  UIADD3 UR4, UR9, UR4, URZ ;  /* 0x0000000409047290 */ /* 0x000fe2000fffe03f */
[----:B------:R-:W-:Y:S01]  /*b5a0*/  IMAD.MOV R28, RZ, RZ, -R21 ;  /* 0x000000ffff1c7224 */ /* 0x000fe200078e0a15 */
[----:B------:R-:W-:Y:S01]  /*b5b0*/  ULDC.64 UR10, c[0x0][0xae0] ;  /* 0x0002b800000a7ab9 */ /* 0x000fe20000000a00 */
[----:B------:R-:W-:Y:S02]  /*b5c0*/  IMAD.U32 R3, RZ, RZ, UR9 ;  /* 0x00000009ff037e24 */ /* 0x000fe4000f8e00ff */
[----:B------:R-:W-:Y:S01]  /*b5d0*/  IMAD R20, R20, UR10, RZ ;  /* 0x0000000a14147c24 */ /* 0x000fe2000f8e02ff */
[----:B-1----:R2:W-:Y:S01]  /*b5e0*/  SYNCS.ARRIVE.TRANS64.RED.A1T0 RZ, [R0+URZ], RZ ;  /* 0x000000ff00ff79a7 */ /* 0x0025e2000810043f */
[----:B------:R-:W-:Y:S02]  /*b5f0*/  IMAD R29, R65, R28, R29 ;  /* 0x0000001c411d7224 */ /* 0x000fe400078e021d */
[----:B------:R-:W-:Y:S01]  /*b600*/  IMAD.U32 R2, RZ, RZ, UR8 ;  /* 0x00000008ff027e24 */ /* 0x000fe2000f8e00ff */
[----:B------:R-:W-:Y:S01]  /*b610*/  ULDC.64 UR8, c[0x0][0xad8] ;  /* 0x0002b60000087ab9 */ /* 0x000fe20000000a00 */
        /* <DEDUP_REMOVED lines=9> */
[----:B------:R-:W-:Y:S01]  /*b6b0*/  ULDC.64 UR8, c[0x0][0xa80] ;  /* 0x0002a00000087ab9 */ /* 0x000fe20000000a00 */
[----:B------:R-:W-:Y:S01]  /*b6c0*/  VIADD R33, R62, UR40 ;  /* 0x000000283e217c36 */ /* 0x000fe20008000000 */
[C---:B------:R-:W-:Y:S01]  /*b6d0*/  LEA R32, P0, R2.reuse, UR8, 0x1 ;  /* 0x0000000802207c11 */ /* 0x040fe2000f8008ff */
[----:B------:R-:W-:Y:S01]  /*b6e0*/  IMAD.IADD R3, R3, 0x1, R21 ;  /* 0x0000000103037824 */ /* 0x000fe200078e0215 */
[----:B------:R-:W-:Y:S01]  /*b6f0*/  SHF.R.S32.HI R62, RZ, 0x1f, R19 ;  /* 0x0000001fff3e7819 */ /* 0x000fe20000011413 */
[C---:B------:R-:W-:Y:S02]  /*b700*/  VIADD R21, R33.reuse, 0x60 ;  /* 0x0000006021157836 */ /* 0x040fe40000000000 */
[----:B------:R-:W0:Y:S01]  /*b710*/  SHFL.IDX PT, R20, R32, 0x1, 0x181f ;  /* 0x00381f0020147f89 */ /* 0x000e2200000e0000 */
[----:B------:R-:W-:Y:S01]  /*b720*/  LEA.HI.X R34, R2, UR9, R3, 0x1, P0 ;  /* 0x0000000902227c11 */ /* 0x000fe200080f0c03 */
[----:B------:R-:W-:Y:S01]  /*b730*/  VIADD R3, R33, 0x30 ;  /* 0x0000003021037836 */ /* 0x000fe20000000000 */
[----:B------:R-:W-:Y:S01]  /*b740*/  ISETP.GE.AND P0, PT, R19, UR4, PT ;  /* 0x0000000413007c0c */ /* 0x000fe2000bf06270 */
[----:B------:R-:W1:Y:S03]  /*b750*/  SHFL.IDX PT, R2, R32, RZ, 0x181f ;  /* 0x00181fff20027589 */ /* 0x000e6600000e0000 */
[-C--:B------:R-:W-:Y:S01]  /*b760*/  ISETP.GE.OR P1, PT, R33, R30.reuse, P0 ;  /* 0x0000001e2100720c */ /* 0x080fe20000726670 */
[----:B------:R-:W2:Y:S01]  /*b770*/  SHFL.IDX PT, R28, R32, 0x2, 0x181f ;  /* 0x00581f00201c7f89 */ /* 0x000ea200000e0000 */
[-C--:B------:R-:W-:Y:S01]  /*b780*/  ISETP.GE.OR P2, PT, R3, R30.reuse, P0 ;  /* 0x0000001e0300720c */ /* 0x080fe20000746670 */
[----:B------:R-:W-:Y:S01]  /*b790*/  VIADD R33, R33, 0x90 ;  /* 0x0000009021217836 */ /* 0x000fe20000000000 */
[-C--:B------:R-:W-:Y:S01]  /*b7a0*/  ISETP.GE.OR P3, PT, R21, R30.reuse, P0 ;  /* 0x0000001e1500720c */ /* 0x080fe20000766670 */
[----:B------:R-:W2:Y:S03]  /*b7b0*/  SHFL.IDX PT, R36, R34, RZ, 0x181f ;  /* 0x00181fff22247589 */ /* 0x000ea600000e0000 */
[----:B------:R-:W-:Y:S01]  /*b7c0*/  ISETP.GE.OR P0, PT, R33, R30, P0 ;  /* 0x0000001e2100720c */ /* 0x000fe20000706670 */
[----:B------:R-:W2:Y:S04]  /*b7d0*/  SHFL.IDX PT, R38, R34, 0x1, 0x181f ;  /* 0x00381f0022267f89 */ /* 0x000ea800000e0000 */
[----:B------:R-:W2:Y:S02]  /*b7e0*/  SHFL.IDX PT, R40, R34, 0x2, 0x181f ;  /* 0x00581f0022287f89 */ /* 0x000ea400000e0000 */
[----:B0-----:R-:W-:-:S02]  /*b7f0*/  @!P2 LEA R20, P5, R19, R20, 0x1 ;  /* 0x000000141314a211 */ /* 0x001fc400078a08ff */
[----:B------:R-:W0:Y:S01]  /*b800*/  SHFL.IDX PT, R32, R32, 0x3, 0x181f ;  /* 0x00781f0020207f89 */ /* 0x000e2200000e0000 */
[----:B-1----:R-:W-:-:S03]  /*b810*/  @!P1 LEA R2, P4, R19, R2, 0x1 ;  /* 0x0000000213029211 */ /* 0x002fc600078808ff */
[----:B------:R-:W1:Y:S01]  /*b820*/  SHFL.IDX PT, R34, R34, 0x3, 0x181f ;  /* 0x00781f0022227f89 */ /* 0x000e6200000e0000 */
[C---:B--2---:R-:W-:Y:S02]  /*b830*/  @!P3 LEA R28, P6, R19.reuse, R28, 0x1 ;  /* 0x0000001c131cb211 */ /* 0x044fe400078c08ff */
[C-C-:B------:R-:W-:Y:S02]  /*b840*/  @!P1 LEA.HI.X R3, R19.reuse, R36, R62.reuse, 0x1, P4 ;  /* 0x0000002413039211 */ /* 0x140fe400020f0c3e */
[C-C-:B------:R-:W-:Y:S02]  /*b850*/  @!P2 LEA.HI.X R21, R19.reuse, R38, R62.reuse, 0x1, P5 ;  /* 0x000000261315a211 */ /* 0x140fe400028f0c3e */
[----:B------:R-:W-:Y:S01]  /*b860*/  @!P3 LEA.HI.X R29, R19, R40, R62, 0x1, P6 ;  /* 0x00000028131db211 */ /* 0x000fe200030f0c3e */
[----:B---3--:R2:W-:Y:S04]  /*b870*/  @!P1 ST.E.128 desc[UR54][R2.64], R4 ;  /* 0x0000000402009985 */ /* 0x0085e8000c101d36 */
[----:B----4-:R2:W-:Y:S04]  /*b880*/  @!P2 ST.E.128 desc[UR54][R20.64], R8 ;  /* 0x000000081400a985 */ /* 0x0105e8000c101d36 */
[----:B------:R2:W-:Y:S01]  /*b890*/  @!P3 ST.E.128 desc[UR54][R28.64], R12 ;  /* 0x0000000c1c00b985 */ /* 0x0005e2000c101d36 */
[----:B01----:R-:W-:Y:S05]  /*b8a0*/  @P0 BRA `(.L_x_2099) ;  /* 0x0000001000c00947 */ /* 0x003fea0003800000 */
[----:B--2---:R-:W-:-:S04]  /*b8b0*/  LEA R2, P0, R19, R32, 0x1 ;  /* 0x0000002013027211 */ /* 0x004fc800078008ff */
[----:B------:R-:W-:-:S05]  /*b8c0*/  LEA.HI.X R3, R19, R34, R62, 0x1, P0 ;  /* 0x0000002213037211 */ /* 0x000fca00000f0c3e */
[----:B-----5:R3:W-:Y:S01]  /*b8d0*/  ST.E.128 desc[UR54][R2.64], R24 ;  /* 0x0000001802007985 */ /* 0x0207e2000c101d36 */
[----:B------:R-:W-:Y:S05]  /*b8e0*/  BRA `(.L_x_2099) ;  /* 0x0000001000b07947 */ /* 0x000fea0003800000 */
.L_x_2098:
[----:B------:R-:W-:Y:S01]  /*b8f0*/  ULDC.64 UR10, c[0x0][0xb08] ;  /* 0x0002c200000a7ab9 */ /* 0x000fe20000000a00 */
[----:B0-----:R-:W0:Y:S01]  /*b900*/  @P1 LDC R4, c[0x0][0xbec] ;  /* 0x0002fb00ff041b82 */ /* 0x001e220000000800 */
[----:B------:R-:W-:Y:S01]  /*b910*/  UIMAD UR7, UR12, UR10, URZ ;  /* 0x0000000a0c0772a4 */ /* 0x000fe2000f8e023f */
[----:B------:R-:W-:Y:S01]  /*b920*/  IMAD.MOV.U32 R7, RZ, RZ, R13 ;  /* 0x000000ffff077224 */ /* 0x000fe200078e000d */
[----:B------:R-:W-:Y:S01]  /*b930*/  UIMAD.WIDE.U32 UR8, UR4, UR10, URZ ;  /* 0x0000000a040872a5 */ /* 0x000fe2000f8e003f */
[C---:B------:R-:W-:Y:S01]  /*b940*/  VIADD R43, R16.reuse, 0x18 ;  /* 0x00000018102b7836 */ /* 0x040fe20000000000 */
[----:B------:R-:W-:Y:S01]  /*b950*/  UIMAD UR7, UR4, UR11, UR7 ;  /* 0x0000000b040772a4 */ /* 0x000fe2000f8e0207 */
[C---:B------:R-:W-:Y:S01]  /*b960*/  VIADD R57, R16.reuse, 0x10 ;  /* 0x0000001010397836 */ /* 0x040fe20000000000 */
[----:B------:R-:W-:Y:S01]  /*b970*/  USHF.R.S32.HI UR4, URZ, 0x1f, UR37 ;  /* 0x0000001f3f047899 */ /* 0x000fe20008011425 */
[----:B------:R-:W1:Y:S01]  /*b980*/  @P1 LDC R5, c[0x0][0xbf0] ;  /* 0x0002fc00ff051b82 */ /* 0x000e620000000800 */
[----:B------:R-:W-:Y:S01]  /*b990*/  UIADD3 UR9, UR9, UR7, URZ ;  /* 0x0000000709097290 */ /* 0x000fe2000fffe03f */
[C---:B------:R-:W-:Y:S01]  /*b9a0*/  VIADD R63, R16.reuse, 0x8 ;  /* 0x00000008103f7836 */ /* 0x040fe20000000000 */
[----:B------:R-:W-:Y:S01]  /*b9b0*/  ULDC.64 UR10, c[0x0][0xb38] ;  /* 0x0002ce00000a7ab9 */ /* 0x000fe20000000a00 */
[----:B------:R-:W-:Y:S01]  /*b9c0*/  BSSY B1, `(.L_x_2100) ;  /* 0x0000051000017945 */ /* 0x000fe20003800000 */
[----:B------:R-:W-:Y:S01]  /*b9d0*/  UIMAD.WIDE.U32 UR8, UR39, UR10, UR8 ;  /* 0x0000000a270872a5 */ /* 0x000fe2000f8e0008 */
[----:B------:R-:W-:Y:S01]  /*b9e0*/  SHF.R.S32.HI R26, RZ, 0x1f, R22 ;  /* 0x0000001fff1a7819 */ /* 0x000fe20000011416 */
[C---:B------:R-:W-:Y:S01]  /*b9f0*/  VIADD R25, R16.reuse, 0x18 ;  /* 0x0000001810197836 */ /* 0x040fe20000000000 */
[----:B------:R-:W-:Y:S01]  /*ba00*/  SHF.R.S32.HI R27, RZ, 0x1f, R23 ;  /* 0x0000001fff1b7819 */ /* 0x000fe20000011417 */
[----:B------:R-:W-:Y:S01]  /*ba10*/  UIMAD UR9, UR39, UR11, UR9 ;  /* 0x0000000b270972a4 */ /* 0x000fe2000f8e0209 */
[----:B------:R-:W-:Y:S01]  /*ba20*/  SHF.R.S32.HI R30, RZ, 0x1f, R156 ;  /* 0x0000001fff1e7819 */ /* 0x000fe2000001149c */
[----:B------:R-:W-:Y:S01]  /*ba30*/  VIADD R56, R16, 0x10 ;  /* 0x0000001010387836 */ /* 0x000fe20000000000 */
[----:B------:R-:W-:Y:S01]  /*ba40*/  ULDC.64 UR10, c[0x0][0xb40] ;  /* 0x0002d000000a7ab9 */ /* 0x000fe20000000a00 */
[----:B------:R-:W-:Y:S01]  /*ba50*/  SHF.R.S32.HI R42, RZ, 0x1f, R157 ;  /* 0x0000001fff2a7819 */ /* 0x000fe2000001149d */
[----:B------:R-:W-:Y:S01]  /*ba60*/  UIMAD UR4, UR4, UR10, URZ ;  /* 0x0000000a040472a4 */ /* 0x000fe2000f8e023f */
[----:B------:R-:W-:Y:S01]  /*ba70*/  SHF.R.S32.HI R43, RZ, 0x1f, R43 ;  /* 0x0000001fff2b7819 */ /* 0x000fe2000001142b */
[----:B------:R-:W-:Y:S01]  /*ba80*/  UIMAD.WIDE.U32 UR8, UR37, UR10, UR8 ;  /* 0x0000000a250872a5 */ /* 0x000fe2000f8e0008 */
[----:B0-----:R-:W-:Y:S01]  /*ba90*/  @P1 IMAD.HI.U32 R4, R13, R4, RZ ;  /* 0x000000040d041227 */ /* 0x001fe200078e00ff */
[----:B------:R-:W-:Y:S01]  /*baa0*/  UIMAD UR4, UR37, UR11, UR4 ;  /* 0x0000000b250472a4 */ /* 0x000fe2000f8e0204 */
[----:B------:R-:W-:-:S02]  /*bab0*/  SHF.R.S32.HI R57, RZ, 0x1f, R57 ;  /* 0x0000001fff397819 */ /* 0x000fc40000011439 */
[----:B------:R-:W-:Y:S01]  /*bac0*/  ULDC.64 UR10, c[0x0][0xb48] ;  /* 0x0002d200000a7ab9 */ /* 0x000fe20000000a00 */
[----:B------:R-:W-:Y:S01]  /*bad0*/  UIADD3 UR9, UR9, UR4, URZ ;  /* 0x0000000409097290 */ /* 0x000fe2000fffe03f */
[----:B------:R-:W-:Y:S01]  /*bae0*/  VIADD R62, R16, 0x8 ;  /* 0x00000008103e7836 */ /* 0x000fe20000000000 */
[----:B-1----:R-:W-:Y:S02]  /*baf0*/  @P1 SHF.R.U32.HI R7, RZ, R5, R4 ;  /* 0x00000005ff071219 */ /* 0x002fe40000011604 */
[----:B------:R-:W-:Y:S01]  /*bb00*/  UIMAD.WIDE.U32 UR8, UR41, UR10, UR8 ;  /* 0x0000000a290872a5 */ /* 0x000fe2000f8e0008 */
[----:B------:R-:W-:Y:S02]  /*bb10*/  SHF.R.S32.HI R63, RZ, 0x1f, R63 ;  /* 0x0000001fff3f7819 */ /* 0x000fe4000001143f */
[--C-:B------:R-:W-:Y:S01]  /*bb20*/  IMAD.MOV R6, RZ, RZ, -R7.reuse ;  /* 0x000000ffff067224 */ /* 0x100fe200078e0a07 */
[----:B------:R-:W-:Y:S01]  /*bb30*/  SHF.R.S32.HI R4, RZ, 0x1f, R7 ;  /* 0x0000001fff047819 */ /* 0x000fe20000011407 */
[----:B------:R-:W-:-:S02]  /*bb40*/  UIMAD UR41, UR41, UR11, UR9 ;  /* 0x0000000b292972a4 */ /* 0x000fc4000f8e0209 */
[----:B------:R-:W-:Y:S01]  /*bb50*/  IMAD.U32 R5, RZ, RZ, UR9 ;  /* 0x00000009ff057e24 */ /* 0x000fe2000f8e00ff */
[----:B------:R-:W-:Y:S01]  /*bb60*/  ULDC.64 UR10, c[0x0][0xb30] ;  /* 0x0002cc00000a7ab9 */ /* 0x000fe20000000a00 */
[----:B------:R-:W-:Y:S02]  /*bb70*/  IMAD R9, R65, R6, R13 ;  /* 0x0000000641097224 */ /* 0x000fe400078e020d */
        /* <DEDUP_REMOVED lines=19> */
[----:B0-----:R1:W0:Y:S01]  /*bcb0*/  SHFL.IDX PT, R6, R0, RZ, 0x1c1f ;  /* 0x001c1fff00067589 */ /* 0x00122200000e0000 */
[----:B------:R-:W-:Y:S05]  /*bcc0*/  @P2 BRA `(.L_x_2101) ;  /* 0x0000000000802947 */ /* 0x000fea0003800000 */
[----:B------:R-:W-:Y:S02]  /*bcd0*/  ULDC UR4, c[0x0][0xac8] ;  /* 0x0002b20000047ab9 */ /* 0x000fe40000000800 */
[----:B------:R-:W-:Y:S02]  /*bce0*/  ISETP.GE.AND P3, PT, R16, UR4, PT ;  /* 0x0000000410007c0c */ /* 0x000fe4000bf66270 */
[----:B------:R-:W-:Y:S02]  /*bcf0*/  ISETP.GE.AND P1, PT, R62, UR4, PT ;  /* 0x000000043e007c0c */ /* 0x000fe4000bf26270 */
[----:B------:R-:W-:Y:S02]  /*bd00*/  ISETP.GE.AND P5, PT, R56, UR4, PT ;  /* 0x0000000438007c0c */ /* 0x000fe4000bfa6270 */
[----:B------:R-:W-:-:S07]  /*bd10*/  ISETP.GE.AND P4, PT, R25, UR4, PT ;  /* 0x0000000419007c0c */ /* 0x000fce000bf86270 */
[----:B0-2---:R-:W-:Y:S02]  /*bd20*/  @!P3 IMAD.WIDE R4, R16, 0x4, R6 ;  /* 0x000000041004b825 */ /* 0x005fe400078e0206 */
[-C--:B------:R-:W-:Y:S02]  /*bd30*/  @!P1 LEA R8, P6, R62, R6.reuse, 0x2 ;  /* 0x000000063e089211 */ /* 0x080fe400078c10ff */
        /* <DEDUP_REMOVED lines=25> */
.L_x_2101:
[----:B------:R-:W-:Y:S05]  /*bed0*/  BSYNC B1 ;  /* 0x0000000000017941 */ /* 0x000fea0003800000 */
.L_x_2100:
[----:B--23--:R4:W2:Y:S04]  /*bee0*/  SHFL.IDX PT, R7, R24, 0x1, 0x1c1f ;  /* 0x003c1f0018077f89 */ /* 0x00c8a800000e0000 */
        /* <DEDUP_REMOVED lines=9> */
[-C--:B------:R-:W-:Y:S02]  /*bf80*/  @!P4 LEA R8, P0, R62, R6.reuse, 0x2 ;  /* 0x000000063e08c211 */ /* 0x080fe400078010ff */
[----:B------:R-:W-:Y:S01]  /*bf90*/  @!P5 LEA R10, P6, R56, R6, 0x2 ;  /* 0x00000006380ad211 */ /* 0x000fe200078c10ff */
[----:B------:R0:W-:Y:S01]  /*bfa0*/  @!P1 ST.E.64 desc[UR54][R4.64], R40 ;  /* 0x0000002804009985 */ /* 0x0001e2000c101b36 */
[-C--:B------:R-:W-:Y:S02]  /*bfb0*/  @!P4 LEA.HI.X R9, R62, R7.reuse, R63, 0x2, P0 ;  /* 0x000000073e09c211 */ /* 0x080fe400000f143f */
[----:B------:R-:W-:Y:S02]  /*bfc0*/  ISETP.GE.AND P1, PT, R156, UR4, PT ;  /* 0x000000049c007c0c */ /* 0x000fe4000bf26270 */
[----:B------:R-:W-:Y:S01]  /*bfd0*/  ISETP.GE.AND P0, PT, R23, UR4, PT ;  /* 0x0000000417007c0c */ /* 0x000fe2000bf06270 */
[----:B------:R2:W-:Y:S01]  /*bfe0*/  @!P4 ST.E.64 desc[UR54][R8.64], R38 ;  /* 0x000000260800c985 */ /* 0x0005e2000c101b36 */
[----:B------:R-:W-:-:S02]  /*bff0*/  @!P5 LEA.HI.X R11, R56, R7, R57, 0x2, P6 ;  /* 0x00000007380bd211 */ /* 0x000fc400030f1439 */
[-C--:B------:R-:W-:Y:S02]  /*c000*/  @!P3 LEA R12, P6, R25, R6.reuse, 0x2 ;  /* 0x00000006190cb211 */ /* 0x080fe400078c10ff */
[-C--:B------:R-:W-:Y:S01]  /*c010*/  @!P2 LEA R14, P4, R157, R6.reuse, 0x2 ;  /* 0x000000069d0ea211 */ /* 0x080fe200078810ff */
[----:B------:R2:W-:Y:S01]  /*c020*/  @!P5 ST.E.64 desc[UR54][R10.64], R36 ;  /* 0x000000240a00d985 */ /* 0x0005e2000c101b36 */
[-C--:B------:R-:W-:Y:S02]  /*c030*/  @!P3 LEA.HI.X R13, R25, R7.reuse, R43, 0x2, P6 ;  /* 0x00000007190db211 */ /* 0x080fe400030f142b */
[----:B------:R-:W-:Y:S02]  /*c040*/  @!P2 LEA.HI.X R15, R157, R7, R42, 0x2, P4 ;  /* 0x000000079d0fa211 */ /* 0x000fe400020f142a */
[-C--:B0-----:R-:W-:Y:S01]  /*c050*/  @!P1 LEA R4, P5, R156, R6.reuse, 0x2 ;  /* 0x000000069c049211 */ /* 0x081fe200078a10ff */
[----:B------:R2:W-:Y:S01]  /*c060*/  @!P3 ST.E.64 desc[UR54][R12.64], R34 ;  /* 0x000000220c00b985 */ /* 0x0005e2000c101b36 */
[----:B-1--4-:R-:W-:-:S02]  /*c070*/  @!P0 LEA R24, P6, R23, R6, 0x2 ;  /* 0x0000000617188211 */ /* 0x012fc400078c10ff */
        /* <DEDUP_REMOVED lines=11> */
.L_x_2096:
        /* <DEDUP_REMOVED lines=31> */
.L_x_2102:
[----:B------:R-:W-:Y:S01]  /*c320*/  USEL UR37, UR37, URZ, !UP0 ;  /* 0x0000003f25257287 */ /* 0x000fe2000c000000 */
[----:B------:R-:W-:Y:S01]  /*c330*/  BSSY B1, `(.L_x_2103) ;  /* 0x0000037000017945 */ /* 0x000fe20003800000 */
[----:B------:R-:W-:-:S03]  /*c340*/  USEL UR38, UR38, URZ, !UP0 ;  /* 0x0000003f26267287 */ /* 0x000fc6000c000000 */
[----:B------:R-:W-:Y:S09]  /*c350*/  @P0 BRA `(.L_x_2104) ;  /* 0x0000000000d00947 */ /* 0x000ff20003800000 */
[----:B------:R-:W0:Y:S01]  /*c360*/  LDC R9, c[0x0][0xbe8] ;  /* 0x0002fa00ff097b82 */ /* 0x000e220000000800 */
[----:B------:R-:W-:-:S05]  /*c370*/  IMAD.U32 R4, RZ, RZ, UR40 ;  /* 0x00000028ff047e24 */ /* 0x000fca000f8e00ff */
[----:B------:R-:W-:Y:S01]  /*c380*/  IADD3 R4, R4, -0x80, R7 ;  /* 0xffffff8004047810 */ /* 0x000fe20007ffe007 */
[----:B0----5:R-:W-:-:S05]  /*c390*/  IMAD R2, R0, R9, RZ ;  /* 0x0000000900027224 */ /* 0x021fca00078e02ff */
        /* <DEDUP_REMOVED lines=25> */
[----:B------:R-:W-:Y:S02]  /*c530*/  IMAD.U32 R3, RZ, RZ, UR21 ;  /* 0x00000015ff037e24 */ /* 0x000fe4000f8e00ff */
[----:B------:R-:W-:Y:S01]  /*c540*/  IMAD.U32 R6, RZ, RZ, UR8 ;  /* 0x00000008ff067e24 */ /* 0x000fe2000f8e00ff */
[----:B------:R-:W-:Y:S01]  /*c550*/  UIADD3.X UR7, UR7, UR11, UR16, UP0, UP1 ;  /* 0x0000000b07077290 */ /* 0x000fe200087e2410 */
[----:B-1----:R-:W-:Y:S01]  /*c560*/  @P0 SHF.R.U32.HI R5, RZ, R7, R2 ;  /* 0x00000007ff050219 */ /* 0x002fe20000011602 */
[----:B------:R-:W-:Y:S01]  /*c570*/  IMAD.U32 R2, RZ, RZ, UR20 ;  /* 0x00000014ff027e24 */ /* 0x000fe2000f8e00ff */
[----:B------:R-:W-:Y:S01]  /*c580*/  ULDC.64 UR8, c[0x0][UR17+0x210] ;  /* 0x0000840011087abb */ /* 0x000fe20008000a00 */
[----:B------:R-:W-:Y:S01]  /*c590*/  ULDC.64 UR10, c[0x0][0xba8] ;  /* 0x0002ea00000a7ab9 */ /* 0x000fe20000000a00 */
[----:B------:R-:W-:Y:S01]  /*c5a0*/  @!UP2 ULDC UR10, c[0x0][0xb50] ;  /* 0x0002d400000aaab9 */ /* 0x000fe20000000800 */
[--C-:B------:R-:W-:Y:S01]  /*c5b0*/  IMAD.MOV R7, RZ, RZ, -R5.reuse ;  /* 0x000000ffff077224 */ /* 0x100fe200078e0a05 */
[----:B------:R-:W-:Y:S01]  /*c5c0*/  IADD3 R2, P0, P1, R5, UR14, R2 ;  /* 0x0000000e05027c10 */ /* 0x000fe2000f91e002 */
[----:B------:R-:W-:Y:S01]  /*c5d0*/  @!UP2 ULDC UR11, c[0x0][0xb54] ;  /* 0x0002d500000baab9 */ /* 0x000fe20000000800 */
[----:B------:R-:W-:Y:S01]  /*c5e0*/  SHF.R.S32.HI R5, RZ, 0x1f, R5 ;  /* 0x0000001fff057819 */ /* 0x000fe20000011405 */
[----:B------:R-:W-:-:S03]  /*c5f0*/  IMAD R7, R9, R7, R4 ;  /* 0x0000000709077224 */ /* 0x000fc600078e0204 */
[----:B------:R-:W-:Y:S01]  /*c600*/  IADD3.X R3, R5, UR7, R6, P0, P1 ;  /* 0x0000000705037c10 */ /* 0x000fe200087e2406 */
        /* <DEDUP_REMOVED lines=9> */
.L_x_2104:
[----:B------:R-:W-:Y:S05]  /*c6a0*/  BSYNC B1 ;  /* 0x0000000000017941 */ /* 0x000fea0003800000 */
.L_x_2103:
[----:B------:R-:W-:-:S06]  /*c6b0*/  UISETP.GT.AND UP0, UPT, UR46, 0x1, UPT ;  /* 0x000000012e00788c */ /* 0x000fcc000bf04270 */
[----:B------:R-:W-:-:S13]  /*c6c0*/  PLOP3.LUT P0, PT, PT, PT, UP0, 0x80, 0x0 ;  /* 0x000000000000781c */ /* 0x000fda0003f0f008 */
[----:B------:R-:W-:Y:S05]  /*c6d0*/  @P0 BRA `(.L_x_2099) ;  /* 0x0000000400340947 */ /* 0x000fea0003800000 */
[----:B------:R-:W1:Y:S01]  /*c6e0*/  LDC R11, c[0x0][0xbe8] ;  /* 0x0002fa00ff0b7b82 */ /* 0x000e620000000800 */
[----:B------:R-:W-:Y:S01]  /*c6f0*/  SHF.R.S32.HI R6, RZ, 0x1f, R8 ;  /* 0x0000001fff067819 */ /* 0x000fe20000011408 */
[----:B------:R-:W-:Y:S01]  /*c700*/  ULDC.64 UR10, c[0x0][0xaa0] ;  /* 0x0002a800000a7ab9 */ /* 0x000fe20000000a00 */
[----:B------:R-:W-:Y:S01]  /*c710*/  SHF.R.S32.HI R13, RZ, 0x1f, R19 ;  /* 0x0000001fff0d7819 */ /* 0x000fe20000011413 */
[----:B------:R-:W-:Y:S01]  /*c720*/  UIMAD UR7, UR16, UR10, URZ ;  /* 0x0000000a100772a4 */ /* 0x000fe2000f8e023f */
[----:B------:R-:W-:Y:S01]  /*c730*/  LEA.HI R6, R6, R8, RZ, 0x3 ;  /* 0x0000000806067211 */ /* 0x000fe200078f18ff */
[----:B------:R-:W-:Y:S02]  /*c740*/  UIMAD.WIDE.U32 UR8, UR4, UR10, URZ ;  /* 0x0000000a040872a5 */ /* 0x000fe4000f8e003f */
[----:B------:R-:W-:Y:S01]  /*c750*/  UIMAD UR7, UR4, UR11, UR7 ;  /* 0x0000000b040772a4 */ /* 0x000fe2000f8e0207 */
[----:B------:R-:W-:Y:S02]  /*c760*/  SHF.R.S32.HI R6, RZ, 0x3, R6 ;  /* 0x00000003ff067819 */ /* 0x000fe40000011406 */
[----:B------:R-:W-:Y:S01]  /*c770*/  ULDC.64 UR10, c[0x0][0xae8] ;  /* 0x0002ba00000a7ab9 */ /* 0x000fe20000000a00 */
[----:B------:R-:W-:-:S02]  /*c780*/  UIADD3 UR9, UR9, UR7, URZ ;  /* 0x0000000709097290 */ /* 0x000fc4000fffe03f */
[----:B------:R-:W-:Y:S02]  /*c790*/  IMAD R2, R18, 0x30, R6 ;  /* 0x0000003012027824 */ /* 0x000fe400078e0206 */
[----:B------:R-:W-:Y:S01]  /*c7a0*/  UIMAD.WIDE.U32 UR8, UR39, UR10, UR8 ;  /* 0x0000000a270872a5 */ /* 0x000fe2000f8e0008 */
[----:B------:R-:W-:Y:S02]  /*c7b0*/  VIADD R30, R6, UR40 ;  /* 0x00000028061e7c36 */ /* 0x000fe40008000000 */
[----:B0-----:R-:W-:Y:S01]  /*c7c0*/  VIADD R4, R2, UR40 ;  /* 0x0000002802047c36 */ /* 0x001fe20008000000 */
[----:B------:R-:W-:-:S03]  /*c7d0*/  UIMAD UR9, UR39, UR11, UR9 ;  /* 0x0000000b270972a4 */ /* 0x000fc6000f8e0209 */
[----:B------:R-:W-:Y:S01]  /*c7e0*/  ULDC.64 UR10, c[0x0][0xaf0] ;  /* 0x0002bc00000a7ab9 */ /* 0x000fe20000000a00 */
[----:B-1----:R-:W-:Y:S01]  /*c7f0*/  ISETP.NE.AND P0, PT, R11, 0x1, PT ;  /* 0x000000010b00780c */ /* 0x002fe20003f05270 */
[----:B------:R-:W-:Y:S01]  /*c800*/  UIMAD UR38, UR38, UR10, URZ ;  /* 0x0000000a262672a4 */ /* 0x000fe2000f8e023f */
[----:B------:R-:W-:Y:S01]  /*c810*/  IMAD.MOV.U32 R5, RZ, RZ, R4 ;  /* 0x000000ffff057224 */ /* 0x000fe200078e0004 */
[----:B------:R-:W-:Y:S02]  /*c820*/  UIMAD.WIDE.U32 UR8, UR37, UR10, UR8 ;  /* 0x0000000a250872a5 */ /* 0x000fe4000f8e0008 */
[----:B------:R-:W-:-:S03]  /*c830*/  UIMAD UR4, UR37, UR11, UR38 ;  /* 0x0000000b250472a4 */ /* 0x000fc6000f8e0226 */
[----:B------:R-:W-:Y:S01]  /*c840*/  ULDC.64 UR10, c[0x0][0xae0] ;  /* 0x0002b800000a7ab9 */ /* 0x000fe20000000a00 */
[----:B------:R-:W-:-:S04]  /*c850*/  UIADD3 UR4, UR9, UR4, URZ ;  /* 0x0000000409047290 */ /* 0x000fc8000fffe03f */
        /* <DEDUP_REMOVED lines=23> */
[----:B-----5:R-:W-:Y:S02]  /*c9d0*/  IMAD R11, R0, R11, RZ ;  /* 0x0000000b000b7224 */ /* 0x020fe400078e02ff */
[----:B------:R-:W-:Y:S01]  /*c9e0*/  VIADD R0, R30, 0x30 ;  /* 0x000000301e007836 */ /* 0x000fe20000000000 */
[----:B------:R-:W-:Y:S01]  /*c9f0*/  LEA.HI.X R8, R2, UR9, R3, 0x1, P0 ;  /* 0x0000000902087c11 */ /* 0x000fe200080f0c03 */
[----:B------:R-:W0:Y:S01]  /*ca00*/  SHFL.IDX PT, R6, R4, RZ, 0x181f ;  /* 0x00181fff04067589 */ /* 0x000e2200000e0000 */
[----:B------:R-:W-:Y:S01]  /*ca10*/  ISETP.GE.AND P0, PT, R19, UR4, PT ;  /* 0x0000000413007c0c */ /* 0x000fe2000bf06270 */
[C---:B------:R-:W-:Y:S02]  /*ca20*/  VIADD R2, R30.reuse, 0x60 ;  /* 0x000000601e027836 */ /* 0x040fe40000000000 */
[----:B------:R-:W1:Y:S01]  /*ca30*/  SHFL.IDX PT, R14, R4, 0x1, 0x181f ;  /* 0x00381f00040e7f89 */ /* 0x000e6200000e0000 */
[CC--:B------:R-:W-:Y:S01]  /*ca40*/  ISETP.GE.OR P3, PT, R30.reuse, R11.reuse, P0 ;  /* 0x0000000b1e00720c */ /* 0x0c0fe20000766670 */
[----:B------:R-:W-:Y:S01]  /*ca50*/  VIADD R3, R30, 0x90 ;  /* 0x000000901e037836 */ /* 0x000fe20000000000 */
[-C--:B------:R-:W-:Y:S01]  /*ca60*/  ISETP.GE.OR P2, PT, R0, R11.reuse, P0 ;  /* 0x0000000b0000720c */ /* 0x080fe20000746670 */
[----:B------:R-:W2:Y:S01]  /*ca70*/  SHFL.IDX PT, R24, R4, 0x2, 0x181f ;  /* 0x00581f0004187f89 */ /* 0x000ea200000e0000 */
[----:B------:R-:W-:-:S02]  /*ca80*/  ISETP.GE.OR P1, PT, R2, R11, P0 ;  /* 0x0000000b0200720c */ /* 0x000fc40000726670 */
[----:B------:R-:W-:Y:S01]  /*ca90*/  ISETP.GE.OR P0, PT, R3, R11, P0 ;  /* 0x0000000b0300720c */ /* 0x000fe20000706670 */
[----:B------:R-:W3:Y:S04]  /*caa0*/  SHFL.IDX PT, R10, R8, RZ, 0x181f ;  /* 0x00181fff080a7589 */ /* 0x000ee800000e0000 */
        /* <DEDUP_REMOVED lines=16> */
.L_x_2099:
[----:B------:R-:W-:Y:S05]  /*cbb0*/  BSYNC B0 ;  /* 0x0000000000007941 */ /* 0x000fea0003800000 */
.L_x_2095:
[----:B------:R-:W-:Y:S02]  /*cbc0*/  ULDC UR4, c[0x0][0xc3c] ;  /* 0x00030f0000047ab9 */ /* 0x000fe40000000800 */
[----:B------:R-:W-:-:S13]  /*cbd0*/  ISETP.GE.AND P0, PT, R31, UR4, PT ;  /* 0x000000041f007c0c */ /* 0x000fda000bf06270 */
[----:B------:R-:W-:Y:S05]  /*cbe0*/  @!P0 BRA `(.L_x_2105) ;  /* 0xffffff4000848947 */ /* 0x000fea000383ffff */
[----:B------:R-:W-:Y:S05]  /*cbf0*/  EXIT ;  /* 0x000000000000794d */ /* 0x000fea0003800000 */
.L_x_2052:
        /* <DEDUP_REMOVED lines=63> */
.L_x_2109:
        /* <DEDUP_REMOVED lines=35> */
.L_x_2107:
        /* <DEDUP_REMOVED lines=17> */
.L_x_2110:
        /* <DEDUP_REMOVED lines=63> */
.L_x_2111:
        /* <DEDUP_REMOVED lines=64> */
.L_x_2112:
[----:B01----:R-:W-:-:S05]  /*db20*/  LOP3.LUT R3, RZ, R2, RZ, 0x33, !PT ;  /* 0x00000002ff037212 */ /* 0x003fca00078e33ff */
[----:B------:R-:W-:-:S05]  /*db30*/  IMAD.IADD R2, R6, 0x1, R3 ;  /* 0x0000000106027824 */ /* 0x000fca00078e0203 */
[----:B------:R0:W-:Y:S01]  /*db40*/  STL [R1+0x14], R2 ;  /* 0x0000140201007387 */ /* 0x0001e20000100800 */
[----:B------:R-:W-:Y:S05]  /*db50*/  BRA `(.L_x_2113) ;  /* 0x0000000000107947 */ /* 0x000fea0003800000 */
.L_x_2108:
[----:B------:R1:W-:Y:S01]  /*db60*/  STL [R1+0x10], R8 ;  /* 0x0000100801007387 */ /* 0x0003e20000100800 */
[----:B------:R-:W-:-:S03]  /*db70*/  ULDC UR40, c[0x0][0xc3c] ;  /* 0x00030f0000287ab9 */ /* 0x000fc60000000800 */
[----:B------:R1:W-:Y:S04]  /*db80*/  STL [R1+0x14], RZ ;  /* 0x000014ff01007387 */ /* 0x0003e80000100800 */
[----:B------:R1:W-:Y:S02]  /*db90*/  STL [R1+0x18], RZ ;  /* 0x000018ff01007387 */ /* 0x0003e40000100800 */
.L_x_2113:
        /* <DEDUP_REMOVED lines=11> */
.L_x_2106:
        /* <DEDUP_REMOVED lines=51> */
.L_x_2190:
[----:B------:R-:W-:Y:S01]  /*df80*/  ULDC.64 UR4, c[0x0][0xc88] ;  /* 0x0003220000047ab9 */ /* 0x000fe20000000a00 */
[----:B------:R-:W-:Y:S01]  /*df90*/  ULDC.64 UR8, c[0x0][0xa28] ;  /* 0x00028a0000087ab9 */ /* 0x000fe20000000a00 */
[----:B------:R-:W-:Y:S01]  /*dfa0*/  UIMAD.WIDE UR4, UR40, 0x4, UR4 ;  /* 0x00000004280478a5 */ /* 0x000fe2000f8e0204 */
[----:B------:R-:W-:-:S05]  /*dfb0*/  ULDC.64 UR6, c[0x0][0xa00] ;  /* 0x0002800000067ab9 */ /* 0x000fca0000000a00 */
[----:B0--3--:R-:W-:Y:S02]  /*dfc0*/  IMAD.U32 R2, RZ, RZ, UR4 ;  /* 0x00000004ff027e24 */ /* 0x009fe4000f8e00ff */
[----:B------:R-:W-:-:S05]  /*dfd0*/  IMAD.U32 R3, RZ, RZ, UR5 ;  /* 0x00000005ff037e24 */ /* 0x000fca000f8e00ff */
[----:B--2---:R-:W2:Y:S01]  /*dfe0*/  LDG.E R2, desc[UR54][R2.64] ;  /* 0x0000003602027981 */ /* 0x004ea2000c1e1900 */
[----:B------:R-:W-:Y:S02]  /*dff0*/  UISETP.NE.U32.AND UP0, UPT, UR8, URZ, UPT ;  /* 0x0000003f0800728c */ /* 0x000fe4000bf05070 */
[----:B------:R-:W-:Y:S02]  /*e000*/  UISETP.NE.U32.AND UP1, UPT, UR6, URZ, UPT ;  /* 0x0000003f0600728c */ /* 0x000fe4000bf25070 */
[----:B------:R-:W-:Y:S02]  /*e010*/  UISETP.NE.AND.EX UP0, UPT, UR9, URZ, UPT, UP0 ;  /* 0x0000003f0900728c */ /* 0x000fe4000bf05300 */
[----:B------:R-:W-:-:S04]  /*e020*/  UISETP.NE.AND.EX UP2, UPT, UR7, URZ, UPT, UP1 ;  /* 0x0000003f0700728c */ /* 0x000fc8000bf45310 */
[----:B------:R-:W-:Y:S01]  /*e030*/  PLOP3.LUT P0, PT, PT, PT, UP0, 0x80, 0x0 ;  /* 0x000000000000781c */ /* 0x000fe20003f0f008 */
[----:B-1----:R-:W-:Y:S01]  /*e040*/  IMAD.MOV.U32 R24, RZ, RZ, RZ ;  /* 0x000000ffff187224 */ /* 0x002fe200078e00ff */
[----:B------:R-:W-:Y:S01]  /*e050*/  PLOP3.LUT P1, PT, PT, PT, UP2, 0x80, 0x0 ;  /* 0x000000000000781c */ /* 0x000fe20003f2f028 */
[----:B------:R-:W-:Y:S01]  /*e060*/  UMOV UR37, URZ ;  /* 0x0000003f00257c82 */ /* 0x000fe20008000000 */
[----:B--2---:R-:W-:Y:S01]  /*e070*/  R2UR UR42, R2 ;  /* 0x00000000022a72ca */ /* 0x004fe200000e0000 */
[----:B------:R-:W-:-:S12]  /*e080*/  UP2UR UR43, UPR, URZ, 0x4 ;  /* 0x000000043f2b7883 */ /* 0x000fd80008000000 */
[----:B------:R-:W-:Y:S02]  /*e090*/  USHF.R.S32.HI UR41, URZ, 0x1f, UR42 ;  /* 0x0000001f3f297899 */ /* 0x000fe4000801142a */
[----:B------:R-:W-:Y:S02]  /*e0a0*/  USHF.L.U32 UR38, UR42, 0x2, URZ ;  /* 0x000000022a267899 */ /* 0x000fe4000800063f */
[----:B------:R-:W-:Y:S02]  /*e0b0*/  USHF.L.U64.HI UR39, UR42, 0x2, UR41 ;  /* 0x000000022a277899 */ /* 0x000fe40008010229 */
[----:B------:R-:W-:-:S04]  /*e0c0*/  UIADD3 UR5, UP1, UR38, UR6, URZ ;  /* 0x0000000626057290 */ /* 0x000fc8000ff3e03f */
[----:B------:R-:W-:Y:S02]  /*e0d0*/  UIADD3.X UR6, UR39, UR7, URZ, UP1, !UPT ;  /* 0x0000000727067290 */ /* 0x000fe40008ffe43f */
[----:B------:R-:W-:Y:S01]  /*e0e0*/  @UP0 ULEA UR4, UP1, UR42, UR8, 0x2 ;  /* 0x000000082a040291 */ /* 0x000fe2000f82103f */
[----:B------:R-:W-:-:S03]  /*e0f0*/  IMAD.U32 R2, RZ, RZ, UR5 ;  /* 0x00000005ff027e24 */ /* 0x000fc6000f8e00ff */
[----:B------:R-:W-:Y:S01]  /*e100*/  @UP0 ULEA.HI.X UR5, UR42, UR9, UR41, 0x2, UP1 ;  /* 0x000000092a050291 */ /* 0x000fe200088f1429 */
[----:B------:R-:W-:Y:S02]  /*e110*/  IMAD.U32 R3, RZ, RZ, UR6 ;  /* 0x00000006ff037e24 */ /* 0x000fe4000f8e00ff */
[----:B------:R-:W-:-:S03]  /*e120*/  IMAD.U32 R4, RZ, RZ, UR4 ;  /* 0x00000004ff047e24 */ /* 0x000fc6000f8e00ff */
[----:B------:R-:W-:Y:S01]  /*e130*/  IMAD.U32 R5, RZ, RZ, UR5 ;  /* 0x00000005ff057e24 */ /* 0x000fe2000f8e00ff */
[----:B------:R-:W-:Y:S01]  /*e140*/  ULDC.64 UR4, c[0x0][0xa18] ;  /* 0x0002860000047ab9 */ /* 0x000fe20000000a00 */
[----:B------:R-:W2:Y:S01]  /*e150*/  @P1 LDG.E R0, desc[UR54][R2.64] ;  /* 0x0000003602001981 */ /* 0x000ea2000c1e1900 */
[----:B------:R-:W-:-:S03]  /*e160*/  UISETP.NE.U32.AND UP0, UPT, UR4, URZ, UPT ;  /* 0x0000003f0400728c */ /* 0x000fc6000bf05070 */
[----:B------:R0:W3:Y:S01]  /*e170*/  @P0 LDG.E R24, desc[UR54][R4.64] ;  /* 0x0000003604180981 */ /* 0x0000e2000c1e1900 */
[----:B------:R-:W-:-:S06]  /*e180*/  UISETP.NE.AND.EX UP0, UPT, UR5, URZ, UPT, UP0 ;  /* 0x0000003f0500728c */ /* 0x000fcc000bf05300 */
[----:B------:R-:W-:Y:S01]  /*e190*/  PLOP3.LUT P1, PT, PT, PT, UP0, 0x80, 0x0 ;  /* 0x000000000000781c */ /* 0x000fe20003f2f008 */
[----:B0-----:R-:W0:Y:S04]  /*e1a0*/  LDC.64 R4, c[0x0][0x418] ;  /* 0x00010600ff047b82 */ /* 0x001e280000000a00 */
[----:B------:R-:W-:-:S04]  /*e1b0*/  @UP0 UIADD3 UR4, UP1, UR38, UR4, URZ ;  /* 0x0000000426040290 */ /* 0x000fc8000ff3e03f */
[----:B------:R-:W-:Y:S02]  /*e1c0*/  @UP0 UIADD3.X UR5, UR39, UR5, URZ, UP1, !UPT ;  /* 0x0000000527050290 */ /* 0x000fe40008ffe43f */
[----:B------:R-:W-:-:S04]  /*e1d0*/  IMAD.U32 R22, RZ, RZ, UR4 ;  /* 0x00000004ff167e24 */ /* 0x000fc8000f8e00ff */
[----:B------:R-:W-:-:S05]  /*e1e0*/  IMAD.U32 R23, RZ, RZ, UR5 ;  /* 0x00000005ff177e24 */ /* 0x000fca000f8e00ff */
[----:B-----5:R1:W5:Y:S01]  /*e1f0*/  @P1 LDG.E R22, desc[UR54][R22.64] ;  /* 0x0000003616161981 */ /* 0x020362000c1e1900 */
[----:B------:R-:W-:Y:S02]  /*e200*/  PLOP3.LUT P2, PT, PT, PT, UP2, 0x80, 0x0 ;  /* 0x000000000000781c */ /* 0x000fe40003f4f028 */
[----:B0-----:R-:W-:-:S04]  /*e210*/  ISETP.NE.U32.AND P0, PT, R4, RZ, PT ;  /* 0x000000ff0400720c */ /* 0x001fc80003f05070 */
[----:B------:R-:W-:Y:S02]  /*e220*/  ISETP.NE.AND.EX P0, PT, R5, RZ, PT, P0 ;  /* 0x000000ff0500720c */ /* 0x000fe40003f05300 */
[----:B------:R-:W0:Y:S05]  /*e230*/  LDC R5, c[0x0][0x2f0] ;  /* 0x0000bc00ff057b82 */ /* 0x000e2a0000000800 */
[----:B--2---:R-:W-:-:S03]  /*e240*/  @P2 R2UR UR37, R0 ;  /* 0x00000000002522ca */ /* 0x004fc600000e0000 */
[----:B------:R-:W2:Y:S01]  /*e250*/  LDC R0, c[0x0][0x424] ;  /* 0x00010900ff007b82 */ /* 0x000ea20000000800 */
[----:B---3--:R1:W-:Y:S01]  /*e260*/  STL [R1+0x8], R24 ;  /* 0x0000081801007387 */ /* 0x0083e20000100800 */
[----:B0-----:R-:W-:Y:S10]  /*e270*/  @P1 BRA `(.L_x_2115) ;  /* 0x00000000001c1947 */ /* 0x001ff40003800000 */
[----:B------:R-:W-:Y:S01]  /*e280*/  UISETP.NE.AND UP0, UPT, UR43, URZ, UPT ;  /* 0x0000003f2b00728c */ /* 0x000fe2000bf05270 */
[----:B-----5:R-:W0:Y:S05]  /*e290*/  LDC R22, c[0x0][0x288] ;  /* 0x0000a200ff167b82 */ /* 0x020e2a0000000800 */
[----:B------:R-:W-:-:S13]  /*e2a0*/  PLOP3.LUT P1, PT, PT, PT, UP0, 0x40, 0x0 ;  /* 0x000000000000781c */ /* 0x000fda0003f2e808 */
[----:B------:R-:W-:Y:S05]  /*e2b0*/  @P1 BRA `(.L_x_2115) ;  /* 0x00000000000c1947 */ /* 0x000fea0003800000 */
[----:B------:R-:W3:Y:S04]  /*e2c0*/  LDG.E R7, desc[UR54][R2.64] ;  /* 0x0000003602077981 */ /* 0x000ee8000c1e1900 */
[----:B0-----:R-:W3:Y:S02]  /*e2d0*/  LDG.E R22, desc[UR54][R2.64+0x4] ;  /* 0x0000043602167981 */ /* 0x001ee4000c1e1900 */
[----:B---3--:R-:W-:-:S07]  /*e2e0*/  IMAD.IADD R22, R22, 0x1, -R7 ;  /* 0x0000000116167824 */ /* 0x008fce00078e0a07 */
.L_x_2115:
[----:B------:R-:W-:Y:S01]  /*e2f0*/  ULDC.64 UR4, c[0x0][0xa20] ;  /* 0x0002880000047ab9 */ /* 0x000fe20000000a00 */
[----:B--2---:R-:W-:Y:S01]  /*e300*/  SEL R0, R0, 0x1, P0 ;  /* 0x0000000100007807 */ /* 0x004fe20000000000 */
        /* <DEDUP_REMOVED lines=11> */
.L_x_2116:
[----:B------:R-:W-:Y:S02]  /*e3c0*/  ULDC.64 UR4, c[0x0][0xa08] ;  /* 0x0002820000047ab9 */ /* 0x000fe40000000a00 */
[----:B------:R-:W-:-:S04]  /*e3d0*/  ISETP.NE.U32.AND P0, PT, RZ, UR4, PT ;  /* 0x00000004ff007c0c */ /* 0x000fc8000bf05070 */
[----:B------:R-:W-:-:S13]  /*e3e0*/  ISETP.NE.AND.EX P0, PT, RZ, UR5, PT, P0 ;  /* 0x00000005ff007c0c */ /* 0x000fda000bf05300 */
[----:B------:R-:W-:Y:S05]  /*e3f0*/  @!P0 BRA `(.L_x_2117) ;  /* 0x0000000000148947 */ /* 0x000fea0003800000 */
[----:B------:R-:W2:Y:S02]  /*e400*/  LDC.64 R2, c[0x0][0xa08] ;  /* 0x00028200ff027b82 */ /* 0x000ea40000000a00 */
[----:B--2---:R-:W-:-:S05]  /*e410*/  IMAD.WIDE R2, R29, 0x4, R2 ;  /* 0x000000041d027825 */ /* 0x004fca00078e0202 */
[----:B------:R-:W2:Y:S04]  /*e420*/  LDG.E R18, desc[UR54][R2.64] ;  /* 0x0000003602127981 */ /* 0x000ea8000c1e1900 */
[----:B------:R-:W2:Y:S02]  /*e430*/  LDG.E R5, desc[UR54][R2.64+0x4] ;  /* 0x0000043602057981 */ /* 0x000ea4000c1e1900 */
[----:B--2---:R-:W-:-:S07]  /*e440*/  IMAD.IADD R18, R5, 0x1, -R18 ;  /* 0x0000000105127824 */ /* 0x004fce00078e0a12 */
.L_x_2117:
[----:B------:R-:W3:Y:S01]  /*e450*/  LDL R0, [R1+0x14] ;  /* 0x0000140001007983 */ /* 0x000ee20000100800 */
[----:B--2---:R-:W2:Y:S03]  /*e460*/  LDC R2, c[0x0][0x448] ;  /* 0x00011200ff027b82 */ /* 0x004ea60000000800 */
[----:B------:R-:W4:Y:S04]  /*e470*/  LDL.LU R19, [R1+0x4] ;  /* 0x0000040001137983 */ /* 0x000f280000300800 */
[----:B------:R-:W4:Y:S01]  /*e480*/  LDL R17, [R1+0x18] ;  /* 0x0000180001117983 */ /* 0x000f220000100800 */
[----:B--2---:R-:W-:-:S13]  /*e490*/  ISETP.NE.AND P0, PT, R2, 0x1, PT ;  /* 0x000000010200780c */ /* 0x004fda0003f05270 */
[----:B------:R-:W2:Y:S08]  /*e4a0*/  @P0 LDC R3, c[0x0][0x44c] ;  /* 0x00011300ff030b82 */ /* 0x000eb00000000800 */
[----:B------:R-:W0:Y:S01]  /*e4b0*/  @P0 LDC R2, c[0x0][0x450] ;  /* 0x00011400ff020b82 */ /* 0x000e220000000800 */
[----:B-----5:R-:W-:Y:S02]  /*e4c0*/  IMAD.IADD R18, R18, 0x1, -R24 ;  /* 0x0000000112127824 */ /* 0x020fe400078e0a18 */
[----:B---3--:R-:W-:-:S04]  /*e4d0*/  IMAD R0, R0, 0xc0, RZ ;  /* 0x000000c000007824 */ /* 0x008fc800078e02ff */
[----:B------:R-:W-:-:S04]  /*e4e0*/  VIADD R0, R0, 0xbf ;  /* 0x000000bf00007836 */ /* 0x000fc80000000000 */
[----:B--2---:R-:W-:-:S05]  /*e4f0*/  @P0 IMAD.HI.U32 R3, R0, R3, RZ ;  /* 0x0000000300030227 */ /* 0x004fca00078e00ff */
[----:B0-----:R-:W-:Y:S02]  /*e500*/  @P0 SHF.R.U32.HI R0, RZ, R2, R3 ;  /* 0x00000002ff000219 */ /* 0x001fe40000011603 */
[----:B------:R-:W-:-:S05]  /*e510*/  IADD3 R3, R18, 0xa0, -R22 ;  /* 0x000000a012037810 */ /* 0x000fca0007ffe816 */
[----:B------:R-:W-:-:S04]  /*e520*/  IMAD.IADD R0, R3, 0x1, R0 ;  /* 0x0000000103007824 */ /* 0x000fc800078e0200 */
[----:B------:R-:W-:-:S04]  /*e530*/  IMAD.HI R2, R0, 0x66666667, RZ ;  /* 0x6666666700027827 */ /* 0x000fc800078e02ff */
[----:B------:R-:W-:Y:S01]  /*e540*/  VIADD R0, R18, 0x9f ;  /* 0x0000009f12007836 */ /* 0x000fe20000000000 */
[----:B------:R-:W-:-:S03]  /*e550*/  SHF.R.U32.HI R3, RZ, 0x1f, R2 ;  /* 0x0000001fff037819 */ /* 0x000fc60000011602 */
[----:B------:R-:W-:Y:S01]  /*e560*/  IMAD.HI R0, R0, 0x66666667, RZ ;  /* 0x6666666700007827 */ /* 0x000fe200078e02ff */
[----:B----4-:R-:W-:Y:S02]  /*e570*/  LOP3.LUT R19, R19, 0xffffffdf, RZ, 0xc0, !PT ;  /* 0xffffffdf13137812 */ /* 0x010fe400078ec0ff */
[----:B------:R-:W-:Y:S02]  /*e580*/  LEA.HI.SX32 R5, R2, R3, 0x1a ;  /* 0x0000000302057211 */ /* 0x000fe400078fd2ff */
[----:B------:R-:W-:Y:S02]  /*e590*/  SHF.R.U32.HI R3, RZ, 0x1f, R0 ;  /* 0x0000001fff037819 */ /* 0x000fe40000011600 */
[----:B------:R-:W-:Y:S02]  /*e5a0*/  @P0 LOP3.LUT R19, R19, 0x20, RZ, 0xfc, !PT ;  /* 0x0000002013130812 */ /* 0x000fe400078efcff */
[----:B------:R-:W-:-:S03]  /*e5b0*/  LEA.HI.SX32 R0, R0, R3, 0x1a ;  /* 0x0000000300007211 */ /* 0x000fc600078fd2ff */
[----:B------:R0:W-:Y:S01]  /*e5c0*/  STL [R1+0x4], R19 ;  /* 0x0000041301007387 */ /* 0x0001e20000100800 */
[----:B------:R-:W-:-:S04]  /*e5d0*/  VIMNMX R0, R0, R5, PT ;  /* 0x0000000500007248 */ /* 0x000fc80003fe0100 */
[----:B------:R-:W-:Y:S02]  /*e5e0*/  ISETP.GE.AND P0, PT, R0, 0x1, PT ;  /* 0x000000010000780c */ /* 0x000fe40003f06270 */
[C---:B------:R-:W-:Y:S02]  /*e5f0*/  LOP3.LUT R2, R17.reuse, 0xff000000, RZ, 0xc0, !PT ;  /* 0xff00000011027812 */ /* 0x040fe400078ec0ff */
[----:B------:R-:W-:Y:S02]  /*e600*/  LOP3.LUT R3, R17, 0xff0000, RZ, 0xc0, !PT ;  /* 0x00ff000011037812 */ /* 0x000fe400078ec0ff */
[----:B------:R-:W-:-:S04]  /*e610*/  SHF.R.U32.HI R2, RZ, 0x8, R2 ;  /* 0x00000008ff027819 */ /* 0x000fc80000011602 */
[----:B------:R-:W-:Y:S01]  /*e620*/  LEA.HI R4, R3, R2, RZ, 0x10 ;  /* 0x0000000203047211 */ /* 0x000fe200078f80ff */
[----:B------:R-:W-:Y:S02]  /*e630*/  IMAD.MOV.U32 R3, RZ, RZ, RZ ;  /* 0x000000ffff037224 */ /* 0x000fe400078e00ff */
[----:B0-----:R-:W-:Y:S05]  /*e640*/  @!P0 BRA `(.L_x_2118) ;  /* 0x0000000000748947 */ /* 0x001fea0003800000 */
[----:B------:R-:W-:-:S04]  /*e650*/  SHF.R.U32.HI R5, RZ, 0x10, R4 ;  /* 0x00000010ff057819 */ /* 0x000fc80000011604 */
[----:B------:R-:W-:-:S13]  /*e660*/  ISETP.NE.AND P0, PT, R5, RZ, PT ;  /* 0x000000ff0500720c */ /* 0x000fda0003f05270 */
[----:B------:R-:W0:Y:S02]  /*e670*/  @!P0 LDC R5, c[0x0][0x9f0] ;  /* 0x00027c00ff058b82 */ /* 0x000e240000000800 */
[----:B0-----:R-:W-:Y:S02]  /*e680*/  IABS R7, R5 ;  /* 0x0000000500077213 */ /* 0x001fe40000000000 */
[----:B------:R-:W-:Y:S02]  /*e690*/  IADD3 R6, R5, -0x1, R0 ;  /* 0xffffffff05067810 */ /* 0x000fe40007ffe000 */
[----:B------:R-:W0:Y:S08]  /*e6a0*/  I2F.RP R2, R7 ;  /* 0x0000000700027306 */ /* 0x000e300000209400 */
[----:B0-----:R-:W0:Y:S02]  /*e6b0*/  MUFU.RCP R2, R2 ;  /* 0x0000000200027308 */ /* 0x001e240000001000 */
[----:B0-----:R-:W-:-:S06]  /*e6c0*/  VIADD R2, R2, 0xffffffe ;  /* 0x0ffffffe02027836 */ /* 0x001fcc0000000000 */
[----:B------:R0:W2:Y:S02]  /*e6d0*/  F2I.FTZ.U32.TRUNC.NTZ R3, R2 ;  /* 0x0000000200037305 */ /* 0x0000a4000021f000 */
[----:B0-----:R-:W-:-:S04]  /*e6e0*/  LOP3.LUT R2, R6, R5, RZ, 0x3c, !PT ;  /* 0x0000000506027212 */ /* 0x001fc800078e3cff */
[----:B------:R-:W-:Y:S01]  /*e6f0*/  ISETP.GE.AND P2, PT, R2, RZ, PT ;  /* 0x000000ff0200720c */ /* 0x000fe20003f46270 */
[----:B--2---:R-:W-:-:S04]  /*e700*/  IMAD.MOV R2, RZ, RZ, -R3 ;  /* 0x000000ffff027224 */ /* 0x004fc800078e0a03 */
        /* <DEDUP_REMOVED lines=17> */
.L_x_2118:
[----:B------:R-:W-:Y:S01]  /*e820*/  LOP3.LUT R4, R4, 0xff, RZ, 0xc0, !PT ;  /* 0x000000ff04047812 */ /* 0x000fe200078ec0ff */
[----:B------:R-:W-:Y:S04]  /*e830*/  BSSY B7, `(.L_x_2119) ;  /* 0x000040f000077945 */ /* 0x000fe80003800000 */
[----:B------:R-:W-:-:S05]  /*e840*/  IMAD R2, R4, R3, RZ ;  /* 0x0000000304027224 */ /* 0x000fca00078e02ff */
        /* <DEDUP_REMOVED lines=20> */
[----:B0-----:R-:W-:-:S05]  /*e990*/  IADD3 R0, R0, UR46, R7 ;  /* 0x0000002e00007c10 */ /* 0x001fca000fffe007 */
[----:B------:R2:W-:Y:S01]  /*e9a0*/  STL [R1+0x10], R0 ;  /* 0x0000100001007387 */ /* 0x0005e20000100800 */
[----:B------:R-:W-:Y:S05]  /*e9b0*/  BRA `(.L_x_2121) ;  /* 0x0000003c00d87947 */ /* 0x000fea0003800000 */
.L_x_2120:
        /* <DEDUP_REMOVED lines=20> */
.L_x_2123:
[----:B------:R-:W-:Y:S05]  /*eb00*/  BSYNC B6 ;  /* 0x0000000000067941 */ /* 0x000fea0003800000 */
.L_x_2122:
[----:B------:R-:W-:Y:S01]  /*eb10*/  VIADD R0, R16, 0x6000 ;  /* 0x0000600010007836 */ /* 0x000fe20000000000 */
[----:B------:R-:W-:Y:S01]  /*eb20*/  LOP3.LUT R19, R19, 0xfffffffe, RZ, 0xc0, !PT ;  /* 0xfffffffe13137812 */ /* 0x000fe200078ec0ff */
[----:B------:R-:W-:Y:S03]  /*eb30*/  BSSY B6, `(.L_x_2124) ;  /* 0x0000015000067945 */ /* 0x000fe60003800000 */
[----:B------:R-:W-:-:S13]  /*eb40*/  LOP3.LUT P0, RZ, R0, 0x1bf, RZ, 0xc0, !PT ;  /* 0x000001bf00ff7812 */ /* 0x000fda000780c0ff */
[----:B------:R-:W-:-:S05]  /*eb50*/  @P0 LOP3.LUT R19, R19, 0x1, RZ, 0xfc, !PT ;  /* 0x0000000113130812 */ /* 0x000fca00078efcff */
[----:B------:R0:W-:Y:S01]  /*eb60*/  STL [R1+0x4], R19 ;  /* 0x0000041301007387 */ /* 0x0001e20000100800 */
[----:B------:R-:W-:Y:S05]  /*eb70*/  @!P0 BRA `(.L_x_2125) ;  /* 0x0000000000408947 */ /* 0x000fea0003800000 */
[----:B------:R-:W-:Y:S01]  /*eb80*/  MOV R2, 0x0 ;  /* 0x0000000000027802 */ /* 0x000fe20000000f00 */
[----:B------:R-:W-:Y:S01]  /*eb90*/  ULDC.64 UR6, c[0x4][0x98] ;  /* 0x0100260000067ab9 */ /* 0x000fe20000000a00 */
[----:B------:R-:W-:Y:S01]  /*eba0*/  ULDC.64 UR8, c[0x4][0xa0] ;  /* 0x0100280000087ab9 */ /* 0x000fe20000000a00 */
[----:B------:R-:W-:Y:S01]  /*ebb0*/  ULDC.64 UR4, c[0x4][0x10] ;  /* 0x0100040000047ab9 */ /* 0x000fe20000000a00 */
[----:B------:R-:W-:Y:S02]  /*ebc0*/  IMAD.U32 R4, RZ, RZ, UR6 ;  /* 0x00000006ff047e24 */ /* 0x000fe4000f8e00ff */
[----:B------:R-:W2:Y:S01]  /*ebd0*/  LDC.64 R2, c[0x4][R2] ;  /* 0x0100000002027b82 */ /* 0x000ea20000000a00 */
        /* <DEDUP_REMOVED lines=10> */
.L_x_2125:
[----:B------:R-:W-:Y:S05]  /*ec80*/  BSYNC B6 ;  /* 0x0000000000067941 */ /* 0x000fea0003800000 */
.L_x_2124:
        /* <DEDUP_REMOVED lines=20> */
.L_x_2127:
[----:B------:R-:W-:Y:S05]  /*edd0*/  BSYNC B6 ;  /* 0x0000000000067941 */ /* 0x000fea0003800000 */
.L_x_2126:
[----:B-1----:R-:W-:Y:S01]  /*ede0*/  IMAD.MOV.U32 R23, RZ, RZ, R19 ;  /* 0x000000ffff177224 */ /* 0x002fe200078e0013 */
        /* <DEDUP_REMOVED lines=19> */
.L_x_2129:
[----:B------:R-:W-:Y:S05]  /*ef20*/  BSYNC B6 ;  /* 0x0000000000067941 */ /* 0x000fea0003800000 */
.L_x_2128:
        /* <DEDUP_REMOVED lines=16> */
.L_x_2210:
[----:B------:R-:W0:Y:S01]  /*f030*/  S2R R0, SR_TID.X ;  /* 0x0000000000007919 */ /* 0x000e220000002100 */
[----:B------:R-:W-:Y:S01]  /*f040*/  UMOV UR4, 0xa0 ;  /* 0x000000a000047882 */ /* 0x000fe20000000000 */
[----:B------:R-:W2:Y:S01]  /*f050*/  @P2 LDC R5, c[0x0][0x434] ;  /* 0x00010d00ff052b82 */ /* 0x000ea20000000800 */
[----:B------:R-:W-:Y:S01]  /*f060*/  UIMAD UR4, UR47, UR4, -0xa0 ;  /* 0xffffff602f0474a4 */ /* 0x000fe2000f8e0204 */
[----:B------:R-:W3:Y:S01]  /*f070*/  S2R R13, SR_TID.X ;  /* 0x00000000000d7919 */ /* 0x000ee20000002100 */
[----:B-----5:R-:W-:Y:S01]  /*f080*/  SHF.R.S32.HI R12, RZ, 0x1f, R29 ;  /* 0x0000001fff0c7819 */ /* 0x020fe2000001141d */
[----:B------:R-:W-:-:S04]  /*f090*/  IMAD.MOV.U32 R10, RZ, RZ, R23 ;  /* 0x000000ffff0a7224 */ /* 0x000fc800078e0017 */
[----:B------:R-:W4:Y:S01]  /*f0a0*/  @P2 LDC R4, c[0x0][0x438] ;  /* 0x00010e00ff042b82 */ /* 0x000f220000000800 */
[----:B0-----:R-:W-:Y:S01]  /*f0b0*/  LOP3.LUT R0, R0, 0x7f, RZ, 0xc0, !PT ;  /* 0x0000007f00007812 */ /* 0x001fe200078ec0ff */
[----:B------:R0:W-:Y:S01]  /*f0c0*/  STL [R1+0x1c], R12 ;  /* 0x00001c0c01007387 */ /* 0x0001e20000100800 */
[C---:B---3--:R-:W-:Y:S02]  /*f0d0*/  IMAD.SHL.U32 R11, R13.reuse, 0x20, RZ ;  /* 0x000000200d0b7824 */ /* 0x048fe400078e00ff */
[----:B------:R-:W-:Y:S01]  /*f0e0*/  SHF.R.U32.HI R14, RZ, 0x2, R0 ;  /* 0x00000002ff0e7819 */ /* 0x000fe20000011600 */
[----:B------:R-:W-:-:S03]  /*f0f0*/  IMAD.SHL.U32 R13, R13, 0x20, RZ ;  /* 0x000000200d0d7824 */ /* 0x000fc600078e00ff */
[C---:B------:R-:W-:Y:S02]  /*f100*/  LOP3.LUT R11, R14.reuse, 0x60, R11, 0xf8, !PT ;  /* 0x000000600e0b7812 */ /* 0x040fe400078ef80b */
[----:B------:R-:W-:Y:S02]  /*f110*/  LOP3.LUT R13, R14, 0x60, R13, 0xf8, !PT ;  /* 0x000000600e0d7812 */ /* 0x000fe400078ef80d */
[----:B------:R-:W-:-:S05]  /*f120*/  LOP3.LUT R11, R11, 0x80, RZ, 0xfc, !PT ;  /* 0x000000800b0b7812 */ /* 0x000fca00078efcff */
[----:B------:R-:W-:-:S05]  /*f130*/  VIADD R9, R11, UR4 ;  /* 0x000000040b097c36 */ /* 0x000fca0008000000 */
[C---:B------:R-:W-:Y:S01]  /*f140*/  ISETP.GE.AND P0, PT, R9.reuse, R18, PT ;  /* 0x000000120900720c */ /* 0x040fe20003f06270 */
[----:B------:R-:W-:-:S03]  /*f150*/  IMAD.IADD R9, R9, 0x1, R24 ;  /* 0x0000000109097824 */ /* 0x000fc600078e0218 */
[----:B------:R-:W-:Y:S01]  /*f160*/  ISETP.GT.U32.OR P0, PT, R11, 0x9f, P0 ;  /* 0x0000009f0b00780c */ /* 0x000fe20000704470 */
[----:B--2---:R-:W-:-:S04]  /*f170*/  @P2 IMAD.HI.U32 R5, R9, R5, RZ ;  /* 0x0000000509052227 */ /* 0x004fc800078e00ff */
[----:B------:R-:W-:Y:S01]  /*f180*/  IMAD.MOV.U32 R0, RZ, RZ, R9 ;  /* 0x000000ffff007224 */ /* 0x000fe200078e0009 */
[----:B----4-:R-:W-:-:S07]  /*f190*/  @P2 SHF.R.U32.HI R0, RZ, R4, R5 ;  /* 0x00000004ff002219 */ /* 0x010fce0000011605 */
[----:B-1----:R-:W1:Y:S01]  /*f1a0*/  @!P0 LDC.64 R2, c[0x0][0x428] ;  /* 0x00010a00ff028b82 */ /* 0x002e620000000a00 */
[--C-:B------:R-:W-:Y:S01]  /*f1b0*/  @!P0 SHF.R.S32.HI R7, RZ, 0x1f, R0.reuse ;  /* 0x0000001fff078819 */ /* 0x100fe20000011400 */
[----:B------:R-:W-:-:S06]  /*f1c0*/  @!P0 IMAD.MOV.U32 R6, RZ, RZ, R0 ;  /* 0x000000ffff068224 */ /* 0x000fcc00078e0000 */
[----:B------:R-:W2:Y:S01]  /*f1d0*/  @!P0 LDC.64 R4, c[0x0][0x418] ;  /* 0x00010600ff048b82 */ /* 0x000ea20000000a00 */
[----:B-1----:R-:W-:-:S04]  /*f1e0*/  @!P0 IMAD R8, R12, R2, RZ ;  /* 0x000000020c088224 */ /* 0x002fc800078e02ff */
[C---:B------:R-:W-:Y:S02]  /*f1f0*/  @!P0 IMAD R8, R29.reuse, R3, R8 ;  /* 0x000000031d088224 */ /* 0x040fe400078e0208 */
[----:B------:R-:W-:-:S04]  /*f200*/  @!P0 IMAD.WIDE.U32 R2, R29, R2, R6 ;  /* 0x000000021d028225 */ /* 0x000fc800078e0006 */
[----:B------:R-:W-:Y:S01]  /*f210*/  @!P0 IMAD.IADD R8, R8, 0x1, R3 ;  /* 0x0000000108088824 */ /* 0x000fe200078e0203 */
[----:B--2---:R-:W-:Y:S01]  /*f220*/  @!P0 LEA R6, P1, R2, R4, 0x2 ;  /* 0x0000000402068211 */ /* 0x004fe200078210ff */
[----:B------:R-:W-:-:S03]  /*f230*/  IMAD.MOV.U32 R4, RZ, RZ, RZ ;  /* 0x000000ffff047224 */ /* 0x000fc600078e00ff */
[----:B------:R-:W-:Y:S01]  /*f240*/  @!P0 LEA.HI.X R7, R2, R5, R8, 0x2, P1 ;  /* 0x0000000502078211 */ /* 0x000fe200008f1408 */
[----:B------:R-:W-:-:S04]  /*f250*/  VIADD R8, R13, UR4 ;  /* 0x000000040d087c36 */ /* 0x000fc80008000000 */
[----:B------:R1:W5:Y:S01]  /*f260*/  @!P0 LDG.E R4, desc[UR54][R6.64] ;  /* 0x0000003606048981 */ /* 0x000362000c1e1900 */
[C---:B------:R-:W-:Y:S01]  /*f270*/  ISETP.GE.AND P0, PT, R8.reuse, R18, PT ;  /* 0x000000120800720c */ /* 0x040fe20003f06270 */
[----:B------:R-:W-:Y:S02]  /*f280*/  IMAD.IADD R8, R8, 0x1, R24 ;  /* 0x0000000108087824 */ /* 0x000fe400078e0218 */
[----:B------:R-:W-:Y:S02]  /*f290*/  IMAD.MOV R0, RZ, RZ, -R0 ;  /* 0x000000ffff007224 */ /* 0x000fe400078e0a00 */
[----:B------:R-:W-:Y:S02]  /*f2a0*/  IMAD.MOV.U32 R5, RZ, RZ, R8 ;  /* 0x000000ffff057224 */ /* 0x000fe400078e0008 */
[----:B------:R-:W-:Y:S01]  /*f2b0*/  IMAD R9, R19, R0, R9 ;  /* 0x0000000013097224 */ /* 0x000fe200078e0209 */
[----:B-1----:R-:W1:Y:S08]  /*f2c0*/  @P2 LDC R7, c[0x0][0x434] ;  /* 0x00010d00ff072b82 */ /* 0x002e700000000800 */
[----:B------:R-:W2:Y:S08]  /*f2d0*/  @P2 LDC R6, c[0x0][0x438] ;  /* 0x00010e00ff062b82 */ /* 0x000eb00000000800 */
[----:B------:R-:W3:Y:S01]  /*f2e0*/  @!P0 LDC.64 R2, c[0x0][0x428] ;  /* 0x00010a00ff028b82 */ /* 0x000ee20000000a00 */
[----:B-1----:R-:W-:-:S05]  /*f2f0*/  @P2 IMAD.HI.U32 R7, R8, R7, RZ ;  /* 0x0000000708072227 */ /* 0x002fca00078e00ff */
[----:B--2---:R-:W-:-:S04]  /*f300*/  @P2 SHF.R.U32.HI R5, RZ, R6, R7 ;  /* 0x00000006ff052219 */ /* 0x004fc80000011607 */
[--C-:B------:R-:W-:Y:S01]  /*f310*/  @!P0 SHF.R.S32.HI R7, RZ, 0x1f, R5.reuse ;  /* 0x0000001fff078819 */ /* 0x100fe20000011405 */
[----:B------:R-:W-:Y:S02]  /*f320*/  @!P0 IMAD.MOV.U32 R6, RZ, RZ, R5 ;  /* 0x000000ffff068224 */ /* 0x000fe400078e0005 */
[-C--:B---3--:R-:W-:Y:S02]  /*f330*/  @!P0 IMAD R0, R12, R2.reuse, RZ ;  /* 0x000000020c008224 */ /* 0x088fe400078e02ff */
[----:B------:R-:W-:-:S04]  /*f340*/  @!P0 IMAD.WIDE.U32 R6, R29, R2, R6 ;  /* 0x000000021d068225 */ /* 0x000fc800078e0006 */
[----:B------:R-:W-:Y:S02]  /*f350*/  @!P0 IMAD R0, R29, R3, R0 ;  /* 0x000000031d008224 */ /* 0x000fe400078e0200 */
[----:B------:R-:W1:Y:S02]  /*f360*/  @!P0 LDC.64 R2, c[0x0][0x418] ;  /* 0x00010600ff028b82 */ /* 0x000e640000000a00 */
[----:B------:R-:W-:Y:S01]  /*f370*/  @!P0 IMAD.IADD R0, R7, 0x1, R0 ;  /* 0x0000000107008824 */ /* 0x000fe200078e0200 */
[----:B------:R-:W-:Y:S02]  /*f380*/  LOP3.LUT R10, R10, 0xfffffffd, RZ, 0xc0, !PT ;  /* 0xfffffffd0a0a7812 */ /* 0x000fe400078ec0ff */
[----:B-1----:R-:W-:-:S04]  /*f390*/  @!P0 LEA R2, P1, R6, R2, 0x2 ;  /* 0x0000000206028211 */ /* 0x002fc800078210ff */
[----:B------:R-:W-:Y:S01]  /*f3a0*/  @!P0 LEA.HI.X R3, R6, R3, R0, 0x2, P1 ;  /* 0x0000000306038211 */ /* 0x000fe200008f1400 */
[----:B------:R-:W-:Y:S02]  /*f3b0*/  IMAD.MOV.U32 R6, RZ, RZ, RZ ;  /* 0x000000ffff067224 */ /* 0x000fe400078e00ff */
[----:B------:R-:W-:-:S04]  /*f3c0*/  IMAD.U32 R0, RZ, RZ, UR44 ;  /* 0x0000002cff007e24 */ /* 0x000fc8000f8e00ff */
[----:B------:R0:W5:Y:S01]  /*f3d0*/  @!P0 LDG.E R6, desc[UR54][R2.64] ;  /* 0x0000003602068981 */ /* 0x000162000c1e1900 */
[----:B------:R-:W-:Y:S01]  /*f3e0*/  ISETP.GT.U32.AND P0, PT, R11, 0x9f, PT ;  /* 0x0000009f0b00780c */ /* 0x000fe20003f04070 */
[----:B------:R-:W-:Y:S01]  /*f3f0*/  IMAD.MOV R5, RZ, RZ, -R5 ;  /* 0x000000ffff057224 */ /* 0x000fe200078e0a05 */
[----:B------:R-:W-:Y:S02]  /*f400*/  ISETP.NE.AND P2, PT, R0, 0x3, PT ;  /* 0x000000030000780c */ /* 0x000fe40003f45270 */
[----:B------:R-:W-:Y:S01]  /*f410*/  LOP3.LUT R17, R17, 0xffff, RZ, 0xc0, !PT ;  /* 0x0000ffff11117812 */ /* 0x000fe200078ec0ff */
[----:B------:R-:W-:Y:S02]  /*f420*/  IMAD R5, R19, R5, R8 ;  /* 0x0000000513057224 */ /* 0x000fe400078e0208 */
[----:B------:R-:W-:-:S04]  /*f430*/  IMAD.U32 R8, RZ, RZ, UR47 ;  /* 0x0000002fff087e24 */ /* 0x000fc8000f8e00ff */
[----:B------:R-:W-:Y:S02]  /*f440*/  VIADD R8, R8, 0xffffffff ;  /* 0xffffffff08087836 */ /* 0x000fe40000000000 */
[----:B------:R-:W-:-:S04]  /*f450*/  @P0 LOP3.LUT R10, R10, 0x2, RZ, 0xfc, !PT ;  /* 0x000000020a0a0812 */ /* 0x000fc800078efcff */
[----:B------:R-:W-:-:S04]  /*f460*/  LOP3.LUT R10, R10, 0xfffffffb, RZ, 0xc0, !PT ;  /* 0xfffffffb0a0a7812 */ /* 0x000fc800078ec0ff */
[----:B------:R-:W-:-:S05]  /*f470*/  @P2 LOP3.LUT R10, R10, 0x4, RZ, 0xfc, !PT ;  /* 0x000000040a0a2812 */ /* 0x000fca00078efcff */
[----:B------:R0:W-:Y:S01]  /*f480*/  STL [R1+0x4], R10 ;  /* 0x0000040a01007387 */ /* 0x0001e20000100800 */
[----:B------:R-:W-:Y:S05]  /*f490*/  @!P2 BRA `(.L_x_2131) ;  /* 0x000000000004a947 */ /* 0x000fea0003800000 */
[----:B------:R-:W-:Y:S01]  /*f4a0*/  BPT.TRAP 0x1 ;  /* 0x000000040000795c */ /* 0x000fe20000300000 */
.L_x_2131:
[----:B------:R-:W2:Y:S01]  /*f4b0*/  LDL R0, [R1] ;  /* 0x0000000001007983 */ /* 0x000ea20000100800 */
[----:B------:R-:W-:Y:S01]  /*f4c0*/  IMAD R7, R27, 0x8, R16 ;  /* 0x000000081b077824 */ /* 0x000fe200078e0210 */
[----:B------:R-:W-:Y:S01]  /*f4d0*/  BSSY B0, `(.L_x_2132) ;  /* 0x0000006000007945 */ /* 0x000fe20003800000 */
[----:B------:R-:W-:Y:S02]  /*f4e0*/  SHF.R.S32.HI R24, RZ, 0x1f, R5 ;  /* 0x0000001fff187819 */ /* 0x000fe40000011405 */
[----:B--2---:R-:W-:-:S04]  /*f4f0*/  SHF.L.U32 R0, R0, 0x1f, RZ ;  /* 0x0000001f00007819 */ /* 0x004fc800000006ff */
[----:B------:R-:W1:Y:S01]  /*f500*/  SYNCS.PHASECHK.TRANS64.TRYWAIT P0, [R7+URZ+0x13280], R0 ;  /* 0x01328000070075a7 */ /* 0x000e62000800017f */
[----:B------:R2:W-:Y:S02]  /*f510*/  STL [R1+0x18], R0 ;  /* 0x0000180001007387 */ /* 0x0005e40000100800 */
[----:B-12---:R-:W-:Y:S05]  /*f520*/  @!P0 BRA `(.L_x_2133) ;  /* 0x0000004c00288947 */ /* 0x006fea0003800000 */
.L_x_2211:
[----:B------:R-:W-:Y:S05]  /*f530*/  BSYNC B0 ;  /* 0x0000000000007941 */ /* 0x000fea0003800000 */
.L_x_2132:
[----:B------:R-:W2:Y:S01]  /*f540*/  S2R R15, SR_TID.X ;  /* 0x00000000000f7919 */ /* 0x000ea20000002100 */
[----:B------:R-:W3:Y:S01]  /*f550*/  LDC R14, c[0x0][0x2f4] ;  /* 0x0000bd00ff0e7b82 */ /* 0x000ee20000000800 */
[----:B------:R-:W-:Y:S01]  /*f560*/  ULDC.64 UR4, c[0x0][0x328] ;  /* 0x0000ca0000047ab9 */ /* 0x000fe20000000a00 */
[----:B------:R-:W4:Y:S01]  /*f570*/  LDL.LU R11, [R1+0x4] ;  /* 0x00000400010b7983 */ /* 0x000f220000300800 */
[----:B-1----:R-:W-:Y:S01]  /*f580*/  IMAD R0, R24, UR4, RZ ;  /* 0x0000000418007c24 */ /* 0x002fe2000f8e02ff */
[----:B-----5:R-:W-:Y:S01]  /*f590*/  SHF.R.S32.HI R26, RZ, 0x1f, R6 ;  /* 0x0000001fff1a7819 */ /* 0x020fe20000011406 */
[----:B0-----:R-:W-:Y:S01]  /*f5a0*/  IMAD.WIDE.U32 R2, R5, UR4, RZ ;  /* 0x0000000405027c25 */ /* 0x001fe2000f8e00ff */
[----:B------:R-:W-:-:S03]  /*f5b0*/  ULDC.64 UR6, c[0x0][0x338] ;  /* 0x0000ce0000067ab9 */ /* 0x000fc60000000a00 */
[----:B------:R-:W-:Y:S02]  /*f5c0*/  IMAD R0, R5, UR5, R0 ;  /* 0x0000000505007c24 */ /* 0x000fe4000f8e0200 */
[----:B------:R-:W-:Y:S02]  /*f5d0*/  IMAD R18, R8, -0xa0, R18 ;  /* 0xffffff6008127824 */ /* 0x000fe400078e0212 */
[----:B------:R-:W-:Y:S02]  /*f5e0*/  IMAD.IADD R3, R3, 0x1, R0 ;  /* 0x0000000103037824 */ /* 0x000fe400078e0200 */
[----:B------:R-:W-:Y:S01]  /*f5f0*/  IMAD R0, R26, UR6, RZ ;  /* 0x000000061a007c24 */ /* 0x000fe2000f8e02ff */
[----:B------:R-:W-:Y:S01]  /*f600*/  SHF.R.S32.HI R25, RZ, 0x1f, R9 ;  /* 0x0000001fff197819 */ /* 0x000fe20000011409 */
[----:B------:R-:W-:-:S04]  /*f610*/  IMAD.WIDE.U32 R2, R6, UR6, R2 ;  /* 0x0000000606027c25 */ /* 0x000fc8000f8e0002 */
[----:B------:R-:W-:Y:S01]  /*f620*/  IMAD R0, R6, UR7, R0 ;  /* 0x0000000706007c24 */ /* 0x000fe2000f8e0200 */
[----:B------:R-:W-:Y:S01]  /*f630*/  SHF.R.S32.HI R28, RZ, 0x1f, R4 ;  /* 0x0000001fff1c7819 */ /* 0x000fe20000011404 */
[----:B------:R-:W-:Y:S02]  /*f640*/  IMAD.MOV.U32 R12, RZ, RZ, R2 ;  /* 0x000000ffff0c7224 */ /* 0x000fe400078e0002 */
[----:B------:R-:W-:Y:S02]  /*f650*/  IMAD.IADD R13, R3, 0x1, R0 ;  /* 0x00000001030d7824 */ /* 0x000fe400078e0200 */
[----:B--2---:R-:W-:-:S05]  /*f660*/  IMAD.SHL.U32 R19, R15, 0x10, RZ ;  /* 0x000000100f137824 */ /* 0x004fca00078e00ff */
[----:B------:R-:W-:-:S04]  /*f670*/  LOP3.LUT R19, R19, 0x30, RZ, 0xc0, !PT ;  /* 0x0000003013137812 */ /* 0x000fc800078ec0ff */
[CC--:B---3--:R-:W-:Y:S02]  /*f680*/  ISETP.GE.AND P1, PT, R19.reuse, R14.reuse, PT ;  /* 0x0000000e1300720c */ /* 0x0c8fe40003f26270 */
[----:B------:R-:W-:Y:S02]  /*f690*/  ISETP.GE.AND P0, PT, R19, R14, PT ;  /* 0x0000000e1300720c */ /* 0x000fe40003f06270 */
[----:B------:R-:W2:Y:S01]  /*f6a0*/  LDL R14, [R1+0x28] ;  /* 0x00002800010e7983 */ /* 0x000ea20000100800 */
[----:B------:R-:W-:Y:S01]  /*f6b0*/  IMAD R0, R25, UR4, RZ ;  /* 0x0000000419007c24 */ /* 0x000fe2000f8e02ff */
[----:B------:R-:W-:Y:S01]  /*f6c0*/  LOP3.LUT R15, R15, 0x7f, RZ, 0xc0, !PT ;  /* 0x0000007f0f0f7812 */ /* 0x000fe200078ec0ff */
[----:B------:R-:W-:-:S03]  /*f6d0*/  IMAD.WIDE.U32 R2, R9, UR4, RZ ;  /* 0x0000000409027c25 */ /* 0x000fc6000f8e00ff */
[----:B------:R-:W-:Y:S01]  /*f6e0*/  SHF.R.U32.HI R15, RZ, 0x2, R15 ;  /* 0x00000002ff0f7819 */ /* 0x000fe2000001160f */
[----:B------:R-:W-:Y:S01]  /*f6f0*/  IMAD R0, R9, UR5, R0 ;  /* 0x0000000509007c24 */ /* 0x000fe2000f8e0200 */
[----:B------:R-:W-:Y:S02]  /*f700*/  ULDC.64 UR4, c[0x0][0x330] ;  /* 0x0000cc0000047ab9 */ /* 0x000fe40000000a00 */
[----:B------:R-:W-:Y:S02]  /*f710*/  IMAD R8, R17, UR5, RZ ;  /* 0x0000000511087c24 */ /* 0x000fe4000f8e02ff */
[----:B------:R-:W-:Y:S02]  /*f720*/  IMAD.IADD R3, R3, 0x1, R0 ;  /* 0x0000000103037824 */ /* 0x000fe400078e0200 */
[----:B------:R-:W-:Y:S02]  /*f730*/  IMAD R0, R28, UR6, RZ ;  /* 0x000000061c007c24 */ /* 0x000fe4000f8e02ff */
[----:B------:R-:W-:-:S04]  /*f740*/  IMAD.WIDE.U32 R2, R4, UR6, R2 ;  /* 0x0000000604027c25 */ /* 0x000fc8000f8e0002 */
[----:B------:R-:W-:Y:S01]  /*f750*/  IMAD R0, R4, UR7, R0 ;  /* 0x0000000704007c24 */ /* 0x000fe2000f8e0200 */
[----:B------:R-:W-:Y:S01]  /*f760*/  ULDC.64 UR6, c[0x0][0x318] ;  /* 0x0000c60000067ab9 */ /* 0x000fe20000000a00 */
[----:B------:R-:W-:Y:S01]  /*f770*/  IMAD.MOV.U32 R10, RZ, RZ, R2 ;  /* 0x000000ffff0a7224 */ /* 0x000fe200078e0002 */
[----:B----4-:R-:W-:-:S04]  /*f780*/  LOP3.LUT R11, R11, 0xfffffffe, RZ, 0xc0, !PT ;  /* 0xfffffffe0b0b7812 */ /* 0x010fc800078ec0ff */
[----:B------:R-:W-:-:S05]  /*f790*/  @P1 LOP3.LUT R11, R11, 0x1, RZ, 0xfc, !PT ;  /* 0x000000010b0b1812 */ /* 0x000fca00078efcff */
[----:B------:R0:W-:Y:S02]  /*f7a0*/  STL [R1+0x4], R11 ;  /* 0x0000040b01007387 */ /* 0x0001e40000100800 */
[----:B0-----:R-:W-:Y:S02]  /*f7b0*/  IMAD.IADD R11, R3, 0x1, R0 ;  /* 0x00000001030b7824 */ /* 0x001fe400078e0200 */
        /* <DEDUP_REMOVED lines=12> */
[----:B------:R-:W0:Y:S03]  /*f880*/  S2R R11, SR_TID.X ;  /* 0x00000000000b7919 */ /* 0x000e260000002100 */
[----:B------:R-:W1:Y:S04]  /*f890*/  SHFL.IDX PT, R10, R0, RZ, 0x1c1f ;  /* 0x001c1fff000a7589 */ /* 0x000e6800000e0000 */
[----:B------:R-:W3:Y:S01]  /*f8a0*/  SHFL.IDX PT, R3, R2, RZ, 0x1c1f ;  /* 0x001c1fff02037589 */ /* 0x000ee200000e0000 */
[----:B0-----:R-:W-:-:S05]  /*f8b0*/  IMAD.SHL.U32 R15, R11, 0x10, RZ ;  /* 0x000000100b0f7824 */ /* 0x001fca00078e00ff */
[----:B------:R-:W-:-:S04]  /*f8c0*/  LOP3.LUT R15, R15, 0x30, RZ, 0xc0, !PT ;  /* 0x000000300f0f7812 */ /* 0x000fc800078ec0ff */
[----:B-1----:R-:W-:-:S05]  /*f8d0*/  IADD3 R10, P1, R15, R10, RZ ;  /* 0x0000000a0f0a7210 */ /* 0x002fca0007f3e0ff */
[----:B---3--:R-:W-:Y:S01]  /*f8e0*/  IMAD.X R11, RZ, RZ, R3, P1 ;  /* 0x000000ffff0b7224 */ /* 0x008fe200008e0603 */
[----:B------:R-:W-:Y:S01]  /*f8f0*/  ISETP.LT.OR P1, PT, R8, 0x1, P0 ;  /* 0x000000010800780c */ /* 0x000fe20000721670 */
[----:B------:R-:W-:Y:S01]  /*f900*/  IMAD.IADD R3, R16, 0x1, R20 ;  /* 0x0000000110037824 */ /* 0x000fe200078e0214 */
[----:B------:R-:W0:Y:S11]  /*f910*/  SHFL.IDX PT, R12, R0, 0x1, 0x1c1f ;  /* 0x003c1f00000c7f89 */ /* 0x000e3600000e0000 */
[----:B------:R1:W-:Y:S04]  /*f920*/  LDGSTS.E.BYPASS.LTC128B.128 [R3+0x6000], desc[UR54][R10.64], !P1 ;  /* 0x060000000a037fae */ /* 0x0003e8000c901d76 */
[----:B-1----:R-:W1:Y:S01]  /*f930*/  SHFL.IDX PT, R10, R2, 0x1, 0x1c1f ;  /* 0x003c1f00020a7f89 */ /* 0x002e6200000e0000 */
        /* <DEDUP_REMOVED lines=12> */
[----:B------:R-:W-:Y:S01]  /*fa00*/  LDGSTS.E.BYPASS.LTC128B.128 [R3+0x7000], desc[UR54][R12.64], !P1 ;  /* 0x070000000c037fae */ /* 0x000fe2000c901d76 */
        /* <DEDUP_REMOVED lines=12> */
.L_x_2223:
[----:B------:R-:W2:Y:S01]  /*fad0*/  S2R R2, SR_TID.X ;  /* 0x0000000000027919 */ /* 0x000ea20000002100 */
[----:B------:R-:W-:Y:S01]  /*fae0*/  ISETP.LT.OR P0, PT, R8, 0x81, P0 ;  /* 0x000000810800780c */ /* 0x000fe20000701670 */
[----:B--2---:R-:W-:-:S05]  /*faf0*/  IMAD.SHL.U32 R2, R2, 0x10, RZ ;  /* 0x0000001002027824 */ /* 0x004fca00078e00ff */
        /* <DEDUP_REMOVED lines=9> */
.L_x_2135:
        /* <DEDUP_REMOVED lines=11> */
.L_x_2136:
[----:B------:R3:W-:Y:S01]  /*fc40*/  SYNCS.ARRIVE.TRANS64.A1T0 RZ, [R7+URZ+0x13270], RZ ;  /* 0x013270ff07ff79a7 */ /* 0x0007e2000810003f */
[----:B------:R-:W-:Y:S05]  /*fc50*/  @!P6 BRA `(.L_x_2137) ;  /* 0x000000000004e947 */ /* 0x000fea0003800000 */
[----:B------:R-:W-:Y:S01]  /*fc60*/  BPT.TRAP 0x1 ;  /* 0x000000040000795c */ /* 0x000fe20000300000 */
.L_x_2137:
[----:B------:R-:W4:Y:S01]  /*fc70*/  LDL R0, [R1+0x18] ;  /* 0x0000180001007983 */ /* 0x000f220000100800 */
[----:B------:R-:W-:Y:S01]  /*fc80*/  BSSY B0, `(.L_x_2138) ;  /* 0x0000003000007945 */ /* 0x000fe20003800000 */
[----:B----4-:R-:W4:Y:S03]  /*fc90*/  SYNCS.PHASECHK.TRANS64.TRYWAIT P0, [R7+URZ+0x13240], R0 ;  /* 0x01324000070075a7 */ /* 0x010f26000800017f */
[----:B----4-:R-:W-:Y:S05]  /*fca0*/  @!P0 BRA `(.L_x_2139) ;  /* 0x0000004c00148947 */ /* 0x010fea0003800000 */
.L_x_2224:
[----:B------:R-:W-:Y:S05]  /*fcb0*/  BSYNC B0 ;  /* 0x0000000000007941 */ /* 0x000fea0003800000 */
.L_x_2138:
[----:B------:R-:W-:Y:S01]  /*fcc0*/  ULDC.64 UR4, c[0x0][0x300] ;  /* 0x0000c00000047ab9 */ /* 0x000fe20000000a00 */
[----:B------:R-:W-:Y:S01]  /*fcd0*/  ULDC.64 UR6, c[0x0][0x310] ;  /* 0x0000c40000067ab9 */ /* 0x000fe20000000a00 */
[----:B----4-:R-:W-:Y:S02]  /*fce0*/  IMAD R0, R24, UR4, RZ ;  /* 0x0000000418007c24 */ /* 0x010fe4000f8e02ff */
[----:B--2---:R-:W-:-:S04]  /*fcf0*/  IMAD.WIDE.U32 R10, R5, UR4, RZ ;  /* 0x00000004050a7c25 */ /* 0x004fc8000f8e00ff */
[----:B------:R-:W-:Y:S02]  /*fd00*/  IMAD R0, R5, UR5, R0 ;  /* 0x0000000505007c24 */ /* 0x000fe4000f8e0200 */
[----:B------:R-:W-:Y:S02]  /*fd10*/  IMAD R26, R26, UR6, RZ ;  /* 0x000000061a1a7c24 */ /* 0x000fe4000f8e02ff */
[----:B------:R-:W-:Y:S02]  /*fd20*/  IMAD.IADD R11, R11, 0x1, R0 ;  /* 0x000000010b0b7824 */ /* 0x000fe400078e0200 */
[----:B------:R-:W-:Y:S02]  /*fd30*/  IMAD R0, R25, UR4, RZ ;  /* 0x0000000419007c24 */ /* 0x000fe4000f8e02ff */
[----:B------:R-:W-:-:S04]  /*fd40*/  IMAD.WIDE.U32 R10, R6, UR6, R10 ;  /* 0x00000006060a7c25 */ /* 0x000fc8000f8e000a */
[C---:B------:R-:W-:Y:S02]  /*fd50*/  IMAD R0, R9.reuse, UR5, R0 ;  /* 0x0000000509007c24 */ /* 0x040fe4000f8e0200 */
[----:B------:R-:W-:Y:S01]  /*fd60*/  IMAD.WIDE.U32 R8, R9, UR4, RZ ;  /* 0x0000000409087c25 */ /* 0x000fe2000f8e00ff */
[----:B------:R-:W-:-:S03]  /*fd70*/  ULDC.64 UR4, c[0x0][0x308] ;  /* 0x0000c20000047ab9 */ /* 0x000fc60000000a00 */
[----:B------:R-:W-:Y:S02]  /*fd80*/  IMAD R26, R6, UR7, R26 ;  /* 0x00000007061a7c24 */ /* 0x000fe4000f8e021a */
[----:B------:R-:W-:Y:S02]  /*fd90*/  IMAD R12, R28, UR6, RZ ;  /* 0x000000061c0c7c24 */ /* 0x000fe4000f8e02ff */
[----:B------:R-:W-:Y:S02]  /*fda0*/  IMAD.IADD R9, R9, 0x1, R0 ;  /* 0x0000000109097824 */ /* 0x000fe400078e0200 */
        /* <DEDUP_REMOVED lines=15> */
[----:B------:R-:W4:Y:S01]  /*fea0*/  LDC R10, c[0x0][0x2f4] ;  /* 0x0000bd00ff0a7b82 */ /* 0x000f220000000800 */
[----:B------:R-:W-:Y:S04]  /*feb0*/  SHFL.IDX PT, R4, R0, RZ, 0x1c1f ;  /* 0x001c1fff00047589 */ /* 0x000fe800000e0000 */
[----:B------:R-:W-:Y:S01]  /*fec0*/  SHFL.IDX PT, R6, R6, RZ, 0x1c1f ;  /* 0x001c1fff06067589 */ /* 0x000fe200000e0000 */
[----:B--2---:R-:W-:-:S03]  /*fed0*/  IMAD.SHL.U32 R9, R5, 0x10, RZ ;  /* 0x0000001005097824 */ /* 0x004fc600078e00ff */
[----:B------:R-:W2:Y:S02]  /*fee0*/  SHFL.IDX PT, R5, R2, RZ, 0x1c1f ;  /* 0x001c1fff02057589 */ /* 0x000ea400000e0000 */
[----:B------:R-:W-:-:S04]  /*fef0*/  LOP3.LUT R9, R9, 0x30, RZ, 0xc0, !PT ;  /* 0x0000003009097812 */ /* 0x000fc800078ec0ff */
[C---:B----4-:R-:W-:Y:S02]  /*ff00*/  ISETP.GE.AND P2, PT, R9.reuse, R10, PT ;  /* 0x0000000a0900720c */ /* 0x050fe40003f46270 */
[----:B--2---:R-:W-:-:S05]  /*ff10*/  @P5 IADD3 R5, P0, R9, R5, RZ ;  /* 0x0000000509055210 */ /* 0x004fca0007f1e0ff */
[----:B------:R-:W-:-:S05]  /*ff20*/  @P5 IMAD.X R4, RZ, RZ, R4, P0 ;  /* 0x000000ffff045224 */ /* 0x000fca00000e0604 */
[----:B------:R-:W-:-:S04]  /*ff30*/  @P5 LOP3.LUT R5, R5, R4, RZ, 0x3c, !PT ;  /* 0x0000000405055212 */ /* 0x000fc800078e3cff */
[----:B------:R-:W-:-:S04]  /*ff40*/  @P5 LOP3.LUT R4, R5, R4, RZ, 0x3c, !PT ;  /* 0x0000000405045212 */ /* 0x000fc800078e3cff */
[----:B------:R-:W-:-:S05]  /*ff50*/  @P5 LOP3.LUT R5, R5, R4, RZ, 0x3c, !PT ;  /* 0x0000000405055212 */ /* 0x000fca00078e3cff */
[----:B------:R2:W-:Y:S04]  /*ff60*/  @P5 LDGSTS.E.BYPASS.LTC128B.128 [R3+0xe000], desc[UR54][R4.64], !P2 ;  /* 0x0e00000004035fae */ /* 0x0005e8000d101d76 */
[----:B--2---:R-:W2:Y:S04]  /*ff70*/  SHFL.IDX PT, R5, R2, 0x1, 0x1c1f ;  /* 0x003c1f0002057f89 */ /* 0x004ea800000e0000 */
[----:B------:R-:W4:Y:S01]  /*ff80*/  SHFL.IDX PT, R4, R0, 0x1, 0x1c1f ;  /* 0x003c1f0000047f89 */ /* 0x000f2200000e0000 */
[----:B--2---:R-:W-:-:S05]  /*ff90*/  @P4 IADD3 R5, P0, R9, R5, RZ ;  /* 0x0000000509054210 */ /* 0x004fca0007f1e0ff */
[----:B----4-:R-:W-:-:S05]  /*ffa0*/  @P4 IMAD.X R4, RZ, RZ, R4, P0 ;  /* 0x000000ffff044224 */ /* 0x010fca00000e0604 */
[----:B------:R-:W-:-:S04]  /*ffb0*/  @P4 LOP3.LUT R5, R5, R4, RZ, 0x3c, !PT ;  /* 0x0000000405054212 */ /* 0x000fc800078e3cff */
[----:B------:R-:W-:-:S04]  /*ffc0*/  @P4 LOP3.LUT R4, R5, R4, RZ, 0x3c, !PT ;  /* 0x0000000405044212 */ /* 0x000fc800078e3cff */
[----:B------:R-:W-:-:S05]  /*ffd0*/  @P4 LOP3.LUT R5, R5, R4, RZ, 0x3c, !PT ;  /* 0x0000000405054212 */ /* 0x000fca00078e3cff */
[----:B------:R2:W-:Y:S04]  /*ffe0*/  @P4 LDGSTS.E.BYPASS.LTC128B.128 [R3+0xe800], desc[UR54][R4.64], !P2 ;  /* 0x0e80000004034fae */ /* 0x0005e8000d101d76 */
[----:B--2---:R-:W2:Y:S04]  /*fff0*/  SHFL.IDX PT, R5, R2, 0x2, 0x1c1f ;  /* 0x005c1f0002057f89 */ /* 0x004ea800000e0000 */
[----:B------:R-:W4:Y:S04]  /*10000*/  SHFL.IDX PT, R4, R0, 0x2, 0x1c1f ;  /* 0x005c1f0000047f89 */ /* 0x000f2800000e0000 */
[----:B------:R-:W5:Y:S04]  /*10010*/  SHFL.IDX PT, R2, R2, 0x3, 0x1c1f ;  /* 0x007c1f0002027f89 */ /* 0x000f6800000e0000 */
[----:B------:R-:W0:Y:S01]  /*10020*/  SHFL.IDX PT, R0, R0, 0x3, 0x1c1f ;  /* 0x007c1f0000007f89 */ /* 0x000e2200000e0000 */
[----:B--2---:R-:W-:-:S05]  /*10030*/  @P3 IADD3 R5, P0, R9, R5, RZ ;  /* 0x0000000509053210 */ /* 0x004fca0007f1e0ff */
[----:B----4-:R-:W-:Y:S01]  /*10040*/  @P3 IMAD.X R4, RZ, RZ, R4, P0 ;  /* 0x000000ffff043224 */ /* 0x010fe200000e0604 */
[----:B-----5:R-:W-:-:S04]  /*10050*/  @P1 IADD3 R2, P0, R9, R2, RZ ;  /* 0x0000000209021210 */ /* 0x020fc80007f1e0ff */
[----:B------:R-:W-:Y:S01]  /*10060*/  @P3 LOP3.LUT R5, R5, R4, RZ, 0x3c, !PT ;  /* 0x0000000405053212 */ /* 0x000fe200078e3cff */
[----:B0-----:R-:W-:-:S03]  /*10070*/  @P1 IMAD.X R0, RZ, RZ, R0, P0 ;  /* 0x000000ffff001224 */ /* 0x001fc600000e0600 */
[----:B------:R-:W-:-:S04]  /*10080*/  @P3 LOP3.LUT R4, R5, R4, RZ, 0x3c, !PT ;  /* 0x0000000405043212 */ /* 0x000fc800078e3cff */
[----:B------:R-:W-:-:S05]  /*10090*/  @P3 LOP3.LUT R5, R5, R4, RZ, 0x3c, !PT ;  /* 0x0000000405053212 */ /* 0x000fca00078e3cff */
[----:B------:R0:W-:Y:S02]  /*100a0*/  @P3 LDGSTS.E.BYPASS.LTC128B.128 [R3+0xf000], desc[UR54][R4.64], !P2 ;  /* 0x0f00000004033fae */ /* 0x0001e4000d101d76 */
[----:B0-----:R-:W-:Y:S02]  /*100b0*/  @P1 IMAD.MOV.U32 R4, RZ, RZ, R2 ;  /* 0x000000ffff041224 */ /* 0x001fe400078e0002 */
[----:B------:R-:W-:-:S05]  /*100c0*/  @P1 IMAD.MOV.U32 R5, RZ, RZ, R0 ;  /* 0x000000ffff051224 */ /* 0x000fca00078e0000 */
[----:B------:R0:W-:Y:S04]  /*100d0*/  @P1 LDGSTS.E.BYPASS.LTC128B.128 [R3+0xf800], desc[UR54][R4.64], !P2 ;  /* 0x0f80000004031fae */ /* 0x0001e8000d101d76 */
[----:B0-----:R0:W2:Y:S02]  /*100e0*/  SHFL.IDX PT, R4, R8, RZ, 0x1c1f ;  /* 0x001c1fff08047589 */ /* 0x0010a400000e0000 */
.L_x_2236:
[----:B------:R-:W4:Y:S01]  /*100f0*/  LDL R0, [R1+0x4] ;  /* 0x0000040001007983 */ /* 0x000f220000100800 */
[----:B------:R-:W-:Y:S01]  /*10100*/  BSSY B0, `(.L_x_2141) ;  /* 0x000000e000007945 */ /* 0x000fe20003800000 */
[----:B----4-:R-:W-:-:S13]  /*10110*/  LOP3.LUT P0, RZ, R0, 0x10, RZ, 0xc0, !PT ;  /* 0x0000001000ff7812 */ /* 0x010fda000780c0ff */
[----:B------:R-:W-:Y:S05]  /*10120*/  @!P0 BRA `(.L_x_2142) ;  /* 0x00000000002c8947 */ /* 0x000fea0003800000 */
[----:B------:R-:W4:Y:S01]  /*10130*/  S2R R0, SR_TID.X ;  /* 0x0000000000007919 */ /* 0x000f220000002100 */
[----:B------:R-:W5:Y:S01]  /*10140*/  LDC R2, c[0x0][0x2f4] ;  /* 0x0000bd00ff027b82 */ /* 0x000f620000000800 */
[----:B----4-:R-:W-:-:S05]  /*10150*/  IMAD.SHL.U32 R0, R0, 0x10, RZ ;  /* 0x0000001000007824 */ /* 0x010fca00078e00ff */
[----:B------:R-:W-:-:S04]  /*10160*/  LOP3.LUT R0, R0, 0x30, RZ, 0xc0, !PT ;  /* 0x0000003000007812 */ /* 0x000fc800078ec0ff */
[C---:B-----5:R-:W-:Y:S02]  /*10170*/  ISETP.GE.AND P1, PT, R0.reuse, R2, PT ;  /* 0x000000020000720c */ /* 0x060fe40003f26270 */
[----:B--2---:R-:W-:-:S05]  /*10180*/  IADD3 R4, P0, R0, R4, RZ ;  /* 0x0000000400047210 */ /* 0x004fca0007f1e0ff */
[----:B------:R-:W-:-:S06]  /*10190*/  IMAD.X R5, RZ, RZ, R6, P0 ;  /* 0x000000ffff057224 */ /* 0x000fcc00000e0606 */
[----:B------:R-:W-:Y:S01]  /*101a0*/  @!PT LDS RZ, [RZ] ;  /* 0x00000000fffff984 */ /* 0x000fe20000000800 */
[----:B------:R-:W-:Y:S01]  /*101b0*/  @!PT LDS RZ, [RZ] ;  /* 0x00000000fffff984 */ /* 0x000fe20000000800 */
[----:B------:R-:W-:Y:S01]  /*101c0*/  @!PT LDS RZ, [RZ] ;  /* 0x00000000fffff984 */ /* 0x000fe20000000800 */
[----:B------:R4:W-:Y:S02]  /*101d0*/  LDGSTS.E.BYPASS.LTC128B.128 [R3+0x10000], desc[UR54][R4.64], !P1 ;  /* 0x1000000004037fae */ /* 0x0009e4000c901d76 */
.L_x_2142:
[----:B------:R-:W-:Y:S05]  /*101e0*/  BSYNC B0 ;  /* 0x0000000000007941 */ /* 0x000fea0003800000 */
.L_x_2141:
[----:B------:R-:W-:Y:S01]  /*101f0*/  NOP ;  /* 0x0000000000007918 */ /* 0x000fe20000000000 */
[----:B------:R-:W-:-:S13]  /*10200*/  PLOP3.LUT P0, PT, PT, PT, PT, 0x80, 0x0 ;  /* 0x000000000000781c */ /* 0x000fda0003f0f070 */
.L_x_2143:
        /* <DEDUP_REMOVED lines=11> */
.L_x_2144:
        /* <DEDUP_REMOVED lines=9> */
[----:B------:R-:W-:Y:S02]  /*10350*/  ULDC.64 UR6, c[0x0][0x298] ;  /* 0x0000a60000067ab9 */ /* 0x000fe40000000a00 */
[----:B------:R-:W-:Y:S02]  /*10360*/  UIMAD UR4, UR4, UR6, URZ ;  /* 0x00000006040472a4 */ /* 0x000fe4000f8e023f */
[----:B------:R-:W-:Y:S02]  /*10370*/  UIMAD.WIDE.U32 UR38, UR37, UR6, URZ ;  /* 0x00000006252672a5 */ /* 0x000fe4000f8e003f */
[----:B------:R-:W-:Y:S02]  /*10380*/  UIMAD UR4, UR37, UR7, UR4 ;  /* 0x00000007250472a4 */ /* 0x000fe4000f8e0204 */
[----:B------:R-:W-:-:S02]  /*10390*/  USEL UR37, UR42, URZ, !UP0 ;  /* 0x0000003f2a257287 */ /* 0x000fc4000c000000 */
[----:B------:R-:W-:Y:S01]  /*103a0*/  UIADD3 UR43, UR39, UR4, URZ ;  /* 0x00000004272b7290 */ /* 0x000fe2000fffe03f */
[----:B------:R-:W-:Y:S11]  /*103b0*/  @!P0 BRA `(.L_x_2146) ;  /* 0x0000000000408947 */ /* 0x000ff60003800000 */
[----:B------:R-:W-:Y:S01]  /*103c0*/  MOV R2, 0x0 ;  /* 0x0000000000027802 */ /* 0x000fe20000000f00 */
[----:B------:R-:W-:Y:S01]  /*103d0*/  ULDC.64 UR6, c[0x4][0x98] ;  /* 0x0100260000067ab9 */ /* 0x000fe20000000a00 */
[----:B------:R-:W-:Y:S01]  /*103e0*/  ULDC.64 UR8, c[0x4][0xa0] ;  /* 0x0100280000087ab9 */ /* 0x000fe20000000a00 */
[----:B------:R-:W-:Y:S01]  /*103f0*/  ULDC.64 UR4, c[0x4][0x28] ;  /* 0x01000a0000047ab9 */ /* 0x000fe20000000a00 */
[----:B--2-4-:R-:W-:Y:S02]  /*10400*/  IMAD.U32 R4, RZ, RZ, UR6 ;  /* 0x00000006ff047e24 */ /* 0x014fe4000f8e00ff */
[----:B------:R-:W2:Y:S01]  /*10410*/  LDC.64 R2, c[0x4][R2] ;  /* 0x0100000002027b82 */ /* 0x000ea20000000a00 */
[----:B------:R-:W-:Y:S02]  /*10420*/  IMAD.U32 R5, RZ, RZ, UR7 ;  /* 0x00000007ff057e24 */ /* 0x000fe4000f8e00ff */
[----:B------:R-:W-:Y:S02]  /*10430*/  IMAD.U32 R6, RZ, RZ, UR8 ;  /* 0x00000008ff067e24 */ /* 0x000fe4000f8e00ff */
[----:B0--3--:R-:W-:-:S02]  /*10440*/  IMAD.U32 R7, RZ, RZ, UR9 ;  /* 0x00000009ff077e24 */ /* 0x009fc4000f8e00ff */
[----:B------:R-:W-:Y:S02]  /*10450*/  IMAD.U32 R10, RZ, RZ, UR4 ;  /* 0x00000004ff0a7e24 */ /* 0x000fe4000f8e00ff */
[----:B------:R-:W-:Y:S02]  /*10460*/  IMAD.U32 R11, RZ, RZ, UR5 ;  /* 0x00000005ff0b7e24 */ /* 0x000fe4000f8e00ff */
[----:B------:R-:W-:Y:S02]  /*10470*/  IMAD.MOV.U32 R8, RZ, RZ, 0x70 ;  /* 0x00000070ff087424 */ /* 0x000fe400078e00ff */
[----:B------:R-:W-:Y:S02]  /*10480*/  IMAD.MOV.U32 R12, RZ, RZ, 0x1 ;  /* 0x00000001ff0c7424 */ /* 0x000fe400078e00ff */
[----:B------:R-:W-:-:S07]  /*10490*/  IMAD.MOV.U32 R13, RZ, RZ, RZ ;  /* 0x000000ffff0d7224 */ /* 0x000fce00078e00ff */
[----:B-1----:R-:W-:-:S07]  /*104a0*/  LEPC R20, `(.L_x_2146) ;  /* 0x000000001014794e */ /* 0x002fce0000000000 */
[----:B--2---:R-:W-:Y:S05]  /*104b0*/  CALL.ABS.NOINC R2 ;  /* 0x0000000002007343 */ /* 0x004fea0003c00000 */
.L_x_2146:
[----:B------:R-:W-:Y:S05]  /*104c0*/  BSYNC B6 ;  /* 0x0000000000067941 */ /* 0x000fea0003800000 */
.L_x_2145:
[----:B------:R-:W2:Y:S01]  /*104d0*/  LDL R19, [R1+0x14] ;  /* 0x0000140001137983 */ /* 0x000ea20000100800 */
[----:B-1----:R-:W1:Y:S03]  /*104e0*/  LDC R20, c[0x0][0x448] ;  /* 0x00011200ff147b82 */ /* 0x002e660000000800 */
[----:B------:R1:W5:Y:S01]  /*104f0*/  LDL R10, [R1+0x38] ;  /* 0x00003800010a7983 */ /* 0x0003620000100800 */
[----:B------:R-:W3:Y:S01]  /*10500*/  S2R R2, SR_TID.X ;  /* 0x0000000000027919 */ /* 0x000ee20000002100 */
[----:B------:R-:W-:-:S03]  /*10510*/  R2UR UR4, R17 ;  /* 0x00000000110472ca */ /* 0x000fc600000e0000 */
[----:B0-----:R-:W0:Y:S01]  /*10520*/  LDC R8, c[0x0][0x448] ;  /* 0x00011200ff087b82 */ /* 0x001e220000000800 */
[----:B------:R-:W-:Y:S01]  /*10530*/  R2UR UR10, R17 ;  /* 0x00000000110a72ca */ /* 0x000fe200000e0000 */
[----:B------:R-:W-:Y:S01]  /*10540*/  ULDC.64 UR6, c[0x0][0x2d8] ;  /* 0x0000b60000067ab9 */ /* 0x000fe20000000a00 */
[----:B------:R-:W-:Y:S01]  /*10550*/  UMOV UR42, UR38 ;  /* 0x00000026002a7c82 */ /* 0x000fe20008000000 */
[----:B------:R-:W-:Y:S01]  /*10560*/  ULDC.64 UR8, c[0x0][0x2e0] ;  /* 0x0000b80000087ab9 */ /* 0x000fe20000000a00 */
[----:B-1----:R-:W-:-:S13]  /*10570*/  ISETP.NE.AND P6, PT, R20, 0x1, PT ;  /* 0x000000011400780c */ /* 0x002fda0003fc5270 */
[----:B----4-:R-:W1:Y:S01]  /*10580*/  @P6 LDC R3, c[0x0][0x44c] ;  /* 0x00011300ff036b82 */ /* 0x010e620000000800 */
[C---:B---3--:R-:W-:Y:S01]  /*10590*/  LOP3.LUT R18, R2.reuse, 0x7f, RZ, 0xc0, !PT ;  /* 0x0000007f02127812 */ /* 0x048fe200078ec0ff */
[----:B------:R-:W-:-:S03]  /*105a0*/  IMAD.SHL.U32 R2, R2, 0x20, RZ ;  /* 0x0000002002027824 */ /* 0x000fc600078e00ff */
[----:B------:R-:W-:-:S03]  /*105b0*/  SHF.R.U32.HI R18, RZ, 0x2, R18 ;  /* 0x00000002ff127819 */ /* 0x000fc60000011612 */
[----:B------:R-:W3:Y:S01]  /*105c0*/  @P6 LDC R0, c[0x0][0x450] ;  /* 0x00011400ff006b82 */ /* 0x000ee20000000800 */
[----:B------:R-:W-:Y:S01]  /*105d0*/  LOP3.LUT R2, R18, 0x60, R2, 0xf8, !PT ;  /* 0x0000006012027812 */ /* 0x000fe200078ef802 */
[----:B------:R-:W-:Y:S02]  /*105e0*/  UIMAD.WIDE.U32 UR4, UR4, UR6, UR42 ;  /* 0x00000006040472a5 */ /* 0x000fe4000f8e002a */
[----:B------:R-:W-:Y:S02]  /*105f0*/  UIMAD UR6, UR41, UR8, URZ ;  /* 0x00000008290672a4 */ /* 0x000fe4000f8e023f */
[----:B------:R-:W-:Y:S02]  /*10600*/  UIMAD UR5, UR10, UR7, UR5 ;  /* 0x000000070a0572a4 */ /* 0x000fe4000f8e0205 */
[----:B------:R-:W-:Y:S02]  /*10610*/  UIMAD UR6, UR37, UR9, UR6 ;  /* 0x00000009250672a4 */ /* 0x000fe4000f8e0206 */
[----:B------:R-:W-:Y:S01]  /*10620*/  UIMAD.WIDE.U32 UR4, UR37, UR8, UR4 ;  /* 0x00000008250472a5 */ /* 0x000fe2000f8e0004 */
[----:B------:R-:W-:-:S02]  /*10630*/  ULDC.64 UR10, c[0x0][0x280] ;  /* 0x0000a000000a7ab9 */ /* 0x000fc40000000a00 */
[----:B------:R-:W-:Y:S01]  /*10640*/  ULDC.64 UR8, c[0x0][0x2d0] ;  /* 0x0000b40000087ab9 */ /* 0x000fe20000000a00 */
[----:B------:R-:W-:Y:S01]  /*10650*/  UIADD3 UR5, UR5, UR6, URZ ;  /* 0x0000000605057290 */ /* 0x000fe2000fffe03f */
[----:B------:R-:W-:Y:S02]  /*10660*/  IMAD.U32 R5, RZ, RZ, UR8 ;  /* 0x00000008ff057e24 */ /* 0x000fe4000f8e00ff */
[----:B------:R-:W-:Y:S01]  /*10670*/  ULDC.64 UR6, c[0x0][0x2c8] ;  /* 0x0000b20000067ab9 */ /* 0x000fe20000000a00 */
[----:B------:R-:W4:Y:S02]  /*10680*/  S2R R20, SR_TID.X ;  /* 0x0000000000147919 */ /* 0x000f240000002100 */
[----:B----4-:R-:W-:-:S05]  /*10690*/  IMAD.SHL.U32 R18, R20, 0x10, RZ ;  /* 0x0000001014127824 */ /* 0x010fca00078e00ff */
[----:B------:R-:W-:Y:S02]  /*106a0*/  LOP3.LUT R18, R18, 0x30, RZ, 0xc0, !PT ;  /* 0x0000003012127812 */ /* 0x000fe400078ec0ff */
[----:B------:R-:W-:-:S04]  /*106b0*/  LOP3.LUT R20, R20, 0x7f, RZ, 0xc0, !PT ;  /* 0x0000007f14147812 */ /* 0x000fc800078ec0ff */
[----:B------:R-:W-:Y:S01]  /*106c0*/  SHF.R.U32.HI R20, RZ, 0x2, R20 ;  /* 0x00000002ff147819 */ /* 0x000fe20000011614 */
[----:B--2---:R-:W-:-:S04]  /*106d0*/  IMAD R6, R19, 0xc0, R2 ;  /* 0x000000c013067824 */ /* 0x004fc800078e0202 */
[----:B-1----:R-:W-:-:S04]  /*106e0*/  @P6 IMAD.HI.U32 R3, R6, R3, RZ ;  /* 0x0000000306036227 */ /* 0x002fc800078e00ff */
[----:B------:R-:W-:Y:S01]  /*106f0*/  IMAD.MOV.U32 R2, RZ, RZ, R6 ;  /* 0x000000ffff027224 */ /* 0x000fe200078e0006 */
[----:B---3--:R-:W-:-:S04]  /*10700*/  @P6 SHF.R.U32.HI R2, RZ, R0, R3 ;  /* 0x00000000ff026219 */ /* 0x008fc80000011603 */
[--C-:B------:R-:W-:Y:S01]  /*10710*/  SHF.R.S32.HI R4, RZ, 0x1f, R2.reuse ;  /* 0x0000001fff047819 */ /* 0x100fe20000011402 */
[----:B------:R-:W-:-:S04]  /*10720*/  IMAD.MOV R0, RZ, RZ, -R2 ;  /* 0x000000ffff007224 */ /* 0x000fc800078e0a02 */
[----:B------:R-:W-:Y:S02]  /*10730*/  IMAD R4, R4, UR8, RZ ;  /* 0x0000000804047c24 */ /* 0x000fe4000f8e02ff */
[----:B0-----:R-:W-:Y:S02]  /*10740*/  IMAD R0, R8, R0, R6 ;  /* 0x0000000008007224 */ /* 0x001fe400078e0206 */
        /* <DEDUP_REMOVED lines=10> */
[----:B------:R-:W1:Y:S01]  /*107f0*/  @P6 LDC R3, c[0x0][0x450] ;  /* 0x00011400ff036b82 */ /* 0x000e620000000800 */
[----:B------:R-:W-:-:S04]  /*10800*/  VIADD R6, R6, 0x80 ;  /* 0x0000008006067836 */ /* 0x000fc80000000000 */
[----:B0-----:R-:W-:-:S04]  /*10810*/  @P6 IMAD.HI.U32 R7, R6, R2, RZ ;  /* 0x0000000206076227 */ /* 0x001fc800078e00ff */
[----:B------:R-:W-:Y:S01]  /*10820*/  IMAD.MOV.U32 R2, RZ, RZ, R6 ;  /* 0x000000ffff027224 */ /* 0x000fe200078e0006 */
[----:B-1----:R-:W-:-:S05]  /*10830*/  @P6 SHF.R.U32.HI R2, RZ, R3, R7 ;  /* 0x00000003ff026219 */ /* 0x002fca0000011607 */
        /* <DEDUP_REMOVED lines=16> */
[----:B------:R-:W-:Y:S09]  /*10940*/  BRA.DIV UR4, `(.L_x_2147) ;  /* 0x0000004604a07947 */ /* 0x000ff2000b800000 */
[----:B------:R-:W0:Y:S01]  /*10950*/  SHFL.IDX PT, R7, R0, RZ, 0x1c1f ;  /* 0x001c1fff00077589 */ /* 0x000e2200000e0000 */
[----:B------:R-:W-:Y:S02]  /*10960*/  IMAD R22, R22, R8, RZ ;  /* 0x0000000816167224 */ /* 0x000fe400078e02ff */
[----:B------:R-:W-:Y:S01]  /*10970*/  IMAD R6, R19, 0xc0, R20 ;  /* 0x000000c013067824 */ /* 0x000fe200078e0214 */
[----:B------:R-:W1:Y:S04]  /*10980*/  SHFL.IDX PT, R5, R4, RZ, 0x1c1f ;  /* 0x001c1fff04057589 */ /* 0x000e6800000e0000 */
[----:B------:R-:W-:-:S13]  /*10990*/  ISETP.GE.AND P2, PT, R6, R22, PT ;  /* 0x000000160600720c */ /* 0x000fda0003f46270 */
[----:B0-----:R-:W-:-:S05]  /*109a0*/  @!P2 IADD3 R7, P1, R18, R7, RZ ;  /* 0x000000071207a210 */ /* 0x001fca0007f3e0ff */
[----:B-1----:R-:W-:Y:S02]  /*109b0*/  @!P2 IMAD.X R5, RZ, RZ, R5, P1 ;  /* 0x000000ffff05a224 */ /* 0x002fe400008e0605 */
[----:B------:R-:W-:Y:S02]  /*109c0*/  @!P2 IMAD.MOV.U32 R8, RZ, RZ, R7 ;  /* 0x000000ffff08a224 */ /* 0x000fe400078e0007 */
[----:B------:R-:W-:Y:S02]  /*109d0*/  @!P2 IMAD.MOV.U32 R9, RZ, RZ, R5 ;  /* 0x000000ffff09a224 */ /* 0x000fe400078e0005 */
[----:B------:R-:W-:-:S03]  /*109e0*/  VIADD R5, R6, 0x20 ;  /* 0x0000002006057836 */ /* 0x000fc60000000000 */
[----:B------:R-:W-:Y:S01]  /*109f0*/  @!PT LDS RZ, [RZ] ;  /* 0x00000000fffff984 */ /* 0x000fe20000000800 */
[----:B-----5:R0:W-:Y:S02]  /*10a00*/  @!P2 LDGSTS.E.BYPASS.LTC128B.128 [R10+0xb000], desc[UR54][R8.64], !P0 ;  /* 0x0b000000080aafae */ /* 0x0201e4000c101d76 */
[----:B------:R-:W-:Y:S02]  /*10a10*/  ISETP.GE.AND P2, PT, R5, R22, PT ;  /* 0x000000160500720c */ /* 0x000fe40003f46270 */
[----:B------:R-:W-:Y:S04]  /*10a20*/  SHFL.IDX PT, R5, R4, 0x1, 0x1c1f ;  /* 0x003c1f0004057f89 */ /* 0x000fe800000e0000 */
[----:B0-----:R-:W0:Y:S07]  /*10a30*/  SHFL.IDX PT, R8, R0, 0x1, 0x1c1f ;  /* 0x003c1f0000087f89 */ /* 0x001e2e00000e0000 */
[----:B0-----:R-:W-:-:S05]  /*10a40*/  @!P2 IADD3 R8, P1, R18, R8, RZ ;  /* 0x000000081208a210 */ /* 0x001fca0007f3e0ff */
[----:B------:R-:W-:-:S04]  /*10a50*/  @!P2 IMAD.X R5, RZ, RZ, R5, P1 ;  /* 0x000000ffff05a224 */ /* 0x000fc800008e0605 */
[----:B------:R-:W-:Y:S02]  /*10a60*/  @!P2 IMAD.MOV.U32 R9, RZ, RZ, R5 ;  /* 0x000000ffff09a224 */ /* 0x000fe400078e0005 */
[----:B------:R-:W-:-:S03]  /*10a70*/  VIADD R5, R6, 0x40 ;  /* 0x0000004006057836 */ /* 0x000fc60000000000 */
[----:B------:R0:W-:Y:S02]  /*10a80*/  @!P2 LDGSTS.E.BYPASS.LTC128B.128 [R10+0xb800], desc[UR54][R8.64], !P0 ;  /* 0x0b800000080aafae */ /* 0x0001e4000c101d76 */
[----:B------:R-:W-:Y:S02]  /*10a90*/  ISETP.GE.AND P2, PT, R5, R22, PT ;  /* 0x000000160500720c */ /* 0x000fe40003f46270 */
[----:B------:R-:W-:Y:S04]  /*10aa0*/  SHFL.IDX PT, R5, R4, 0x2, 0x1c1f ;  /* 0x005c1f0004057f89 */ /* 0x000fe800000e0000 */
[----:B------:R-:W-:Y:S04]  /*10ab0*/  SHFL.IDX PT, R4, R4, 0x3, 0x1c1f ;  /* 0x007c1f0004047f89 */ /* 0x000fe800000e0000 */
[----:B0-----:R-:W0:Y:S04]  /*10ac0*/  SHFL.IDX PT, R8, R0, 0x2, 0x1c1f ;  /* 0x005c1f0000087f89 */ /* 0x001e2800000e0000 */
[----:B------:R-:W1:Y:S01]  /*10ad0*/  SHFL.IDX PT, R0, R0, 0x3, 0x1c1f ;  /* 0x007c1f0000007f89 */ /* 0x000e6200000e0000 */
[----:B0-----:R-:W-:-:S05]  /*10ae0*/  @!P2 IADD3 R8, P1, R18, R8, RZ ;  /* 0x000000081208a210 */ /* 0x001fca0007f3e0ff */
[----:B------:R-:W-:-:S04]  /*10af0*/  @!P2 IMAD.X R5, RZ, RZ, R5, P1 ;  /* 0x000000ffff05a224 */ /* 0x000fc800008e0605 */
[----:B------:R-:W-:Y:S02]  /*10b00*/  @!P2 IMAD.MOV.U32 R9, RZ, RZ, R5 ;  /* 0x000000ffff09a224 */ /* 0x000fe400078e0005 */
[----:B------:R-:W-:-:S03]  /*10b10*/  VIADD R5, R6, 0x60 ;  /* 0x0000006006057836 */ /* 0x000fc60000000000 */
[----:B------:R-:W-:Y:S02]  /*10b20*/  @!P2 LDGSTS.E.BYPASS.LTC128B.128 [R10+0xc000], desc[UR54][R8.64], !P0 ;  /* 0x0c000000080aafae */ /* 0x000fe4000c101d76 */
[----:B------:R-:W-:-:S13]  /*10b30*/  ISETP.GE.AND P2, PT, R5, R22, PT ;  /* 0x000000160500720c */ /* 0x000fda0003f46270 */
[----:B-1----:R-:W-:-:S05]  /*10b40*/  @!P2 IADD3 R0, P1, R18, R0, RZ ;  /* 0x000000001200a210 */ /* 0x002fca0007f3e0ff */
[----:B------:R-:W-:-:S04]  /*10b50*/  @!P2 IMAD.X R4, RZ, RZ, R4, P1 ;  /* 0x000000ffff04a224 */ /* 0x000fc800008e0604 */
[----:B------:R-:W-:Y:S02]  /*10b60*/  @!P2 IMAD.MOV.U32 R5, RZ, RZ, R4 ;  /* 0x000000ffff05a224 */ /* 0x000fe400078e0004 */
[----:B------:R-:W-:Y:S02]  /*10b70*/  @!P2 IMAD.MOV.U32 R4, RZ, RZ, R0 ;  /* 0x000000ffff04a224 */ /* 0x000fe400078e0000 */
[----:B------:R-:W-:-:S03]  /*10b80*/  VIADD R0, R6, 0x80 ;  /* 0x0000008006007836 */ /* 0x000fc60000000000 */
[----:B------:R0:W-:Y:S02]  /*10b90*/  @!P2 LDGSTS.E.BYPASS.LTC128B.128 [R10+0xc800], desc[UR54][R4.64], !P0 ;  /* 0x0c800000040aafae */ /* 0x0001e4000c101d76 */
[----:B------:R-:W-:Y:S02]  /*10ba0*/  ISETP.GE.AND P2, PT, R0, R22, PT ;  /* 0x000000160000720c */ /* 0x000fe40003f46270 */
[----:B------:R-:W-:Y:S04]  /*10bb0*/  SHFL.IDX PT, R0, R3, RZ, 0x1c1f ;  /* 0x001c1fff03007589 */ /* 0x000fe800000e0000 */
[----:B------:R-:W-:Y:S04]  /*10bc0*/  SHFL.IDX PT, R3, R3, 0x1, 0x1c1f ;  /* 0x003c1f0003037f89 */ /* 0x000fe800000e0000 */
[----:B0-----:R-:W0:Y:S04]  /*10bd0*/  SHFL.IDX PT, R4, R2, RZ, 0x1c1f ;  /* 0x001c1fff02047589 */ /* 0x001e2800000e0000 */
[----:B------:R-:W1:Y:S01]  /*10be0*/  SHFL.IDX PT, R2, R2, 0x1, 0x1c1f ;  /* 0x003c1f0002027f89 */ /* 0x000e6200000e0000 */
[----:B0-----:R-:W-:-:S05]  /*10bf0*/  @!P2 IADD3 R4, P1, R18, R4, RZ ;  /* 0x000000041204a210 */ /* 0x001fca0007f3e0ff */
[----:B------:R-:W-:-:S04]  /*10c00*/  @!P2 IMAD.X R0, RZ, RZ, R0, P1 ;  /* 0x000000ffff00a224 */ /* 0x000fc800008e0600 */
[----:B------:R-:W-:-:S05]  /*10c10*/  @!P2 IMAD.MOV.U32 R5, RZ, RZ, R0 ;  /* 0x000000ffff05a224 */ /* 0x000fca00078e0000 */
[----:B-1----:R0:W-:Y:S02]  /*10c20*/  @!P2 LDGSTS.E.BYPASS.LTC128B.128 [R10+0xd000], desc[UR54][R4.64], !P0 ;  /* 0x0d000000040aafae */ /* 0x0021e4000c101d76 */
.L_x_2249:
[----:B------:R-:W-:-:S05]  /*10c30*/  VIADD R6, R6, 0xa0 ;  /* 0x000000a006067836 */ /* 0x000fca0000000000 */
        /* <DEDUP_REMOVED lines=9> */
.L_x_2148:
        /* <DEDUP_REMOVED lines=18> */
.L_x_2250:
[----:B------:R-:W-:Y:S05]  /*10df0*/  BSYNC B0 ;  /* 0x0000000000007941 */ /* 0x000fea0003800000 */
.L_x_2149:
[----:B------:R-:W2:Y:S01]  /*10e00*/  LDL R0, [R1+0x20] ;  /* 0x0000200001007983 */ /* 0x000ea20000100800 */
[----:B------:R-:W-:-:S06]  /*10e10*/  UIADD3 UR4, UR47, -0x2, URZ ;  /* 0xfffffffe2f047890 */ /* 0x000fcc000fffe03f */
[----:B--2---:R-:W-:-:S13]  /*10e20*/  ISETP.LE.AND P0, PT, R0, UR4, PT ;  /* 0x0000000400007c0c */ /* 0x004fda000bf03270 */
[----:B------:R-:W-:Y:S05]  /*10e30*/  @!P0 BRA `(.L_x_2151) ;  /* 0x0000001400208947 */ /* 0x000fea0003800000 */
[----:B------:R2:W5:Y:S01]  /*10e40*/  LDL.LU R21, [R1] ;  /* 0x0000000001157983 */ /* 0x0005620000300800 */
[----:B------:R-:W-:Y:S02]  /*10e50*/  IMAD.MOV.U32 R20, RZ, RZ, R27 ;  /* 0x000000ffff147224 */ /* 0x000fe400078e001b */
[----:B------:R-:W-:-:S07]  /*10e60*/  IMAD.U32 R28, RZ, RZ, UR4 ;  /* 0x00000004ff1c7e24 */ /* 0x000fce000f8e00ff */
.L_x_2171:
        /* <DEDUP_REMOVED lines=69> */
.L_x_2152:
[----:B------:R-:W-:Y:S01]  /*112c0*/  IMAD R0, R27, 0x8, R16 ;  /* 0x000000081b007824 */ /* 0x000fe200078e0210 */
[----:B------:R-:W-:Y:S01]  /*112d0*/  SHF.L.U32 R26, R2, 0x1f, RZ ;  /* 0x0000001f021a7819 */ /* 0x000fe200000006ff */
[----:B------:R-:W-:Y:S01]  /*112e0*/  BSSY B0, `(.L_x_2153) ;  /* 0x0000004000007945 */ /* 0x000fe20003800000 */
[----:B------:R-:W-:Y:S02]  /*112f0*/  SHF.R.S32.HI R22, RZ, 0x1f, R10 ;  /* 0x0000001fff167819 */ /* 0x000fe4000001140a */
[----:B------:R-:W0:Y:S02]  /*11300*/  SYNCS.PHASECHK.TRANS64.TRYWAIT P0, [R0+URZ+0x13280], R26 ;  /* 0x0132801a000075a7 */ /* 0x000e24000800017f */
[----:B0-----:R-:W-:Y:S05]  /*11310*/  @!P0 BRA `(.L_x_2154) ;  /* 0x0000004400148947 */ /* 0x001fea0003800000 */
.L_x_2251:
[----:B------:R-:W-:Y:S05]  /*11320*/  BSYNC B0 ;  /* 0x0000000000007941 */ /* 0x000fea0003800000 */
.L_x_2153:
        /* <DEDUP_REMOVED lines=66> */
.L_x_2263:
        /* <DEDUP_REMOVED lines=11> */
.L_x_2156:
        /* <DEDUP_REMOVED lines=11> */
.L_x_2157:
[----:B------:R2:W-:Y:S01]  /*118b0*/  SYNCS.ARRIVE.TRANS64.A1T0 RZ, [R0+URZ+0x13270], RZ ;  /* 0x013270ff00ff79a7 */ /* 0x0005e2000810003f */
[----:B------:R-:W-:Y:S05]  /*118c0*/  @!P3 BRA `(.L_x_2158) ;  /* 0x000000000004b947 */ /* 0x000fea0003800000 */
[----:B------:R-:W-:Y:S01]  /*118d0*/  BPT.TRAP 0x1 ;  /* 0x000000040000795c */ /* 0x000fe20000300000 */
.L_x_2158:
[----:B------:R-:W3:Y:S01]  /*118e0*/  SYNCS.PHASECHK.TRANS64.TRYWAIT P0, [R0+URZ+0x13240], R26 ;  /* 0x0132401a000075a7 */ /* 0x000ee2000800017f */
[----:B------:R-:W-:Y:S04]  /*118f0*/  BSSY B0, `(.L_x_2159) ;  /* 0x0000002000007945 */ /* 0x000fe80003800000 */
[----:B---3--:R-:W-:Y:S05]  /*11900*/  @!P0 BRA `(.L_x_2160) ;  /* 0x0000004400488947 */ /* 0x008fea0003800000 */
.L_x_2264:
[----:B------:R-:W-:Y:S05]  /*11910*/  BSYNC B0 ;  /* 0x0000000000007941 */ /* 0x000fea0003800000 */
.L_x_2159:
        /* <DEDUP_REMOVED lines=57> */
.L_x_2276:
        /* <DEDUP_REMOVED lines=8> */
.L_x_2162:
        /* <DEDUP_REMOVED lines=11> */
.L_x_2163:
[----:B------:R0:W-:Y:S02]  /*11de0*/  SYNCS.ARRIVE.TRANS64.A1T0 RZ, [R0+URZ+0x13230], RZ ;  /* 0x013230ff00ff79a7 */ /* 0x0001e4000810003f */
[----:B0-23--:R-:W-:-:S05]  /*11df0*/  IMAD.U32 R0, RZ, RZ, UR45 ;  /* 0x0000002dff007e24 */ /* 0x00dfca000f8e00ff */
[----:B------:R-:W-:-:S13]  /*11e00*/  ISETP.NE.AND P0, PT, R0, 0x3, PT ;  /* 0x000000030000780c */ /* 0x000fda0003f05270 */
[----:B------:R-:W-:Y:S05]  /*11e10*/  @!P0 BRA `(.L_x_2164) ;  /* 0x0000000000048947 */ /* 0x000fea0003800000 */
[----:B------:R-:W-:Y:S01]  /*11e20*/  BPT.TRAP 0x1 ;  /* 0x000000040000795c */ /* 0x000fe20000300000 */
.L_x_2164:
[----:B------:R-:W-:Y:S01]  /*11e30*/  LOP3.LUT R0, R21, 0x1, RZ, 0x3c, !PT ;  /* 0x0000000115007812 */ /* 0x000fe200078e3cff */
[----:B------:R-:W-:Y:S01]  /*11e40*/  IMAD R2, R20, 0x8, R16 ;  /* 0x0000000814027824 */ /* 0x000fe200078e0210 */
[----:B------:R-:W-:Y:S02]  /*11e50*/  BSSY B0, `(.L_x_2165) ;  /* 0x0000004000007945 */ /* 0x000fe40003800000 */
[----:B------:R-:W-:-:S04]  /*11e60*/  SHF.L.U32 R0, R0, 0x1f, RZ ;  /* 0x0000001f00007819 */ /* 0x000fc800000006ff */
[----:B------:R-:W0:Y:S02]  /*11e70*/  SYNCS.PHASECHK.TRANS64.TRYWAIT P2, [R2+URZ+0x13270], R0 ;  /* 0x01327000020075a7 */ /* 0x000e24000804017f */
[----:B0-----:R-:W-:Y:S05]  /*11e80*/  @!P2 BRA `(.L_x_2166) ;  /* 0x000000440058a947 */ /* 0x001fea0003800000 */
.L_x_2277:
[----:B------:R-:W-:Y:S05]  /*11e90*/  BSYNC B0 ;  /* 0x0000000000007941 */ /* 0x000fea0003800000 */
.L_x_2165:
[----:B------:R-:W-:-:S05]  /*11ea0*/  IMAD.U32 R3, RZ, RZ, UR44 ;  /* 0x0000002cff037e24 */ /* 0x000fca000f8e00ff */
[----:B------:R-:W-:-:S13]  /*11eb0*/  ISETP.NE.AND P2, PT, R3, 0x3, PT ;  /* 0x000000030300780c */ /* 0x000fda0003f45270 */
[----:B------:R-:W-:Y:S05]  /*11ec0*/  @!P2 BRA `(.L_x_2167) ;  /* 0x000000000004a947 */ /* 0x000fea0003800000 */
[----:B------:R-:W-:Y:S01]  /*11ed0*/  BPT.TRAP 0x1 ;  /* 0x000000040000795c */ /* 0x000fe20000300000 */
.L_x_2167:
[----:B0-----:R-:W-:Y:S01]  /*11ee0*/  SHF.L.U32 R0, R21, 0x1f, RZ ;  /* 0x0000001f15007819 */ /* 0x001fe200000006ff */
[----:B------:R-:W-:-:S03]  /*11ef0*/  IMAD R3, R20, 0x2800, RZ ;  /* 0x0000280014037824 */ /* 0x000fc600078e02ff */
[----:B------:R-:W0:Y:S02]  /*11f00*/  SYNCS.PHASECHK.TRANS64.TRYWAIT P2, [R2+URZ+0x13260], R0 ;  /* 0x01326000020075a7 */ /* 0x000e24000804017f */
[----:B0-----:R-:W-:Y:S05]  /*11f10*/  @!P2 BRA `(.L_x_2168) ;  /* 0x000000440048a947 */ /* 0x001fea0003800000 */
.L_x_2278:
        /* <DEDUP_REMOVED lines=47> */
.L_x_2169:
[----:B-1----:R1:W-:Y:S01]  /*12210*/  SYNCS.ARRIVE.TRANS64.A1T0 RZ, [R2+URZ+0x13250], RZ ;  /* 0x013250ff02ff79a7 */ /* 0x0023e2000810003f */
[----:B------:R-:W-:Y:S06]  /*12220*/  BAR.SYNC.DEFER_BLOCKING 0x2, 0x80 ;  /* 0x0082000000007b1d */ /* 0x000fec0000010000 */
[----:B------:R-:W-:Y:S05]  /*12230*/  @!P0 BRA `(.L_x_2170) ;  /* 0x0000000000048947 */ /* 0x000fea0003800000 */
[----:B------:R-:W-:Y:S01]  /*12240*/  BPT.TRAP 0x1 ;  /* 0x000000040000795c */ /* 0x000fe20000300000 */
.L_x_2170:
[----:B------:R-:W2:Y:S01]  /*12250*/  LDL R0, [R1+0x24] ;  /* 0x0000240001007983 */ /* 0x000ea20000100800 */
[----:B-1----:R-:W-:Y:S02]  /*12260*/  VIADD R2, R2, 0x13280 ;  /* 0x0001328002027836 */ /* 0x002fe40000000000 */
[----:B------:R-:W-:Y:S01]  /*12270*/  IMAD.MOV.U32 R20, RZ, RZ, R27 ;  /* 0x000000ffff147224 */ /* 0x000fe200078e001b */
[----:B------:R3:W5:Y:S02]  /*12280*/  LDL R21, [R1] ;  /* 0x0000000001157983 */ /* 0x0007640000100800 */
[----:B--2---:R-:W-:-:S04]  /*12290*/  PRMT R2, R0, 0x654, R2 ;  /* 0x0000065400027816 */ /* 0x004fc80000000002 */
[----:B------:R3:W-:Y:S01]  /*122a0*/  SYNCS.ARRIVE.TRANS64.RED.A1T0 RZ, [R2+URZ], RZ ;  /* 0x000000ff02ff79a7 */ /* 0x0007e2000810043f */
[----:B------:R-:W-:Y:S05]  /*122b0*/  @P1 BRA `(.L_x_2171) ;  /* 0xffffffe800ec1947 */ /* 0x000fea000383ffff */
.L_x_2151:
        /* <DEDUP_REMOVED lines=20> */
.L_x_2173:
[----:B------:R-:W-:Y:S05]  /*12400*/  BSYNC B0 ;  /* 0x0000000000007941 */ /* 0x000fea0003800000 */
.L_x_2172:
[----:B------:R-:W-:Y:S05]  /*12410*/  @!P0 BRA `(.L_x_2174) ;  /* 0x0000000000048947 */ /* 0x000fea0003800000 */
[----:B------:R-:W-:Y:S01]  /*12420*/  BPT.TRAP 0x1 ;  /* 0x000000040000795c */ /* 0x000fe20000300000 */
.L_x_2174:
[----:B--2---:R-:W2:Y:S01]  /*12430*/  LDL R0, [R1] ;  /* 0x0000000001007983 */ /* 0x004ea20000100800 */
[----:B01----:R-:W-:Y:S01]  /*12440*/  IMAD R3, R27, 0x8, R16 ;  /* 0x000000081b037824 */ /* 0x003fe200078e0210 */
[----:B------:R-:W-:Y:S01]  /*12450*/  BSSY B0, `(.L_x_2175) ;  /* 0x0000005000007945 */ /* 0x000fe20003800000 */
[----:B--2---:R-:W-:-:S04]  /*12460*/  LOP3.LUT R0, R0, 0x1, RZ, 0x3c, !PT ;  /* 0x0000000100007812 */ /* 0x004fc800078e3cff */
[----:B------:R-:W-:-:S04]  /*12470*/  SHF.L.U32 R0, R0, 0x1f, RZ ;  /* 0x0000001f00007819 */ /* 0x000fc800000006ff */
[----:B------:R-:W0:Y:S02]  /*12480*/  SYNCS.PHASECHK.TRANS64.TRYWAIT P1, [R3+URZ+0x13270], R0 ;  /* 0x01327000030075a7 */ /* 0x000e24000802017f */
[----:B0-----:R-:W-:Y:S05]  /*12490*/  @!P1 BRA `(.L_x_2176) ;  /* 0x0000003c00fc9947 */ /* 0x001fea0003800000 */
.L_x_2279:
[----:B------:R-:W-:Y:S05]  /*124a0*/  BSYNC B0 ;  /* 0x0000000000007941 */ /* 0x000fea0003800000 */
.L_x_2175:
[----:B------:R-:W-:-:S05]  /*124b0*/  IMAD.U32 R2, RZ, RZ, UR44 ;  /* 0x0000002cff027e24 */ /* 0x000fca000f8e00ff */
[----:B------:R-:W-:-:S13]  /*124c0*/  ISETP.NE.AND P1, PT, R2, 0x3, PT ;  /* 0x000000030200780c */ /* 0x000fda0003f25270 */
[----:B------:R-:W-:Y:S05]  /*124d0*/  @!P1 BRA `(.L_x_2177) ;  /* 0x0000000000049947 */ /* 0x000fea0003800000 */
[----:B------:R-:W-:Y:S01]  /*124e0*/  BPT.TRAP 0x1 ;  /* 0x000000040000795c */ /* 0x000fe20000300000 */
.L_x_2177:
[----:B0-----:R-:W2:Y:S02]  /*124f0*/  LDL R0, [R1] ;  /* 0x0000000001007983 */ /* 0x001ea40000100800 */
[----:B--2---:R-:W-:-:S04]  /*12500*/  SHF.L.U32 R0, R0, 0x1f, RZ ;  /* 0x0000001f00007819 */ /* 0x004fc800000006ff */
[----:B------:R-:W0:Y:S02]  /*12510*/  SYNCS.PHASECHK.TRANS64.TRYWAIT P1, [R3+URZ+0x13260], R0 ;  /* 0x01326000030075a7 */ /* 0x000e24000802017f */
[----:B0-----:R-:W-:Y:S05]  /*12520*/  @!P1 BRA `(.L_x_2178) ;  /* 0x0000003c00ec9947 */ /* 0x001fea0003800000 */
.L_x_2280:
        /* <DEDUP_REMOVED lines=48> */
.L_x_2179:
[----:B-1----:R1:W-:Y:S01]  /*12830*/  SYNCS.ARRIVE.TRANS64.A1T0 RZ, [R3+URZ+0x13250], RZ ;  /* 0x013250ff03ff79a7 */ /* 0x0023e2000810003f */
[----:B------:R-:W-:Y:S06]  /*12840*/  BAR.SYNC.DEFER_BLOCKING 0x2, 0x80 ;  /* 0x0082000000007b1d */ /* 0x000fec0000010000 */
[----:B------:R-:W-:Y:S05]  /*12850*/  @!P0 BRA `(.L_x_2180) ;  /* 0x0000000000048947 */ /* 0x000fea0003800000 */
[----:B------:R-:W-:Y:S01]  /*12860*/  BPT.TRAP 0x1 ;  /* 0x000000040000795c */ /* 0x000fe20000300000 */
.L_x_2180:
        /* <DEDUP_REMOVED lines=11> */
.L_x_2121:
[----:B------:R-:W-:Y:S05]  /*12920*/  BSYNC B7 ;  /* 0x0000000000077941 */ /* 0x000fea0003800000 */
.L_x_2119:
[----:B--2---:R-:W2:Y:S02]  /*12930*/  LDL R0, [R1+0x4] ;  /* 0x0000040001007983 */ /* 0x004ea40000100800 */
[----:B--2---:R-:W-:-:S13]  /*12940*/  LOP3.LUT P0, RZ, R0, 0x40, RZ, 0xc0, !PT ;  /* 0x0000004000ff7812 */ /* 0x004fda000780c0ff */
[----:B------:R-:W-:Y:S05]  /*12950*/  @!P0 BRA `(.L_x_2181) ;  /* 0x0000000000348947 */ /* 0x000fea0003800000 */
[----:B------:R-:W2:Y:S08]  /*12960*/  S2UR UR4, SR_CgaCtaId ;  /* 0x00000000000479c3 */ /* 0x000eb00000008800 */
[----:B------:R-:W-:Y:S01]  /*12970*/  BAR.SYNC.DEFER_BLOCKING 0x5, 0x200 ;  /* 0x0148000000007b1d */ /* 0x000fe20000010000 */
[----:B------:R-:W-:Y:S01]  /*12980*/  MOV R16, 0x400 ;  /* 0x0000040000107802 */ /* 0x000fe20000000f00 */
[----:B--2---:R-:W-:-:S05]  /*12990*/  IMAD.U32 R0, RZ, RZ, UR4 ;  /* 0x00000004ff007e24 */ /* 0x004fca000f8e00ff */
[----:B------:R-:W-:Y:S01]  /*129a0*/  LEA R16, R0, R16, 0x18 ;  /* 0x0000001000107211 */ /* 0x000fe200078ec0ff */
[----:B------:R-:W-:Y:S04]  /*129b0*/  STL [R1+0x24], R0 ;  /* 0x0000240001007387 */ /* 0x000fe80000100800 */
[----:B------:R-:W2:Y:S04]  /*129c0*/  LDS.128 R4, [R16+0x132d0] ;  /* 0x0132d00010047984 */ /* 0x000ea80000000c00 */
[----:B--2---:R2:W-:Y:S01]  /*129d0*/  STL.64 [R1+0x10], R4 ;  /* 0x0000100401007387 */ /* 0x0045e20000100a00 */
[----:B------:R-:W-:-:S03]  /*129e0*/  IMAD.MOV.U32 R0, RZ, RZ, R7 ;  /* 0x000000ffff007224 */ /* 0x000fc600078e0007 */
[----:B------:R2:W-:Y:S02]  /*129f0*/  STL [R1+0x18], R6 ;  /* 0x0000180601007387 */ /* 0x0005e40000100800 */
[----:B------:R-:W-:Y:S01]  /*12a00*/  R2UR UR40, R0 ;  /* 0x00000000002872ca */ /* 0x000fe200000e0000 */
[----:B------:R-:W-:Y:S06]  /*12a10*/  BAR.ARV 0x4, 0x200 ;  /* 0x0108000000007b1d */ /* 0x000fec0000002000 */
[----:B------:R-:W-:Y:S08]  /*12a20*/  BRA `(.L_x_2182) ;  /* 0x0000000c00f87947 */ /* 0x000ff00003800000 */
.L_x_2181:
[----:B------:R-:W2:Y:S01]  /*12a30*/  LDL.LU R0, [R1+0x10] ;  /* 0x0000100001007983 */ /* 0x000ea20000300800 */
        /* <DEDUP_REMOVED lines=8> */
[----:B------:R-:W3:Y:S01]  /*12ac0*/  @!P1 LDC.64 R4, c[0x0][0xc78] ;  /* 0x00031e00ff049b82 */ /* 0x000ee20000000a00 */
[----:B0-----:R-:W-:-:S04]  /*12ad0*/  @!P1 IMAD.WIDE R2, R7, 0x4, R2 ;  /* 0x0000000407029825 */ /* 0x001fc800078e0202 */
[----:B--2---:R-:W-:Y:S02]  /*12ae0*/  IMAD.MOV.U32 R10, RZ, RZ, R0 ;  /* 0x000000ffff0a7224 */ /* 0x004fe400078e0000 */
[----:B------:R-:W-:-:S06]  /*12af0*/  IMAD.MOV.U32 R0, RZ, RZ, RZ ;  /* 0x000000ffff007224 */ /* 0x000fcc00078e00ff */
[----:B------:R3:W2:Y:S02]  /*12b00*/  @!P1 LDG.E R0, desc[UR54][R2.64] ;  /* 0x0000003602009981 */ /* 0x0006a4000c1e1900 */
[----:B---3--:R-:W-:-:S04]  /*12b10*/  @!P1 IMAD.WIDE R2, R7, 0x4, R4 ;  /* 0x0000000407029825 */ /* 0x008fc800078e0204 */
        /* <DEDUP_REMOVED lines=20> */
[----:B------:R-:W2:Y:S02]  /*12c60*/  SHFL.UP PT, R3, R2, 0x8, RZ ;  /* 0x0500000002037989 */ /* 0x000ea400000e00ff */
[----:B--2---:R-:W-:-:S05]  /*12c70*/  SEL R3, R3, RZ, P4 ;  /* 0x000000ff03037207 */ /* 0x004fca0002000000 */
[----:B------:R-:W-:-:S05]  /*12c80*/  IMAD.IADD R4, R2, 0x1, R3 ;  /* 0x0000000102047824 */ /* 0x000fca00078e0203 */
[----:B------:R-:W2:Y:S02]  /*12c90*/  SHFL.UP PT, R3, R4, 0x10, RZ ;  /* 0x0600000004037989 */ /* 0x000ea400000e00ff */
[----:B--2---:R-:W-:-:S05]  /*12ca0*/  SEL R3, R3, RZ, P5 ;  /* 0x000000ff03037207 */ /* 0x004fca0002800000 */
[----:B------:R-:W-:-:S05]  /*12cb0*/  IMAD.IADD R3, R4, 0x1, R3 ;  /* 0x0000000104037824 */ /* 0x000fca00078e0203 */
[----:B------:R-:W0:Y:S02]  /*12cc0*/  SHFL.IDX PT, R7, R3, 0x1f, 0x1f ;  /* 0x03e01f0003077f89 */ /* 0x000e2400000e0000 */
[----:B0-----:R-:W-:Y:S02]  /*12cd0*/  IMAD R2, R7, R8, RZ ;  /* 0x0000000807027224 */ /* 0x001fe400078e02ff */
[----:B------:R-:W-:Y:S02]  /*12ce0*/  IMAD.MOV.U32 R7, RZ, RZ, RZ ;  /* 0x000000ffff077224 */ /* 0x000fe400078e00ff */
[----:B------:R-:W-:-:S05]  /*12cf0*/  IMAD.IADD R9, R9, 0x1, R2 ;  /* 0x0000000109097824 */ /* 0x000fca00078e0202 */
[----:B------:R-:W-:-:S13]  /*12d00*/  ISETP.GT.AND P6, PT, R9, R6, PT ;  /* 0x000000060900720c */ /* 0x000fda0003fc4270 */
[----:B------:R-:W-:Y:S05]  /*12d10*/  @P6 BRA `(.L_x_2183) ;  /* 0x0000000000a06947 */ /* 0x000fea0003800000 */
.L_x_2185:
        /* <DEDUP_REMOVED lines=10> */
[----:B------:R-:W2:Y:S01]  /*12dc0*/  @!P6 LDC.64 R4, c[0x0][0xc78] ;  /* 0x00031e00ff04eb82 */ /* 0x000ea20000000a00 */
[----:B0-----:R-:W-:-:S05]  /*12dd0*/  @!P6 IMAD.WIDE R2, R11, 0x4, R2 ;  /* 0x000000040b02e825 */ /* 0x001fca00078e0202 */
[----:B------:R2:W3:Y:S02]  /*12de0*/  @!P6 LDG.E R0, desc[UR54][R2.64] ;  /* 0x000000360200e981 */ /* 0x0004e4000c1e1900 */
[----:B--2---:R-:W-:-:S04]  /*12df0*/  @!P6 IMAD.WIDE R2, R11, 0x4, R4 ;  /* 0x000000040b02e825 */ /* 0x004fc800078e0204 */
        /* <DEDUP_REMOVED lines=13> */
[----:B------:R-:W2:Y:S02]  /*12ed0*/  SHFL.UP PT, R2, R10, 0x8, RZ ;  /* 0x050000000a027989 */ /* 0x000ea400000e00ff */
[----:B--2---:R-:W-:-:S05]  /*12ee0*/  SEL R3, R2, RZ, P4 ;  /* 0x000000ff02037207 */ /* 0x004fca0002000000 */
[----:B------:R-:W-:-:S05]  /*12ef0*/  IMAD.IADD R3, R10, 0x1, R3 ;  /* 0x000000010a037824 */ /* 0x000fca00078e0203 */
[----:B------:R-:W2:Y:S02]  /*12f00*/  SHFL.UP PT, R2, R3, 0x10, RZ ;  /* 0x0600000003027989 */ /* 0x000ea400000e00ff */
[----:B--2---:R-:W-:-:S05]  /*12f10*/  SEL R2, R2, RZ, P5 ;  /* 0x000000ff02027207 */ /* 0x004fca0002800000 */
        /* <DEDUP_REMOVED lines=8> */
.L_x_2183:
        /* <DEDUP_REMOVED lines=8> */
[----:B------:R0:W2:Y:S04]  /*13020*/  SHFL.IDX PT, R5, R5, R2, 0x1f ;  /* 0x00001f0205057589 */ /* 0x0000a800000e0000 */
[----:B------:R0:W3:Y:S01]  /*13030*/  SHFL.IDX PT, R0, R0, R11, 0x1f ;  /* 0x00001f0b00007589 */ /* 0x0000e200000e0000 */
[----:B------:R-:W-:Y:S05]  /*13040*/  @!P0 BRA `(.L_x_2186) ;  /* 0x00000000000c8947 */ /* 0x000fea0003800000 */
[----:B------:R-:W-:-:S06]  /*13050*/  UIADD3 UR5, UR4, -0x1, URZ ;  /* 0xffffffff04057890 */ /* 0x000fcc000fffe03f */
[----:B0-----:R-:W-:-:S05]  /*13060*/  IMAD.U32 R2, RZ, RZ, UR5 ;  /* 0x00000005ff027e24 */ /* 0x001fca000f8e00ff */
[----:B------:R4:W0:Y:S02]  /*13070*/  SHFL.IDX PT, R7, R3, R2, 0x1f ;  /* 0x00001f0203077589 */ /* 0x00082400000e0000 */
.L_x_2186:
[----:B0---4-:R-:W-:Y:S01]  /*13080*/  IMAD R3, R7, R8, R9 ;  /* 0x0000000807037224 */ /* 0x011fe200078e0209 */
[----:B--2---:R-:W-:Y:S01]  /*13090*/  ISETP.NE.AND P0, PT, R5, 0x1, PT ;  /* 0x000000010500780c */ /* 0x004fe20003f05270 */
[----:B------:R-:W-:Y:S02]  /*130a0*/  UIADD3 UR40, UR4, UR40, URZ ;  /* 0x0000002804287290 */ /* 0x000fe4000fffe03f */
[----:B------:R-:W-:Y:S01]  /*130b0*/  IMAD.IADD R4, R6, 0x1, -R3 ;  /* 0x0000000106047824 */ /* 0x000fe200078e0a03 */
[----:B------:R0:W-:Y:S09]  /*130c0*/  STL [R1+0x10], R3 ;  /* 0x0000100301007387 */ /* 0x0001f20000100800 */
[----:B------:R-:W-:Y:S05]  /*130d0*/  @!P0 BRA `(.L_x_2187) ;  /* 0x0000000000e08947 */ /* 0x000fea0003800000 */
[----:B---3--:R-:W-:Y:S01]  /*130e0*/  IABS R6, R0 ;  /* 0x0000000000067213 */ /* 0x008fe20000000000 */
[----:B------:R-:W-:-:S03]  /*130f0*/  IMAD.MOV.U32 R2, RZ, RZ, RZ ;  /* 0x000000ffff027224 */ /* 0x000fc600078e00ff */
[----:B------:R-:W2:Y:S08]  /*13100*/  I2F.RP R8, R6 ;  /* 0x0000000600087306 */ /* 0x000eb00000209400 */
[----:B--2---:R-:W2:Y:S02]  /*13110*/  MUFU.RCP R8, R8 ;  /* 0x0000000800087308 */ /* 0x004ea40000001000 */
[----:B--2---:R-:W-:Y:S01]  /*13120*/  VIADD R9, R8, 0xffffffe ;  /* 0x0ffffffe08097836 */ /* 0x004fe20000000000 */
[----:B------:R-:W-:-:S05]  /*13130*/  IABS R8, R0 ;  /* 0x0000000000087213 */ /* 0x000fca0000000000 */
[----:B0-----:R0:W2:Y:S01]  /*13140*/  F2I.FTZ.U32.TRUNC.NTZ R3, R9 ;  /* 0x0000000900037305 */ /* 0x0010a2000021f000 */
[----:B------:R-:W-:Y:S01]  /*13150*/  IMAD.MOV R11, RZ, RZ, -R8 ;  /* 0x000000ffff0b7224 */ /* 0x000fe200078e0a08 */
[----:B0-----:R-:W-:Y:S01]  /*13160*/  IABS R9, R4 ;  /* 0x0000000400097213 */ /* 0x001fe20000000000 */
[----:B--2---:R-:W-:-:S04]  /*13170*/  IMAD.MOV R7, RZ, RZ, -R3 ;  /* 0x000000ffff077224 */ /* 0x004fc800078e0a03 */
        /* <DEDUP_REMOVED lines=46> */
.L_x_2187:
[----:B------:R-:W-:Y:S02]  /*13460*/  ULDC.64 UR4, c[0x0][0xc90] ;  /* 0x0003240000047ab9 */ /* 0x000fe40000000a00 */
[----:B------:R-:W-:-:S06]  /*13470*/  UIMAD.WIDE UR4, UR40, 0x4, UR4 ;  /* 0x00000004280478a5 */ /* 0x000fcc000f8e0204 */
[----:B------:R-:W-:Y:S02]  /*13480*/  IMAD.U32 R2, RZ, RZ, UR4 ;  /* 0x00000004ff027e24 */ /* 0x000fe4000f8e00ff */
[----:B0-----:R-:W-:-:S05]  /*13490*/  IMAD.U32 R3, RZ, RZ, UR5 ;  /* 0x00000005ff037e24 */ /* 0x001fca000f8e00ff */
[----:B------:R0:W3:Y:S02]  /*134a0*/  LDG.E R7, desc[UR54][R2.64] ;  /* 0x0000003602077981 */ /* 0x0000e4000c1e1900 */
[----:B0-----:R-:W-:Y:S02]  /*134b0*/  IMAD.MOV.U32 R2, RZ, RZ, RZ ;  /* 0x000000ffff027224 */ /* 0x001fe400078e00ff */
[----:B---3--:R-:W-:-:S05]  /*134c0*/  IMAD R5, R0, R7, RZ ;  /* 0x0000000700057224 */ /* 0x008fca00078e02ff */
        /* <DEDUP_REMOVED lines=57> */
.L_x_2188:
[----:B0-2---:R-:W-:-:S05]  /*13860*/  LOP3.LUT R3, RZ, R2, RZ, 0x33, !PT ;  /* 0x00000002ff037212 */ /* 0x005fca00078e33ff */
[----:B------:R-:W-:-:S05]  /*13870*/  IMAD.IADD R0, R0, 0x1, R3 ;  /* 0x0000000100007824 */ /* 0x000fca00078e0203 */
[----:B------:R2:W-:Y:S01]  /*13880*/  STL [R1+0x14], R0 ;  /* 0x0000140001007387 */ /* 0x0005e20000100800 */
[----:B------:R-:W-:Y:S05]  /*13890*/  BRA `(.L_x_2189) ;  /* 0x0000000000107947 */ /* 0x000fea0003800000 */
.L_x_2184:
[----:B------:R0:W-:Y:S01]  /*138a0*/  STL [R1+0x10], R6 ;  /* 0x0000100601007387 */ /* 0x0001e20000100800 */
[----:B------:R-:W-:-:S03]  /*138b0*/  ULDC UR40, c[0x0][0xc3c] ;  /* 0x00030f0000287ab9 */ /* 0x000fc60000000800 */
[----:B------:R0:W-:Y:S04]  /*138c0*/  STL [R1+0x14], RZ ;  /* 0x000014ff01007387 */ /* 0x0001e80000100800 */
[----:B------:R0:W-:Y:S02]  /*138d0*/  STL [R1+0x18], RZ ;  /* 0x000018ff01007387 */ /* 0x0001e40000100800 */
.L_x_2189:
[----:B------:R-:W3:Y:S04]  /*138e0*/  LDL R3, [R1+0x14] ;  /* 0x0000140001037983 */ /* 0x000ee80000100800 */
[----:B------:R-:W4:Y:S04]  /*138f0*/  LDL R2, [R1+0x18] ;  /* 0x0000180001027983 */ /* 0x000f280000100800 */
[----:B------:R-:W4:Y:S01]  /*13900*/  LDL R4, [R1+0x10] ;  /* 0x0000100001047983 */ /* 0x000f220000100800 */
[----:B--2---:R-:W2:Y:S01]  /*13910*/  S2R R0, SR_TID.X ;  /* 0x0000000000007919 */ /* 0x004ea20000002100 */
[----:B------:R-:W-:Y:S01]  /*13920*/  BAR.SYNC.DEFER_BLOCKING 0x4, 0x200 ;  /* 0x0108000000007b1d */ /* 0x000fe20000010000 */
[----:B---3--:R-:W-:-:S02]  /*13930*/  IMAD.MOV.U32 R5, RZ, RZ, R3 ;  /* 0x000000ffff057224 */ /* 0x008fc400078e0003 */
[----:B----4-:R-:W-:-:S03]  /*13940*/  IMAD.MOV.U32 R3, RZ, RZ, R2 ;  /* 0x000000ffff037224 */ /* 0x010fc600078e0002 */
[----:B------:R3:W4:Y:S01]  /*13950*/  LDL R2, [R1+0x24] ;  /* 0x0000240001027983 */ /* 0x0007220000100800 */
[----:B--2---:R-:W-:Y:S01]  /*13960*/  LOP3.LUT R0, R0, 0x1f, RZ, 0xc0, !PT ;  /* 0x0000001f00007812 */ /* 0x004fe200078ec0ff */
        /* <DEDUP_REMOVED lines=8> */
[----:B------:R3:W-:Y:S01]  /*139f0*/  @!P0 STS.128 [R16+0x132d0], R4 ;  /* 0x0132d00410008388 */ /* 0x0007e20000000c00 */
[----:B------:R-:W-:Y:S06]  /*13a00*/  BAR.ARV 0x5, 0x200 ;  /* 0x0148000000007b1d */ /* 0x000fec0000002000 */
.L_x_2182:
[----:B------:R-:W-:Y:S02]  /*13a10*/  ULDC UR4, c[0x0][0xc3c] ;  /* 0x00030f0000047ab9 */ /* 0x000fe40000000800 */
[----:B------:R-:W-:-:S06]  /*13a20*/  UISETP.GE.AND UP0, UPT, UR40, UR4, UPT ;  /* 0x000000042800728c */ /* 0x000fcc000bf06270 */
[----:B------:R-:W-:-:S13]  /*13a30*/  PLOP3.LUT P0, PT, PT, PT, UP0, 0x80, 0x0 ;  /* 0x000000000000781c */ /* 0x000fda0003f0f008 */
[----:B------:R-:W-:Y:S05]  /*13a40*/  @!P0 BRA `(.L_x_2190) ;  /* 0xffffffa4004c8947 */ /* 0x000fea000383ffff */
.L_x_2114:
        /* <DEDUP_REMOVED lines=12> */
.L_x_2281:
[----:B------:R-:W-:Y:S05]  /*13b10*/  BSYNC B0 ;  /* 0x0000000000007941 */ /* 0x000fea0003800000 */
.L_x_2191:
[----:B------:R-:W-:-:S03]  /*13b20*/  UMOV UR4, 0xffffffff ;  /* 0xffffffff00047882 */ /* 0x000fc60000000000 */
[----:B------:R-:W-:Y:S05]  /*13b30*/  BRA.DIV UR4, `(.L_x_2193) ;  /* 0x0000002a04907947 */ /* 0x000fea000b800000 */
[----:B0-----:R-:W0:Y:S02]  /*13b40*/  S2R R0, SR_TID.X ;  /* 0x0000000000007919 */ /* 0x001e240000002100 */
[----:B0-----:R-:W-:-:S04]  /*13b50*/  SHF.R.U32.HI R0, RZ, 0x5, R0 ;  /* 0x00000005ff007819 */ /* 0x001fc80000011600 */
[----:B------:R-:W-:-:S05]  /*13b60*/  LOP3.LUT R0, R0, 0x3, RZ, 0xc0, !PT ;  /* 0x0000000300007812 */ /* 0x000fca00078ec0ff */
[----:B------:R0:W2:Y:S02]  /*13b70*/  SHFL.IDX PT, R14, R0, RZ, 0x1f ;  /* 0x00001fff000e7589 */ /* 0x0000a400000e0000 */
.L_x_2284:
[----:B--2---:R-:W-:Y:S01]  /*13b80*/  ISETP.NE.AND P0, PT, R14, RZ, PT ;  /* 0x000000ff0e00720c */ /* 0x004fe20003f05270 */
[----:B------:R-:W-:-:S12]  /*13b90*/  BSSY B0, `(.L_x_2194) ;  /* 0x000002e000007945 */ /* 0x000fd80003800000 */
[----:B------:R-:W-:Y:S05]  /*13ba0*/  @P0 BRA `(.L_x_2195) ;  /* 0x0000000000b00947 */ /* 0x000fea0003800000 */
[----:B------:R-:W-:-:S03]  /*13bb0*/  UMOV UR4, 0xffffffff ;  /* 0xffffffff00047882 */ /* 0x000fc60000000000 */
[----:B------:R-:W-:Y:S05]  /*13bc0*/  BRA.DIV UR4, `(.L_x_2196) ;  /* 0x0000002a04a07947 */ /* 0x000fea000b800000 */
[----:B------:R-:W-:-:S13]  /*13bd0*/  ELECT P6, URZ, PT ;  /* 0x00000000003f782f */ /* 0x000fda00038c0000 */
.L_x_2287:
[----:B------:R-:W-:Y:S05]  /*13be0*/  @!P6 BRA `(.L_x_2195) ;  /* 0x0000000000a0e947 */ /* 0x000fea0003800000 */
[----:B------:R-:W-:-:S06]  /*13bf0*/  ULOP3.LUT UR4, UR36, 0x2, URZ, 0xfc, !UPT ;  /* 0x0000000224047892 */ /* 0x000fcc000f8efc3f */
[----:B0-----:R-:W-:-:S05]  /*13c00*/  IMAD.U32 R0, RZ, RZ, UR4 ;  /* 0x00000004ff007e24 */ /* 0x001fca000f8e00ff */
[----:B------:R-:W-:-:S13]  /*13c10*/  ISETP.NE.AND P0, PT, R0, 0x3, PT ;  /* 0x000000030000780c */ /* 0x000fda0003f05270 */
[----:B------:R-:W-:Y:S05]  /*13c20*/  @!P0 BRA `(.L_x_2197) ;  /* 0x0000000000048947 */ /* 0x000fea0003800000 */
[----:B------:R-:W-:Y:S01]  /*13c30*/  BPT.TRAP 0x1 ;  /* 0x000000040000795c */ /* 0x000fe20000300000 */
.L_x_2197:
[----:B------:R-:W2:Y:S01]  /*13c40*/  LDL R0, [R1] ;  /* 0x0000000001007983 */ /* 0x000ea20000100800 */
[C---:B------:R-:W-:Y:S02]  /*13c50*/  IMAD R3, R27.reuse, 0x8, R5 ;  /* 0x000000081b037824 */ /* 0x040fe400078e0205 */
[----:B------:R-:W-:-:S05]  /*13c60*/  VIADD R27, R27, 0x1 ;  /* 0x000000011b1b7836 */ /* 0x000fca0000000000 */
[----:B------:R-:W-:Y:S02]  /*13c70*/  ISETP.NE.AND P2, PT, R27, 0x2, PT ;  /* 0x000000021b00780c */ /* 0x000fe40003f45270 */
[----:B--2---:R-:W-:Y:S02]  /*13c80*/  SHF.L.U32 R2, R0, 0x1f, RZ ;  /* 0x0000001f00027819 */ /* 0x004fe400000006ff */
[----:B------:R-:W-:Y:S02]  /*13c90*/  SEL R0, RZ, 0x1, P2 ;  /* 0x00000001ff007807 */ /* 0x000fe40001000000 */
[----:B------:R-:W0:Y:S02]  /*13ca0*/  SYNCS.PHASECHK.TRANS64.TRYWAIT P1, [R3+URZ+0x13240], R2 ;  /* 0x01324002030075a7 */ /* 0x000e24000802017f */
[----:B0-----:R-:W-:Y:S05]  /*13cb0*/  @!P1 BRA `(.L_x_2198) ;  /* 0x0000002800849947 */ /* 0x001fea0003800000 */
.L_x_2288:
[----:B------:R-:W2:Y:S01]  /*13cc0*/  LDL.LU R4, [R1] ;  /* 0x0000000001047983 */ /* 0x000ea20000300800 */
[----:B------:R-:W-:Y:S02]  /*13cd0*/  SEL R27, R27, RZ, P2 ;  /* 0x000000ff1b1b7207 */ /* 0x000fe40001000000 */
[----:B--2---:R-:W-:Y:S01]  /*13ce0*/  LOP3.LUT R0, R4, R0, RZ, 0x3c, !PT ;  /* 0x0000000004007212 */ /* 0x004fe200078e3cff */
[----:B------:R-:W-:Y:S06]  /*13cf0*/  @!P0 BRA `(.L_x_2199) ;  /* 0x0000000000048947 */ /* 0x000fec0003800000 */
[----:B------:R-:W-:Y:S01]  /*13d00*/  BPT.TRAP 0x1 ;  /* 0x000000040000795c */ /* 0x000fe20000300000 */
.L_x_2199:
[----:B------:R-:W-:Y:S01]  /*13d10*/  IMAD R27, R27, 0x8, R5 ;  /* 0x000000081b1b7824 */ /* 0x000fe200078e0205 */
[----:B------:R-:W-:-:S04]  /*13d20*/  SHF.L.U32 R0, R0, 0x1f, RZ ;  /* 0x0000001f00007819 */ /* 0x000fc800000006ff */
[----:B------:R-:W2:Y:S02]  /*13d30*/  SYNCS.PHASECHK.TRANS64.TRYWAIT P1, [R27+URZ+0x13240], R0 ;  /* 0x013240001b0075a7 */ /* 0x000ea4000802017f */
[----:B--2---:R-:W-:Y:S05]  /*13d40*/  @!P1 BRA `(.L_x_2200) ;  /* 0x0000002800749947 */ /* 0x004fea0003800000 */
.L_x_2289:
[----:B------:R-:W-:Y:S05]  /*13d50*/  @!P0 BRA `(.L_x_2201) ;  /* 0x0000000000048947 */ /* 0x000fea0003800000 */
[----:B------:R-:W-:Y:S01]  /*13d60*/  BPT.TRAP 0x1 ;  /* 0x000000040000795c */ /* 0x000fe20000300000 */
.L_x_2201:
[----:B------:R-:W3:Y:S02]  /*13d70*/  SYNCS.PHASECHK.TRANS64.TRYWAIT P1, [R3+URZ+0x13260], R2 ;  /* 0x01326002030075a7 */ /* 0x000ee4000802017f */
[----:B---3--:R-:W-:Y:S05]  /*13d80*/  @!P1 BRA `(.L_x_2202) ;  /* 0x0000002800789947 */ /* 0x008fea0003800000 */
.L_x_2290:
[----:B------:R-:W-:Y:S05]  /*13d90*/  @!P0 BRA `(.L_x_2203) ;  /* 0x0000000000048947 */ /* 0x000fea0003800000 */
[----:B------:R-:W-:Y:S01]  /*13da0*/  BPT.TRAP 0x1 ;  /* 0x000000040000795c */ /* 0x000fe20000300000 */
.L_x_2203:
[----:B------:R-:W4:Y:S02]  /*13db0*/  SYNCS.PHASECHK.TRANS64.TRYWAIT P1, [R27+URZ+0x13260], R0 ;  /* 0x013260001b0075a7 */ /* 0x000f24000802017f */
[----:B----4-:R-:W-:Y:S05]  /*13dc0*/  @!P1 BRA `(.L_x_2204) ;  /* 0x00000028007c9947 */ /* 0x010fea0003800000 */
.L_x_2291:
[----:B------:R-:W-:Y:S05]  /*13dd0*/  @!P0 BRA `(.L_x_2205) ;  /* 0x0000000000048947 */ /* 0x000fea0003800000 */
[----:B------:R-:W-:Y:S01]  /*13de0*/  BPT.TRAP 0x1 ;  /* 0x000000040000795c */ /* 0x000fe20000300000 */
.L_x_2205:
[----:B------:R-:W0:Y:S02]  /*13df0*/  SYNCS.PHASECHK.TRANS64.TRYWAIT P1, [R3+URZ+0x13280], R2 ;  /* 0x01328002030075a7 */ /* 0x000e24000802017f */
[----:B0-----:R-:W-:Y:S05]  /*13e00*/  @!P1 BRA `(.L_x_2206) ;  /* 0x0000002800809947 */ /* 0x001fea0003800000 */
.L_x_2292:
[----:B------:R-:W-:Y:S05]  /*13e10*/  @!P0 BRA `(.L_x_2207) ;  /* 0x0000000000048947 */ /* 0x000fea0003800000 */
[----:B------:R-:W-:Y:S01]  /*13e20*/  BPT.TRAP 0x1 ;  /* 0x000000040000795c */ /* 0x000fe20000300000 */
.L_x_2207:
[----:B------:R0:W0:Y:S02]  /*13e30*/  SYNCS.PHASECHK.TRANS64.TRYWAIT P0, [R27+URZ+0x13280], R0 ;  /* 0x013280001b0075a7 */ /* 0x000024000800017f */
[----:B0-----:R-:W-:Y:S05]  /*13e40*/  @!P0 NANOSLEEP.SYNCS 0x989680 ;  /* 0x009896800000895d */ /* 0x001fea0003900000 */
[----:B------:R-:W0:Y:S02]  /*13e50*/  @!P0 SYNCS.PHASECHK.TRANS64 P0, [R27+URZ+0x13280], R0 ;  /* 0x013280001b0085a7 */ /* 0x000e24000800007f */
[----:B0-----:R-:W-:Y:S05]  /*13e60*/  @!P0 BRA `(.L_x_2207) ;  /* 0xfffffffc00f08947 */ /* 0x001fea000383ffff */
.L_x_2195:
[----:B------:R-:W-:Y:S05]  /*13e70*/  BSYNC B0 ;  /* 0x0000000000007941 */ /* 0x000fea0003800000 */
.L_x_2194:
[----:B------:R-:W-:Y:S05]  /*13e80*/  EXIT ;  /* 0x000000000000794d */ /* 0x000fea0003800000 */
.L_x_2060:
[----:B0-----:R-:W-:-:S04]  /*13e90*/  IMAD.U32 R3, RZ, RZ, UR45 ;  /* 0x0000002dff037e24 */ /* 0x001fc8000f8e00ff */
[----:B------:R0:W1:Y:S03]  /*13ea0*/  SYNCS.PHASECHK.TRANS64.TRYWAIT P0, [R3+URZ+0x13200], R0 ;  /* 0x01320000030075a7 */ /* 0x000066000800017f */
[----:B-1----:R-:W-:Y:S05]  /*13eb0*/  @!P0 NANOSLEEP.SYNCS 0x989680 ;  /* 0x009896800000895d */ /* 0x002fea0003900000 */
[----:B------:R-:W1:Y:S02]  /*13ec0*/  @!P0 SYNCS.PHASECHK.TRANS64 P0, [R3+URZ+0x13200], R0 ;  /* 0x01320000030085a7 */ /* 0x000e64000800007f */
[----:B-1----:R-:W-:Y:S05]  /*13ed0*/  @!P0 BRA `(.L_x_2060) ;  /* 0xfffffffc00ec8947 */ /* 0x002fea000383ffff */
[----:B------:R-:W-:Y:S05]  /*13ee0*/  BRA `(.L_x_2208) ;  /* 0xfffffedc00987947 */ /* 0x000fea000383ffff */
.L_x_2064:
[----:B-1----:R1:W2:Y:S02]  /*13ef0*/  SYNCS.PHASECHK.TRANS64.TRYWAIT P0, [R3+URZ+0x13230], R0 ;  /* 0x01323000030075a7 */ /* 0x0022a4000800017f */
[----:B--2---:R-:W-:Y:S05]  /*13f00*/  @!P0 NANOSLEEP.SYNCS 0x989680 ;  /* 0x009896800000895d */ /* 0x004fea0003900000 */
[----:B------:R-:W2:Y:S02]  /*13f10*/  @!P0 SYNCS.PHASECHK.TRANS64 P0, [R3+URZ+0x13230], R0 ;  /* 0x01323000030085a7 */ /* 0x000ea4000800007f */
[----:B--2---:R-:W-:Y:S05]  /*13f20*/  @!P0 BRA `(.L_x_2064) ;  /* 0xfffffffc00f08947 */ /* 0x004fea000383ffff */
[----:B------:R-:W-:Y:S05]  /*13f30*/  BRA `(.L_x_2063) ;  /* 0xfffffedc00b47947 */ /* 0x000fea000383ffff */
.L_x_2070:
[----:B-1----:R-:W-:-:S04]  /*13f40*/  IMAD.U32 R6, RZ, RZ, UR21 ;  /* 0x00000015ff067e24 */ /* 0x002fc8000f8e00ff */
[----:B------:R1:W2:Y:S03]  /*13f50*/  SYNCS.PHASECHK.TRANS64.TRYWAIT P0, [R6+URZ+0x13230], R5 ;  /* 0x01323005060075a7 */ /* 0x0002a6000800017f */
[----:B--2---:R-:W-:Y:S05]  /*13f60*/  @!P0 NANOSLEEP.SYNCS 0x989680 ;  /* 0x009896800000895d */ /* 0x004fea0003900000 */
[----:B------:R-:W2:Y:S02]  /*13f70*/  @!P0 SYNCS.PHASECHK.TRANS64 P0, [R6+URZ+0x13230], R5 ;  /* 0x01323005060085a7 */ /* 0x000ea4000800007f */
[----:B--2---:R-:W-:Y:S05]  /*13f80*/  @!P0 BRA `(.L_x_2070) ;  /* 0xfffffffc00ec8947 */ /* 0x004fea000383ffff */
[----:B------:R-:W-:Y:S05]  /*13f90*/  BRA `(.L_x_2069) ;  /* 0xffffff08006c7947 */ /* 0x000fea000383ffff */
.L_x_2074:
[----:B-1----:R-:W-:-:S04]  /*13fa0*/  IMAD.U32 R6, RZ, RZ, UR11 ;  /* 0x0000000bff067e24 */ /* 0x002fc8000f8e00ff */
[----:B------:R1:W2:Y:S03]  /*13fb0*/  SYNCS.PHASECHK.TRANS64.TRYWAIT P0, [R6+URZ+0x13250], R5 ;  /* 0x01325005060075a7 */ /* 0x0002a6000800017f */
[----:B--2---:R-:W-:Y:S05]  /*13fc0*/  @!P0 NANOSLEEP.SYNCS 0x989680 ;  /* 0x009896800000895d */ /* 0x004fea0003900000 */
[----:B------:R-:W2:Y:S02]  /*13fd0*/  @!P0 SYNCS.PHASECHK.TRANS64 P0, [R6+URZ+0x13250], R5 ;  /* 0x01325005060085a7 */ /* 0x000ea4000800007f */
[----:B--2---:R-:W-:Y:S05]  /*13fe0*/  @!P0 BRA `(.L_x_2074) ;  /* 0xfffffffc00ec8947 */ /* 0x004fea000383ffff */
[----:B------:R-:W-:Y:S05]  /*13ff0*/  BRA `(.L_x_2073) ;  /* 0xffffff0c00787947 */ /* 0x000fea000383ffff */
.L_x_2082:
[----:B-1----:R-:W-:-:S04]  /*14000*/  IMAD.U32 R9, RZ, RZ, UR6 ;  /* 0x00000006ff097e24 */ /* 0x002fc8000f8e00ff */
[----:B------:R1:W2:Y:S03]  /*14010*/  SYNCS.PHASECHK.TRANS64.TRYWAIT P0, [R9+URZ+0x13230], R0 ;  /* 0x01323000090075a7 */ /* 0x0002a6000800017f */
[----:B--2---:R-:W-:Y:S05]  /*14020*/  @!P0 NANOSLEEP.SYNCS 0x989680 ;  /* 0x009896800000895d */ /* 0x004fea0003900000 */
[----:B------:R-:W2:Y:S02]  /*14030*/  @!P0 SYNCS.PHASECHK.TRANS64 P0, [R9+URZ+0x13230], R0 ;  /* 0x01323000090085a7 */ /* 0x000ea4000800007f */
[----:B--2---:R-:W-:Y:S05]  /*14040*/  @!P0 BRA `(.L_x_2082) ;  /* 0xfffffffc00ec8947 */ /* 0x004fea000383ffff */
[----:B------:R-:W-:Y:S05]  /*14050*/  BRA `(.L_x_2081) ;  /* 0xffffff3400d07947 */ /* 0x000fea000383ffff */
.L_x_2086:
[----:B-1----:R-:W-:-:S04]  /*14060*/  IMAD.U32 R2, RZ, RZ, UR11 ;  /* 0x0000000bff027e24 */ /* 0x002fc8000f8e00ff */
[----:B------:R1:W2:Y:S03]  /*14070*/  SYNCS.PHASECHK.TRANS64.TRYWAIT P0, [R2+URZ+0x13250], R0 ;  /* 0x01325000020075a7 */ /* 0x0002a6000800017f */
[----:B--2---:R-:W-:Y:S05]  /*14080*/  @!P0 NANOSLEEP.SYNCS 0x989680 ;  /* 0x009896800000895d */ /* 0x004fea0003900000 */
[----:B------:R-:W2:Y:S02]  /*14090*/  @!P0 SYNCS.PHASECHK.TRANS64 P0, [R2+URZ+0x13250], R0 ;  /* 0x01325000020085a7 */ /* 0x000ea4000800007f */
[----:B--2---:R-:W-:Y:S05]  /*140a0*/  @!P0 BRA `(.L_x_2086) ;  /* 0xfffffffc00ec8947 */ /* 0x004fea000383ffff */
[----:B------:R-:W-:Y:S05]  /*140b0*/  BRA `(.L_x_2085) ;  /* 0xffffff3800dc7947 */ /* 0x000fea000383ffff */
.L_x_2093:
[----:B-1----:R-:W-:-:S04]  /*140c0*/  IMAD.U32 R6, RZ, RZ, UR5 ;  /* 0x00000005ff067e24 */ /* 0x002fc8000f8e00ff */
[----:B------:R1:W2:Y:S03]  /*140d0*/  SYNCS.PHASECHK.TRANS64.TRYWAIT P0, [R6+URZ+0x13250], R5 ;  /* 0x01325005060075a7 */ /* 0x0002a6000800017f */
[----:B--2---:R-:W-:Y:S05]  /*140e0*/  @!P0 NANOSLEEP.SYNCS 0x989680 ;  /* 0x009896800000895d */ /* 0x004fea0003900000 */
[----:B------:R-:W2:Y:S02]  /*140f0*/  @!P0 SYNCS.PHASECHK.TRANS64 P0, [R6+URZ+0x13250], R5 ;  /* 0x01325005060085a7 */ /* 0x000ea4000800007f */
[----:B--2---:R-:W-:Y:S05]  /*14100*/  @!P0 BRA `(.L_x_2093) ;  /* 0xfffffffc00ec8947 */ /* 0x004fea000383ffff */
[----:B------:R-:W-:Y:S05]  /*14110*/  BRA `(.L_x_2092) ;  /* 0xffffff5800207947 */ /* 0x000fea000383ffff */
.L_x_2130:
[----:B------:R-:W0:Y:S01]  /*14120*/  S2R R20, SR_TID.X ;  /* 0x0000000000147919 */ /* 0x000e220000002100 */
[----:B------:R-:W-:Y:S02]  /*14130*/  IMAD.MOV.U32 R12, RZ, RZ, RZ ;  /* 0x000000ffff0c7224 */ /* 0x000fe400078e00ff */
[----:B------:R-:W-:Y:S02]  /*14140*/  IMAD.MOV.U32 R11, RZ, RZ, 0x1f ;  /* 0x0000001fff0b7424 */ /* 0x000fe400078e00ff */
[----:B------:R-:W-:Y:S01]  /*14150*/  IMAD.MOV.U32 R15, RZ, RZ, -0x1 ;  /* 0xffffffffff0f7424 */ /* 0x000fe200078e00ff */
[----:B0-----:R-:W-:-:S04]  /*14160*/  SHF.R.U32.HI R20, RZ, 0x5, R20 ;  /* 0x00000005ff147819 */ /* 0x001fc80000011614 */
[----:B------:R-:W-:-:S05]  /*14170*/  LOP3.LUT R20, R20, 0x3, RZ, 0xc0, !PT ;  /* 0x0000000314147812 */ /* 0x000fca00078ec0ff */
[----:B------:R-:W-:-:S07]  /*14180*/  IMAD.MOV.U32 R13, RZ, RZ, R20 ;  /* 0x000000ffff0d7224 */ /* 0x000fce00078e0014 */
[----:B-1---5:R-:W-:Y:S05]  /*14190*/  WARPSYNC.COLLECTIVE R15, `(.L_x_2209) ;  /* 0x000000000f087348 */ /* 0x022fea0003c00000 */
[----:B------:R0:W2:Y:S02]  /*141a0*/  SHFL.IDX P6, R14, R13, R12, R11 ;  /* 0x0000000c0d0e7389 */ /* 0x0000a400000c000b */
[----:B012--5:R-:W-:Y:S01]  /*141b0*/  ENDCOLLECTIVE ;  /* 0x000000000000791b */ /* 0x027fe20003800000 */
.L_x_2209:
[----:B------:R-:W-:Y:S05]  /*141c0*/  BRA `(.L_x_2210) ;  /* 0xffffffac00987947 */ /* 0x000fea000383ffff */
.L_x_2133:
[----:B-1----:R-:W2:Y:S02]  /*141d0*/  LDL R0, [R1+0x18] ;  /* 0x0000180001007983 */ /* 0x002ea40000100800 */
[----:B--2---:R1:W2:Y:S02]  /*141e0*/  SYNCS.PHASECHK.TRANS64.TRYWAIT P0, [R7+URZ+0x13280], R0 ;  /* 0x01328000070075a7 */ /* 0x0042a4000800017f */
[----:B--2---:R-:W-:Y:S05]  /*141f0*/  @!P0 NANOSLEEP.SYNCS 0x989680 ;  /* 0x009896800000895d */ /* 0x004fea0003900000 */
[----:B------:R-:W2:Y:S02]  /*14200*/  @!P0 SYNCS.PHASECHK.TRANS64 P0, [R7+URZ+0x13280], R0 ;  /* 0x01328000070085a7 */ /* 0x000ea4000800007f */
[----:B--2---:R-:W-:Y:S05]  /*14210*/  @!P0 BRA `(.L_x_2133) ;  /* 0xfffffffc00ec8947 */ /* 0x004fea000383ffff */
[----:B------:R-:W-:Y:S05]  /*14220*/  BRA `(.L_x_2211) ;  /* 0xffffffb000c07947 */ /* 0x000fea000383ffff */
.L_x_2134:
        /* <DEDUP_REMOVED lines=8> */
.L_x_2213:
[----:B------:R-:W-:Y:S05]  /*142b0*/  BSYNC B0 ;  /* 0x0000000000007941 */ /* 0x000fea0003800000 */
.L_x_2212:
        /* <DEDUP_REMOVED lines=8> */
.L_x_2214:
        /* <DEDUP_REMOVED lines=13> */
.L_x_2215:
        /* <DEDUP_REMOVED lines=11> */
.L_x_2216:
[----:B------:R-:W-:Y:S02]  /*144c0*/  IMAD.MOV.U32 R13, RZ, RZ, R2 ;  /* 0x000000ffff0d7224 */ /* 0x000fe400078e0002 */
[----:B------:R-:W-:Y:S02]  /*144d0*/  IMAD.MOV.U32 R12, RZ, RZ, R14 ;  /* 0x000000ffff0c7224 */ /* 0x000fe400078e000e */
[----:B------:R-:W-:-:S05]  /*144e0*/  IMAD.SHL.U32 R19, R19, 0x10, RZ ;  /* 0x0000001013137824 */ /* 0x000fca00078e00ff */
        /* <DEDUP_REMOVED lines=8> */
.L_x_2217:
        /* <DEDUP_REMOVED lines=10> */
.L_x_2218:
        /* <DEDUP_REMOVED lines=10> */
.L_x_2219:
        /* <DEDUP_REMOVED lines=11> */
.L_x_2220:
        /* <DEDUP_REMOVED lines=8> */
.L_x_2221:
        /* <DEDUP_REMOVED lines=13> */
.L_x_2222:
[----:B------:R-:W-:Y:S01]  /*148b0*/  IMAD.MOV.U32 R10, RZ, RZ, R14 ;  /* 0x000000ffff0a7224 */ /* 0x000fe200078e000e */
[----:B------:R-:W-:-:S04]  /*148c0*/  LOP3.LUT R20, R20, 0xffffffef, RZ, 0xc0, !PT ;  /* 0xffffffef14147812 */ /* 0x000fc800078ec0ff */
[----:B------:R-:W-:-:S05]  /*148d0*/  @P2 LOP3.LUT R20, R20, 0x10, RZ, 0xfc, !PT ;  /* 0x0000001014142812 */ /* 0x000fca00078efcff */
[----:B------:R1:W-:Y:S01]  /*148e0*/  STL [R1+0x4], R20 ;  /* 0x0000041401007387 */ /* 0x0003e20000100800 */
[----:B------:R-:W-:Y:S05]  /*148f0*/  BRA `(.L_x_2223) ;  /* 0xffffffb000747947 */ /* 0x000fea000383ffff */
.L_x_2139:
[----:B----4-:R-:W4:Y:S02]  /*14900*/  LDL R0, [R1+0x18] ;  /* 0x0000180001007983 */ /* 0x010f240000100800 */
[----:B----4-:R4:W0:Y:S02]  /*14910*/  SYNCS.PHASECHK.TRANS64.TRYWAIT P0, [R7+URZ+0x13240], R0 ;  /* 0x01324000070075a7 */ /* 0x010824000800017f */
[----:B0-----:R-:W-:Y:S05]  /*14920*/  @!P0 NANOSLEEP.SYNCS 0x989680 ;  /* 0x009896800000895d */ /* 0x001fea0003900000 */
[----:B------:R-:W0:Y:S02]  /*14930*/  @!P0 SYNCS.PHASECHK.TRANS64 P0, [R7+URZ+0x13240], R0 ;  /* 0x01324000070085a7 */ /* 0x000e24000800007f */
[----:B0-----:R-:W-:Y:S05]  /*14940*/  @!P0 BRA `(.L_x_2139) ;  /* 0xfffffffc00ec8947 */ /* 0x001fea000383ffff */
[----:B------:R-:W-:Y:S05]  /*14950*/  BRA `(.L_x_2224) ;  /* 0xffffffb000d47947 */ /* 0x000fea000383ffff */
.L_x_2140:
[----:B------:R-:W-:Y:S01]  /*14960*/  BSSY B0, `(.L_x_2225) ;  /* 0x0000008000007945 */ /* 0x000fe20003800000 */
[----:B------:R-:W-:Y:S02]  /*14970*/  IMAD.MOV.U32 R13, RZ, RZ, R0 ;  /* 0x000000ffff0d7224 */ /* 0x000fe400078e0000 */
[----:B------:R-:W-:Y:S02]  /*14980*/  IMAD.MOV.U32 R12, RZ, RZ, RZ ;  /* 0x000000ffff0c7224 */ /* 0x000fe400078e00ff */
[----:B------:R-:W-:Y:S02]  /*14990*/  IMAD.MOV.U32 R11, RZ, RZ, 0x1c1f ;  /* 0x00001c1fff0b7424 */ /* 0x000fe400078e00ff */
[----:B------:R-:W-:-:S07]  /*149a0*/  IMAD.MOV.U32 R15, RZ, RZ, -0x1 ;  /* 0xffffffffff0f7424 */ /* 0x000fce00078e00ff */
[----:B01-3--:R-:W-:Y:S05]  /*149b0*/  WARPSYNC.COLLECTIVE R15, `(.L_x_2226) ;  /* 0x000000000f087348 */ /* 0x00bfea0003c00000 */
[----:B0-----:R0:W2:Y:S02]  /*149c0*/  SHFL.IDX P6, R14, R13, R12, R11 ;  /* 0x0000000c0d0e7389 */ /* 0x0010a400000c000b */
[----:B0123--:R-:W-:Y:S01]  /*149d0*/  ENDCOLLECTIVE ;  /* 0x000000000000791b */ /* 0x00ffe20003800000 */
.L_x_2226:
[----:B------:R-:W-:Y:S05]  /*149e0*/  BSYNC B0 ;  /* 0x0000000000007941 */ /* 0x000fea0003800000 */
.L_x_2225:
        /* <DEDUP_REMOVED lines=10> */
.L_x_2227:
        /* <DEDUP_REMOVED lines=8> */
.L_x_2228:
        /* <DEDUP_REMOVED lines=15> */
.L_x_2229:
[----:B------:R-:W-:Y:S02]  /*14c00*/  IMAD.MOV.U32 R13, RZ, RZ, R0 ;  /* 0x000000ffff0d7224 */ /* 0x000fe400078e0000 */
[----:B------:R-:W-:Y:S02]  /*14c10*/  IMAD.MOV.U32 R12, RZ, RZ, 0x2 ;  /* 0x00000002ff0c7424 */ /* 0x000fe400078e00ff */
[----:B------:R-:W-:-:S07]  /*14c20*/  IMAD.MOV.U32 R5, RZ, RZ, R14 ;  /* 0x000000ffff057224 */ /* 0x000fce00078e000e */
[----:B------:R-:W-:Y:S05]  /*14c30*/  WARPSYNC.COLLECTIVE R15, `(.L_x_2230) ;  /* 0x000000000f087348 */ /* 0x000fea0003c00000 */
[----:B------:R0:W1:Y:S02]  /*14c40*/  SHFL.IDX P6, R14, R13, R12, R11 ;  /* 0x0000000c0d0e7389 */ /* 0x00006400000c000b */
[----:B01----:R-:W-:Y:S01]  /*14c50*/  ENDCOLLECTIVE ;  /* 0x000000000000791b */ /* 0x003fe20003800000 */
.L_x_2230:
        /* <DEDUP_REMOVED lines=14> */
.L_x_2231:
[----:B------:R-:W-:Y:S02]  /*14d40*/  IMAD.MOV.U32 R13, RZ, RZ, R0 ;  /* 0x000000ffff0d7224 */ /* 0x000fe400078e0000 */
[----:B------:R-:W-:Y:S02]  /*14d50*/  IMAD.MOV.U32 R12, RZ, RZ, 0x3 ;  /* 0x00000003ff0c7424 */ /* 0x000fe400078e00ff */
[----:B------:R-:W-:-:S07]  /*14d60*/  IMAD.MOV.U32 R5, RZ, RZ, R14 ;  /* 0x000000ffff057224 */ /* 0x000fce00078e000e */
[----:B------:R-:W-:Y:S05]  /*14d70*/  WARPSYNC.COLLECTIVE R15, `(.L_x_2232) ;  /* 0x000000000f087348 */ /* 0x000fea0003c00000 */
[----:B------:R0:W1:Y:S02]  /*14d80*/  SHFL.IDX P6, R14, R13, R12, R11 ;  /* 0x0000000c0d0e7389 */ /* 0x00006400000c000b */
[----:B01----:R-:W-:Y:S01]  /*14d90*/  ENDCOLLECTIVE ;  /* 0x000000000000791b */ /* 0x003fe20003800000 */
.L_x_2232:
        /* <DEDUP_REMOVED lines=10> */
.L_x_2233:
        /* <DEDUP_REMOVED lines=10> */
.L_x_2234:
        /* <DEDUP_REMOVED lines=13> */
.L_x_2235:
[----:B------:R-:W-:Y:S01]  /*14fb0*/  IMAD.MOV.U32 R4, RZ, RZ, R14 ;  /* 0x000000ffff047224 */ /* 0x000fe200078e000e */
[----:B------:R-:W-:Y:S06]  /*14fc0*/  BRA `(.L_x_2236) ;  /* 0xffffffb000487947 */ /* 0x000fec000383ffff */
.L_x_2147:
[----:B------:R-:W-:Y:S02]  /*14fd0*/  IMAD.MOV.U32 R13, RZ, RZ, R4 ;  /* 0x000000ffff0d7224 */ /* 0x000fe400078e0004 */
[----:B------:R-:W-:Y:S02]  /*14fe0*/  IMAD.MOV.U32 R12, RZ, RZ, RZ ;  /* 0x000000ffff0c7224 */ /* 0x000fe400078e00ff */
[----:B------:R-:W-:Y:S02]  /*14ff0*/  IMAD.MOV.U32 R11, RZ, RZ, 0x1c1f ;  /* 0x00001c1fff0b7424 */ /* 0x000fe400078e00ff */
[----:B------:R-:W-:Y:S02]  /*15000*/  IMAD.MOV.U32 R15, RZ, RZ, -0x1 ;  /* 0xffffffffff0f7424 */ /* 0x000fe400078e00ff */
[----:B------:R-:W-:Y:S02]  /*15010*/  IMAD R22, R22, R8, RZ ;  /* 0x0000000816167224 */ /* 0x000fe400078e02ff */
[----:B------:R-:W-:-:S07]  /*15020*/  IMAD R6, R19, 0xc0, R20 ;  /* 0x000000c013067824 */ /* 0x000fce00078e0214 */
[----:B-----5:R-:W-:Y:S05]  /*15030*/  WARPSYNC.COLLECTIVE R15, `(.L_x_2237) ;  /* 0x000000000f087348 */ /* 0x020fea0003c00000 */
[----:B------:R0:W1:Y:S02]  /*15040*/  SHFL.IDX P6, R14, R13, R12, R11 ;  /* 0x0000000c0d0e7389 */ /* 0x00006400000c000b */
[----:B01---5:R-:W-:Y:S01]  /*15050*/  ENDCOLLECTIVE ;  /* 0x000000000000791b */ /* 0x023fe20003800000 */
.L_x_2237:
[----:B------:R-:W-:Y:S01]  /*15060*/  ISETP.GE.AND P2, PT, R6, R22, PT ;  /* 0x000000160600720c */ /* 0x000fe20003f46270 */
[----:B------:R-:W-:Y:S02]  /*15070*/  IMAD.MOV.U32 R13, RZ, RZ, R0 ;  /* 0x000000ffff0d7224 */ /* 0x000fe400078e0000 */
[----:B------:R-:W-:-:S10]  /*15080*/  IMAD.MOV.U32 R5, RZ, RZ, R14 ;  /* 0x000000ffff057224 */ /* 0x000fd400078e000e */
[----:B------:R-:W-:Y:S05]  /*15090*/  WARPSYNC.COLLECTIVE R15, `(.L_x_2238) ;  /* 0x000000000f087348 */ /* 0x000fea0003c00000 */
[----:B------:R0:W1:Y:S02]  /*150a0*/  SHFL.IDX P6, R14, R13, R12, R11 ;  /* 0x0000000c0d0e7389 */ /* 0x00006400000c000b */
[----:B01----:R-:W-:Y:S01]  /*150b0*/  ENDCOLLECTIVE ;  /* 0x000000000000791b */ /* 0x003fe20003800000 */
.L_x_2238:
[----:B------:R-:W-:Y:S02]  /*150c0*/  IMAD.MOV.U32 R13, RZ, RZ, R4 ;  /* 0x000000ffff0d7224 */ /* 0x000fe400078e0004 */
[----:B------:R-:W-:Y:S02]  /*150d0*/  IMAD.MOV.U32 R12, RZ, RZ, 0x1 ;  /* 0x00000001ff0c7424 */ /* 0x000fe400078e00ff */
[----:B------:R-:W-:-:S07]  /*150e0*/  IMAD.MOV.U32 R7, RZ, RZ, R14 ;  /* 0x000000ffff077224 */ /* 0x000fce00078e000e */
[----:B------:R-:W-:Y:S05]  /*150f0*/  WARPSYNC.COLLECTIVE R15, `(.L_x_2239) ;  /* 0x000000000f087348 */ /* 0x000fea0003c00000 */
[----:B------:R0:W1:Y:S02]  /*15100*/  SHFL.IDX P6, R14, R13, R12, R11 ;  /* 0x0000000c0d0e7389 */ /* 0x00006400000c000b */
[----:B01----:R-:W-:Y:S01]  /*15110*/  ENDCOLLECTIVE ;  /* 0x000000000000791b */ /* 0x003fe20003800000 */
.L_x_2239:
[----:B------:R-:W-:-:S05]  /*15120*/  @!P2 IADD3 R7, P1, R18, R7, RZ ;  /* 0x000000071207a210 */ /* 0x000fca0007f3e0ff */
[----:B------:R-:W-:Y:S02]  /*15130*/  @!P2 IMAD.X R5, RZ, RZ, R5, P1 ;  /* 0x000000ffff05a224 */ /* 0x000fe400008e0605 */
[----:B------:R-:W-:Y:S02]  /*15140*/  @!P2 IMAD.MOV.U32 R8, RZ, RZ, R7 ;  /* 0x000000ffff08a224 */ /* 0x000fe400078e0007 */
[----:B------:R-:W-:Y:S02]  /*15150*/  @!P2 IMAD.MOV.U32 R9, RZ, RZ, R5 ;  /* 0x000000ffff09a224 */ /* 0x000fe400078e0005 */
[----:B------:R-:W-:Y:S02]  /*15160*/  VIADD R5, R6, 0x20 ;  /* 0x0000002006057836 */ /* 0x000fe40000000000 */
[----:B------:R-:W-:Y:S01]  /*15170*/  IMAD.MOV.U32 R13, RZ, RZ, R0 ;  /* 0x000000ffff0d7224 */ /* 0x000fe200078e0000 */
[----:B------:R-:W-:Y:S01]  /*15180*/  @!PT LDS RZ, [RZ] ;  /* 0x00000000fffff984 */ /* 0x000fe20000000800 */
[----:B------:R-:W-:Y:S01]  /*15190*/  @!PT LDS RZ, [RZ] ;  /* 0x00000000fffff984 */ /* 0x000fe20000000800 */
[----:B------:R-:W-:Y:S01]  /*151a0*/  @!PT LDS RZ, [RZ] ;  /* 0x00000000fffff984 */ /* 0x000fe20000000800 */
[----:B------:R0:W-:Y:S02]  /*151b0*/  @!P2 LDGSTS.E.BYPASS.LTC128B.128 [R10+0xb000], desc[UR54][R8.64], !P0 ;  /* 0x0b000000080aafae */ /* 0x0001e4000c101d76 */
[----:B------:R-:W-:Y:S01]  /*151c0*/  ISETP.GE.AND P2, PT, R5, R22, PT ;  /* 0x000000160500720c */ /* 0x000fe20003f46270 */
[----:B------:R-:W-:-:S12]  /*151d0*/  IMAD.MOV.U32 R5, RZ, RZ, R14 ;  /* 0x000000ffff057224 */ /* 0x000fd800078e000e */
[----:B0-----:R-:W-:Y:S05]  /*151e0*/  WARPSYNC.COLLECTIVE R15, `(.L_x_2240) ;  /* 0x000000000f087348 */ /* 0x001fea0003c00000 */
[----:B------:R1:W2:Y:S02]  /*151f0*/  SHFL.IDX P6, R14, R13, R12, R11 ;  /* 0x0000000c0d0e7389 */ /* 0x0002a400000c000b */
[----:B012---:R-:W-:Y:S01]  /*15200*/  ENDCOLLECTIVE ;  /* 0x000000000000791b */ /* 0x007fe20003800000 */
.L_x_2240:
[----:B------:R-:W-:Y:S02]  /*15210*/  IMAD.MOV.U32 R13, RZ, RZ, R4 ;  /* 0x000000ffff0d7224 */ /* 0x000fe400078e0004 */
[----:B------:R-:W-:Y:S02]  /*15220*/  IMAD.MOV.U32 R12, RZ, RZ, 0x2 ;  /* 0x00000002ff0c7424 */ /* 0x000fe400078e00ff */
[----:B------:R-:W-:-:S07]  /*15230*/  IMAD.MOV.U32 R8, RZ, RZ, R14 ;  /* 0x000000ffff087224 */ /* 0x000fce00078e000e */
[----:B------:R-:W-:Y:S05]  /*15240*/  WARPSYNC.COLLECTIVE R15, `(.L_x_2241) ;  /* 0x000000000f087348 */ /* 0x000fea0003c00000 */
[----:B------:R0:W1:Y:S02]  /*15250*/  SHFL.IDX P6, R14, R13, R12, R11 ;  /* 0x0000000c0d0e7389 */ /* 0x00006400000c000b */
[----:B01----:R-:W-:Y:S01]  /*15260*/  ENDCOLLECTIVE ;  /* 0x000000000000791b */ /* 0x003fe20003800000 */
.L_x_2241:
[----:B------:R-:W-:-:S05]  /*15270*/  @!P2 IADD3 R8, P1, R18, R8, RZ ;  /* 0x000000081208a210 */ /* 0x000fca0007f3e0ff */
[----:B------:R-:W-:-:S04]  /*15280*/  @!P2 IMAD.X R5, RZ, RZ, R5, P1 ;  /* 0x000000ffff05a224 */ /* 0x000fc800008e0605 */
        /* <DEDUP_REMOVED lines=12> */
.L_x_2242:
[----:B------:R-:W-:Y:S02]  /*15350*/  IMAD.MOV.U32 R13, RZ, RZ, R4 ;  /* 0x000000ffff0d7224 */ /* 0x000fe400078e0004 */
[----:B------:R-:W-:Y:S02]  /*15360*/  IMAD.MOV.U32 R12, RZ, RZ, 0x3 ;  /* 0x00000003ff0c7424 */ /* 0x000fe400078e00ff */
[----:B------:R-:W-:-:S07]  /*15370*/  IMAD.MOV.U32 R8, RZ, RZ, R14 ;  /* 0x000000ffff087224 */ /* 0x000fce00078e000e */
[----:B------:R-:W-:Y:S05]  /*15380*/  WARPSYNC.COLLECTIVE R15, `(.L_x_2243) ;  /* 0x000000000f087348 */ /* 0x000fea0003c00000 */
[----:B------:R0:W1:Y:S02]  /*15390*/  SHFL.IDX P6, R14, R13, R12, R11 ;  /* 0x0000000c0d0e7389 */ /* 0x00006400000c000b */
[----:B01----:R-:W-:Y:S01]  /*153a0*/  ENDCOLLECTIVE ;  /* 0x000000000000791b */ /* 0x003fe20003800000 */
.L_x_2243:
[----:B------:R-:W-:-:S05]  /*153b0*/  @!P2 IADD3 R8, P1, R18, R8, RZ ;  /* 0x000000081208a210 */ /* 0x000fca0007f3e0ff */
[----:B------:R-:W-:-:S04]  /*153c0*/  @!P2 IMAD.X R5, RZ, RZ, R5, P1 ;  /* 0x000000ffff05a224 */ /* 0x000fc800008e0605 */
[----:B------:R-:W-:Y:S02]  /*153d0*/  @!P2 IMAD.MOV.U32 R9, RZ, RZ, R5 ;  /* 0x000000ffff09a224 */ /* 0x000fe400078e0005 */
[----:B------:R-:W-:Y:S02]  /*153e0*/  IMAD.MOV.U32 R13, RZ, RZ, R0 ;  /* 0x000000ffff0d7224 */ /* 0x000fe400078e0000 */
[----:B------:R-:W-:Y:S01]  /*153f0*/  VIADD R5, R6, 0x60 ;  /* 0x0000006006057836 */ /* 0x000fe20000000000 */
[----:B------:R-:W-:Y:S01]  /*15400*/  @!PT LDS RZ, [RZ] ;  /* 0x00000000fffff984 */ /* 0x000fe20000000800 */
[----:B------:R-:W-:Y:S01]  /*15410*/  @!PT LDS RZ, [RZ] ;  /* 0x00000000fffff984 */ /* 0x000fe20000000800 */
[----:B------:R-:W-:Y:S01]  /*15420*/  @!PT LDS RZ, [RZ] ;  /* 0x00000000fffff984 */ /* 0x000fe20000000800 */
[----:B------:R0:W-:Y:S04]  /*15430*/  @!P2 LDGSTS.E.BYPASS.LTC128B.128 [R10+0xc000], desc[UR54][R8.64], !P0 ;  /* 0x0c000000080aafae */ /* 0x0001e8000c101d76 */
[----:B------:R-:W-:Y:S01]  /*15440*/  ISETP.GE.AND P2, PT, R5, R22, PT ;  /* 0x000000160500720c */ /* 0x000fe20003f46270 */
[----:B------:R-:W-:-:S12]  /*15450*/  IMAD.MOV.U32 R4, RZ, RZ, R14 ;  /* 0x000000ffff047224 */ /* 0x000fd800078e000e */
[----:B0-----:R-:W-:Y:S05]  /*15460*/  WARPSYNC.COLLECTIVE R15, `(.L_x_2244) ;  /* 0x000000000f087348 */ /* 0x001fea0003c00000 */
[----:B------:R1:W2:Y:S02]  /*15470*/  SHFL.IDX P6, R14, R13, R12, R11 ;  /* 0x0000000c0d0e7389 */ /* 0x0002a400000c000b */
[----:B012---:R-:W-:Y:S01]  /*15480*/  ENDCOLLECTIVE ;  /* 0x000000000000791b */ /* 0x007fe20003800000 */
.L_x_2244:
[----:B------:R-:W-:Y:S02]  /*15490*/  IMAD.MOV.U32 R13, RZ, RZ, R3 ;  /* 0x000000ffff0d7224 */ /* 0x000fe400078e0003 */
[----:B------:R-:W-:Y:S02]  /*154a0*/  IMAD.MOV.U32 R12, RZ, RZ, RZ ;  /* 0x000000ffff0c7224 */ /* 0x000fe400078e00ff */
[----:B------:R-:W-:-:S07]  /*154b0*/  IMAD.MOV.U32 R0, RZ, RZ, R14 ;  /* 0x000000ffff007224 */ /* 0x000fce00078e000e */
[----:B------:R-:W-:Y:S05]  /*154c0*/  WARPSYNC.COLLECTIVE R15, `(.L_x_2245) ;  /* 0x000000000f087348 */ /* 0x000fea0003c00000 */
[----:B------:R0:W1:Y:S02]  /*154d0*/  SHFL.IDX P6, R14, R13, R12, R11 ;  /* 0x0000000c0d0e7389 */ /* 0x00006400000c000b */
[----:B01----:R-:W-:Y:S01]  /*154e0*/  ENDCOLLECTIVE ;  /* 0x000000000000791b */ /* 0x003fe20003800000 */
.L_x_2245:
[----:B------:R-:W-:-:S05]  /*154f0*/  @!P2 IADD3 R0, P1, R18, R0, RZ ;  /* 0x000000001200a210 */ /* 0x000fca0007f3e0ff */
[----:B------:R-:W-:-:S04]  /*15500*/  @!P2 IMAD.X R4, RZ, RZ, R4, P1 ;  /* 0x000000ffff04a224 */ /* 0x000fc800008e0604 */
[----:B------:R-:W-:Y:S02]  /*15510*/  @!P2 IMAD.MOV.U32 R5, RZ, RZ, R4 ;  /* 0x000000ffff05a224 */ /* 0x000fe400078e0004 */
[----:B------:R-:W-:Y:S02]  /*15520*/  IMAD.MOV.U32 R13, RZ, RZ, R2 ;  /* 0x000000ffff0d7224 */ /* 0x000fe400078e0002 */
[----:B------:R-:W-:-:S05]  /*15530*/  @!P2 IMAD.MOV.U32 R4, RZ, RZ, R0 ;  /* 0x000000ffff04a224 */ /* 0x000fca00078e0000 */
        /* <DEDUP_REMOVED lines=8> */
.L_x_2246:
        /* <DEDUP_REMOVED lines=8> */
.L_x_2247:
        /* <DEDUP_REMOVED lines=12> */
.L_x_2248:
[----:B------:R-:W-:Y:S01]  /*15700*/  IMAD.MOV.U32 R2, RZ, RZ, R14 ;  /* 0x000000ffff027224 */ /* 0x000fe200078e000e */
[----:B------:R-:W-:Y:S06]  /*15710*/  BRA `(.L_x_2249) ;  /* 0xffffffb400447947 */ /* 0x000fec000383ffff */
.L_x_2150:
[----:B-1----:R1:W2:Y:S02]  /*15720*/  SYNCS.PHASECHK.TRANS64.TRYWAIT P0, [R16+URZ+0x13220], R3 ;  /* 0x01322003100075a7 */ /* 0x0022a4000800017f */
[----:B--2---:R-:W-:Y:S05]  /*15730*/  @!P0 NANOSLEEP.SYNCS 0x989680 ;  /* 0x009896800000895d */ /* 0x004fea0003900000 */
[----:B------:R-:W2:Y:S02]  /*15740*/  @!P0 SYNCS.PHASECHK.TRANS64 P0, [R16+URZ+0x13220], R3 ;  /* 0x01322003100085a7 */ /* 0x000ea4000800007f */
[----:B--2---:R-:W-:Y:S05]  /*15750*/  @!P0 BRA `(.L_x_2150) ;  /* 0xfffffffc00f08947 */ /* 0x004fea000383ffff */
[----:B------:R-:W-:Y:S05]  /*15760*/  BRA `(.L_x_2250) ;  /* 0xffffffb400a07947 */ /* 0x000fea000383ffff */
.L_x_2154:
[----:B0-----:R0:W1:Y:S02]  /*15770*/  SYNCS.PHASECHK.TRANS64.TRYWAIT P0, [R0+URZ+0x13280], R26 ;  /* 0x0132801a000075a7 */ /* 0x001064000800017f */
[----:B-1----:R-:W-:Y:S05]  /*15780*/  @!P0 NANOSLEEP.SYNCS 0x989680 ;  /* 0x009896800000895d */ /* 0x002fea0003900000 */
[----:B------:R-:W1:Y:S02]  /*15790*/  @!P0 SYNCS.PHASECHK.TRANS64 P0, [R0+URZ+0x13280], R26 ;  /* 0x0132801a000085a7 */ /* 0x000e64000800007f */
[----:B-1----:R-:W-:Y:S05]  /*157a0*/  @!P0 BRA `(.L_x_2154) ;  /* 0xfffffffc00f08947 */ /* 0x002fea000383ffff */
[----:B------:R-:W-:Y:S05]  /*157b0*/  BRA `(.L_x_2251) ;  /* 0xffffffb800d87947 */ /* 0x000fea000383ffff */
.L_x_2155:
        /* <DEDUP_REMOVED lines=8> */
.L_x_2253:
[----:B------:R-:W-:Y:S05]  /*15840*/  BSYNC B0 ;  /* 0x0000000000007941 */ /* 0x000fea0003800000 */
.L_x_2252:
        /* <DEDUP_REMOVED lines=10> */
.L_x_2254:
        /* <DEDUP_REMOVED lines=11> */
.L_x_2255:
        /* <DEDUP_REMOVED lines=10> */
.L_x_2256:
        /* <DEDUP_REMOVED lines=11> */
.L_x_2257:
        /* <DEDUP_REMOVED lines=10> */
.L_x_2258:
        /* <DEDUP_REMOVED lines=11> */
.L_x_2259:
        /* <DEDUP_REMOVED lines=10> */
.L_x_2260:
[----:B------:R-:W-:Y:S02]  /*15ce0*/  IMAD.MOV.U32 R13, RZ, RZ, R18 ;  /* 0x000000ffff0d7224 */ /* 0x000fe400078e0012 */
[----:B------:R-:W-:Y:S02]  /*15cf0*/  IMAD.MOV.U32 R12, RZ, RZ, RZ ;  /* 0x000000ffff0c7224 */ /* 0x000fe400078e00ff */
[----:B------:R-:W-:Y:S02]  /*15d00*/  IMAD.SHL.U32 R5, R2, 0x10, RZ ;  /* 0x0000001002057824 */ /* 0x000fe400078e00ff */
[----:B------:R-:W-:-:S07]  /*15d10*/  IMAD.MOV.U32 R2, RZ, RZ, R14 ;  /* 0x000000ffff027224 */ /* 0x000fce00078e000e */
[----:B------:R-:W-:Y:S05]  /*15d20*/  WARPSYNC.COLLECTIVE R15, `(.L_x_2261) ;  /* 0x000000000f087348 */ /* 0x000fea0003c00000 */
[----:B------:R0:W1:Y:S02]  /*15d30*/  SHFL.IDX P6, R14, R13, R12, R11 ;  /* 0x0000000c0d0e7389 */ /* 0x00006400000c000b */
[----:B01----:R-:W-:Y:S01]  /*15d40*/  ENDCOLLECTIVE ;  /* 0x000000000000791b */ /* 0x003fe20003800000 */
.L_x_2261:
        /* <DEDUP_REMOVED lines=12> */
.L_x_2262:
[----:B------:R-:W-:Y:S01]  /*15e10*/  IMAD.MOV.U32 R2, RZ, RZ, R14 ;  /* 0x000000ffff027224 */ /* 0x000fe200078e000e */
[----:B------:R-:W-:Y:S06]  /*15e20*/  BRA `(.L_x_2263) ;  /* 0xffffffb800487947 */ /* 0x000fec000383ffff */
.L_x_2160:
[----:B---3--:R3:W4:Y:S02]  /*15e30*/  SYNCS.PHASECHK.TRANS64.TRYWAIT P0, [R0+URZ+0x13240], R26 ;  /* 0x0132401a000075a7 */ /* 0x008724000800017f */
[----:B----4-:R-:W-:Y:S05]  /*15e40*/  @!P0 NANOSLEEP.SYNCS 0x989680 ;  /* 0x009896800000895d */ /* 0x010fea0003900000 */
[----:B------:R-:W4:Y:S02]  /*15e50*/  @!P0 SYNCS.PHASECHK.TRANS64 P0, [R0+URZ+0x13240], R26 ;  /* 0x0132401a000085a7 */ /* 0x000f24000800007f */
[----:B----4-:R-:W-:Y:S05]  /*15e60*/  @!P0 BRA `(.L_x_2160) ;  /* 0xfffffffc00f08947 */ /* 0x010fea000383ffff */
[----:B------:R-:W-:Y:S05]  /*15e70*/  BRA `(.L_x_2264) ;  /* 0xffffffb800a47947 */ /* 0x000fea000383ffff */
.L_x_2161:
        /* <DEDUP_REMOVED lines=8> */
.L_x_2266:
[----:B------:R-:W-:Y:S05]  /*15f00*/  BSYNC B0 ;  /* 0x0000000000007941 */ /* 0x000fea0003800000 */
.L_x_2265:
        /* <DEDUP_REMOVED lines=8> */
.L_x_2267:
[----:B------:R-:W-:Y:S02]  /*15f90*/  IMAD.MOV.U32 R13, RZ, RZ, R8 ;  /* 0x000000ffff0d7224 */ /* 0x000fe400078e0008 */
[----:B------:R-:W-:Y:S02]  /*15fa0*/  IMAD.MOV.U32 R12, RZ, RZ, 0x1 ;  /* 0x00000001ff0c7424 */ /* 0x000fe400078e00ff */
[----:B------:R-:W-:-:S07]  /*15fb0*/  IMAD.MOV.U32 R2, RZ, RZ, R14 ;  /* 0x000000ffff027224 */ /* 0x000fce00078e000e */
[----:B------:R-:W-:Y:S05]  /*15fc0*/  WARPSYNC.COLLECTIVE R15, `(.L_x_2268) ;  /* 0x000000000f087348 */ /* 0x000fea0003c00000 */
[----:B------:R0:W1:Y:S02]  /*15fd0*/  SHFL.IDX P6, R14, R13, R12, R11 ;  /* 0x0000000c0d0e7389 */ /* 0x00006400000c000b */
[----:B01----:R-:W-:Y:S01]  /*15fe0*/  ENDCOLLECTIVE ;  /* 0x000000000000791b */ /* 0x003fe20003800000 */
.L_x_2268:
        /* <DEDUP_REMOVED lines=11> */
.L_x_2269:
[----:B------:R-:W-:Y:S02]  /*160a0*/  IMAD.MOV.U32 R13, RZ, RZ, R8 ;  /* 0x000000ffff0d7224 */ /* 0x000fe400078e0008 */
[----:B------:R-:W-:Y:S02]  /*160b0*/  IMAD.MOV.U32 R12, RZ, RZ, 0x2 ;  /* 0x00000002ff0c7424 */ /* 0x000fe400078e00ff */
[----:B------:R-:W-:-:S07]  /*160c0*/  IMAD.MOV.U32 R2, RZ, RZ, R14 ;  /* 0x000000ffff027224 */ /* 0x000fce00078e000e */
[----:B------:R-:W-:Y:S05]  /*160d0*/  WARPSYNC.COLLECTIVE R15, `(.L_x_2270) ;  /* 0x000000000f087348 */ /* 0x000fea0003c00000 */
[----:B------:R0:W1:Y:S02]  /*160e0*/  SHFL.IDX P6, R14, R13, R12, R11 ;  /* 0x0000000c0d0e7389 */ /* 0x00006400000c000b */
[----:B01----:R-:W-:Y:S01]  /*160f0*/  ENDCOLLECTIVE ;  /* 0x000000000000791b */ /* 0x003fe20003800000 */
.L_x_2270:
        /* <DEDUP_REMOVED lines=11> */
.L_x_2271:
[----:B------:R-:W-:Y:S02]  /*161b0*/  IMAD.MOV.U32 R13, RZ, RZ, R8 ;  /* 0x000000ffff0d7224 */ /* 0x000fe400078e0008 */
[----:B------:R-:W-:Y:S02]  /*161c0*/  IMAD.MOV.U32 R12, RZ, RZ, 0x3 ;  /* 0x00000003ff0c7424 */ /* 0x000fe400078e00ff */
[----:B------:R-:W-:-:S07]  /*161d0*/  IMAD.MOV.U32 R2, RZ, RZ, R14 ;  /* 0x000000ffff027224 */ /* 0x000fce00078e000e */
[----:B------:R-:W-:Y:S05]  /*161e0*/  WARPSYNC.COLLECTIVE R15, `(.L_x_2272) ;  /* 0x000000000f087348 */ /* 0x000fea0003c00000 */
[----:B------:R0:W1:Y:S02]  /*161f0*/  SHFL.IDX P6, R14, R13, R12, R11 ;  /* 0x0000000c0d0e7389 */ /* 0x00006400000c000b */
[----:B01----:R-:W-:Y:S01]  /*16200*/  ENDCOLLECTIVE ;  /* 0x000000000000791b */ /* 0x003fe20003800000 */
.L_x_2272:
        /* <DEDUP_REMOVED lines=11> */
.L_x_2273:
[----:B------:R-:W-:Y:S02]  /*162c0*/  IMAD.MOV.U32 R13, RZ, RZ, R5 ;  /* 0x000000ffff0d7224 */ /* 0x000fe400078e0005 */
[----:B------:R-:W-:Y:S02]  /*162d0*/  IMAD.MOV.U32 R12, RZ, RZ, RZ ;  /* 0x000000ffff0c7224 */ /* 0x000fe400078e00ff */
[----:B------:R-:W-:-:S07]  /*162e0*/  IMAD.MOV.U32 R2, RZ, RZ, R14 ;  /* 0x000000ffff027224 */ /* 0x000fce00078e000e */
[----:B------:R-:W-:Y:S05]  /*162f0*/  WARPSYNC.COLLECTIVE R15, `(.L_x_2274) ;  /* 0x000000000f087348 */ /* 0x000fea0003c00000 */
[----:B------:R0:W1:Y:S02]  /*16300*/  SHFL.IDX P6, R14, R13, R12, R11 ;  /* 0x0000000c0d0e7389 */ /* 0x00006400000c000b */
[----:B01----:R-:W-:Y:S01]  /*16310*/  ENDCOLLECTIVE ;  /* 0x000000000000791b */ /* 0x003fe20003800000 */
.L_x_2274:
        /* <DEDUP_REMOVED lines=11> */
.L_x_2275:
[----:B------:R-:W-:Y:S01]  /*163d0*/  IMAD.MOV.U32 R2, RZ, RZ, R14 ;  /* 0x000000ffff027224 */ /* 0x000fe200078e000e */
[----:B------:R-:W-:Y:S06]  /*163e0*/  BRA `(.L_x_2276) ;  /* 0xffffffb800307947 */ /* 0x000fec000383ffff */
.L_x_2166:
[----:B0-----:R0:W2:Y:S02]  /*163f0*/  SYNCS.PHASECHK.TRANS64.TRYWAIT P2, [R2+URZ+0x13270], R0 ;  /* 0x01327000020075a7 */ /* 0x0010a4000804017f */
[----:B--2---:R-:W-:Y:S05]  /*16400*/  @!P2 NANOSLEEP.SYNCS 0x989680 ;  /* 0x009896800000a95d */ /* 0x004fea0003900000 */
[----:B------:R-:W2:Y:S02]  /*16410*/  @!P2 SYNCS.PHASECHK.TRANS64 P2, [R2+URZ+0x13270], R0 ;  /* 0x013270000200a5a7 */ /* 0x000ea4000804007f */
[----:B--2---:R-:W-:Y:S05]  /*16420*/  @!P2 BRA `(.L_x_2166) ;  /* 0xfffffffc00f0a947 */ /* 0x004fea000383ffff */
[----:B------:R-:W-:Y:S05]  /*16430*/  BRA `(.L_x_2277) ;  /* 0xffffffb800947947 */ /* 0x000fea000383ffff */
.L_x_2168:
[----:B0-----:R0:W2:Y:S02]  /*16440*/  SYNCS.PHASECHK.TRANS64.TRYWAIT P2, [R2+URZ+0x13260], R0 ;  /* 0x01326000020075a7 */ /* 0x0010a4000804017f */
[----:B--2---:R-:W-:Y:S05]  /*16450*/  @!P2 NANOSLEEP.SYNCS 0x989680 ;  /* 0x009896800000a95d */ /* 0x004fea0003900000 */
[----:B------:R-:W2:Y:S02]  /*16460*/  @!P2 SYNCS.PHASECHK.TRANS64 P2, [R2+URZ+0x13260], R0 ;  /* 0x013260000200a5a7 */ /* 0x000ea4000804007f */
[----:B--2---:R-:W-:Y:S05]  /*16470*/  @!P2 BRA `(.L_x_2168) ;  /* 0xfffffffc00f0a947 */ /* 0x004fea000383ffff */
[----:B------:R-:W-:Y:S05]  /*16480*/  BRA `(.L_x_2278) ;  /* 0xffffffb800a47947 */ /* 0x000fea000383ffff */
.L_x_2176:
[----:B0-----:R0:W1:Y:S02]  /*16490*/  SYNCS.PHASECHK.TRANS64.TRYWAIT P1, [R3+URZ+0x13270], R0 ;  /* 0x01327000030075a7 */ /* 0x001064000802017f */
[----:B-1----:R-:W-:Y:S05]  /*164a0*/  @!P1 NANOSLEEP.SYNCS 0x989680 ;  /* 0x009896800000995d */ /* 0x002fea0003900000 */
[----:B------:R-:W1:Y:S02]  /*164b0*/  @!P1 SYNCS.PHASECHK.TRANS64 P1, [R3+URZ+0x13270], R0 ;  /* 0x01327000030095a7 */ /* 0x000e64000802007f */
[----:B-1----:R-:W-:Y:S05]  /*164c0*/  @!P1 BRA `(.L_x_2176) ;  /* 0xfffffffc00f09947 */ /* 0x002fea000383ffff */
[----:B------:R-:W-:Y:S05]  /*164d0*/  BRA `(.L_x_2279) ;  /* 0xffffffbc00f07947 */ /* 0x000fea000383ffff */
.L_x_2178:
[----:B0-----:R0:W1:Y:S02]  /*164e0*/  SYNCS.PHASECHK.TRANS64.TRYWAIT P1, [R3+URZ+0x13260], R0 ;  /* 0x01326000030075a7 */ /* 0x001064000802017f */
[----:B-1----:R-:W-:Y:S05]  /*164f0*/  @!P1 NANOSLEEP.SYNCS 0x989680 ;  /* 0x009896800000995d */ /* 0x002fea0003900000 */
[----:B------:R-:W1:Y:S02]  /*16500*/  @!P1 SYNCS.PHASECHK.TRANS64 P1, [R3+URZ+0x13260], R0 ;  /* 0x01326000030095a7 */ /* 0x000e64000802007f */
[----:B-1----:R-:W-:Y:S05]  /*16510*/  @!P1 BRA `(.L_x_2178) ;  /* 0xfffffffc00f09947 */ /* 0x002fea000383ffff */
[----:B------:R-:W-:Y:S05]  /*16520*/  BRA `(.L_x_2280) ;  /* 0xffffffc000007947 */ /* 0x000fea000383ffff */
.L_x_2192:
[----:B0-----:R0:W2:Y:S02]  /*16530*/  SYNCS.PHASECHK.TRANS64.TRYWAIT P0, [R5+URZ+0x13220], R0 ;  /* 0x01322000050075a7 */ /* 0x0010a4000800017f */
[----:B--2---:R-:W-:Y:S05]  /*16540*/  @!P0 NANOSLEEP.SYNCS 0x989680 ;  /* 0x009896800000895d */ /* 0x004fea0003900000 */
[----:B------:R-:W2:Y:S02]  /*16550*/  @!P0 SYNCS.PHASECHK.TRANS64 P0, [R5+URZ+0x13220], R0 ;  /* 0x01322000050085a7 */ /* 0x000ea4000800007f */
[----:B--2---:R-:W-:Y:S05]  /*16560*/  @!P0 BRA `(.L_x_2192) ;  /* 0xfffffffc00f08947 */ /* 0x004fea000383ffff */
[----:B------:R-:W-:Y:S05]  /*16570*/  BRA `(.L_x_2281) ;  /* 0xffffffd400647947 */ /* 0x000fea000383ffff */
.L_x_2193:
[----:B------:R-:W2:Y:S01]  /*16580*/  S2R R2, SR_TID.X ;  /* 0x0000000000027919 */ /* 0x000ea20000002100 */
[----:B------:R-:W-:Y:S01]  /*16590*/  BSSY B0, `(.L_x_2282) ;  /* 0x000000a000007945 */ /* 0x000fe20003800000 */
[----:B------:R-:W-:Y:S02]  /*165a0*/  IMAD.MOV.U32 R12, RZ, RZ, RZ ;  /* 0x000000ffff0c7224 */ /* 0x000fe400078e00ff */
[----:B------:R-:W-:Y:S02]  /*165b0*/  IMAD.MOV.U32 R11, RZ, RZ, 0x1f ;  /* 0x0000001fff0b7424 */ /* 0x000fe400078e00ff */
[----:B------:R-:W-:Y:S01]  /*165c0*/  IMAD.MOV.U32 R15, RZ, RZ, -0x1 ;  /* 0xffffffffff0f7424 */ /* 0x000fe200078e00ff */
[----:B--2---:R-:W-:-:S04]  /*165d0*/  SHF.R.U32.HI R2, RZ, 0x5, R2 ;  /* 0x00000005ff027819 */ /* 0x004fc80000011602 */
[----:B------:R-:W-:-:S05]  /*165e0*/  LOP3.LUT R2, R2, 0x3, RZ, 0xc0, !PT ;  /* 0x0000000302027812 */ /* 0x000fca00078ec0ff */
[----:B------:R-:W-:-:S07]  /*165f0*/  IMAD.MOV.U32 R13, RZ, RZ, R2 ;  /* 0x000000ffff0d7224 */ /* 0x000fce00078e0002 */
[----:B01---5:R-:W-:Y:S05]  /*16600*/  WARPSYNC.COLLECTIVE R15, `(.L_x_2283) ;  /* 0x000000000f087348 */ /* 0x023fea0003c00000 */
[----:B------:R2:W3:Y:S02]  /*16610*/  SHFL.IDX P6, R14, R13, R12, R11 ;  /* 0x0000000c0d0e7389 */ /* 0x0004e400000c000b */
[----:B0123-5:R-:W-:Y:S01]  /*16620*/  ENDCOLLECTIVE ;  /* 0x000000000000791b */ /* 0x02ffe20003800000 */
.L_x_2283:
[----:B------:R-:W-:Y:S05]  /*16630*/  BSYNC B0 ;  /* 0x0000000000007941 */ /* 0x000fea0003800000 */
.L_x_2282:
[----:B------:R-:W-:Y:S05]  /*16640*/  BRA `(.L_x_2284) ;  /* 0xffffffd4004c7947 */ /* 0x000fea000383ffff */
.L_x_2196:
[----:B------:R-:W-:Y:S01]  /*16650*/  BSSY B1, `(.L_x_2285) ;  /* 0x0000006000017945 */ /* 0x000fe20003800000 */
[----:B------:R-:W-:-:S07]  /*16660*/  IMAD.MOV.U32 R15, RZ, RZ, -0x1 ;  /* 0xffffffffff0f7424 */ /* 0x000fce00078e00ff */
[----:B01---5:R-:W-:Y:S05]  /*16670*/  WARPSYNC.COLLECTIVE R15, `(.L_x_2286) ;  /* 0x000000000f0c7348 */ /* 0x023fea0003c00000 */
[----:B------:R-:W-:Y:S02]  /*16680*/  ELECT P6, UR62, PT ;  /* 0x00000000003e782f */ /* 0x000fe400038c0000 */
[----:B------:R-:W-:Y:S01]  /*16690*/  MOV R14, UR62 ;  /* 0x0000003e000e7c02 */ /* 0x000fe20008000f00 */
[----:B01---5:R-:W-:Y:S10]  /*166a0*/  ENDCOLLECTIVE ;  /* 0x000000000000791b */ /* 0x023ff40003800000 */
.L_x_2286:
[----:B------:R-:W-:Y:S05]  /*166b0*/  BSYNC B1 ;  /* 0x0000000000017941 */ /* 0x000fea0003800000 */
.L_x_2285:
[----:B------:R-:W-:Y:S05]  /*166c0*/  BRA `(.L_x_2287) ;  /* 0xffffffd400447947 */ /* 0x000fea000383ffff */
.L_x_2198:
[----:B0-----:R0:W2:Y:S02]  /*166d0*/  SYNCS.PHASECHK.TRANS64.TRYWAIT P1, [R3+URZ+0x13240], R2 ;  /* 0x01324002030075a7 */ /* 0x0010a4000802017f */
[----:B--2---:R-:W-:Y:S05]  /*166e0*/  @!P1 NANOSLEEP.SYNCS 0x989680 ;  /* 0x009896800000995d */ /* 0x004fea0003900000 */
[----:B------:R-:W2:Y:S02]  /*166f0*/  @!P1 SYNCS.PHASECHK.TRANS64 P1, [R3+URZ+0x13240], R2 ;  /* 0x01324002030095a7 */ /* 0x000ea4000802007f */
[----:B--2---:R-:W-:Y:S05]  /*16700*/  @!P1 BRA `(.L_x_2198) ;  /* 0xfffffffc00f09947 */ /* 0x004fea000383ffff */
[----:B------:R-:W-:Y:S05]  /*16710*/  BRA `(.L_x_2288) ;  /* 0xffffffd400687947 */ /* 0x000fea000383ffff */
.L_x_2200:
[----:B--2---:R2:W3:Y:S02]  /*16720*/  SYNCS.PHASECHK.TRANS64.TRYWAIT P1, [R27+URZ+0x13240], R0 ;  /* 0x013240001b0075a7 */ /* 0x0044e4000802017f */
[----:B---3--:R-:W-:Y:S05]  /*16730*/  @!P1 NANOSLEEP.SYNCS 0x989680 ;  /* 0x009896800000995d */ /* 0x008fea0003900000 */
[----:B------:R-:W3:Y:S02]  /*16740*/  @!P1 SYNCS.PHASECHK.TRANS64 P1, [R27+URZ+0x13240], R0 ;  /* 0x013240001b0095a7 */ /* 0x000ee4000802007f */
[----:B---3--:R-:W-:Y:S05]  /*16750*/  @!P1 BRA `(.L_x_2200) ;  /* 0xfffffffc00f09947 */ /* 0x008fea000383ffff */
[----:B------:R-:W-:Y:S05]  /*16760*/  BRA `(.L_x_2289) ;  /* 0xffffffd400787947 */ /* 0x000fea000383ffff */
.L_x_2202:
[----:B---3--:R3:W4:Y:S02]  /*16770*/  SYNCS.PHASECHK.TRANS64.TRYWAIT P1, [R3+URZ+0x13260], R2 ;  /* 0x01326002030075a7 */ /* 0x008724000802017f */
[----:B----4-:R-:W-:Y:S05]  /*16780*/  @!P1 NANOSLEEP.SYNCS 0x989680 ;  /* 0x009896800000995d */ /* 0x010fea0003900000 */
[----:B------:R-:W4:Y:S02]  /*16790*/  @!P1 SYNCS.PHASECHK.TRANS64 P1, [R3+URZ+0x13260], R2 ;  /* 0x01326002030095a7 */ /* 0x000f24000802007f */
[----:B----4-:R-:W-:Y:S05]  /*167a0*/  @!P1 BRA `(.L_x_2202) ;  /* 0xfffffffc00f09947 */ /* 0x010fea000383ffff */
[----:B------:R-:W-:Y:S05]  /*167b0*/  BRA `(.L_x_2290) ;  /* 0xffffffd400747947 */ /* 0x000fea000383ffff */
.L_x_2204:
[----:B----4-:R4:W0:Y:S02]  /*167c0*/  SYNCS.PHASECHK.TRANS64.TRYWAIT P1, [R27+URZ+0x13260], R0 ;  /* 0x013260001b0075a7 */ /* 0x010824000802017f */
[----:B0-----:R-:W-:Y:S05]  /*167d0*/  @!P1 NANOSLEEP.SYNCS 0x989680 ;  /* 0x009896800000995d */ /* 0x001fea0003900000 */
[----:B------:R-:W0:Y:S02]  /*167e0*/  @!P1 SYNCS.PHASECHK.TRANS64 P1, [R27+URZ+0x13260], R0 ;  /* 0x013260001b0095a7 */ /* 0x000e24000802007f */
[----:B0-----:R-:W-:Y:S05]  /*167f0*/  @!P1 BRA `(.L_x_2204) ;  /* 0xfffffffc00f09947 */ /* 0x001fea000383ffff */
[----:B------:R-:W-:Y:S05]  /*16800*/  BRA `(.L_x_2291) ;  /* 0xffffffd400707947 */ /* 0x000fea000383ffff */
.L_x_2206:
[----:B------:R0:W0:Y:S02]  /*16810*/  SYNCS.PHASECHK.TRANS64.TRYWAIT P1, [R3+URZ+0x13280], R2 ;  /* 0x01328002030075a7 */ /* 0x000024000802017f */
[----:B0-----:R-:W-:Y:S05]  /*16820*/  @!P1 NANOSLEEP.SYNCS 0x989680 ;  /* 0x009896800000995d */ /* 0x001fea0003900000 */
[----:B------:R-:W0:Y:S02]  /*16830*/  @!P1 SYNCS.PHASECHK.TRANS64 P1, [R3+URZ+0x13280], R2 ;  /* 0x01328002030095a7 */ /* 0x000e24000802007f */
[----:B0-----:R-:W-:Y:S05]  /*16840*/  @!P1 BRA `(.L_x_2206) ;  /* 0xfffffffc00f09947 */ /* 0x001fea000383ffff */
[----:B------:R-:W-:Y:S05]  /*16850*/  BRA `(.L_x_2292) ;  /* 0xffffffd4006c7947 */ /* 0x000fea000383ffff */
.L_x_2293:
        /* <DEDUP_REMOVED lines=10> */
.L_x_2726:


//--------------------- .text._ZN7cutlass13device_kernelIN5flash11enable_sm90INS1_16FlashAttnFwdSm90INS1_25CollectiveMainloopFwdSm90ILi2EN4cute5tupleIJNS5_1CILi1EEES8_S8_EEENS6_IJNS7_ILi192EEENS7_ILi160EEENS7_ILi64EEEEEELi64ENS_12float_e4m3_tEfNS_4arch4Sm90ELb1ELb0ELb0ELb1ELb1ELb1ELb0ELb1ELb1ELb1ELb1ELb0EEENS1_21CollectiveEpilogueFwdINS6_IJSA_SC_SB_EEES9_NS_10bfloat16_tESG_Li384ELb1ELb1ELb1ELb1EEENS1_36VarlenDynamicPersistentTileSchedulerILi192ELi160ELi384ELi128ELb1ELb1ELb1ELb1ELb1ELb1EEEEEEEEEvNT_6ParamsE --------------------------
	.section	.text._ZN7cutlass13device_kernelIN5flash11enable_sm90INS1_16FlashAttnFwdSm90INS1_25CollectiveMainloopFwdSm90ILi2EN4cute5tupleIJNS5_1CILi1EEES8_S8_EEENS6_IJNS7_ILi192EEENS7_ILi160EEENS7_ILi64EEEEEELi64ENS_12float_e4m3_tEfNS_4arch4Sm90ELb1ELb0ELb0ELb1ELb1ELb1ELb0ELb1ELb1ELb1ELb1ELb0EEENS1_21CollectiveEpilogueFwdINS6_IJSA_SC_SB_EEES9_NS_10bfloat16_tESG_Li384ELb1ELb1ELb1ELb1EEENS1_36VarlenDynamicPersistentTileSchedulerILi192ELi160ELi384ELi128ELb1ELb1ELb1ELb1ELb1ELb1EEEEEEEEEvNT_6ParamsE,"ax",@progbits
	.align	128
.text._ZN7cutlass13device_kernelIN5flash11enable_sm90INS1_16FlashAttnFwdSm90INS1_25CollectiveMainloopFwdSm90ILi2EN4cute5tupleIJNS5_1CILi1EEES8_S8_EEENS6_IJNS7_ILi192EEENS7_ILi160EEENS7_ILi64EEEEEELi64ENS_12float_e4m3_tEfNS_4arch4Sm90ELb1ELb0ELb0ELb1ELb1ELb1ELb0ELb1ELb1ELb1ELb1ELb0EEENS1_21CollectiveEpilogueFwdINS6_IJSA_SC_SB_EEES9_NS_10bfloat16_tESG_Li384ELb1ELb1ELb1ELb1EEENS1_36VarlenDynamicPersistentTileSchedulerILi192ELi160ELi384ELi128ELb1ELb1ELb1ELb1ELb1ELb1EEEEEEEEEvNT_6ParamsE:
        .type           _ZN7cutlass13device_kernelIN5flash11enable_sm90INS1_16FlashAttnFwdSm90INS1_25CollectiveMainloopFwdSm90ILi2EN4cute5tupleIJNS5_1CILi1EEES8_S8_EEENS6_IJNS7_ILi192EEENS7_ILi160EEENS7_ILi64EEEEEELi64ENS_12float_e4m3_tEfNS_4arch4Sm90ELb1ELb0ELb0ELb1ELb1ELb1ELb0ELb1ELb1ELb1ELb1ELb0EEENS1_21CollectiveEpilogueFwdINS6_IJSA_SC_SB_EEES9_NS_10bfloat16_tESG_Li384ELb1ELb1ELb1ELb1EEENS1_36VarlenDynamicPersistentTileSchedulerILi192ELi160ELi384ELi128ELb1ELb1ELb1ELb1ELb1ELb1EEEEEEEEEvNT_6ParamsE,@function
        .size           _ZN7cutlass13device_kernelIN5flash11enable_sm90INS1_16FlashAttnFwdSm90INS1_25CollectiveMainloopFwdSm90ILi2EN4cute5tupleIJNS5_1CILi1EEES8_S8_EEENS6_IJNS7_ILi192EEENS7_ILi160EEENS7_ILi64EEEEEELi64ENS_12float_e4m3_tEfNS_4arch4Sm90ELb1ELb0ELb0ELb1ELb1ELb1ELb0ELb1ELb1ELb1ELb1ELb0EEENS1_21CollectiveEpilogueFwdINS6_IJSA_SC_SB_EEES9_NS_10bfloat16_tESG_Li384ELb1ELb1ELb1ELb1EEENS1_36VarlenDynamicPersistentTileSchedulerILi192ELi160ELi384ELi128ELb1ELb1ELb1ELb1ELb1ELb1EEEEEEEEEvNT_6ParamsE,(.L_x_2727 - _ZN7cutlass13device_kernelIN5flash11enable_sm90INS1_16FlashAttnFwdSm90INS1_25CollectiveMainloopFwdSm90ILi2EN4cute5tupleIJNS5_1CILi1EEES8_S8_EEENS6_IJNS7_ILi192EEENS7_ILi160EEENS7_ILi64EEEEEELi64ENS_12float_e4m3_tEfNS_4arch4Sm90ELb1ELb0ELb0ELb1ELb1ELb1ELb0ELb1ELb1ELb1ELb1ELb0EEENS1_21CollectiveEpilogueFwdINS6_IJSA_SC_SB_EEES9_NS_10bfloat16_tESG_Li384ELb1ELb1ELb1ELb1EEENS1_36VarlenDynamicPersistentTileSchedulerILi192ELi160ELi384ELi128ELb1ELb1ELb1ELb1ELb1ELb1EEEEEEEEEvNT_6ParamsE)
        .other          _ZN7cutlass13device_kernelIN5flash11enable_sm90INS1_16FlashAttnFwdSm90INS1_25CollectiveMainloopFwdSm90ILi2EN4cute5tupleIJNS5_1CILi1EEES8_S8_EEENS6_IJNS7_ILi192EEENS7_ILi160EEENS7_ILi64EEEEEELi64ENS_12float_e4m3_tEfNS_4arch4Sm90ELb1ELb0ELb0ELb1ELb1ELb1ELb0ELb1ELb1ELb1ELb1ELb0EEENS1_21CollectiveEpilogueFwdINS6_IJSA_SC_SB_EEES9_NS_10bfloat16_tESG_Li384ELb1ELb1ELb1ELb1EEENS1_36VarlenDynamicPersistentTileSchedulerILi192ELi160ELi384ELi128ELb1ELb1ELb1ELb1ELb1ELb1EEEEEEEEEvNT_6ParamsE,@"STO_CUDA_ENTRY STV_DEFAULT"
_ZN7cutlass13device_kernelIN5flash11enable_sm90INS1_16FlashAttnFwdSm90INS1_25CollectiveMainloopFwdSm90ILi2EN4cute5tupleIJNS5_1CILi1EEES8_S8_EEENS6_IJNS7_ILi192EEENS7_ILi160EEENS7_ILi64EEEEEELi64ENS_12float_e4m3_tEfNS_4arch4Sm90ELb1ELb0ELb0ELb1ELb1ELb1ELb0ELb1ELb1ELb1ELb1ELb0EEENS1_21CollectiveEpilogueFwdINS6_IJSA_SC_SB_EEES9_NS_10bfloat16_tESG_Li384ELb1ELb1ELb1ELb1EEENS1_36VarlenDynamicPersistentTileSchedulerILi192ELi160ELi384ELi128ELb1ELb1ELb1ELb1ELb1ELb1EEEEEEEEEvNT_6ParamsE:
        /* <DEDUP_REMOVED lines=17> */
.L_x_2295:
[----:B------:R-:W-:Y:S05]  /*0110*/  BSYNC B0 ;  /* 0x0000000000007941 */ /* 0x000fea0003800000 */
.L_x_2294:
        /* <DEDUP_REMOVED lines=40> */
.L_x_2296:
        /* <DEDUP_REMOVED lines=22> */
.L_x_2297:
        /* <DEDUP_REMOVED lines=18> */
.L_x_2298:
        /* <DEDUP_REMOVED lines=22> */
.L_x_2299:
        /* <DEDUP_REMOVED lines=23> */
.L_x_2300:
        /* <DEDUP_REMOVED lines=9> */
.L_x_2303:
        /* <DEDUP_REMOVED lines=30> */
[----:B------:R-:W-:Y:S02]  /*0b60*/  SHF.R.S32.HI R6, RZ, 0x4, R5 ;  /* 0x00000004ff067819 */ /* 0x000fe40000011405 */
[----:B------:R-:W-:Y:S01]  /*0b70*/  LOP3.LUT R4, R4, 0x3fffffe, RZ, 0xc0, !PT ;  /* 0x03fffffe04047812 */ /* 0x000fe200078ec0ff */
[----:B------:R-:W-:Y:S01]  /*0b80*/  IMAD.IADD R7, R15, 0x1, -R7 ;  /* 0x000000010f077824 */ /* 0x000fe200078e0a07 */
[----:B------:R-:W-:Y:S02]  /*0b90*/  LOP3.LUT R8, R8, 0xfffffc00, RZ, 0xc0, !PT ;  /* 0xfffffc0008087812 */ /* 0x000fe400078ec0ff */
[----:B------:R-:W-:Y:S01]  /*0ba0*/  SHF.R.S32.HI R9, RZ, 0x1f, R14 ;  /* 0x0000001fff097819 */ /* 0x000fe2000001140e */
[----:B------:R-:W-:Y:S01]  /*0bb0*/  IMAD.IADD R4, R10, 0x1, -R4 ;  /* 0x000000010a047824 */ /* 0x000fe200078e0a04 */
[----:B------:R-:W-:Y:S01]  /*0bc0*/  LEA.HI R5, R5, R6, RZ, 0x1 ;  /* 0x0000000605057211 */ /* 0x000fe200078f08ff */
[----:B------:R-:W-:Y:S01]  /*0bd0*/  IMAD R7, R7, 0x40, R8 ;  /* 0x0000004007077824 */ /* 0x000fe200078e0208 */
[----:B------:R-:W-:Y:S01]  /*0be0*/  LEA.HI R8, R9, R14, RZ, 0x2 ;  /* 0x0000000e09087211 */ /* 0x000fe200078f10ff */
[----:B------:R-:W-:Y:S01]  /*0bf0*/  IMAD R13, R6, 0x8, R4 ;  /* 0x00000008060d7824 */ /* 0x000fe200078e0204 */
[----:B------:R-:W-:-:S02]  /*0c00*/  LOP3.LUT R5, R5, 0x1ffffffe, RZ, 0xc0, !PT ;  /* 0x1ffffffe05057812 */ /* 0x000fc400078ec0ff */
[----:B------:R-:W-:Y:S02]  /*0c10*/  LEA.HI R4, R0, R15, RZ, 0x2 ;  /* 0x0000000f00047211 */ /* 0x000fe400078f10ff */
[--C-:B------:R-:W-:Y:S02]  /*0c20*/  SHF.R.S32.HI R10, RZ, 0x2, R8.reuse ;  /* 0x00000002ff0a7819 */ /* 0x100fe40000011408 */
[----:B------:R-:W-:Y:S01]  /*0c30*/  SHF.R.S32.HI R11, RZ, 0x1f, R8 ;  /* 0x0000001fff0b7819 */ /* 0x000fe20000011408 */
[----:B------:R-:W-:Y:S01]  /*0c40*/  IMAD.IADD R6, R6, 0x1, -R5 ;  /* 0x0000000106067824 */ /* 0x000fe200078e0a05 */
[----:B------:R-:W-:Y:S02]  /*0c50*/  SHF.R.S32.HI R19, RZ, 0x7, R2 ;  /* 0x00000007ff137819 */ /* 0x000fe40000011402 */
[--C-:B------:R-:W-:Y:S02]  /*0c60*/  SHF.R.S32.HI R2, RZ, 0x2, R4.reuse ;  /* 0x00000002ff027819 */ /* 0x100fe40000011404 */
[----:B------:R-:W-:-:S02]  /*0c70*/  SHF.R.S32.HI R5, RZ, 0x1f, R4 ;  /* 0x0000001fff057819 */ /* 0x000fc40000011404 */
[----:B------:R-:W-:Y:S02]  /*0c80*/  LEA.HI R11, R11, R10, RZ, 0x3 ;  /* 0x0000000a0b0b7211 */ /* 0x000fe400078f18ff */
[----:B------:R-:W-:Y:S01]  /*0c90*/  LOP3.LUT R12, R4, 0xfffffffc, RZ, 0xc0, !PT ;  /* 0xfffffffc040c7812 */ /* 0x000fe200078ec0ff */
[----:B------:R-:W-:Y:S01]  /*0ca0*/  IMAD.HI R4, R19, 0x55555556, RZ ;  /* 0x5555555613047827 */ /* 0x000fe200078e02ff */
[----:B------:R-:W-:Y:S02]  /*0cb0*/  LEA.HI R5, R5, R2, RZ, 0x2 ;  /* 0x0000000205057211 */ /* 0x000fe400078f10ff */
[----:B------:R-:W-:Y:S02]  /*0cc0*/  LOP3.LUT R11, R11, 0xfffffff8, RZ, 0xc0, !PT ;  /* 0xfffffff80b0b7812 */ /* 0x000fe400078ec0ff */
[----:B------:R-:W-:Y:S02]  /*0cd0*/  LEA.HI R9, R9, R14, RZ, 0x5 ;  /* 0x0000000e09097211 */ /* 0x000fe400078f28ff */
[----:B------:R-:W-:Y:S01]  /*0ce0*/  LOP3.LUT R5, R5, 0xfffffffc, RZ, 0xc0, !PT ;  /* 0xfffffffc05057812 */ /* 0x000fe200078ec0ff */
[----:B------:R-:W-:Y:S01]  /*0cf0*/  IMAD.IADD R10, R10, 0x1, -R11 ;  /* 0x000000010a0a7824 */ /* 0x000fe200078e0a0b */
[----:B------:R-:W-:-:S02]  /*0d00*/  LEA.HI R4, R4, R4, RZ, 0x1 ;  /* 0x0000000404047211 */ /* 0x000fc400078f08ff */
[----:B------:R-:W-:Y:S01]  /*0d10*/  SHF.R.S32.HI R9, RZ, 0x5, R9 ;  /* 0x00000005ff097819 */ /* 0x000fe20000011409 */
[----:B------:R-:W-:Y:S02]  /*0d20*/  IMAD.IADD R5, R2, 0x1, -R5 ;  /* 0x0000000102057824 */ /* 0x000fe400078e0a05 */
[----:B------:R-:W-:Y:S02]  /*0d30*/  IMAD R4, R4, -0x3, R19 ;  /* 0xfffffffd04047824 */ /* 0x000fe400078e0213 */
        /* <DEDUP_REMOVED lines=11> */
[----:B------:R-:W-:Y:S01]  /*0df0*/  LOP3.LUT R8, R8, 0x7ffffffc, RZ, 0xc0, !PT ;  /* 0x7ffffffc08087812 */ /* 0x000fe200078ec0ff */
[----:B------:R-:W-:-:S04]  /*0e00*/  IMAD.IADD R12, R15, 0x1, -R12 ;  /* 0x000000010f0c7824 */ /* 0x000fc800078e0a0c */
[----:B------:R-:W-:Y:S02]  /*0e10*/  IMAD.IADD R8, R14, 0x1, -R8 ;  /* 0x000000010e087824 */ /* 0x000fe400078e0a08 */
[----:B------:R-:W-:Y:S02]  /*0e20*/  IMAD.SHL.U32 R7, R13, 0x40, RZ ;  /* 0x000000400d077824 */ /* 0x000fe400078e00ff */
[----:B------:R-:W-:Y:S01]  /*0e30*/  IMAD.SHL.U32 R8, R8, 0x2, RZ ;  /* 0x0000000208087824 */ /* 0x000fe200078e00ff */
[----:B------:R-:W-:-:S04]  /*0e40*/  LEA.HI R11, R12, R12, RZ, 0x1 ;  /* 0x0000000c0c0b7211 */ /* 0x000fc800078f08ff */
[----:B------:R-:W-:-:S05]  /*0e50*/  LOP3.LUT R11, R11, 0x1ffffffe, RZ, 0xc0, !PT ;  /* 0x1ffffffe0b0b7812 */ /* 0x000fca00078ec0ff */
[----:B------:R-:W-:Y:S01]  /*0e60*/  IMAD.IADD R11, R12, 0x1, -R11 ;  /* 0x000000010c0b7824 */ /* 0x000fe200078e0a0b */
[----:B------:R-:W-:Y:S01]  /*0e70*/  CS2R R22, SRZ ;  /* 0x0000000000167805 */ /* 0x000fe2000001ff00 */
[----:B------:R-:W-:Y:S01]  /*0e80*/  IMAD.MOV.U32 R157, RZ, RZ, RZ ;  /* 0x000000ffff9d7224 */ /* 0x000fe200078e00ff */
[----:B---3--:R-:W-:Y:S01]  /*0e90*/  LOP3.LUT R2, R16, 0x1, RZ, 0xfc, !PT ;  /* 0x0000000110027812 */ /* 0x008fe200078efcff */
[----:B------:R-:W-:-:S04]  /*0ea0*/  IMAD.SHL.U32 R16, R3, 0x10, RZ ;  /* 0x0000001003107824 */ /* 0x000fc800078e00ff */
[----:B------:R0:W-:Y:S01]  /*0eb0*/  STL [R1], R2 ;  /* 0x0000000201007387 */ /* 0x0001e20000100800 */
[----:B------:R-:W-:Y:S01]  /*0ec0*/  VIADD R3, R16, 0x20 ;  /* 0x0000002010037836 */ /* 0x000fe20000000000 */
[----:B0-----:R-:W-:Y:S02]  /*0ed0*/  LOP3.LUT R2, R0, 0xfffffff8, RZ, 0xc0, !PT ;  /* 0xfffffff800027812 */ /* 0x001fe400078ec0ff */
[----:B------:R-:W-:Y:S01]  /*0ee0*/  SHF.R.S32.HI R0, RZ, 0x3, R0 ;  /* 0x00000003ff007819 */ /* 0x000fe20000011400 */
[----:B------:R-:W-:Y:S02]  /*0ef0*/  IMAD.SHL.U32 R0, R5, 0x80, RZ ;  /* 0x0000008005007824 */ /* 0x000fe400078e00ff */
[----:B------:R-:W-:Y:S02]  /*0f00*/  IMAD.IADD R2, R15, 0x1, -R2 ;  /* 0x000000010f027824 */ /* 0x000fe400078e0a02 */
[----:B------:R-:W-:Y:S01]  /*0f10*/  VIADD R5, R6, 0x10 ;  /* 0x0000001006057836 */ /* 0x000fe20000000000 */
[----:B------:R-:W-:Y:S01]  /*0f20*/  LOP3.LUT R2, R0, 0x180, RZ, 0xc0, !PT ;  /* 0x0000018000027812 */ /* 0x000fe200078ec0ff */
[----:B------:R-:W-:Y:S01]  /*0f30*/  STL [R1+0xc], RZ ;  /* 0x00000cff01007387 */ /* 0x000fe20000100800 */
[----:B------:R-:W-:-:S03]  /*0f40*/  SHF.R.S32.HI R0, RZ, 0x1f, R3 ;  /* 0x0000001fff007819 */ /* 0x000fc60000011403 */
[----:B------:R-:W-:Y:S04]  /*0f50*/  STL [R1+0x10], R6 ;  /* 0x0000100601007387 */ /* 0x000fe80000100800 */
[----:B------:R0:W-:Y:S04]  /*0f60*/  STL [R1+0x8], R3 ;  /* 0x0000080301007387 */ /* 0x0001e80000100800 */
[----:B------:R-:W-:Y:S04]  /*0f70*/  STL [R1+0x30], R5 ;  /* 0x0000300501007387 */ /* 0x000fe80000100800 */
[----:B------:R-:W-:Y:S01]  /*0f80*/  STL [R1+0x48], R2 ;  /* 0x0000480201007387 */ /* 0x000fe20000100800 */
[----:B0-----:R-:W-:-:S03]  /*0f90*/  SHF.R.U32.HI R3, RZ, 0x3, R2 ;  /* 0x00000003ff037819 */ /* 0x001fc60000011602 */
[----:B------:R0:W-:Y:S01]  /*0fa0*/  STL [R1+0x24], R0 ;  /* 0x0000240001007387 */ /* 0x0001e20000100800 */
[----:B------:R-:W-:-:S03]  /*0fb0*/  VIADD R6, R8, 0x28 ;  /* 0x0000002808067836 */ /* 0x000fc60000000000 */
[----:B------:R1:W-:Y:S01]  /*0fc0*/  STL [R1+0x4c], R3 ;  /* 0x00004c0301007387 */ /* 0x0003e20000100800 */
[C-C-:B0-----:R-:W-:Y:S02]  /*0fd0*/  LOP3.LUT R0, R2.reuse, 0x10, R16.reuse, 0xf8, !PT ;  /* 0x0000001002007812 */ /* 0x141fe400078ef810 */
[----:B------:R-:W-:Y:S02]  /*0fe0*/  LOP3.LUT R2, R2, 0x30, R16, 0xf8, !PT ;  /* 0x0000003002027812 */ /* 0x000fe400078ef810 */
[-C--:B------:R-:W-:Y:S02]  /*0ff0*/  LOP3.LUT R0, R0, R3.reuse, RZ, 0x3c, !PT ;  /* 0x0000000300007212 */ /* 0x080fe400078e3cff */
[----:B-1----:R-:W-:Y:S01]  /*1000*/  LOP3.LUT R3, R2, R3, RZ, 0x3c, !PT ;  /* 0x0000000302037212 */ /* 0x002fe200078e3cff */
[----:B------:R-:W-:Y:S01]  /*1010*/  VIADD R2, R8, 0x20 ;  /* 0x0000002008027836 */ /* 0x000fe20000000000 */
[----:B------:R-:W-:Y:S01]  /*1020*/  STL [R1+0x40], R8 ;  /* 0x0000400801007387 */ /* 0x000fe20000100800 */
[----:B------:R-:W-:Y:S01]  /*1030*/  IMAD.IADD R0, R7, 0x1, R0 ;  /* 0x0000000107007824 */ /* 0x000fe200078e0200 */
[----:B------:R-:W-:Y:S01]  /*1040*/  IADD3 R3, R18, R7, R3 ;  /* 0x0000000712037210 */ /* 0x000fe20007ffe003 */
[C---:B------:R-:W-:Y:S01]  /*1050*/  VIADD R5, R8.reuse, 0x30 ;  /* 0x0000003008057836 */ /* 0x040fe20000000000 */
[----:B------:R-:W-:Y:S04]  /*1060*/  STL [R1+0x50], R7 ;  /* 0x0000500701007387 */ /* 0x000fe80000100800 */
[----:B------:R0:W-:Y:S04]  /*1070*/  STL [R1+0x78], R2 ;  /* 0x0000780201007387 */ /* 0x0001e80000100800 */
[----:B------:R-:W-:Y:S04]  /*1080*/  STL [R1+0x84], R6 ;  /* 0x0000840601007387 */ /* 0x000fe80000100800 */
[----:B------:R1:W-:Y:S01]  /*1090*/  STL [R1+0x38], R0 ;  /* 0x0000380001007387 */ /* 0x0003e20000100800 */
[----:B0-----:R-:W-:-:S03]  /*10a0*/  VIADD R2, R8, 0x38 ;  /* 0x0000003808027836 */ /* 0x001fc60000000000 */
[----:B------:R-:W-:Y:S01]  /*10b0*/  STL [R1+0x80], R5 ;  /* 0x0000800501007387 */ /* 0x000fe20000100800 */
[----:B-1----:R-:W-:-:S03]  /*10c0*/  SHF.R.S32.HI R0, RZ, 0x1f, R6 ;  /* 0x0000001fff007819 */ /* 0x002fc60000011406 */
[----:B------:R0:W-:Y:S04]  /*10d0*/  STL [R1+0x98], R3 ;  /* 0x0000980301007387 */ /* 0x0001e80000100800 */
[----:B------:R1:W-:Y:S04]  /*10e0*/  STL [R1+0x7c], R2 ;  /* 0x00007c0201007387 */ /* 0x0003e80000100800 */
[----:B------:R2:W-:Y:S01]  /*10f0*/  STL [R1+0x94], R0 ;  /* 0x0000940001007387 */ /* 0x0005e20000100800 */
[----:B0-----:R-:W-:Y:S02]  /*1100*/  SHF.R.S32.HI R3, RZ, 0x1f, R5 ;  /* 0x0000001fff037819 */ /* 0x001fe40000011405 */
[----:B-1----:R-:W-:Y:S01]  /*1110*/  SHF.R.S32.HI R2, RZ, 0x1f, R2 ;  /* 0x0000001fff027819 */ /* 0x002fe20000011402 */
[----:B--2---:R-:W-:-:S02]  /*1120*/  IMAD R0, R11, 0x8, R4 ;  /* 0x000000080b007824 */ /* 0x004fc400078e0204 */
[----:B------:R0:W-:Y:S04]  /*1130*/  STL [R1+0x90], R3 ;  /* 0x0000900301007387 */ /* 0x0001e80000100800 */
[----:B------:R0:W-:Y:S04]  /*1140*/  STL [R1+0x54], R0 ;  /* 0x0000540001007387 */ /* 0x0001e80000100800 */
[----:B------:R0:W-:Y:S01]  /*1150*/  STL [R1+0x8c], R2 ;  /* 0x00008c0201007387 */ /* 0x0001e20000100800 */
[----:B------:R-:W-:-:S07]  /*1160*/  SHF.R.S32.HI R17, RZ, 0x1f, R16 ;  /* 0x0000001fff117819 */ /* 0x000fce0000011410 */
.L_x_2429:
        /* <DEDUP_REMOVED lines=21> */
[----:B------:R0:W-:Y:S01]  /*12c0*/  STL [R1+0x70], R0 ;  /* 0x0000700001007387 */ /* 0x0001e20000100800 */
[----:B-----5:R-:W-:-:S03]  /*12d0*/  IADD3 R6, P4, R31, UR6, RZ ;  /* 0x000000061f067c10 */ /* 0x020fc6000ff9e0ff */
[----:B------:R1:W5:Y:S01]  /*12e0*/  @P2 LDG.E R8, desc[UR40][R2.64] ;  /* 0x0000002802082981 */ /* 0x000362000c1e1900 */
[----:B------:R-:W-:Y:S02]  /*12f0*/  @P1 IADD3 R4, P2, R31, UR8, RZ ;  /* 0x000000081f041c10 */ /* 0x000fe4000ff5e0ff */
[C---:B------:R-:W-:Y:S01]  /*1300*/  IADD3.X R7, R34.reuse, UR7, RZ, P4, !PT ;  /* 0x0000000722077c10 */ /* 0x040fe2000a7fe4ff */
[----:B------:R-:W-:Y:S01]  /*1310*/  STL [R1+0x64], R31 ;  /* 0x0000641f01007387 */ /* 0x000fe20000100800 */
[----:B------:R-:W-:Y:S01]  /*1320*/  @P1 IADD3.X R5, R34, UR9, RZ, P2, !PT ;  /* 0x0000000922051c10 */ /* 0x000fe200097fe4ff */
[----:B0-----:R-:W-:Y:S01]  /*1330*/  IMAD.U32 R0, RZ, RZ, UR4 ;  /* 0x00000004ff007e24 */ /* 0x001fe2000f8e00ff */
[----:B------:R-:W-:Y:S01]  /*1340*/  ULDC.64 UR4, c[0x0][0x418] ;  /* 0x0001060000047ab9 */ /* 0x000fe20000000a00 */
[----:B------:R0:W5:Y:S01]  /*1350*/  @P0 LDG.E R28, desc[UR40][R6.64] ;  /* 0x00000028061c0981 */ /* 0x000162000c1e1900 */
[----:B------:R-:W-:-:S03]  /*1360*/  ULDC.64 UR8, c[0x0][0xa20] ;  /* 0x0002880000087ab9 */ /* 0x000fc60000000a00 */
[----:B------:R-:W2:Y:S01]  /*1370*/  @P1 LDG.E R0, desc[UR40][R4.64] ;  /* 0x0000002804001981 */ /* 0x000ea2000c1e1900 */
[----:B------:R-:W-:Y:S01]  /*1380*/  UISETP.NE.U32.AND UP0, UPT, UR4, URZ, UPT ;  /* 0x0000003f0400728c */ /* 0x000fe2000bf05070 */
[----:B-1----:R-:W-:Y:S02]  /*1390*/  LOP3.LUT R2, R26, 0xff000000, RZ, 0xc0, !PT ;  /* 0xff0000001a027812 */ /* 0x002fe400078ec0ff */
[----:B------:R-:W-:Y:S01]  /*13a0*/  ULDC UR4, c[0x0][0x424] ;  /* 0x0001090000047ab9 */ /* 0x000fe20000000800 */
[----:B------:R-:W-:Y:S01]  /*13b0*/  UISETP.NE.AND.EX UP0, UPT, UR5, URZ, UPT, UP0 ;  /* 0x0000003f0500728c */ /* 0x000fe2000bf05300 */
[----:B------:R-:W-:Y:S01]  /*13c0*/  ISETP.NE.U32.AND P2, PT, RZ, UR8, PT ;  /* 0x00000008ff007c0c */ /* 0x000fe2000bf45070 */
[----:B------:R-:W-:Y:S01]  /*13d0*/  STL [R1+0x68], R34 ;  /* 0x0000682201007387 */ /* 0x000fe20000100800 */
[----:B------:R-:W-:Y:S01]  /*13e0*/  ULDC UR5, c[0x0][0x2f0] ;  /* 0x0000bc0000057ab9 */ /* 0x000fe20000000800 */
[----:B------:R-:W-:Y:S01]  /*13f0*/  USEL UR4, UR4, 0x1, UP0 ;  /* 0x0000000104047887 */ /* 0x000fe20008000000 */
[----:B------:R-:W-:-:S02]  /*1400*/  SHF.R.U32.HI R3, RZ, 0x8, R2 ;  /* 0x00000008ff037819 */ /* 0x000fc40000011602 */
[----:B------:R-:W-:Y:S01]  /*1410*/  ISETP.NE.AND.EX P2, PT, RZ, UR9, PT, P2 ;  /* 0x00000009ff007c0c */ /* 0x000fe2000bf45320 */
[----:B------:R-:W-:-:S03]  /*1420*/  UIMAD UR4, UR4, UR5, URZ ;  /* 0x00000005040472a4 */ /* 0x000fc6000f8e023f */
[----:B------:R-:W-:Y:S01]  /*1430*/  ULDC UR5, c[0x0][0x348] ;  /* 0x0000d20000057ab9 */ /* 0x000fe20000000800 */
[C---:B------:R-:W-:Y:S01]  /*1440*/  LOP3.LUT R156, R26.reuse, 0xffff, RZ, 0xc0, !PT ;  /* 0x0000ffff1a9c7812 */ /* 0x040fe200078ec0ff */
[----:B--2---:R1:W-:Y:S01]  /*1450*/  STL [R1+0x28], R0 ;  /* 0x0000280001007387 */ /* 0x0043e20000100800 */
[----:B------:R-:W-:Y:S01]  /*1460*/  IMAD.MOV.U32 R11, RZ, RZ, R0 ;  /* 0x000000ffff0b7224 */ /* 0x000fe200078e0000 */
[----:B-1----:R-:W-:-:S04]  /*1470*/  LOP3.LUT R0, R26, 0xff0000, RZ, 0xc0, !PT ;  /* 0x00ff00001a007812 */ /* 0x002fc800078ec0ff */
[----:B------:R-:W-:Y:S01]  /*1480*/  LEA.HI R10, R0, R3, RZ, 0x10 ;  /* 0x00000003000a7211 */ /* 0x000fe200078f80ff */
[----:B0-----:R-:W-:Y:S06]  /*1490*/  @P1 BRA `(.L_x_2305) ;  /* 0x0000000000281947 */ /* 0x001fec0003800000 */
        /* <DEDUP_REMOVED lines=8> */
[----:B--2---:R-:W-:-:S05]  /*1520*/  IMAD.IADD R11, R5, 0x1, -R0 ;  /* 0x00000001050b7824 */ /* 0x004fca00078e0a00 */
[----:B------:R0:W-:Y:S02]  /*1530*/  STL [R1+0x28], R11 ;  /* 0x0000280b01007387 */ /* 0x0001e40000100800 */
.L_x_2305:
[----:B------:R-:W-:Y:S02]  /*1540*/  IMAD.U32 R33, RZ, RZ, UR5 ;  /* 0x00000005ff217e24 */ /* 0x000fe4000f8e00ff */
[----:B------:R-:W-:Y:S01]  /*1550*/  IMAD.U32 R29, RZ, RZ, UR4 ;  /* 0x00000004ff1d7e24 */ /* 0x000fe2000f8e00ff */
[----:B------:R-:W-:Y:S06]  /*1560*/  @!P2 BRA `(.L_x_2306) ;  /* 0x000000000010a947 */ /* 0x000fec0003800000 */
[----:B------:R-:W-:-:S04]  /*1570*/  IADD3 R2, P0, R31, UR8, RZ ;  /* 0x000000081f027c10 */ /* 0x000fc8000ff1e0ff */
[----:B------:R-:W-:-:S05]  /*1580*/  IADD3.X R3, R34, UR9, RZ, P0, !PT ;  /* 0x0000000922037c10 */ /* 0x000fca00087fe4ff */
[----:B------:R1:W5:Y:S01]  /*1590*/  LDG.E R29, desc[UR40][R2.64] ;  /* 0x00000028021d7981 */ /* 0x000362000c1e1900 */
[----:B------:R-:W-:Y:S05]  /*15a0*/  BRA `(.L_x_2307) ;  /* 0x0000000000107947 */ /* 0x000fea0003800000 */
.L_x_2306:
[----:B------:R-:W-:Y:S05]  /*15b0*/  @!P0 BRA `(.L_x_2307) ;  /* 0x00000000000c8947 */ /* 0x000fea0003800000 */
[----:B------:R-:W2:Y:S04]  /*15c0*/  LDG.E R0, desc[UR40][R6.64] ;  /* 0x0000002806007981 */ /* 0x000ea8000c1e1900 */
[----:B------:R-:W2:Y:S02]  /*15d0*/  LDG.E R29, desc[UR40][R6.64+0x4] ;  /* 0x00000428061d7981 */ /* 0x000ea4000c1e1900 */
[----:B--2---:R-:W-:-:S07]  /*15e0*/  IMAD.IADD R29, R29, 0x1, -R0 ;  /* 0x000000011d1d7824 */ /* 0x004fce00078e0a00 */
.L_x_2307:
[----:B------:R-:W-:Y:S01]  /*15f0*/  ULDC.64 UR4, c[0x0][0xa10] ;  /* 0x0002840000047ab9 */ /* 0x000fe20000000a00 */
[----:B------:R-:W2:Y:S01]  /*1600*/  LDC R6, c[0x0][0x448] ;  /* 0x00011200ff067b82 */ /* 0x000ea20000000800 */
[----:B------:R-:W-:-:S04]  /*1610*/  ISETP.NE.U32.AND P0, PT, RZ, UR4, PT ;  /* 0x00000004ff007c0c */ /* 0x000fc8000bf05070 */
[----:B------:R-:W-:Y:S01]  /*1620*/  ISETP.NE.AND.EX P0, PT, RZ, UR5, PT, P0 ;  /* 0x00000005ff007c0c */ /* 0x000fe2000bf05300 */
[----:B------:R-:W-:-:S12]  /*1630*/  ULDC.64 UR4, c[0x0][0xa30] ;  /* 0x00028c0000047ab9 */ /* 0x000fd80000000a00 */
[----:B-1----:R-:W1:Y:S02]  /*1640*/  @P0 LDC.64 R2, c[0x0][0xa10] ;  /* 0x00028400ff020b82 */ /* 0x002e640000000a00 */
[----:B-1----:R-:W-:-:S05]  /*1650*/  @P0 IMAD.WIDE R2, R30, 0x4, R2 ;  /* 0x000000041e020825 */ /* 0x002fca00078e0202 */
[----:B------:R-:W3:Y:S04]  /*1660*/  @P0 LDG.E R0, desc[UR40][R2.64] ;  /* 0x0000002802000981 */ /* 0x000ee8000c1e1900 */
[----:B------:R1:W3:Y:S01]  /*1670*/  @P0 LDG.E R7, desc[UR40][R2.64+0x4] ;  /* 0x0000042802070981 */ /* 0x0002e2000c1e1900 */
[----:B------:R-:W-:Y:S01]  /*1680*/  ISETP.NE.U32.AND P1, PT, RZ, UR4, PT ;  /* 0x00000004ff007c0c */ /* 0x000fe2000bf25070 */
[----:B-----5:R-:W-:-:S03]  /*1690*/  IMAD.MOV.U32 R24, RZ, RZ, R29 ;  /* 0x000000ffff187224 */ /* 0x020fc600078e001d */
[----:B------:R-:W-:-:S13]  /*16a0*/  ISETP.NE.AND.EX P1, PT, RZ, UR5, PT, P1 ;  /* 0x00000005ff007c0c */ /* 0x000fda000bf25310 */
[----:B------:R-:W-:-:S04]  /*16b0*/  @P1 IADD3 R4, P2, R31, UR4, RZ ;  /* 0x000000041f041c10 */ /* 0x000fc8000ff5e0ff */
[----:B------:R-:W-:-:S05]  /*16c0*/  @P1 IADD3.X R5, R34, UR5, RZ, P2, !PT ;  /* 0x0000000522051c10 */ /* 0x000fca00097fe4ff */
[----:B------:R4:W5:Y:S01]  /*16d0*/  @P1 LDG.E R24, desc[UR40][R4.64] ;  /* 0x0000002804181981 */ /* 0x000962000c1e1900 */
[----:B--2---:R-:W-:Y:S01]  /*16e0*/  ISETP.NE.AND P1, PT, R6, 0x1, PT ;  /* 0x000000010600780c */ /* 0x004fe20003f25270 */
[----:B------:R-:W-:Y:S01]  /*16f0*/  IMAD R12, R25, 0xc0, RZ ;  /* 0x000000c0190c7824 */ /* 0x000fe200078e02ff */
[----:B------:R-:W-:Y:S01]  /*1700*/  BSSY B0, `(.L_x_2308) ;  /* 0x000003a000007945 */ /* 0x000fe20003800000 */
[----:B------:R-:W-:Y:S02]  /*1710*/  IMAD.IADD R8, R29, 0x1, -R8 ;  /* 0x000000011d087824 */ /* 0x000fe400078e0a08 */
[----:B-1----:R-:W-:Y:S01]  /*1720*/  VIADD R2, R12, 0xbf ;  /* 0x000000bf0c027836 */ /* 0x002fe20000000000 */
[----:B------:R1:W-:Y:S07]  /*1730*/  STL [R1+0x3c], R12 ;  /* 0x00003c0c01007387 */ /* 0x0003ee0000100800 */
[----:B------:R-:W2:Y:S01]  /*1740*/  @P1 LDC R9, c[0x0][0x44c] ;  /* 0x00011300ff091b82 */ /* 0x000ea20000000800 */
[----:B-1----:R-:W-:-:S07]  /*1750*/  LOP3.LUT R12, R10, 0xff, RZ, 0xc0, !PT ;  /* 0x000000ff0a0c7812 */ /* 0x002fce00078ec0ff */
[----:B------:R-:W1:Y:S01]  /*1760*/  @P1 LDC R3, c[0x0][0x450] ;  /* 0x00011400ff031b82 */ /* 0x000e620000000800 */
[----:B---3--:R-:W-:Y:S02]  /*1770*/  @P0 IMAD.IADD R33, R7, 0x1, -R0 ;  /* 0x0000000107210824 */ /* 0x008fe400078e0a00 */
[----:B--2---:R-:W-:-:S04]  /*1780*/  @P1 IMAD.HI.U32 R0, R2, R9, RZ ;  /* 0x0000000902001227 */ /* 0x004fc800078e00ff */
[----:B----4-:R-:W-:Y:S01]  /*1790*/  IMAD.IADD R4, R8, 0x1, R33 ;  /* 0x0000000108047824 */ /* 0x010fe200078e0221 */
[----:B-1----:R-:W-:-:S03]  /*17a0*/  @P1 SHF.R.U32.HI R2, RZ, R3, R0 ;  /* 0x00000003ff021219 */ /* 0x002fc60000011600 */
[C---:B------:R-:W-:Y:S01]  /*17b0*/  VIADD R0, R4.reuse, 0x9f ;  /* 0x0000009f04007836 */ /* 0x040fe20000000000 */
[----:B------:R-:W-:Y:S01]  /*17c0*/  IADD3 R32, R4, 0xa0, -R11 ;  /* 0x000000a004207810 */ /* 0x000fe20007ffe80b */
[----:B------:R1:W-:Y:S02]  /*17d0*/  STL [R1+0x2c], R4 ;  /* 0x00002c0401007387 */ /* 0x0003e40000100800 */
[----:B------:R-:W-:Y:S02]  /*17e0*/  IMAD.HI R0, R0, 0x66666667, RZ ;  /* 0x6666666700007827 */ /* 0x000fe400078e02ff */
[----:B------:R2:W-:Y:S02]  /*17f0*/  STL [R1+0x74], R12 ;  /* 0x0000740c01007387 */ /* 0x0005e40000100800 */
[----:B------:R-:W-:Y:S01]  /*1800*/  IMAD.IADD R2, R32, 0x1, R2 ;  /* 0x0000000120027824 */ /* 0x000fe200078e0202 */
[----:B------:R-:W-:-:S03]  /*1810*/  SHF.R.U32.HI R27, RZ, 0x1f, R0 ;  /* 0x0000001fff1b7819 */ /* 0x000fc60000011600 */
[----:B------:R-:W-:Y:S01]  /*1820*/  IMAD.HI R2, R2, 0x66666667, RZ ;  /* 0x6666666702027827 */ /* 0x000fe200078e02ff */
[----:B-1----:R-:W-:Y:S02]  /*1830*/  SHF.R.U32.HI R4, RZ, 0x10, R10 ;  /* 0x00000010ff047819 */ /* 0x002fe4000001160a */
[----:B------:R-:W-:Y:S01]  /*1840*/  LEA.HI.SX32 R27, R0, R27, 0x1a ;  /* 0x0000001b001b7211 */ /* 0x000fe200078fd2ff */
[----:B------:R-:W-:Y:S01]  /*1850*/  IMAD.MOV.U32 R0, RZ, RZ, RZ ;  /* 0x000000ffff007224 */ /* 0x000fe200078e00ff */
[----:B------:R-:W-:Y:S01]  /*1860*/  SHF.R.U32.HI R3, RZ, 0x1f, R2 ;  /* 0x0000001fff037819 */ /* 0x000fe20000011602 */
[----:B------:R2:W-:Y:S03]  /*1870*/  STL [R1+0x60], R4 ;  /* 0x0000600401007387 */ /* 0x0005e60000100800 */
[----:B------:R-:W-:-:S04]  /*1880*/  LEA.HI.SX32 R2, R2, R3, 0x1a ;  /* 0x0000000302027211 */ /* 0x000fc800078fd2ff */
[----:B------:R-:W-:-:S04]  /*1890*/  VIMNMX R6, R27, R2, PT ;  /* 0x000000021b067248 */ /* 0x000fc80003fe0100 */
[----:B------:R-:W-:-:S13]  /*18a0*/  ISETP.GE.AND P0, PT, R6, 0x1, PT ;  /* 0x000000010600780c */ /* 0x000fda0003f06270 */
[----:B--2---:R-:W-:Y:S05]  /*18b0*/  @!P0 BRA `(.L_x_2309) ;  /* 0x0000000000788947 */ /* 0x004fea0003800000 */
[----:B------:R-:W-:Y:S01]  /*18c0*/  ISETP.NE.AND P0, PT, R4, RZ, PT ;  /* 0x000000ff0400720c */ /* 0x000fe20003f05270 */
[----:B------:R-:W-:-:S03]  /*18d0*/  ULDC UR4, c[0x0][0x9f0] ;  /* 0x00027c0000047ab9 */ /* 0x000fc60000000800 */
[----:B------:R-:W-:-:S04]  /*18e0*/  SEL R9, R4, UR4, P0 ;  /* 0x0000000404097c07 */ /* 0x000fc80008000000 */
[-C--:B------:R-:W-:Y:S02]  /*18f0*/  IABS R5, R9.reuse ;  /* 0x0000000900057213 */ /* 0x080fe40000000000 */
[----:B------:R-:W-:Y:S02]  /*1900*/  IADD3 R0, R9, -0x1, R6 ;  /* 0xffffffff09007810 */ /* 0x000fe40007ffe006 */
[----:B------:R-:W1:Y:S01]  /*1910*/  I2F.RP R4, R5 ;  /* 0x0000000500047306 */ /* 0x000e620000209400 */
[----:B0-----:R-:W-:-:S05]  /*1920*/  IABS R11, R9 ;  /* 0x00000009000b7213 */ /* 0x001fca0000000000 */
[----:B------:R-:W-:Y:S02]  /*1930*/  IMAD.MOV R11, RZ, RZ, -R11 ;  /* 0x000000ffff0b7224 */ /* 0x000fe400078e0a0b */
[----:B-1----:R-:W0:Y:S02]  /*1940*/  MUFU.RCP R4, R4 ;  /* 0x0000000400047308 */ /* 0x002e240000001000 */
[----:B0-----:R-:W-:Y:S01]  /*1950*/  VIADD R2, R4, 0xffffffe ;  /* 0x0ffffffe04027836 */ /* 0x001fe20000000000 */
[----:B------:R-:W-:Y:S02]  /*1960*/  IABS R4, R0 ;  /* 0x0000000000047213 */ /* 0x000fe40000000000 */
[----:B------:R-:W-:-:S03]  /*1970*/  LOP3.LUT R0, R0, R9, RZ, 0x3c, !PT ;  /* 0x0000000900007212 */ /* 0x000fc600078e3cff */
[----:B------:R0:W1:Y:S01]  /*1980*/  F2I.FTZ.U32.TRUNC.NTZ R3, R2 ;  /* 0x0000000200037305 */ /* 0x000062000021f000 */
[----:B------:R-:W-:Y:S01]  /*1990*/  ISETP.GE.AND P2, PT, R0, RZ, PT ;  /* 0x000000ff0000720c */ /* 0x000fe20003f46270 */
[----:B0-----:R-:W-:Y:S02]  /*19a0*/  IMAD.MOV.U32 R2, RZ, RZ, RZ ;  /* 0x000000ffff027224 */ /* 0x001fe400078e00ff */
        /* <DEDUP_REMOVED lines=15> */
.L_x_2309:
[----:B------:R-:W-:Y:S05]  /*1aa0*/  BSYNC B0 ;  /* 0x0000000000007941 */ /* 0x000fea0003800000 */
.L_x_2308:
[----:B------:R-:W-:Y:S01]  /*1ab0*/  IMAD R3, R12, R0, RZ ;  /* 0x000000000c037224 */ /* 0x000fe200078e02ff */
[----:B------:R-:W-:-:S04]  /*1ac0*/  PLOP3.LUT P3, PT, PT, PT, PT, 0x80, 0x0 ;  /* 0x000000000000781c */ /* 0x000fc80003f6f070 */
[C---:B------:R-:W-:Y:S01]  /*1ad0*/  VIADDMNMX R0, R3.reuse, R0, R6, PT ;  /* 0x0000000003007246 */ /* 0x040fe20003800106 */
[----:B------:R-:W-:-:S04]  /*1ae0*/  IMAD R3, R3, 0xa0, -R8 ;  /* 0x000000a003037824 */ /* 0x000fc800078e0a08 */
[----:B------:R-:W-:Y:S01]  /*1af0*/  IMAD R0, R0, 0xa0, -R8 ;  /* 0x000000a000007824 */ /* 0x000fe200078e0a08 */
[----:B------:R-:W-:-:S04]  /*1b00*/  VIMNMX R3, RZ, R3, !PT ;  /* 0x00000003ff037248 */ /* 0x000fc80007fe0100 */
[----:B------:R-:W-:-:S04]  /*1b10*/  VIMNMX R0, R0, R33, PT ;  /* 0x0000002100007248 */ /* 0x000fc80003fe0100 */
[----:B------:R-:W-:Y:S01]  /*1b20*/  ISETP.GT.AND P0, PT, R0, R3, PT ;  /* 0x000000030000720c */ /* 0x000fe20003f04270 */
[----:B------:R-:W-:-:S05]  /*1b30*/  IMAD.WIDE.U32 R2, R3, -0x33333333, RZ ;  /* 0xcccccccd03027825 */ /* 0x000fca00078e00ff */
[----:B------:R-:W-:-:S05]  /*1b40*/  SHF.R.U32.HI R26, RZ, 0x7, R3 ;  /* 0x00000007ff1a7819 */ /* 0x000fca0000011603 */
[----:B------:R-:W-:Y:S02]  /*1b50*/  IMAD.MOV.U32 R2, RZ, RZ, R26 ;  /* 0x000000ffff027224 */ /* 0x000fe400078e001a */
        /* <DEDUP_REMOVED lines=14> */
[----:B------:R1:W2:Y:S01]  /*1c40*/  LDC.64 R14, c[0x4][R0] ;  /* 0x01000000000e7b82 */ /* 0x0002a20000000a00 */
[----:B------:R-:W-:Y:S01]  /*1c50*/  IMAD.U32 R5, RZ, RZ, UR5 ;  /* 0x00000005ff057e24 */ /* 0x000fe2000f8e00ff */
[----:B------:R-:W-:Y:S01]  /*1c60*/  ULDC.64 UR4, c[0x4][0xa0] ;  /* 0x0100280000047ab9 */ /* 0x000fe20000000a00 */
[----:B------:R-:W-:Y:S01]  /*1c70*/  IMAD.U32 R10, RZ, RZ, UR6 ;  /* 0x00000006ff0a7e24 */ /* 0x000fe2000f8e00ff */
[----:B0-----:R-:W-:Y:S01]  /*1c80*/  MOV R11, UR7 ;  /* 0x00000007000b7c02 */ /* 0x001fe20008000f00 */
[----:B------:R-:W-:Y:S02]  /*1c90*/  IMAD.U32 R6, RZ, RZ, UR4 ;  /* 0x00000004ff067e24 */ /* 0x000fe4000f8e00ff */
[----:B------:R-:W-:-:S02]  /*1ca0*/  IMAD.U32 R7, RZ, RZ, UR5 ;  /* 0x00000005ff077e24 */ /* 0x000fc4000f8e00ff */
[----:B------:R-:W-:Y:S02]  /*1cb0*/  IMAD.MOV.U32 R8, RZ, RZ, 0x70 ;  /* 0x00000070ff087424 */ /* 0x000fe400078e00ff */
[----:B------:R-:W-:Y:S02]  /*1cc0*/  IMAD.MOV.U32 R12, RZ, RZ, 0x1 ;  /* 0x00000001ff0c7424 */ /* 0x000fe400078e00ff */
[----:B-1----:R-:W-:-:S07]  /*1cd0*/  IMAD.MOV.U32 R13, RZ, RZ, RZ ;  /* 0x000000ffff0d7224 */ /* 0x002fce00078e00ff */
[----:B------:R-:W-:-:S07]  /*1ce0*/  LEPC R20, `(.L_x_2312) ;  /* 0x000000001014794e */ /* 0x000fce0000000000 */
[----:B--2--5:R-:W-:Y:S05]  /*1cf0*/  CALL.ABS.NOINC R14 ;  /* 0x000000000e007343 */ /* 0x024fea0003c00000 */
.L_x_2312:
[----:B------:R-:W-:Y:S05]  /*1d00*/  BSYNC B6 ;  /* 0x0000000000067941 */ /* 0x000fea0003800000 */
.L_x_2311:
        /* <DEDUP_REMOVED lines=11> */
[----:B------:R-:W-:Y:S02]  /*1dc0*/  IMAD.U32 R10, RZ, RZ, UR6 ;  /* 0x00000006ff0a7e24 */ /* 0x000fe4000f8e00ff */
[----:B------:R-:W-:Y:S02]  /*1dd0*/  IMAD.U32 R6, RZ, RZ, UR4 ;  /* 0x00000004ff067e24 */ /* 0x000fe4000f8e00ff */
[----:B------:R-:W-:-:S02]  /*1de0*/  IMAD.U32 R7, RZ, RZ, UR5 ;  /* 0x00000005ff077e24 */ /* 0x000fc4000f8e00ff */
[----:B0-----:R-:W-:Y:S02]  /*1df0*/  IMAD.U32 R11, RZ, RZ, UR7 ;  /* 0x00000007ff0b7e24 */ /* 0x001fe4000f8e00ff */
[----:B------:R-:W-:Y:S02]  /*1e00*/  IMAD.MOV.U32 R8, RZ, RZ, 0x70 ;  /* 0x00000070ff087424 */ /* 0x000fe400078e00ff */
[----:B------:R-:W-:Y:S02]  /*1e10*/  IMAD.MOV.U32 R12, RZ, RZ, 0x1 ;  /* 0x00000001ff0c7424 */ /* 0x000fe400078e00ff */
[----:B-1----:R-:W-:-:S07]  /*1e20*/  IMAD.MOV.U32 R13, RZ, RZ, RZ ;  /* 0x000000ffff0d7224 */ /* 0x002fce00078e00ff */
[----:B------:R-:W-:-:S07]  /*1e30*/  LEPC R20, `(.L_x_2314) ;  /* 0x000000001014794e */ /* 0x000fce0000000000 */
[----:B--2--5:R-:W-:Y:S05]  /*1e40*/  CALL.ABS.NOINC R14 ;  /* 0x000000000e007343 */ /* 0x024fea0003c00000 */
.L_x_2314:
[----:B------:R-:W-:Y:S05]  /*1e50*/  BSYNC B6 ;  /* 0x0000000000067941 */ /* 0x000fea0003800000 */
.L_x_2313:
[----:B------:R-:W2:Y:S01]  /*1e60*/  LDL.64 R20, [R1+0x10] ;  /* 0x0000100001147983 */ /* 0x000ea20000100a00 */
[----:B------:R-:W-:Y:S01]  /*1e70*/  ULDC.64 UR4, c[0x0][0x9f8] ;  /* 0x00027e0000047ab9 */ /* 0x000fe20000000a00 */
[----:B------:R-:W1:Y:S02]  /*1e80*/  LDC.64 R36, c[0x0][0x3f8] ;  /* 0x0000fe00ff247b82 */ /* 0x000e640000000a00 */
[----:B------:R-:W2:Y:S01]  /*1e90*/  LDL.64 R38, [R1+0x10] ;  /* 0x0000100001267983 */ /* 0x000ea20000100a00 */
[----:B------:R-:W-:Y:S01]  /*1ea0*/  ISETP.NE.U32.AND P0, PT, RZ, UR4, PT ;  /* 0x00000004ff007c0c */ /* 0x000fe2000bf05070 */
[----:B------:R-:W-:Y:S01]  /*1eb0*/  IMAD.MOV.U32 R0, RZ, RZ, R30 ;  /* 0x000000ffff007224 */ /* 0x000fe200078e001e */
[----:B------:R-:W3:Y:S02]  /*1ec0*/  S2R R45, SR_TID.X ;  /* 0x00000000002d7919 */ /* 0x000ee40000002100 */
[----:B------:R-:W-:Y:S01]  /*1ed0*/  ISETP.NE.AND.EX P0, PT, RZ, UR5, PT, P0 ;  /* 0x00000005ff007c0c */ /* 0x000fe2000bf05300 */
[----:B------:R-:W4:Y:S08]  /*1ee0*/  LDC R47, c[0x0][0x3f4] ;  /* 0x0000fd00ff2f7b82 */ /* 0x000f300000000800 */
[----:B------:R-:W0:Y:S04]  /*1ef0*/  LDC.64 R42, c[0x0][0x408] ;  /* 0x00010200ff2a7b82 */ /* 0x000e280000000a00 */
[----:B------:R-:W-:Y:S01]  /*1f00*/  @P0 IADD3 R4, P1, R31, UR4, RZ ;  /* 0x000000041f040c10 */ /* 0x000fe2000ff3e0ff */
[----:B------:R-:W-:-:S03]  /*1f10*/  ULDC UR4, c[0x0][0x2f4] ;  /* 0x0000bd0000047ab9 */ /* 0x000fc60000000800 */
[----:B------:R-:W-:-:S05]  /*1f20*/  @P0 IADD3.X R5, R34, UR5, RZ, P1, !PT ;  /* 0x0000000522050c10 */ /* 0x000fca0008ffe4ff */
[----:B------:R4:W4:Y:S01]  /*1f30*/  @P0 LDG.E R0, desc[UR40][R4.64] ;  /* 0x0000002804000981 */ /* 0x000922000c1e1900 */
[----:B---3--:R-:W-:-:S05]  /*1f40*/  VIADD R31, R45, 0xffffff80 ;  /* 0xffffff802d1f7836 */ /* 0x008fca0000000000 */
[----:B------:R-:W-:-:S04]  /*1f50*/  LEA.HI R30, R31, R31, RZ, 0x1 ;  /* 0x0000001f1f1e7211 */ /* 0x000fc800078f08ff */
[----:B------:R-:W-:-:S04]  /*1f60*/  SHF.R.S32.HI R30, RZ, 0x1, R30 ;  /* 0x00000001ff1e7819 */ /* 0x000fc8000001141e */
[----:B------:R-:W-:-:S05]  /*1f70*/  SHF.R.S32.HI R7, RZ, 0x1f, R30 ;  /* 0x0000001fff077819 */ /* 0x000fca000001141e */
[----:B-1----:R-:W-:-:S04]  /*1f80*/  IMAD R6, R7, R36, RZ ;  /* 0x0000002407067224 */ /* 0x002fc800078e02ff */
[----:B------:R-:W-:Y:S02]  /*1f90*/  IMAD R9, R30, R37, R6 ;  /* 0x000000251e097224 */ /* 0x000fe400078e0206 */
[----:B--2---:R-:W-:-:S05]  /*1fa0*/  IMAD.MOV.U32 R38, RZ, RZ, R20 ;  /* 0x000000ffff267224 */ /* 0x004fca00078e0014 */
[----:B------:R-:W-:-:S05]  /*1fb0*/  SHF.R.S32.HI R39, RZ, 0x1f, R38 ;  /* 0x0000001fff277819 */ /* 0x000fca0000011426 */
[----:B------:R1:W-:Y:S04]  /*1fc0*/  STL [R1+0x14], R39 ;  /* 0x0000142701007387 */ /* 0x0003e80000100800 */
[----:B------:R-:W2:Y:S04]  /*1fd0*/  LDL R12, [R1+0x8] ;  /* 0x00000800010c7983 */ /* 0x000ea80000100800 */
[----:B------:R-:W3:Y:S04]  /*1fe0*/  LDL R10, [R1+0x48] ;  /* 0x00004800010a7983 */ /* 0x000ee80000100800 */
[----:B------:R-:W3:Y:S04]  /*1ff0*/  LDL R8, [R1+0x4c] ;  /* 0x00004c0001087983 */ /* 0x000ee80000100800 */
[----:B------:R-:W3:Y:S04]  /*2000*/  LDL R15, [R1+0x88] ;  /* 0x00008800010f7983 */ /* 0x000ee80000100800 */
[----:B------:R-:W3:Y:S01]  /*2010*/  LDL R6, [R1+0x50] ;  /* 0x0000500001067983 */ /* 0x000ee20000100800 */
[----:B----4-:R-:W-:-:S04]  /*2020*/  ISETP.GE.AND P0, PT, R16, R47, PT ;  /* 0x0000002f1000720c */ /* 0x010fc80003f06270 */
[----:B------:R-:W-:Y:S01]  /*2030*/  SEL R5, R47, RZ, P0 ;  /* 0x000000ff2f057207 */ /* 0x000fe20000000000 */
[----:B0-----:R-:W-:Y:S01]  /*2040*/  IMAD R4, R7, R42, RZ ;  /* 0x0000002a07047224 */ /* 0x001fe200078e02ff */
[----:B------:R-:W-:-:S03]  /*2050*/  ISETP.GE.AND P3, PT, R16, UR4, PT ;  /* 0x0000000410007c0c */ /* 0x000fc6000bf66270 */
[----:B------:R-:W-:Y:S01]  /*2060*/  IMAD.IADD R5, R16, 0x1, R5 ;  /* 0x0000000110057824 */ /* 0x000fe200078e0205 */
[----:B-----5:R-:W-:Y:S01]  /*2070*/  SHF.R.S32.HI R7, RZ, 0x1f, R24 ;  /* 0x0000001fff077819 */ /* 0x020fe20000011418 */
[----:B------:R-:W-:-:S03]  /*2080*/  IMAD R11, R30, R43, R4 ;  /* 0x0000002b1e0b7224 */ /* 0x000fc600078e0204 */
[----:B------:R-:W-:Y:S01]  /*2090*/  SHF.R.S32.HI R44, RZ, 0x1f, R5 ;  /* 0x0000001fff2c7819 */ /* 0x000fe20000011405 */
[-C--:B------:R-:W-:Y:S01]  /*20a0*/  IMAD.WIDE.U32 R20, R30, R36.reuse, R38 ;  /* 0x000000241e147225 */ /* 0x080fe200078e0026 */
[----:B------:R-:W-:Y:S02]  /*20b0*/  LEA.HI R13, R31, R31, RZ, 0x1 ;  /* 0x0000001f1f0d7211 */ /* 0x000fe400078f08ff */
[----:B------:R-:W-:Y:S01]  /*20c0*/  LEA.HI R44, R44, R5, RZ, 0x4 ;  /* 0x000000052c2c7211 */ /* 0x000fe200078f20ff */
[-C--:B------:R-:W-:Y:S01]  /*20d0*/  IMAD R4, R7, R36.reuse, RZ ;  /* 0x0000002407047224 */ /* 0x080fe200078e02ff */
[----:B------:R-:W-:Y:S01]  /*20e0*/  LOP3.LUT R19, R19, 0xfffffffd, RZ, 0xc0, !PT ;  /* 0xfffffffd13137812 */ /* 0x000fe200078ec0ff */
[----:B------:R-:W-:-:S04]  /*20f0*/  IMAD.WIDE.U32 R34, R30, R36, R16 ;  /* 0x000000241e227225 */ /* 0x000fc800078e0010 */
[----:B-1----:R-:W-:-:S04]  /*2100*/  IMAD.WIDE.U32 R38, R30, R42, R38 ;  /* 0x0000002a1e267225 */ /* 0x002fc800078e0026 */
[----:B------:R-:W-:Y:S01]  /*2110*/  IMAD.WIDE.U32 R40, R30, R42, R16 ;  /* 0x0000002a1e287225 */ /* 0x000fe200078e0010 */
[----:B------:R-:W-:-:S03]  /*2120*/  LOP3.LUT R13, R13, 0xfffffffe, RZ, 0xc0, !PT ;  /* 0xfffffffe0d0d7812 */ /* 0x000fc600078ec0ff */
[C---:B------:R-:W-:Y:S01]  /*2130*/  IMAD R51, R24.reuse, R37, R4 ;  /* 0x0000002518337224 */ /* 0x040fe200078e0204 */
[----:B------:R-:W-:Y:S01]  /*2140*/  @P3 LOP3.LUT R19, R19, 0x2, RZ, 0xfc, !PT ;  /* 0x0000000213133812 */ /* 0x000fe200078efcff */
[----:B------:R-:W-:Y:S02]  /*2150*/  IMAD.IADD R21, R21, 0x1, R9 ;  /* 0x0000000115157824 */ /* 0x000fe400078e0209 */
[----:B------:R-:W-:Y:S02]  /*2160*/  IMAD.IADD R35, R9, 0x1, R35 ;  /* 0x0000000109237824 */ /* 0x000fe400078e0223 */
[----:B------:R-:W-:Y:S02]  /*2170*/  IMAD.IADD R39, R39, 0x1, R11 ;  /* 0x0000000127277824 */ /* 0x000fe400078e020b */
[----:B------:R-:W-:Y:S02]  /*2180*/  IMAD.IADD R41, R11, 0x1, R41 ;  /* 0x000000010b297824 */ /* 0x000fe400078e0229 */
[----:B------:R-:W-:Y:S01]  /*2190*/  IMAD R7, R7, R42, RZ ;  /* 0x0000002a07077224 */ /* 0x000fe200078e02ff */
[----:B------:R-:W-:Y:S01]  /*21a0*/  SHF.R.U32.HI R14, RZ, 0x7, R45 ;  /* 0x00000007ff0e7819 */ /* 0x000fe2000001162d */
[----:B------:R-:W-:Y:S01]  /*21b0*/  IMAD R5, R37, 0xa0, RZ ;  /* 0x000000a025057824 */ /* 0x000fe200078e02ff */
[----:B------:R-:W-:Y:S01]  /*21c0*/  LOP3.LUT R19, R19, 0xfffffffe, RZ, 0xc0, !PT ;  /* 0xfffffffe13137812 */ /* 0x000fe200078ec0ff */
        /* <DEDUP_REMOVED lines=9> */
[----:B------:R-:W-:Y:S01]  /*2260*/  LOP3.LUT R54, R44, 0xfffffff0, RZ, 0xc0, !PT ;  /* 0xfffffff02c367812 */ /* 0x000fe200078ec0ff */
[----:B------:R-:W-:Y:S01]  /*2270*/  IMAD.IADD R50, R21, 0x1, R51 ;  /* 0x0000000115327824 */ /* 0x000fe200078e0233 */
[----:B------:R-:W-:Y:S01]  /*2280*/  SHF.R.S32.HI R55, RZ, 0x1f, R0 ;  /* 0x0000001fff377819 */ /* 0x000fe20000011400 */
[----:B------:R-:W-:Y:S02]  /*2290*/  IMAD.IADD R3, R28, 0x1, R29 ;  /* 0x000000011c037824 */ /* 0x000fe400078e021d */
[----:B------:R-:W-:Y:S02]  /*22a0*/  VIADD R45, R14, 0x8 ;  /* 0x000000080e2d7836 */ /* 0x000fe40000000000 */
[----:B------:R-:W-:Y:S02]  /*22b0*/  IMAD R46, R13, 0xc0, R30 ;  /* 0x000000c00d2e7824 */ /* 0x000fe400078e021e */
[----:B------:R-:W-:-:S02]  /*22c0*/  IMAD.SHL.U32 R47, R47, 0x2, RZ ;  /* 0x000000022f2f7824 */ /* 0x000fc400078e00ff */
[----:B------:R-:W-:Y:S02]  /*22d0*/  IMAD.IADD R48, R37, 0x1, R5 ;  /* 0x0000000125307824 */ /* 0x000fe400078e0205 */
[----:B------:R-:W-:Y:S02]  /*22e0*/  IMAD.IADD R49, R43, 0x1, R49 ;  /* 0x000000012b317824 */ /* 0x000fe400078e0231 */
[----:B------:R-:W-:Y:S02]  /*22f0*/  IMAD.IADD R51, R51, 0x1, R35 ;  /* 0x0000000133337824 */ /* 0x000fe400078e0223 */
[----:B------:R-:W-:Y:S02]  /*2300*/  IMAD.IADD R52, R39, 0x1, R7 ;  /* 0x0000000127347824 */ /* 0x000fe400078e0207 */
[----:B------:R-:W-:Y:S01]  /*2310*/  IMAD.IADD R53, R7, 0x1, R41 ;  /* 0x0000000107357824 */ /* 0x000fe200078e0229 */
[----:B--2---:R-:W-:Y:S02]  /*2320*/  ISETP.GE.AND P2, PT, R12, UR4, PT ;  /* 0x000000040c007c0c */ /* 0x004fe4000bf46270 */
[----:B---3--:R-:W-:-:S04]  /*2330*/  LOP3.LUT R4, R10, 0x30, R44, 0xf8, !PT ;  /* 0x000000300a047812 */ /* 0x008fc800078ef82c */
[----:B------:R-:W-:Y:S02]  /*2340*/  LOP3.LUT R4, R4, R8, RZ, 0x3c, !PT ;  /* 0x0000000804047212 */ /* 0x000fe400078e3cff */
[----:B------:R-:W-:-:S05]  /*2350*/  LOP3.LUT P1, RZ, R15, 0x2, RZ, 0xc0, !PT ;  /* 0x000000020fff7812 */ /* 0x000fca000782c0ff */
[----:B------:R-:W-:Y:S01]  /*2360*/  @P2 LOP3.LUT R19, R19, 0x1, RZ, 0xfc, !PT ;  /* 0x0000000113132812 */ /* 0x000fe200078efcff */
[----:B------:R-:W-:-:S07]  /*2370*/  IMAD.IADD R58, R6, 0x1, R4 ;  /* 0x00000001063a7824 */ /* 0x000fce00078e0204 */
.L_x_2347:
[----:B------:R-:W2:Y:S01]  /*2380*/  LDL R13, [R1+0x38] ;  /* 0x00003800010d7983 */ /* 0x000ea20000100800 */
[----:B------:R-:W0:Y:S01]  /*2390*/  LDC R61, c[0x0][0x430] ;  /* 0x00010c00ff3d7b82 */ /* 0x000e220000000800 */
[----:B------:R-:W-:Y:S02]  /*23a0*/  VIADD R2, R2, 0xffffffff ;  /* 0xffffffff02027836 */ /* 0x000fe40000000000 */
[----:B------:R-:W-:Y:S02]  /*23b0*/  IMAD.MOV.U32 R60, RZ, RZ, RZ ;  /* 0x000000ffff3c7224 */ /* 0x000fe400078e00ff */
[----:B------:R-:W-:-:S03]  /*23c0*/  IMAD R4, R2, 0xa0, R46 ;  /* 0x000000a002047824 */ /* 0x000fc600078e022e */
[----:B-1-3--:R-:W1:Y:S01]  /*23d0*/  LDC R71, c[0x0][0x3f4] ;  /* 0x0000fd00ff477b82 */ /* 0x00ae620000000800 */
[----:B------:R-:W-:Y:S01]  /*23e0*/  IMAD.IADD R12, R3, 0x1, R4 ;  /* 0x00000001030c7824 */ /* 0x000fe200078e0204 */
[----:B------:R-:W-:-:S03]  /*23f0*/  ISETP.GE.AND P2, PT, R4, R33, PT ;  /* 0x000000210400720c */ /* 0x000fc60003f46270 */
[----:B------:R-:W-:Y:S01]  /*2400*/  IMAD.MOV.U32 R8, RZ, RZ, R12 ;  /* 0x000000ffff087224 */ /* 0x000fe200078e000c */
[----:B------:R-:W-:Y:S02]  /*2410*/  ISETP.GT.OR P2, PT, R46, 0x9f, P2 ;  /* 0x0000009f2e00780c */ /* 0x000fe40001744670 */
[----:B0-----:R-:W-:-:S11]  /*2420*/  ISETP.NE.AND P3, PT, R61, 0x1, PT ;  /* 0x000000013d00780c */ /* 0x001fd60003f65270 */
[----:B------:R-:W0:Y:S08]  /*2430*/  @!P2 LDC.64 R6, c[0x0][0x428] ;  /* 0x00010a00ff06ab82 */ /* 0x000e300000000a00 */
[----:B------:R-:W3:Y:S08]  /*2440*/  @!P2 LDC.64 R4, c[0x0][0x418] ;  /* 0x00010600ff04ab82 */ /* 0x000ef00000000a00 */
        /* <DEDUP_REMOVED lines=42> */
[C---:B------:R-:W-:Y:S01]  /*26f0*/  IMAD.WIDE.U32 R4, R156.reuse, UR4, R4 ;  /* 0x000000049c047c25 */ /* 0x040fe2000f8e0004 */
[----:B------:R-:W-:Y:S02]  /*2700*/  ULDC.U8 UR4, c[0x0][0x410] ;  /* 0x0001040000047ab9 */ /* 0x000fe40000000000 */
[----:B------:R-:W-:Y:S01]  /*2710*/  ISETP.NE.AND P3, PT, RZ, UR4, PT ;  /* 0x00000004ff007c0c */ /* 0x000fe2000bf65270 */
[----:B------:R-:W-:Y:S01]  /*2720*/  IMAD R13, R156, UR5, R5 ;  /* 0x000000059c0d7c24 */ /* 0x000fe2000f8e0205 */
[----:B------:R-:W-:Y:S01]  /*2730*/  IADD3 R68, P4, R4, UR6, RZ ;  /* 0x0000000604447c10 */ /* 0x000fe2000ff9e0ff */
[----:B------:R-:W-:-:S02]  /*2740*/  IMAD R11, R7, R42, R8 ;  /* 0x0000002a070b7224 */ /* 0x000fc400078e0208 */
[----:B------:R-:W-:Y:S01]  /*2750*/  IMAD.WIDE.U32 R6, R36, R2, RZ ;  /* 0x0000000224067225 */ /* 0x000fe200078e00ff */
[----:B------:R-:W-:-:S03]  /*2760*/  IADD3.X R13, R13, UR7, RZ, P4, !PT ;  /* 0x000000070d0d7c10 */ /* 0x000fc6000a7fe4ff */
[----:B------:R-:W-:-:S04]  /*2770*/  IMAD.WIDE.U32 R4, R42, R2, RZ ;  /* 0x000000022a047225 */ /* 0x000fc800078e00ff */
[----:B------:R-:W-:Y:S02]  /*2780*/  IMAD.IADD R10, R7, 0x1, R9 ;  /* 0x00000001070a7824 */ /* 0x000fe400078e0209 */
[----:B------:R-:W-:Y:S01]  /*2790*/  IMAD.IADD R12, R5, 0x1, R11 ;  /* 0x00000001050c7824 */ /* 0x000fe200078e020b */
[----:B------:R-:W-:Y:S06]  /*27a0*/  @!P3 BRA `(.L_x_2317) ;  /* 0x000000100084b947 */ /* 0x000fec0003800000 */
        /* <DEDUP_REMOVED lines=13> */
[----:B------:R-:W2:Y:S01]  /*2880*/  LDL.64 R66, [R1+0x10] ;  /* 0x0000100001427983 */ /* 0x000ea20000100a00 */
[----:B------:R-:W-:-:S03]  /*2890*/  ULDC.64 UR4, c[0x0][0x3e8] ;  /* 0x0000fa0000047ab9 */ /* 0x000fc60000000a00 */
[----:B------:R-:W3:Y:S01]  /*28a0*/  LDL R14, [R1+0x30] ;  /* 0x00003000010e7983 */ /* 0x000ee20000100800 */
[----:B------:R-:W-:-:S04]  /*28b0*/  IADD3 R6, P4, P5, R20, UR4, R6 ;  /* 0x0000000414067c10 */ /* 0x000fc8000fd9e006 */
[----:B------:R-:W-:Y:S01]  /*28c0*/  IADD3.X R7, R50, UR5, R10, P4, P5 ;  /* 0x0000000532077c10 */ /* 0x000fe2000a7ea40a */
[----:B------:R-:W-:Y:S02]  /*28d0*/  ULDC.64 UR4, c[0x0][0x400] ;  /* 0x0001000000047ab9 */ /* 0x000fe40000000a00 */
[----:B------:R-:W-:-:S04]  /*28e0*/  IADD3 R4, P4, P5, R38, UR4, R4 ;  /* 0x0000000426047c10 */ /* 0x000fc8000fd9e004 */
[----:B------:R-:W-:Y:S02]  /*28f0*/  IADD3.X R5, R52, UR5, R12, P4, P5 ;  /* 0x0000000534057c10 */ /* 0x000fe4000a7ea40c */
[----:B------:R-:W-:Y:S02]  /*2900*/  CS2R R8, SRZ ;  /* 0x0000000000087805 */ /* 0x000fe4000001ff00 */
[----:B------:R-:W-:Y:S02]  /*2910*/  CS2R R28, SRZ ;  /* 0x00000000001c7805 */ /* 0x000fe4000001ff00 */
[----:B--2---:R-:W-:-:S13]  /*2920*/  ISETP.GE.AND P4, PT, R66, R71, PT ;  /* 0x000000474200720c */ /* 0x004fda0003f86270 */
[----:B------:R0:W5:Y:S04]  /*2930*/  @!P4 LDG.E.64 R30, desc[UR40][R6.64] ;  /* 0x00000028061ec981 */ /* 0x000168000c1e1b00 */
[----:B------:R0:W5:Y:S01]  /*2940*/  @!P4 LDG.E.64 R56, desc[UR40][R4.64] ;  /* 0x000000280438c981 */ /* 0x000162000c1e1b00 */
[----:B---3--:R-:W-:-:S13]  /*2950*/  ISETP.GE.AND P4, PT, R14, R71, PT ;  /* 0x000000470e00720c */ /* 0x008fda0003f86270 */
[----:B------:R0:W5:Y:S04]  /*2960*/  @!P4 LDG.E.64 R8, desc[UR40][R6.64+0x10] ;  /* 0x000010280608c981 */ /* 0x000168000c1e1b00 */
[----:B------:R0:W5:Y:S02]  /*2970*/  @!P4 LDG.E.64 R28, desc[UR40][R4.64+0x10] ;  /* 0x00001028041cc981 */ /* 0x000164000c1e1b00 */
.L_x_2319:
[----:B------:R-:W-:Y:S05]  /*2980*/  BSYNC B1 ;  /* 0x0000000000017941 */ /* 0x000fea0003800000 */
.L_x_2318:
[----:B0-----:R-:W2:Y:S01]  /*2990*/  LDL R4, [R1] ;  /* 0x0000000001047983 */ /* 0x001ea20000100800 */
[----:B-----5:R-:W-:Y:S02]  /*29a0*/  IMAD.MOV.U32 R70, RZ, RZ, R8 ;  /* 0x000000ffff467224 */ /* 0x020fe400078e0008 */
[----:B------:R-:W-:Y:S02]  /*29b0*/  IMAD.MOV.U32 R73, RZ, RZ, R30 ;  /* 0x000000ffff497224 */ /* 0x000fe400078e001e */
[----:B------:R-:W-:Y:S02]  /*29c0*/  IMAD.MOV.U32 R72, RZ, RZ, R28 ;  /* 0x000000ffff487224 */ /* 0x000fe400078e001c */
[----:B------:R-:W-:Y:S01]  /*29d0*/  IMAD.MOV.U32 R74, RZ, RZ, R56 ;  /* 0x000000ffff4a7224 */ /* 0x000fe200078e0038 */
[----:B--2---:R-:W-:-:S13]  /*29e0*/  ISETP.NE.AND P4, PT, R4, 0x3, PT ;  /* 0x000000030400780c */ /* 0x004fda0003f85270 */
[----:B------:R-:W-:Y:S05]  /*29f0*/  @!P4 BRA `(.L_x_2320) ;  /* 0x000000000004c947 */ /* 0x000fea0003800000 */
[----:B------:R-:W-:Y:S01]  /*2a00*/  BPT.TRAP 0x1 ;  /* 0x000000040000795c */ /* 0x000fe20000300000 */
.L_x_2320:
[----:B------:R-:W2:Y:S01]  /*2a10*/  LDL R4, [R1+0xc] ;  /* 0x00000c0001047983 */ /* 0x000ea20000100800 */
[----:B------:R-:W-:Y:S01]  /*2a20*/  IMAD R66, R22, 0x8, R18 ;  /* 0x0000000816427824 */ /* 0x000fe200078e0212 */
[----:B------:R-:W-:Y:S01]  /*2a30*/  BSSY B1, `(.L_x_2321) ;  /* 0x0000004000017945 */ /* 0x000fe20003800000 */
[----:B--2---:R-:W-:-:S04]  /*2a40*/  SHF.L.U32 R67, R4, 0x1f, RZ ;  /* 0x0000001f04437819 */ /* 0x004fc800000006ff */
[----:B------:R-:W0:Y:S02]  /*2a50*/  SYNCS.PHASECHK.TRANS64.TRYWAIT P5, [R66+URZ+0x13290], R67 ;  /* 0x01329043420075a7 */ /* 0x000e2400080a017f */
[----:B0-----:R-:W-:Y:S05]  /*2a60*/  @!P5 BRA `(.L_x_2322) ;  /* 0x0000019800a8d947 */ /* 0x001fea0003800000 */
.L_x_2568:
[----:B------:R-:W-:Y:S05]  /*2a70*/  BSYNC B1 ;  /* 0x0000000000017941 */ /* 0x000fea0003800000 */
.L_x_2321:
[----:B------:R-:W-:-:S03]  /*2a80*/  UMOV UR4, 0xffffffff ;  /* 0xffffffff00047882 */ /* 0x000fc60000000000 */
[----:B------:R-:W-:Y:S05]  /*2a90*/  BRA.DIV UR4, `(.L_x_2323) ;  /* 0x0000019a04b07947 */ /* 0x000fea000b800000 */
[----:B------:R1:W2:Y:S04]  /*2aa0*/  SHFL.IDX PT, R69, R13, RZ, 0x1e1f ;  /* 0x001e1fff0d457589 */ /* 0x0002a800000e0000 */
[----:B------:R1:W3:Y:S02]  /*2ab0*/  SHFL.IDX PT, R14, R68, RZ, 0x1e1f ;  /* 0x001e1fff440e7589 */ /* 0x0002e400000e0000 */
.L_x_2572:
[----:B------:R-:W-:Y:S05]  /*2ac0*/  @P3 BRA `(.L_x_2324) ;  /* 0x0000002000f83947 */ /* 0x000fea0003800000 */
[----:B------:R-:W-:Y:S01]  /*2ad0*/  LOP3.LUT P5, RZ, R19, 0x2, RZ, 0xc0, !PT ;  /* 0x0000000213ff7812 */ /* 0x000fe200078ac0ff */
[----:B------:R-:W-:-:S12]  /*2ae0*/  BSSY B1, `(.L_x_2325) ;  /* 0x0000072000017945 */ /* 0x000fd80003800000 */
[----:B------:R-:W-:Y:S05]  /*2af0*/  @P5 BRA `(.L_x_2326) ;  /* 0x0000000400c05947 */ /* 0x000fea0003800000 */
[----:B-1----:R-:W4:Y:S01]  /*2b00*/  LDL.64 R12, [R1+0x10] ;  /* 0x00001000010c7983 */ /* 0x002f220000100a00 */
[----:B---3--:R-:W-:Y:S01]  /*2b10*/  IADD3 R10, P3, R16, R14, RZ ;  /* 0x0000000e100a7210 */ /* 0x008fe20007f7e0ff */
[----:B------:R-:W-:Y:S02]  /*2b20*/  BSSY B2, `(.L_x_2327) ;  /* 0x000006c000027945 */ /* 0x000fe40003800000 */
[----:B------:R1:W3:Y:S02]  /*2b30*/  LDS.128 R4, [R62+0xe000] ;  /* 0x00e000003e047984 */ /* 0x0002e40000000c00 */
[----:B--2---:R-:W-:Y:S01]  /*2b40*/  IMAD.X R11, R69, 0x1, R17, P3 ;  /* 0x00000001450b7824 */ /* 0x004fe200018e0611 */
[----:B----4-:R-:W-:-:S13]  /*2b50*/  ISETP.GE.AND P3, PT, R12, R71, PT ;  /* 0x000000470c00720c */ /* 0x010fda0003f66270 */
[----:B-1-3--:R-:W-:Y:S05]  /*2b60*/  @P3 BRA `(.L_x_2328) ;  /* 0x00000004009c3947 */ /* 0x00afea0003800000 */
[----:B------:R-:W-:Y:S01]  /*2b70*/  SHF.R.U32.HI R12, RZ, 0x8, R31 ;  /* 0x00000008ff0c7819 */ /* 0x000fe2000001161f */
[----:B------:R-:W-:Y:S01]  /*2b80*/  IMAD.MOV.U32 R15, RZ, RZ, R4 ;  /* 0x000000ffff0f7224 */ /* 0x000fe200078e0004 */
[----:B------:R-:W-:Y:S02]  /*2b90*/  SHF.R.U32.HI R30, RZ, 0x8, R57 ;  /* 0x00000008ff1e7819 */ /* 0x000fe40000011639 */
[----:B------:R-:W-:Y:S01]  /*2ba0*/  SHF.R.U32.HI R68, RZ, 0x10, R31 ;  /* 0x00000010ff447819 */ /* 0x000fe2000001161f */
        /* <DEDUP_REMOVED lines=10> */
[-C--:B------:R-:W-:Y:S02]  /*2c50*/  F2FP.F16.E4M3.UNPACK_B R31, R74.reuse.H1 ;  /* 0x0000004aff1f723e */ /* 0x080fe400030006ff */
        /* <DEDUP_REMOVED lines=9> */
[----:B------:R-:W-:Y:S01]  /*2cf0*/  FMUL.FTZ R79, R30, R77 ;  /* 0x0000004d1e4f7220 */ /* 0x000fe20000410000 */
[----:B------:R-:W-:Y:S01]  /*2d00*/  HADD2.F32 R75, -RZ, R57.H0_H0 ;  /* 0x20000039ff4b7230 */ /* 0x000fe20000004100 */
[----:B------:R-:W-:Y:S01]  /*2d10*/  F2FP.F16.E4M3.UNPACK_B R73, R73 ;  /* 0x00000049ff49723e */ /* 0x000fe200020006ff */
[--C-:B------:R-:W-:Y:S01]  /*2d20*/  HADD2.F32 R56, -RZ, R5.reuse.H1_H1 ;  /* 0x30000005ff387230 */ /* 0x100fe20000004100 */
[----:B------:R-:W-:Y:S01]  /*2d30*/  F2FP.F16.E4M3.UNPACK_B R78, R13.H1 ;  /* 0x0000000dff4e723e */ /* 0x000fe200030006ff */
        /* <DEDUP_REMOVED lines=12> */
[--C-:B------:R-:W-:Y:S02]  /*2e00*/  HADD2.F32 R57, -RZ, R30.reuse.H1_H1 ;  /* 0x3000001eff397230 */ /* 0x100fe40000004100 */
[----:B------:R-:W-:Y:S02]  /*2e10*/  HADD2.F32 R56, -RZ, R30.H0_H0 ;  /* 0x2000001eff387230 */ /* 0x000fe40000004100 */
[--C-:B------:R-:W-:Y:S02]  /*2e20*/  HADD2.F32 R30, -RZ, R15.reuse.H0_H0 ;  /* 0x2000000fff1e7230 */ /* 0x100fe40000004100 */
[-C--:B------:R-:W-:Y:S01]  /*2e30*/  FMUL.FTZ R77, R57, R68.reuse ;  /* 0x00000044394d7220 */ /* 0x080fe20000410000 */
[----:B------:R-:W-:Y:S02]  /*2e40*/  HADD2.F32 R31, -RZ, R15.H1_H1 ;  /* 0x3000000fff1f7230 */ /* 0x000fe40000004100 */
[----:B------:R-:W-:Y:S01]  /*2e50*/  FMUL.FTZ R68, R56, R68 ;  /* 0x0000004438447220 */ /* 0x000fe20000410000 */
[----:B------:R-:W-:-:S02]  /*2e60*/  HADD2.F32 R74, -RZ, R74.H0_H0 ;  /* 0x2000004aff4a7230 */ /* 0x000fc40000004100 */
[--C-:B------:R-:W-:Y:S02]  /*2e70*/  HADD2.F32 R15, -RZ, R73.reuse.H1_H1 ;  /* 0x30000049ff0f7230 */ /* 0x100fe40000004100 */
[----:B------:R-:W-:Y:S02]  /*2e80*/  HADD2.F32 R73, -RZ, R73.H0_H0 ;  /* 0x20000049ff497230 */ /* 0x000fe40000004100 */
[-C--:B------:R-:W-:Y:S01]  /*2e90*/  FMUL.FTZ R75, R31, R74.reuse ;  /* 0x0000004a1f4b7220 */ /* 0x080fe20000410000 */
[----:B------:R-:W-:Y:S01]  /*2ea0*/  FMUL.FTZ R74, R30, R74 ;  /* 0x0000004a1e4a7220 */ /* 0x000fe20000410000 */
[----:B------:R-:W-:Y:S01]  /*2eb0*/  FFMA.FTZ R57, R57, R15, R68 ;  /* 0x0000000f39397223 */ /* 0x000fe20000010044 */
[----:B------:R-:W-:Y:S01]  /*2ec0*/  F2FP.F16.E4M3.UNPACK_B R68, R7.H1 ;  /* 0x00000007ff44723e */ /* 0x000fe200030006ff */
[----:B------:R-:W-:Y:S01]  /*2ed0*/  FFMA.FTZ R56, R56, R15, -R77 ;  /* 0x0000000f38387223 */ /* 0x000fe2000001084d */
[-C--:B------:R-:W-:Y:S01]  /*2ee0*/  FFMA.FTZ R15, R30, R73.reuse, -R75 ;  /* 0x000000491e0f7223 */ /* 0x080fe2000001084b */
[----:B------:R-:W-:Y:S01]  /*2ef0*/  FFMA.FTZ R30, R31, R73, R74 ;  /* 0x000000491f1e7223 */ /* 0x000fe2000001004a */
[----:B------:R-:W-:Y:S01]  /*2f00*/  F2FP.SATFINITE.E4M3.F32.PACK_AB_MERGE_C R31, R79, R76, RZ ;  /* 0x0000004c4f1f723e */ /* 0x000fe200048070ff */
[--C-:B------:R-:W-:Y:S01]  /*2f10*/  HADD2.F32 R73, -RZ, R68.reuse.H0_H0 ;  /* 0x20000044ff497230 */ /* 0x100fe20000004100 */
[----:B------:R-:W-:Y:S01]  /*2f20*/  F2FP.F16.E4M3.UNPACK_B R75, R12.H1 ;  /* 0x0000000cff4b723e */ /* 0x000fe200030006ff */
[----:B------:R-:W-:Y:S01]  /*2f30*/  HADD2.F32 R68, -RZ, R68.H1_H1 ;  /* 0x30000044ff447230 */ /* 0x000fe20000004100 */
[----:B------:R-:W-:Y:S01]  /*2f40*/  F2FP.SATFINITE.E4M3.F32.PACK_AB_MERGE_C R56, R57, R56, RZ ;  /* 0x000000383938723e */ /* 0x000fe200048070ff */
[--C-:B------:R-:W-:Y:S01]  /*2f50*/  HADD2.F32 R79, -RZ, R78.reuse.H1_H1 ;  /* 0x3000004eff4f7230 */ /* 0x100fe20000004100 */
[----:B------:R-:W-:Y:S01]  /*2f60*/  F2FP.F16.E4M3.UNPACK_B R57, R6.H1 ;  /* 0x00000006ff39723e */ /* 0x000fe200030006ff */
[----:B------:R-:W-:Y:S01]  /*2f70*/  HADD2.F32 R76, -RZ, R75.H1_H1 ;  /* 0x3000004bff4c7230 */ /* 0x000fe20000004100 */
[----:B------:R-:W-:Y:S01]  /*2f80*/  F2FP.F16.E4M3.UNPACK_B R77, R13 ;  /* 0x0000000dff4d723e */ /* 0x000fe200020006ff */
[----:B------:R-:W-:Y:S01]  /*2f90*/  HADD2.F32 R78, -RZ, R78.H0_H0 ;  /* 0x2000004eff4e7230 */ /* 0x000fe20000004100 */
        /* <DEDUP_REMOVED lines=11> */
[----:B------:R-:W-:Y:S01]  /*3050*/  FMUL.FTZ R80, R57, R80 ;  /* 0x0000005039507220 */ /* 0x000fe20000410000 */
[----:B------:R-:W-:-:S02]  /*3060*/  HADD2.F32 R77, -RZ, R77.H0_H0 ;  /* 0x2000004dff4d7230 */ /* 0x000fc40000004100 */
[----:B------:R-:W-:Y:S01]  /*3070*/  FFMA.FTZ R82, R57, R12, -R82 ;  /* 0x0000000c39527223 */ /* 0x000fe20000010852 */
[----:B------:R-:W-:Y:S01]  /*3080*/  FFMA.FTZ R76, R68, R76, R81 ;  /* 0x0000004c444c7223 */ /* 0x000fe20000010051 */
[----:B------:R-:W-:Y:S01]  /*3090*/  FFMA.FTZ R57, R13, R12, R80 ;  /* 0x0000000c0d397223 */ /* 0x000fe20000010050 */
[--C-:B------:R-:W-:Y:S01]  /*30a0*/  HADD2.F32 R12, -RZ, R7.reuse.H0_H0 ;  /* 0x20000007ff0c7230 */ /* 0x100fe20000004100 */
[----:B------:R-:W-:Y:S01]  /*30b0*/  F2FP.SATFINITE.E4M3.F32.PACK_AB_MERGE_C R5, R5, R4, R31 ;  /* 0x000000040505723e */ /* 0x000fe2000480701f */
[----:B------:R-:W-:Y:S01]  /*30c0*/  HADD2.F32 R13, -RZ, R7.H1_H1 ;  /* 0x30000007ff0d7230 */ /* 0x000fe20000004100 */
[----:B------:R-:W-:Y:S01]  /*30d0*/  F2FP.SATFINITE.E4M3.F32.PACK_AB_MERGE_C R76, R76, R79, RZ ;  /* 0x0000004f4c4c723e */ /* 0x000fe200048070ff */
[--C-:B------:R-:W-:Y:S01]  /*30e0*/  HADD2.F32 R7, -RZ, R6.reuse.H0_H0 ;  /* 0x20000006ff077230 */ /* 0x100fe20000004100 */
[----:B------:R-:W-:Y:S01]  /*30f0*/  F2FP.SATFINITE.E4M3.F32.PACK_AB_MERGE_C R57, R57, R82, RZ ;  /* 0x000000523939723e */ /* 0x000fe200048070ff */
[----:B------:R-:W-:Y:S02]  /*3100*/  HADD2.F32 R6, -RZ, R6.H1_H1 ;  /* 0x30000006ff067230 */ /* 0x000fe40000004100 */
        /* <DEDUP_REMOVED lines=12> */
[----:B------:R-:W-:-:S07]  /*31d0*/  F2FP.SATFINITE.E4M3.F32.PACK_AB_MERGE_C R6, R77, R68, R57 ;  /* 0x000000444d06723e */ /* 0x000fce0004807039 */
.L_x_2328:
[----:B------:R-:W-:Y:S05]  /*31e0*/  BSYNC B2 ;  /* 0x0000000000027941 */ /* 0x000fea0003800000 */
.L_x_2327:
[----:B------:R4:W-:Y:S02]  /*31f0*/  ST.E.128 desc[UR40][R10.64], R4 ;  /* 0x000000040a007985 */ /* 0x0009e4000c101d28 */
.L_x_2326:
[----:B------:R-:W-:Y:S05]  /*3200*/  BSYNC B1 ;  /* 0x0000000000017941 */ /* 0x000fea0003800000 */
.L_x_2325:
[----:B------:R-:W-:-:S13]  /*3210*/  LOP3.LUT P3, RZ, R19, 0x1, RZ, 0xc0, !PT ;  /* 0x0000000113ff7812 */ /* 0x000fda000786c0ff */
[----:B------:R-:W-:Y:S05]  /*3220*/  @P3 BRA `(.L_x_2324) ;  /* 0x0000001c00203947 */ /* 0x000fea0003800000 */
[----:B----4-:R-:W4:Y:S04]  /*3230*/  LDL R10, [R1+0x38] ;  /* 0x00003800010a7983 */ /* 0x010f280000100800 */
[----:B------:R-:W3:Y:S04]  /*3240*/  LDL R7, [R1+0x8] ;  /* 0x0000080001077983 */ /* 0x000ee80000100800 */
[----:B------:R-:W2:Y:S04]  /*3250*/  LDL R6, [R1+0x24] ;  /* 0x0000240001067983 */ /* 0x000ea80000100800 */
[----:B------:R-:W5:Y:S01]  /*3260*/  LDL R12, [R1+0x30] ;  /* 0x00003000010c7983 */ /* 0x000f620000100800 */
[----:B------:R-:W-:Y:S01]  /*3270*/  IMAD.MOV.U32 R5, RZ, RZ, 0x20 ;  /* 0x00000020ff057424 */ /* 0x000fe200078e00ff */
[----:B------:R-:W-:Y:S01]  /*3280*/  BSSY B1, `(.L_x_2329) ;  /* 0x0000071000017945 */ /* 0x000fe20003800000 */
[----:B------:R-:W-:-:S03]  /*3290*/  IMAD R4, R22, 0x2800, RZ ;  /* 0x0000280016047824 */ /* 0x000fc600078e02ff */
[----:B------:R-:W-:-:S04]  /*32a0*/  SEL R5, R5, 0xffffffe0, !P1 ;  /* 0xffffffe005057807 */ /* 0x000fc80004800000 */
[----:B----4-:R-:W-:Y:S02]  /*32b0*/  IADD3 R5, R5, R10, R4 ;  /* 0x0000000a05057210 */ /* 0x010fe40007ffe004 */
[----:B---3--:R-:W-:-:S03]  /*32c0*/  IADD3 R10, P3, R7, R14, RZ ;  /* 0x0000000e070a7210 */ /* 0x008fc60007f7e0ff */
[----:B------:R-:W-:Y:S02]  /*32d0*/  IMAD.IADD R4, R18, 0x1, R5 ;  /* 0x0000000112047824 */ /* 0x000fe400078e0205 */
[----:B--2---:R-:W-:-:S04]  /*32e0*/  IMAD.X R11, R69, 0x1, R6, P3 ;  /* 0x00000001450b7824 */ /* 0x004fc800018e0606 */
[----:B------:R-:W2:Y:S01]  /*32f0*/  LDS.128 R4, [R4+0xe000] ;  /* 0x00e0000004047984 */ /* 0x000ea20000000c00 */
[----:B-----5:R-:W-:-:S13]  /*3300*/  ISETP.GE.AND P3, PT, R12, R71, PT ;  /* 0x000000470c00720c */ /* 0x020fda0003f66270 */
[----:B------:R-:W-:Y:S05]  /*3310*/  @P3 BRA `(.L_x_2330) ;  /* 0x00000004009c3947 */ /* 0x000fea0003800000 */
[----:B------:R-:W-:Y:S02]  /*3320*/  SHF.R.U32.HI R15, RZ, 0x8, R29 ;  /* 0x00000008ff0f7819 */ /* 0x000fe4000001161d */
[----:B-1----:R-:W-:Y:S02]  /*3330*/  SHF.R.U32.HI R13, RZ, 0x8, R9 ;  /* 0x00000008ff0d7819 */ /* 0x002fe40000011609 */
[----:B------:R-:W-:Y:S01]  /*3340*/  LOP3.LUT R12, R29, 0xff0000ff, RZ, 0xc0, !PT ;  /* 0xff0000ff1d0c7812 */ /* 0x000fe200078ec0ff */
[----:B------:R-:W-:Y:S01]  /*3350*/  IMAD.SHL.U32 R15, R15, 0x100, RZ ;  /* 0x000001000f0f7824 */ /* 0x000fe200078e00ff */
[----:B------:R-:W-:Y:S01]  /*3360*/  SHF.R.U32.HI R14, RZ, 0x10, R29 ;  /* 0x00000010ff0e7819 */ /* 0x000fe2000001161d */
[----:B------:R-:W-:Y:S01]  /*3370*/  IMAD.SHL.U32 R13, R13, 0x100, RZ ;  /* 0x000001000d0d7824 */ /* 0x000fe200078e00ff */
[----:B------:R-:W-:Y:S02]  /*3380*/  LOP3.LUT R8, R9, 0xff0000ff, RZ, 0xc0, !PT ;  /* 0xff0000ff09087812 */ /* 0x000fe400078ec0ff */
[----:B------:R-:W-:Y:S01]  /*3390*/  SHF.R.U32.HI R28, RZ, 0x10, R9 ;  /* 0x00000010ff1c7819 */ /* 0x000fe20000011609 */
[----:B--2---:R-:W-:Y:S01]  /*33a0*/  IMAD.MOV.U32 R9, RZ, RZ, R4 ;  /* 0x000000ffff097224 */ /* 0x004fe200078e0004 */
[----:B------:R-:W-:Y:S01]  /*33b0*/  LOP3.LUT R12, R12, 0xff00, R15, 0xf8, !PT ;  /* 0x0000ff000c0c7812 */ /* 0x000fe200078ef80f */
[----:B------:R-:W-:Y:S01]  /*33c0*/  IMAD.U32 R15, R14, 0x10000, RZ ;  /* 0x000100000e0f7824 */ /* 0x000fe200078e00ff */
[----:B------:R-:W-:-:S02]  /*33d0*/  F2FP.F16.E4M3.UNPACK_B R4, R5 ;  /* 0x00000005ff04723e */ /* 0x000fc400020006ff */
[----:B------:R-:W-:Y:S02]  /*33e0*/  F2FP.F16.E4M3.UNPACK_B R14, R72.H1 ;  /* 0x00000048ff0e723e */ /* 0x000fe400030006ff */
[----:B------:R-:W-:Y:S01]  /*33f0*/  LOP3.LUT R8, R8, 0xff00, R13, 0xf8, !PT ;  /* 0x0000ff0008087812 */ /* 0x000fe200078ef80d */
[----:B------:R-:W-:Y:S01]  /*3400*/  IMAD.U32 R13, R28, 0x10000, RZ ;  /* 0x000100001c0d7824 */ /* 0x000fe200078e00ff */
[----:B------:R-:W-:Y:S01]  /*3410*/  LOP3.LUT R30, R12, 0xff0000, R15, 0xf8, !PT ;  /* 0x00ff00000c1e7812 */ /* 0x000fe200078ef80f */
[----:B------:R-:W-:Y:S01]  /*3420*/  HADD2.F32 R12, -RZ, R4.H1_H1 ;  /* 0x30000004ff0c7230 */ /* 0x000fe20000004100 */
[----:B------:R-:W-:Y:S01]  /*3430*/  F2FP.F16.E4M3.UNPACK_B R15, R70.H1 ;  /* 0x00000046ff0f723e */ /* 0x000fe200030006ff */
[----:B------:R-:W-:Y:S01]  /*3440*/  HADD2.F32 R31, -RZ, R14.H0_H0 ;  /* 0x2000000eff1f7230 */ /* 0x000fe20000004100 */
[----:B------:R-:W-:Y:S01]  /*3450*/  F2FP.F16.E4M3.UNPACK_B R5, R5.H1 ;  /* 0x00000005ff05723e */ /* 0x000fe200030006ff */
[----:B------:R-:W-:Y:S01]  /*3460*/  HADD2.F32 R4, -RZ, R4.H0_H0 ;  /* 0x20000004ff047230 */ /* 0x000fe20000004100 */
[----:B------:R-:W-:Y:S01]  /*3470*/  LOP3.LUT R8, R8, 0xff0000, R13, 0xf8, !PT ;  /* 0x00ff000008087812 */ /* 0x000fe200078ef80d */
[----:B------:R-:W-:-:S02]  /*3480*/  HADD2.F32 R28, -RZ, R14.H1_H1 ;  /* 0x3000000eff1c7230 */ /* 0x000fc40000004100 */
[-C--:B------:R-:W-:Y:S01]  /*3490*/  FMUL.FTZ R57, R12, R31.reuse ;  /* 0x0000001f0c397220 */ /* 0x080fe20000410000 */
        /* <DEDUP_REMOVED lines=21> */
[----:B------:R-:W-:Y:S02]  /*35f0*/  HADD2.F32 R72, -RZ, R72.H0_H0 ;  /* 0x20000048ff487230 */ /* 0x000fe40000004100 */
[----:B------:R-:W-:Y:S01]  /*3600*/  FMUL.FTZ R56, R14, R28 ;  /* 0x0000001c0e387220 */ /* 0x000fe20000410000 */
[----:B------:R-:W-:Y:S01]  /*3610*/  HADD2.F32 R9, -RZ, R9.H1_H1 ;  /* 0x30000009ff097230 */ /* 0x000fe20000004100 */
[----:B------:R-:W-:Y:S01]  /*3620*/  F2FP.F16.E4M3.UNPACK_B R28, R8.H1 ;  /* 0x00000008ff1c723e */ /* 0x000fe200030006ff */
[--C-:B------:R-:W-:Y:S01]  /*3630*/  HADD2.F32 R15, -RZ, R70.reuse.H1_H1 ;  /* 0x30000046ff0f7230 */ /* 0x100fe20000004100 */
[----:B------:R-:W-:Y:S01]  /*3640*/  F2FP.SATFINITE.E4M3.F32.PACK_AB_MERGE_C R5, R5, R4, R74 ;  /* 0x000000040505723e */ /* 0x000fe2000480704a */
[----:B------:R-:W-:-:S02]  /*3650*/  HADD2.F32 R70, -RZ, R70.H0_H0 ;  /* 0x20000046ff467230 */ /* 0x000fc40000004100 */
[-C--:B------:R-:W-:Y:S01]  /*3660*/  FMUL.FTZ R29, R9, R72.reuse ;  /* 0x00000048091d7220 */ /* 0x080fe20000410000 */
[----:B------:R-:W-:Y:S01]  /*3670*/  FMUL.FTZ R72, R12, R72 ;  /* 0x000000480c487220 */ /* 0x000fe20000410000 */
[-C--:B------:R-:W-:Y:S01]  /*3680*/  FFMA.FTZ R56, R13, R15.reuse, -R56 ;  /* 0x0000000f0d387223 */ /* 0x080fe20000010838 */
[----:B------:R-:W-:Y:S01]  /*3690*/  FFMA.FTZ R31, R14, R15, R31 ;  /* 0x0000000f0e1f7223 */ /* 0x000fe2000001001f */
[-C--:B------:R-:W-:Y:S01]  /*36a0*/  FFMA.FTZ R68, R12, R70.reuse, -R29 ;  /* 0x000000460c447223 */ /* 0x080fe2000001081d */
[----:B------:R-:W-:Y:S01]  /*36b0*/  FFMA.FTZ R69, R9, R70, R72 ;  /* 0x0000004609457223 */ /* 0x000fe20000010048 */
[-C--:B------:R-:W-:Y:S01]  /*36c0*/  F2FP.F16.E4M3.UNPACK_B R12, R7.reuse.H1 ;  /* 0x00000007ff0c723e */ /* 0x080fe200030006ff */
[--C-:B------:R-:W-:Y:S01]  /*36d0*/  HADD2.F32 R29, -RZ, R28.reuse.H1_H1 ;  /* 0x3000001cff1d7230 */ /* 0x100fe20000004100 */
[----:B------:R-:W-:Y:S01]  /*36e0*/  F2FP.SATFINITE.E4M3.F32.PACK_AB_MERGE_C R72, R31, R56, RZ ;  /* 0x000000381f48723e */ /* 0x000fe200048070ff */
[----:B------:R-:W-:Y:S01]  /*36f0*/  HADD2.F32 R28, -RZ, R28.H0_H0 ;  /* 0x2000001cff1c7230 */ /* 0x000fe20000004100 */
[----:B------:R-:W-:Y:S01]  /*3700*/  F2FP.F16.E4M3.UNPACK_B R31, R30.H1 ;  /* 0x0000001eff1f723e */ /* 0x000fe200030006ff */
[--C-:B------:R-:W-:Y:S01]  /*3710*/  HADD2.F32 R14, -RZ, R12.reuse.H1_H1 ;  /* 0x3000000cff0e7230 */ /* 0x100fe20000004100 */
[----:B------:R-:W-:Y:S01]  /*3720*/  F2FP.F16.E4M3.UNPACK_B R9, R6.H1 ;  /* 0x00000006ff09723e */ /* 0x000fe200030006ff */
[----:B------:R-:W-:Y:S01]  /*3730*/  HADD2.F32 R13, -RZ, R12.H0_H0 ;  /* 0x2000000cff0d7230 */ /* 0x000fe20000004100 */
[----:B------:R-:W-:Y:S01]  /*3740*/  F2FP.F16.E4M3.UNPACK_B R30, R30 ;  /* 0x0000001eff1e723e */ /* 0x000fe200020006ff */
[----:B------:R-:W-:Y:S01]  /*3750*/  HADD2.F32 R57, -RZ, R31.H1_H1 ;  /* 0x3000001fff397230 */ /* 0x000fe20000004100 */
[----:B------:R-:W-:Y:S01]  /*3760*/  F2FP.F16.E4M3.UNPACK_B R15, R8 ;  /* 0x00000008ff0f723e */ /* 0x000fe200020006ff */
[----:B------:R-:W-:Y:S01]  /*3770*/  HADD2.F32 R12, -RZ, R9.H1_H1 ;  /* 0x30000009ff0c7230 */ /* 0x000fe20000004100 */
[----:B------:R-:W-:Y:S01]  /*3780*/  F2FP.F16.E4M3.UNPACK_B R7, R7 ;  /* 0x00000007ff07723e */ /* 0x000fe200020006ff */
[----:B------:R-:W-:-:S02]  /*3790*/  HADD2.F32 R56, -RZ, R30.H1_H1 ;  /* 0x3000001eff387230 */ /* 0x000fc40000004100 */
[-C--:B------:R-:W-:Y:S01]  /*37a0*/  FMUL.FTZ R8, R14, R57.reuse ;  /* 0x000000390e087220 */ /* 0x080fe20000410000 */
[----:B------:R-:W-:Y:S02]  /*37b0*/  HADD2.F32 R9, -RZ, R9.H0_H0 ;  /* 0x20000009ff097230 */ /* 0x000fe40000004100 */
[C---:B------:R-:W-:Y:S01]  /*37c0*/  FMUL.FTZ R57, R13.reuse, R57 ;  /* 0x000000390d397220 */ /* 0x040fe20000410000 */
[----:B------:R-:W-:Y:S01]  /*37d0*/  F2FP.F16.E4M3.UNPACK_B R6, R6 ;  /* 0x00000006ff06723e */ /* 0x000fe200020006ff */
[-C--:B------:R-:W-:Y:S01]  /*37e0*/  FFMA.FTZ R71, R13, R29.reuse, -R8 ;  /* 0x0000001d0d477223 */ /* 0x080fe20000010808 */
[----:B------:R-:W-:Y:S02]  /*37f0*/  HADD2.F32 R8, -RZ, R15.H1_H1 ;  /* 0x3000000fff087230 */ /* 0x000fe40000004100 */
[-C--:B------:R-:W-:Y:S01]  /*3800*/  FMUL.FTZ R70, R12, R56.reuse ;  /* 0x000000380c467220 */ /* 0x080fe20000410000 */
[----:B------:R-:W-:Y:S01]  /*3810*/  FMUL.FTZ R13, R9, R56 ;  /* 0x00000038090d7220 */ /* 0x000fe20000410000 */
[----:B------:R-:W-:Y:S01]  /*3820*/  FFMA.FTZ R56, R14, R29, R57 ;  /* 0x0000001d0e387223 */ /* 0x000fe20000010039 */
[----:B------:R-:W-:-:S02]  /*3830*/  HADD2.F32 R31, -RZ, R31.H0_H0 ;  /* 0x2000001fff1f7230 */ /* 0x000fc40000004100 */
[-C--:B------:R-:W-:Y:S01]  /*3840*/  FFMA.FTZ R70, R9, R8.reuse, -R70 ;  /* 0x0000000809467223 */ /* 0x080fe20000010846 */
[----:B------:R-:W-:Y:S01]  /*3850*/  FFMA.FTZ R29, R12, R8, R13 ;  /* 0x000000080c1d7223 */ /* 0x000fe2000001000d */
[--C-:B------:R-:W-:Y:S01]  /*3860*/  HADD2.F32 R8, -RZ, R7.reuse.H0_H0 ;  /* 0x20000007ff087230 */ /* 0x100fe20000004100 */
[----:B------:R-:W-:Y:S01]  /*3870*/  F2FP.SATFINITE.E4M3.F32.PACK_AB_MERGE_C R56, R56, R71, RZ ;  /* 0x000000473838723e */ /* 0x000fe200048070ff */
[----:B------:R-:W-:Y:S01]  /*3880*/  HADD2.F32 R9, -RZ, R7.H1_H1 ;  /* 0x30000007ff097230 */ /* 0x000fe20000004100 */
[----:B------:R-:W-:Y:S01]  /*3890*/  F2FP.SATFINITE.E4M3.F32.PACK_AB_MERGE_C R4, R69, R68, R72 ;  /* 0x000000444504723e */ /* 0x000fe20004807048 */
[--C-:B------:R-:W-:Y:S02]  /*38a0*/  HADD2.F32 R7, -RZ, R6.reuse.H0_H0 ;  /* 0x20000006ff077230 */ /* 0x100fe40000004100 */
[-C--:B------:R-:W-:Y:S01]  /*38b0*/  FMUL.FTZ R14, R8, R31.reuse ;  /* 0x0000001f080e7220 */ /* 0x080fe20000410000 */
[----:B------:R-:W-:Y:S02]  /*38c0*/  HADD2.F32 R6, -RZ, R6.H1_H1 ;  /* 0x30000006ff067230 */ /* 0x000fe40000004100 */
[----:B------:R-:W-:Y:S01]  /*38d0*/  FMUL.FTZ R57, R9, R31 ;  /* 0x0000001f09397220 */ /* 0x000fe20000410000 */
[----:B------:R-:W-:-:S02]  /*38e0*/  HADD2.F32 R30, -RZ, R30.H0_H0 ;  /* 0x2000001eff1e7230 */ /* 0x000fc40000004100 */
[-C--:B------:R-:W-:Y:S01]  /*38f0*/  FFMA.FTZ R14, R9, R28.reuse, R14 ;  /* 0x0000001c090e7223 */ /* 0x080fe2000001000e */
[----:B------:R-:W-:Y:S02]  /*3900*/  HADD2.F32 R15, -RZ, R15.H0_H0 ;  /* 0x2000000fff0f7230 */ /* 0x000fe40000004100 */
[----:B------:R-:W-:Y:S01]  /*3910*/  FFMA.FTZ R57, R8, R28, -R57 ;  /* 0x0000001c08397223 */ /* 0x000fe20000010839 */
[----:B------:R-:W-:Y:S01]  /*3920*/  F2FP.SATFINITE.E4M3.F32.PACK_AB_MERGE_C R29, R29, R70, RZ ;  /* 0x000000461d1d723e */ /* 0x000fe200048070ff */
[-C--:B------:R-:W-:Y:S01]  /*3930*/  FMUL.FTZ R12, R6, R30.reuse ;  /* 0x0000001e060c7220 */ /* 0x080fe20000410000 */
[----:B------:R-:W-:-:S03]  /*3940*/  FMUL.FTZ R13, R7, R30 ;  /* 0x0000001e070d7220 */ /* 0x000fc60000410000 */
[-C--:B------:R-:W-:Y:S01]  /*3950*/  FFMA.FTZ R12, R7, R15.reuse, -R12 ;  /* 0x0000000f070c7223 */ /* 0x080fe2000001080c */
[----:B------:R-:W-:Y:S01]  /*3960*/  FFMA.FTZ R13, R6, R15, R13 ;  /* 0x0000000f060d7223 */ /* 0x000fe2000001000d */
[----:B------:R-:W-:-:S04]  /*3970*/  F2FP.SATFINITE.E4M3.F32.PACK_AB_MERGE_C R7, R14, R57, R56 ;  /* 0x000000390e07723e */ /* 0x000fc80004807038 */
[----:B------:R-:W-:-:S07]  /*3980*/  F2FP.SATFINITE.E4M3.F32.PACK_AB_MERGE_C R6, R13, R12, R29 ;  /* 0x0000000c0d06723e */ /* 0x000fce000480701d */
.L_x_2330:
[----:B------:R-:W-:Y:S05]  /*3990*/  BSYNC B1 ;  /* 0x0000000000017941 */ /* 0x000fea0003800000 */
.L_x_2329:
[----:B--2---:R2:W-:Y:S01]  /*39a0*/  ST.E.128 desc[UR40][R10.64], R4 ;  /* 0x000000040a007985 */ /* 0x0045e2000c101d28 */
[----:B------:R-:W-:Y:S05]  /*39b0*/  BRA `(.L_x_2324) ;  /* 0x00000014003c7947 */ /* 0x000fea0003800000 */
.L_x_2317:
[----:B------:R-:W0:Y:S01]  /*39c0*/  S2R R8, SR_TID.X ;  /* 0x0000000000087919 */ /* 0x000e220000002100 */
[----:B------:R-:W-:Y:S01]  /*39d0*/  IMAD R65, R2, -0xa0, R33 ;  /* 0xffffff6002417824 */ /* 0x000fe200078e0221 */
[----:B------:R-:W2:Y:S04]  /*39e0*/  LDL R14, [R1] ;  /* 0x00000000010e7983 */ /* 0x000ea80000100800 */
[----:B------:R-:W-:Y:S02]  /*39f0*/  VIMNMX R65, R65, 0xa0, PT ;  /* 0x000000a041417848 */ /* 0x000fe40003fe0100 */
[----:B0-----:R-:W-:-:S04]  /*3a00*/  IADD3 R8, R8, -0x80, RZ ;  /* 0xffffff8008087810 */ /* 0x001fc80007ffe0ff */
        /* <DEDUP_REMOVED lines=24> */
.L_x_2331:
[----:B------:R-:W2:Y:S01]  /*3b90*/  LDL R8, [R1+0xc] ;  /* 0x00000c0001087983 */ /* 0x000ea20000100800 */
[----:B------:R-:W-:Y:S01]  /*3ba0*/  IMAD R66, R22, 0x8, R18 ;  /* 0x0000000816427824 */ /* 0x000fe200078e0212 */
[----:B------:R-:W-:Y:S01]  /*3bb0*/  BSSY B1, `(.L_x_2332) ;  /* 0x0000004000017945 */ /* 0x000fe20003800000 */
[----:B--2---:R-:W-:-:S04]  /*3bc0*/  SHF.L.U32 R67, R8, 0x1f, RZ ;  /* 0x0000001f08437819 */ /* 0x004fc800000006ff */
[----:B------:R-:W0:Y:S02]  /*3bd0*/  SYNCS.PHASECHK.TRANS64.TRYWAIT P6, [R66+URZ+0x13290], R67 ;  /* 0x01329043420075a7 */ /* 0x000e2400080c017f */
[----:B0-----:R-:W-:Y:S05]  /*3be0*/  @!P6 BRA `(.L_x_2333) ;  /* 0x0000018800a0e947 */ /* 0x001fea0003800000 */
.L_x_2573:
[----:B------:R-:W-:Y:S05]  /*3bf0*/  BSYNC B1 ;  /* 0x0000000000017941 */ /* 0x000fea0003800000 */
.L_x_2332:
[----:B------:R-:W-:-:S03]  /*3c00*/  UMOV UR4, 0xffffffff ;  /* 0xffffffff00047882 */ /* 0x000fc60000000000 */
[----:B------:R-:W-:Y:S05]  /*3c10*/  BRA.DIV UR4, `(.L_x_2334) ;  /* 0x0000018a04a87947 */ /* 0x000fea000b800000 */
[----:B------:R1:W2:Y:S04]  /*3c20*/  SHFL.IDX PT, R69, R13, RZ, 0x1e1f ;  /* 0x001e1fff0d457589 */ /* 0x0002a800000e0000 */
[----:B------:R1:W3:Y:S02]  /*3c30*/  SHFL.IDX PT, R71, R68, RZ, 0x1e1f ;  /* 0x001e1fff44477589 */ /* 0x0002e400000e0000 */
.L_x_2577:
[----:B-1----:R-:W1:Y:S02]  /*3c40*/  LDC R68, c[0x0][0x2f4] ;  /* 0x0000bd00ff447b82 */ /* 0x002e640000000800 */
[----:B-1----:R-:W-:-:S13]  /*3c50*/  ISETP.GE.OR P3, PT, R16, R68, P3 ;  /* 0x000000441000720c */ /* 0x002fda0001f66670 */
        /* <DEDUP_REMOVED lines=10> */
[----:B------:R-:W-:-:S04]  /*3d00*/  LEA.HI R9, R9, R8, RZ, 0x5 ;  /* 0x0000000809097211 */ /* 0x000fc800078f28ff */
[----:B------:R-:W-:-:S04]  /*3d10*/  SHF.R.S32.HI R9, RZ, 0x5, R9 ;  /* 0x00000005ff097819 */ /* 0x000fc80000011409 */
[----:B------:R-:W-:-:S05]  /*3d20*/  LEA.HI.SX32 R9, R44, R9, 0x1c ;  /* 0x000000092c097211 */ /* 0x000fca00078fe2ff */
[----:B------:R-:W-:Y:S02]  /*3d30*/  IMAD.SHL.U32 R70, R9, 0x10, RZ ;  /* 0x0000001009467824 */ /* 0x000fe400078e00ff */
[----:B------:R-:W-:-:S04]  /*3d40*/  IMAD R9, R22, 0x2800, R58 ;  /* 0x0000280016097824 */ /* 0x000fc800078e023a */
[----:B------:R-:W-:Y:S01]  /*3d50*/  IMAD.IADD R9, R18, 0x1, R9 ;  /* 0x0000000112097824 */ /* 0x000fe200078e0209 */
[----:B----4-:R-:W-:-:S04]  /*3d60*/  LOP3.LUT R8, R12, 0x30, R70, 0xf8, !PT ;  /* 0x000000300c087812 */ /* 0x010fc800078ef846 */
[----:B-----5:R-:W-:-:S05]  /*3d70*/  LOP3.LUT R8, R8, R11, RZ, 0x3c, !PT ;  /* 0x0000000b08087212 */ /* 0x020fca00078e3cff */
[----:B------:R-:W-:-:S04]  /*3d80*/  IMAD.IADD R11, R10, 0x1, R8 ;  /* 0x000000010a0b7824 */ /* 0x000fc800078e0208 */
[----:B------:R-:W-:-:S04]  /*3d90*/  IMAD R11, R22, 0x2800, R11 ;  /* 0x00002800160b7824 */ /* 0x000fc800078e020b */
[----:B------:R-:W-:Y:S02]  /*3da0*/  IMAD.IADD R12, R18, 0x1, R11 ;  /* 0x00000001120c7824 */ /* 0x000fe400078e020b */
[----:B------:R-:W1:Y:S04]  /*3db0*/  LDS.128 R8, [R9+0xe000] ;  /* 0x00e0000009087984 */ /* 0x000e680000000c00 */
[----:B------:R-:W2:Y:S01]  /*3dc0*/  LDS.128 R12, [R12+0xe000] ;  /* 0x00e000000c0c7984 */ /* 0x000ea20000000c00 */
[----:B------:R-:W-:Y:S05]  /*3dd0*/  @P5 BRA `(.L_x_2336) ;  /* 0x0000000c003c5947 */ /* 0x000fea0003800000 */
[----:B------:R-:W-:Y:S01]  /*3de0*/  SHF.R.U32.HI R84, RZ, 0x8, R5 ;  /* 0x00000008ff547819 */ /* 0x000fe20000011605 */
[----:B-1----:R-:W-:Y:S01]  /*3df0*/  IMAD.MOV.U32 R28, RZ, RZ, R8 ;  /* 0x000000ffff1c7224 */ /* 0x002fe200078e0008 */
[----:B------:R-:W-:Y:S02]  /*3e00*/  SHF.R.U32.HI R78, RZ, 0x8, R29 ;  /* 0x00000008ff4e7819 */ /* 0x000fe4000001161d */
[----:B------:R-:W-:Y:S02]  /*3e10*/  LOP3.LUT R4, R5, 0xff0000ff, RZ, 0xc0, !PT ;  /* 0xff0000ff05047812 */ /* 0x000fe400078ec0ff */
[----:B------:R-:W-:Y:S01]  /*3e20*/  SHF.R.U32.HI R81, RZ, 0x10, R5 ;  /* 0x00000010ff517819 */ /* 0x000fe20000011605 */
[----:B------:R-:W-:Y:S01]  /*3e30*/  IMAD.SHL.U32 R5, R84, 0x100, RZ ;  /* 0x0000010054057824 */ /* 0x000fe200078e00ff */
        /* <DEDUP_REMOVED lines=8> */
[----:B--2---:R-:W-:Y:S01]  /*3ec0*/  IMAD.MOV.U32 R29, RZ, RZ, R12 ;  /* 0x000000ffff1d7224 */ /* 0x004fe200078e000c */
[----:B------:R-:W-:Y:S01]  /*3ed0*/  LOP3.LUT R6, R7, 0xff0000ff, RZ, 0xc0, !PT ;  /* 0xff0000ff07067812 */ /* 0x000fe200078ec0ff */
[----:B------:R-:W-:Y:S01]  /*3ee0*/  IMAD.MOV.U32 R12, RZ, RZ, R10 ;  /* 0x000000ffff0c7224 */ /* 0x000fe200078e000a */
[----:B------:R-:W-:Y:S01]  /*3ef0*/  SHF.R.U32.HI R83, RZ, 0x10, R7 ;  /* 0x00000010ff537819 */ /* 0x000fe20000011607 */
[----:B------:R-:W-:Y:S01]  /*3f00*/  IMAD.SHL.U32 R7, R79, 0x100, RZ ;  /* 0x000001004f077824 */ /* 0x000fe200078e00ff */
[----:B------:R-:W-:Y:S01]  /*3f10*/  LOP3.LUT R4, R4, 0xff00, R5, 0xf8, !PT ;  /* 0x0000ff0004047812 */ /* 0x000fe200078ef805 */
[----:B------:R-:W-:Y:S01]  /*3f20*/  IMAD.U32 R5, R81, 0x10000, RZ ;  /* 0x0001000051057824 */ /* 0x000fe200078e00ff */
[----:B------:R-:W-:Y:S01]  /*3f30*/  LOP3.LUT R79, R30, 0xff00, R31, 0xf8, !PT ;  /* 0x0000ff001e4f7812 */ /* 0x000fe200078ef81f */
[----:B------:R-:W-:Y:S01]  /*3f40*/  IMAD.U32 R80, R80, 0x10000, RZ ;  /* 0x0001000050507824 */ /* 0x000fe200078e00ff */
[----:B------:R-:W-:Y:S01]  /*3f50*/  F2FP.F16.E4M3.UNPACK_B R78, R75.H1 ;  /* 0x0000004bff4e723e */ /* 0x000fe200030006ff */
[----:B------:R-:W-:Y:S01]  /*3f60*/  IMAD.U32 R82, R82, 0x10000, RZ ;  /* 0x0001000052527824 */ /* 0x000fe200078e00ff */
[----:B------:R-:W-:-:S02]  /*3f70*/  F2FP.F16.E4M3.UNPACK_B R31, R29.H1 ;  /* 0x0000001dff1f723e */ /* 0x000fc400030006ff */
[----:B------:R-:W-:Y:S02]  /*3f80*/  F2FP.F16.E4M3.UNPACK_B R30, R28.H1 ;  /* 0x0000001cff1e723e */ /* 0x000fe400030006ff */
[----:B------:R-:W-:Y:S01]  /*3f90*/  LOP3.LUT R7, R6, 0xff00, R7, 0xf8, !PT ;  /* 0x0000ff0006077812 */ /* 0x000fe200078ef807 */
[----:B------:R-:W-:Y:S01]  /*3fa0*/  HADD2.F32 R10, -RZ, R31.H0_H0 ;  /* 0x2000001fff0a7230 */ /* 0x000fe20000004100 */
[----:B------:R-:W-:Y:S01]  /*3fb0*/  LOP3.LUT R81, R76, 0xff00, R77, 0xf8, !PT ;  /* 0x0000ff004c517812 */ /* 0x000fe200078ef84d */
[----:B------:R-:W-:Y:S01]  /*3fc0*/  HADD2.F32 R8, -RZ, R30.H0_H0 ;  /* 0x2000001eff087230 */ /* 0x000fe20000004100 */
[----:B------:R-:W-:Y:S01]  /*3fd0*/  LOP3.LUT R6, R4, 0xff0000, R5, 0xf8, !PT ;  /* 0x00ff000004067812 */ /* 0x000fe200078ef805 */
[----:B------:R-:W-:Y:S01]  /*3fe0*/  HADD2.F32 R5, -RZ, R78.H0_H0 ;  /* 0x2000004eff057230 */ /* 0x000fe20000004100 */
[----:B------:R-:W-:Y:S01]  /*3ff0*/  F2FP.F16.E4M3.UNPACK_B R76, R74.H1 ;  /* 0x0000004aff4c723e */ /* 0x000fe200030006ff */
[----:B------:R-:W-:Y:S02]  /*4000*/  IMAD.U32 R4, R83, 0x10000, RZ ;  /* 0x0001000053047824 */ /* 0x000fe400078e00ff */
[----:B------:R-:W-:-:S02]  /*4010*/  HADD2.F32 R30, -RZ, R30.H1_H1 ;  /* 0x3000001eff1e7230 */ /* 0x000fc40000004100 */
[-C--:B------:R-:W-:Y:S01]  /*4020*/  FMUL.FTZ R83, R10, R5.reuse ;  /* 0x000000050a537220 */ /* 0x080fe20000410000 */
[--C-:B------:R-:W-:Y:S02]  /*4030*/  HADD2.F32 R77, -RZ, R76.reuse.H0_H0 ;  /* 0x2000004cff4d7230 */ /* 0x100fe40000004100 */
[C---:B------:R-:W-:Y:S01]  /*4040*/  FMUL.FTZ R85, R8.reuse, R5 ;  /* 0x0000000508557220 */ /* 0x040fe20000410000 */
[----:B------:R-:W-:Y:S01]  /*4050*/  LOP3.LUT R4, R7, 0xff0000, R4, 0xf8, !PT ;  /* 0x00ff000007047812 */ /* 0x000fe200078ef804 */
[----:B------:R-:W-:Y:S01]  /*4060*/  HADD2.F32 R31, -RZ, R31.H1_H1 ;  /* 0x3000001fff1f7230 */ /* 0x000fe20000004100 */
[----:B------:R-:W-:Y:S01]  /*4070*/  LOP3.LUT R7, R79, 0xff0000, R80, 0xf8, !PT ;  /* 0x00ff00004f077812 */ /* 0x000fe200078ef850 */
[-C--:B------:R-:W-:Y:S01]  /*4080*/  FFMA.FTZ R8, R8, R77.reuse, -R83 ;  /* 0x0000004d08087223 */ /* 0x080fe20000010853 */
[----:B------:R-:W-:Y:S01]  /*4090*/  FFMA.FTZ R10, R10, R77, R85 ;  /* 0x0000004d0a0a7223 */ /* 0x000fe20000010055 */
[----:B------:R-:W-:Y:S01]  /*40a0*/  HADD2.F32 R77, -RZ, R76.H1_H1 ;  /* 0x3000004cff4d7230 */ /* 0x000fe20000004100 */
[----:B------:R-:W-:Y:S01]  /*40b0*/  F2FP.F16.E4M3.UNPACK_B R80, R75 ;  /* 0x0000004bff50723e */ /* 0x000fe200020006ff */
[----:B------:R-:W-:Y:S01]  /*40c0*/  HADD2.F32 R76, -RZ, R78.H1_H1 ;  /* 0x3000004eff4c7230 */ /* 0x000fe20000004100 */
[----:B------:R-:W-:-:S02]  /*40d0*/  F2FP.F16.E4M3.UNPACK_B R78, R74 ;  /* 0x0000004aff4e723e */ /* 0x000fc400020006ff */
[----:B------:R-:W-:Y:S02]  /*40e0*/  F2FP.F16.E4M3.UNPACK_B R75, R29 ;  /* 0x0000001dff4b723e */ /* 0x000fe400020006ff */
[----:B------:R-:W-:Y:S01]  /*40f0*/  F2FP.F16.E4M3.UNPACK_B R74, R28 ;  /* 0x0000001cff4a723e */ /* 0x000fe200020006ff */
[-C--:B------:R-:W-:Y:S01]  /*4100*/  FMUL.FTZ R29, R31, R76.reuse ;  /* 0x0000004c1f1d7220 */ /* 0x080fe20000410000 */
[----:B------:R-:W-:Y:S01]  /*4110*/  LOP3.LUT R5, R81, 0xff0000, R82, 0xf8, !PT ;  /* 0x00ff000051057812 */ /* 0x000fe200078ef852 */
[C---:B------:R-:W-:Y:S01]  /*4120*/  FMUL.FTZ R82, R30.reuse, R76 ;  /* 0x0000004c1e527220 */ /* 0x040fe20000410000 */
[----:B------:R-:W-:Y:S02]  /*4130*/  HADD2.F32 R81, -RZ, R80.H0_H0 ;  /* 0x20000050ff517230 */ /* 0x000fe40000004100 */
[-C--:B------:R-:W-:Y:S01]  /*4140*/  FFMA.FTZ R29, R30, R77.reuse, -R29 ;  /* 0x0000004d1e1d7223 */ /* 0x080fe2000001081d */
[----:B------:R-:W-:Y:S02]  /*4150*/  HADD2.F32 R76, -RZ, R75.H0_H0 ;  /* 0x2000004bff4c7230 */ /* 0x000fe40000004100 */
[----:B------:R-:W-:Y:S01]  /*4160*/  FFMA.FTZ R31, R31, R77, R82 ;  /* 0x0000004d1f1f7223 */ /* 0x000fe20000010052 */
[----:B------:R-:W-:-:S02]  /*4170*/  HADD2.F32 R28, -RZ, R74.H0_H0 ;  /* 0x2000004aff1c7230 */ /* 0x000fc40000004100 */
[----:B------:R-:W-:Y:S02]  /*4180*/  HADD2.F32 R79, -RZ, R78.H0_H0 ;  /* 0x2000004eff4f7230 */ /* 0x000fe40000004100 */
[-C--:B------:R-:W-:Y:S01]  /*4190*/  FMUL.FTZ R83, R76, R81.reuse ;  /* 0x000000514c537220 */ /* 0x080fe20000410000 */
[----:B------:R-:W-:Y:S02]  /*41a0*/  HADD2.F32 R80, -RZ, R80.H1_H1 ;  /* 0x30000050ff507230 */ /* 0x000fe40000004100 */
[C---:B------:R-:W-:Y:S01]  /*41b0*/  FMUL.FTZ R81, R28.reuse, R81 ;  /* 0x000000511c517220 */ /* 0x040fe20000410000 */
[----:B------:R-:W-:Y:S02]  /*41c0*/  HADD2.F32 R77, -RZ, R75.H1_H1 ;  /* 0x3000004bff4d7230 */ /* 0x000fe40000004100 */
[-C--:B------:R-:W-:Y:S01]  /*41d0*/  FFMA.FTZ R28, R28, R79.reuse, -R83 ;  /* 0x0000004f1c1c7223 */ /* 0x080fe20000010853 */
[----:B------:R-:W-:Y:S02]  /*41e0*/  HADD2.F32 R74, -RZ, R74.H1_H1 ;  /* 0x3000004aff4a7230 */ /* 0x000fe40000004100 */
[----:B------:R-:W-:Y:S01]  /*41f0*/  FFMA.FTZ R30, R76, R79, R81 ;  /* 0x0000004f4c1e7223 */ /* 0x000fe20000010051 */
[----:B------:R-:W-:-:S02]  /*4200*/  HADD2.F32 R76, -RZ, R78.H1_H1 ;  /* 0x3000004eff4c7230 */ /* 0x000fc40000004100 */
[CC--:B------:R-:W-:Y:S01]  /*4210*/  FMUL.FTZ R75, R77.reuse, R80.reuse ;  /* 0x000000504d4b7220 */ /* 0x0c0fe20000410000 */
[----:B------:R-:W-:Y:S01]  /*4220*/  F2FP.F16.E4M3.UNPACK_B R81, R73.H1 ;  /* 0x00000049ff51723e */ /* 0x000fe200030006ff */
[C---:B------:R-:W-:Y:S01]  /*4230*/  FMUL.FTZ R84, R74.reuse, R80 ;  /* 0x000000504a547220 */ /* 0x040fe20000410000 */
[----:B------:R-:W-:Y:S01]  /*4240*/  F2FP.F16.E4M3.UNPACK_B R78, R14.H1 ;  /* 0x0000000eff4e723e */ /* 0x000fe200030006ff */
[----:B------:R-:W-:Y:S01]  /*4250*/  FFMA.FTZ R75, R74, R76, -R75 ;  /* 0x0000004c4a4b7223 */ /* 0x000fe2000001084b */
[----:B------:R-:W-:Y:S01]  /*4260*/  F2FP.F16.E4M3.UNPACK_B R74, R12.H1 ;  /* 0x0000000cff4a723e */ /* 0x000fe200030006ff */
[--C-:B------:R-:W-:Y:S01]  /*4270*/  HADD2.F32 R82, -RZ, R81.reuse.H0_H0 ;  /* 0x20000051ff527230 */ /* 0x100fe20000004100 */
[----:B------:R-:W-:Y:S01]  /*4280*/  F2FP.F16.E4M3.UNPACK_B R80, R72.H1 ;  /* 0x00000048ff50723e */ /* 0x000fe200030006ff */
[----:B------:R-:W-:Y:S02]  /*4290*/  HADD2.F32 R79, -RZ, R78.H0_H0 ;  /* 0x2000004eff4f7230 */ /* 0x000fe40000004100 */
[----:B------:R-:W-:Y:S01]  /*42a0*/  FFMA.FTZ R77, R77, R76, R84 ;  /* 0x0000004c4d4d7223 */ /* 0x000fe20000010054 */
[----:B------:R-:W-:Y:S01]  /*42b0*/  HADD2.F32 R85, -RZ, R81.H1_H1 ;  /* 0x30000051ff557230 */ /* 0x000fe20000004100 */
[----:B------:R-:W-:Y:S01]  /*42c0*/  F2FP.F16.E4M3.UNPACK_B R12, R12 ;  /* 0x0000000cff0c723e */ /* 0x000fe200020006ff */
[----:B------:R-:W-:-:S02]  /*42d0*/  HADD2.F32 R76, -RZ, R74.H0_H0 ;  /* 0x2000004aff4c7230 */ /* 0x000fc40000004100 */
[----:B------:R-:W-:Y:S01]  /*42e0*/  FMUL.FTZ R83, R79, R82 ;  /* 0x000000524f537220 */ /* 0x000fe20000410000 */
[----:B------:R-:W-:Y:S01]  /*42f0*/  HADD2.F32 R81, -RZ, R80.H0_H0 ;  /* 0x20000050ff517230 */ /* 0x000fe20000004100 */
[----:B------:R-:W-:Y:S01]  /*4300*/  F2FP.SATFINITE.E4M3.F32.PACK_AB_MERGE_C R8, R29, R8, RZ ;  /* 0x000000081d08723e */ /* 0x000fe200048070ff */
[----:B------:R-:W-:Y:S02]  /*4310*/  HADD2.F32 R78, -RZ, R78.H1_H1 ;  /* 0x3000004eff4e7230 */ /* 0x000fe40000004100 */
[C---:B------:R-:W-:Y:S01]  /*4320*/  FMUL.FTZ R84, R76.reuse, R82 ;  /* 0x000000524c547220 */ /* 0x040fe20000410000 */
[----:B------:R-:W-:Y:S02]  /*4330*/  HADD2.F32 R74, -RZ, R74.H1_H1 ;  /* 0x3000004aff4a7230 */ /* 0x000fe40000004100 */
[----:B------:R-:W-:Y:S01]  /*4340*/  FFMA.FTZ R82, R76, R81, -R83 ;  /* 0x000000514c527223 */ /* 0x000fe20000010853 */
[----:B------:R-:W-:Y:S02]  /*4350*/  HADD2.F32 R83, -RZ, R80.H1_H1 ;  /* 0x30000050ff537230 */ /* 0x000fe40000004100 */
[----:B------:R-:W-:Y:S01]  /*4360*/  FMUL.FTZ R87, R78, R85 ;  /* 0x000000554e577220 */ /* 0x000fe20000410000 */
[----:B------:R-:W-:Y:S01]  /*4370*/  F2FP.F16.E4M3.UNPACK_B R76, R73 ;  /* 0x00000049ff4c723e */ /* 0x000fe200020006ff */
[C---:B------:R-:W-:Y:S01]  /*4380*/  FMUL.FTZ R85, R74.reuse, R85 ;  /* 0x000000554a557220 */ /* 0x040fe20000410000 */
[----:B------:R-:W-:Y:S01]  /*4390*/  F2FP.F16.E4M3.UNPACK_B R73, R14 ;  /* 0x0000000eff49723e */ /* 0x000fe200020006ff */
[----:B------:R-:W-:Y:S01]  /*43a0*/  FFMA.FTZ R87, R74, R83, -R87 ;  /* 0x000000534a577223 */ /* 0x000fe20000010857 */
[----:B------:R-:W-:Y:S01]  /*43b0*/  FFMA.FTZ R84, R79, R81, R84 ;  /* 0x000000514f547223 */ /* 0x000fe20000010054 */
[----:B------:R-:W-:Y:S01]  /*43c0*/  F2FP.F16.E4M3.UNPACK_B R74, R72 ;  /* 0x00000048ff4a723e */ /* 0x000fe200020006ff */
[----:B------:R-:W-:-:S02]  /*43d0*/  HADD2.F32 R81, -RZ, R76.H0_H0 ;  /* 0x2000004cff517230 */ /* 0x000fc40000004100 */
[----:B------:R-:W-:Y:S01]  /*43e0*/  FFMA.FTZ R89, R78, R83, R85 ;  /* 0x000000534e597223 */ /* 0x000fe20000010055 */
[--C-:B------:R-:W-:Y:S01]  /*43f0*/  HADD2.F32 R72, -RZ, R73.reuse.H0_H0 ;  /* 0x20000049ff487230 */ /* 0x100fe20000004100 */
[----:B------:R-:W-:Y:S01]  /*4400*/  F2FP.F16.E4M3.UNPACK_B R29, R9 ;  /* 0x00000009ff1d723e */ /* 0x000fe200020006ff */
[----:B------:R-:W-:Y:S01]  /*4410*/  HADD2.F32 R76, -RZ, R76.H1_H1 ;  /* 0x3000004cff4c7230 */ /* 0x000fe20000004100 */
[----:B------:R-:W-:Y:S01]  /*4420*/  F2FP.SATFINITE.E4M3.F32.PACK_AB_MERGE_C R8, R75, R28, R8 ;  /* 0x0000001c4b08723e */ /* 0x000fe20004807008 */
[--C-:B------:R-:W-:Y:S02]  /*4430*/  HADD2.F32 R14, -RZ, R12.reuse.H0_H0 ;  /* 0x2000000cff0e7230 */ /* 0x100fe40000004100 */
[----:B------:R-:W-:Y:S01]  /*4440*/  FMUL.FTZ R83, R72, R81 ;  /* 0x0000005148537220 */ /* 0x000fe20000410000 */
[----:B------:R-:W-:Y:S01]  /*4450*/  HADD2.F32 R73, -RZ, R73.H1_H1 ;  /* 0x30000049ff497230 */ /* 0x000fe20000004100 */
[----:B------:R-:W-:Y:S01]  /*4460*/  F2FP.SATFINITE.E4M3.F32.PACK_AB_MERGE_C R84, R89, R84, RZ ;  /* 0x000000545954723e */ /* 0x000fe200048070ff */
[----:B------:R-:W-:-:S02]  /*4470*/  HADD2.F32 R12, -RZ, R12.H1_H1 ;  /* 0x3000000cff0c7230 */ /* 0x000fc40000004100 */
[----:B------:R-:W-:Y:S01]  /*4480*/  FMUL.FTZ R81, R14, R81 ;  /* 0x000000510e517220 */ /* 0x000fe20000410000 */
[--C-:B------:R-:W-:Y:S02]  /*4490*/  HADD2.F32 R79, -RZ, R74.reuse.H0_H0 ;  /* 0x2000004aff4f7230 */ /* 0x100fe40000004100 */
[CC--:B------:R-:W-:Y:S01]  /*44a0*/  FMUL.FTZ R85, R73.reuse, R76.reuse ;  /* 0x0000004c49557220 */ /* 0x0c0fe20000410000 */
[----:B------:R-:W-:Y:S02]  /*44b0*/  HADD2.F32 R74, -RZ, R74.H1_H1 ;  /* 0x3000004aff4a7230 */ /* 0x000fe40000004100 */
[----:B------:R-:W-:Y:S01]  /*44c0*/  FMUL.FTZ R76, R12, R76 ;  /* 0x0000004c0c4c7220 */ /* 0x000fe20000410000 */
[----:B------:R-:W-:Y:S02]  /*44d0*/  HADD2.F32 R28, -RZ, R29.H0_H0 ;  /* 0x2000001dff1c7230 */ /* 0x000fe40000004100 */
[-C--:B------:R-:W-:Y:S01]  /*44e0*/  FFMA.FTZ R83, R14, R79.reuse, -R83 ;  /* 0x0000004f0e537223 */ /* 0x080fe20000010853 */
[----:B------:R-:W-:Y:S01]  /*44f0*/  FFMA.FTZ R14, R72, R79, R81 ;  /* 0x0000004f480e7223 */ /* 0x000fe20000010051 */
[-C--:B------:R-:W-:Y:S01]  /*4500*/  FFMA.FTZ R78, R12, R74.reuse, -R85 ;  /* 0x0000004a0c4e7223 */ /* 0x080fe20000010855 */
[----:B------:R-:W-:Y:S01]  /*4510*/  FFMA.FTZ R73, R73, R74, R76 ;  /* 0x0000004a49497223 */ /* 0x000fe2000001004c */
[----:B------:R-:W-:-:S02]  /*4520*/  F2FP.SATFINITE.E4M3.F32.PACK_AB_MERGE_C R12, R31, R10, RZ ;  /* 0x0000000a1f0c723e */ /* 0x000fc400048070ff */
[----:B------:R-:W-:Y:S02]  /*4530*/  F2FP.F16.E4M3.UNPACK_B R31, R13 ;  /* 0x0000000dff1f723e */ /* 0x000fe400020006ff */
[----:B------:R-:W-:Y:S02]  /*4540*/  F2FP.F16.E4M3.UNPACK_B R76, R7 ;  /* 0x00000007ff4c723e */ /* 0x000fe400020006ff */
[----:B------:R-:W-:Y:S01]  /*4550*/  F2FP.SATFINITE.E4M3.F32.PACK_AB_MERGE_C R12, R77, R30, R12 ;  /* 0x0000001e4d0c723e */ /* 0x000fe2000480700c */
[--C-:B------:R-:W-:Y:S01]  /*4560*/  HADD2.F32 R72, -RZ, R31.reuse.H0_H0 ;  /* 0x2000001fff487230 */ /* 0x100fe20000004100 */
[----:B------:R-:W-:Y:S01]  /*4570*/  F2FP.F16.E4M3.UNPACK_B R74, R6 ;  /* 0x00000006ff4a723e */ /* 0x000fe200020006ff */
[----:B------:R-:W-:Y:S01]  /*4580*/  HADD2.F32 R77, -RZ, R76.H0_H0 ;  /* 0x2000004cff4d7230 */ /* 0x000fe20000004100 */
[----:B------:R-:W-:Y:S01]  /*4590*/  F2FP.SATFINITE.E4M3.F32.PACK_AB_MERGE_C R14, R73, R14, R84 ;  /* 0x0000000e490e723e */ /* 0x000fe20004807054 */
[----:B------:R-:W-:Y:S01]  /*45a0*/  HADD2.F32 R73, -RZ, R31.H1_H1 ;  /* 0x3000001fff497230 */ /* 0x000fe20000004100 */
[----:B------:R-:W-:Y:S01]  /*45b0*/  F2FP.F16.E4M3.UNPACK_B R31, R9.H1 ;  /* 0x00000009ff1f723e */ /* 0x000fe200030006ff */
[----:B------:R-:W-:-:S02]  /*45c0*/  HADD2.F32 R75, -RZ, R74.H0_H0 ;  /* 0x2000004aff4b7230 */ /* 0x000fc40000004100 */
[-C--:B------:R-:W-:Y:S01]  /*45d0*/  FMUL.FTZ R79, R72, R77.reuse ;  /* 0x0000004d484f7220 */ /* 0x080fe20000410000 */
[C---:B------:R-:W-:Y:S01]  /*45e0*/  FMUL.FTZ R77, R28.reuse, R77 ;  /* 0x0000004d1c4d7220 */ /* 0x040fe20000410000 */
[----:B------:R-:W-:Y:S01]  /*45f0*/  HADD2.F32 R76, -RZ, R76.H1_H1 ;  /* 0x3000004cff4c7230 */ /* 0x000fe20000004100 */
[----:B------:R-:W-:Y:S01]  /*4600*/  F2FP.F16.E4M3.UNPACK_B R13, R13.H1 ;  /* 0x0000000dff0d723e */ /* 0x000fe200030006ff */
[----:B------:R-:W-:Y:S02]  /*4610*/  HADD2.F32 R30, -RZ, R29.H1_H1 ;  /* 0x3000001dff1e7230 */ /* 0x000fe40000004100 */
[-C--:B------:R-:W-:Y:S01]  /*4620*/  FFMA.FTZ R28, R28, R75.reuse, -R79 ;  /* 0x0000004b1c1c7223 */ /* 0x080fe2000001084f */
[----:B------:R-:W-:Y:S01]  /*4630*/  FFMA.FTZ R29, R72, R75, R77 ;  /* 0x0000004b481d7223 */ /* 0x000fe2000001004d */
[----:B------:R-:W-:Y:S02]  /*4640*/  HADD2.F32 R74, -RZ, R74.H1_H1 ;  /* 0x3000004aff4a7230 */ /* 0x000fe40000004100 */
[-C--:B------:R-:W-:Y:S01]  /*4650*/  FMUL.FTZ R75, R73, R76.reuse ;  /* 0x0000004c494b7220 */ /* 0x080fe20000410000 */
[----:B------:R-:W-:Y:S01]  /*4660*/  FMUL.FTZ R76, R30, R76 ;  /* 0x0000004c1e4c7220 */ /* 0x000fe20000410000 */
[----:B------:R-:W-:Y:S01]  /*4670*/  F2FP.SATFINITE.E4M3.F32.PACK_AB_MERGE_C R10, R87, R82, RZ ;  /* 0x00000052570a723e */ /* 0x000fe200048070ff */
[----:B------:R-:W-:-:S02]  /*4680*/  HADD2.F32 R72, -RZ, R13.H0_H0 ;  /* 0x2000000dff487230 */ /* 0x000fc40000004100 */
[-C--:B------:R-:W-:Y:S01]  /*4690*/  FFMA.FTZ R9, R30, R74.reuse, -R75 ;  /* 0x0000004a1e097223 */ /* 0x080fe2000001084b */
[----:B------:R-:W-:Y:S01]  /*46a0*/  F2FP.F16.E4M3.UNPACK_B R75, R7.H1 ;  /* 0x00000007ff4b723e */ /* 0x000fe200030006ff */
[----:B------:R-:W-:Y:S01]  /*46b0*/  FFMA.FTZ R30, R73, R74, R76 ;  /* 0x0000004a491e7223 */ /* 0x000fe2000001004c */
[----:B------:R-:W-:Y:S01]  /*46c0*/  F2FP.F16.E4M3.UNPACK_B R6, R6.H1 ;  /* 0x00000006ff06723e */ /* 0x000fe200030006ff */
[----:B------:R-:W-:Y:S01]  /*46d0*/  HADD2.F32 R7, -RZ, R31.H0_H0 ;  /* 0x2000001fff077230 */ /* 0x000fe20000004100 */
[----:B------:R-:W-:Y:S01]  /*46e0*/  F2FP.SATFINITE.E4M3.F32.PACK_AB_MERGE_C R10, R78, R83, R10 ;  /* 0x000000534e0a723e */ /* 0x000fe2000480700a */
[----:B------:R-:W-:Y:S01]  /*46f0*/  HADD2.F32 R74, -RZ, R75.H0_H0 ;  /* 0x2000004bff4a7230 */ /* 0x000fe20000004100 */
[----:B------:R-:W-:Y:S01]  /*4700*/  F2FP.F16.E4M3.UNPACK_B R81, R5.H1 ;  /* 0x00000005ff51723e */ /* 0x000fe200030006ff */
[----:B------:R-:W-:Y:S01]  /*4710*/  HADD2.F32 R73, -RZ, R13.H1_H1 ;  /* 0x3000000dff497230 */ /* 0x000fe20000004100 */
[----:B------:R-:W-:Y:S01]  /*4720*/  F2FP.F16.E4M3.UNPACK_B R77, R4.H1 ;  /* 0x00000004ff4d723e */ /* 0x000fe200030006ff */
[----:B------:R-:W-:-:S02]  /*4730*/  HADD2.F32 R78, -RZ, R75.H1_H1 ;  /* 0x3000004bff4e7230 */ /* 0x000fc40000004100 */
[CC--:B------:R-:W-:Y:S01]  /*4740*/  FMUL.FTZ R80, R72.reuse, R74.reuse ;  /* 0x0000004a48507220 */ /* 0x0c0fe20000410000 */
[--C-:B------:R-:W-:Y:S02]  /*4750*/  HADD2.F32 R13, -RZ, R6.reuse.H0_H0 ;  /* 0x20000006ff0d7230 */ /* 0x100fe40000004100 */
[----:B------:R-:W-:Y:S01]  /*4760*/  FMUL.FTZ R75, R7, R74 ;  /* 0x0000004a074b7220 */ /* 0x000fe20000410000 */
[----:B------:R-:W-:Y:S02]  /*4770*/  HADD2.F32 R31, -RZ, R31.H1_H1 ;  /* 0x3000001fff1f7230 */ /* 0x000fe40000004100 */
[-C--:B------:R-:W-:Y:S01]  /*4780*/  FMUL.FTZ R74, R73, R78.reuse ;  /* 0x0000004e494a7220 */ /* 0x080fe20000410000 */
[----:B------:R-:W-:Y:S02]  /*4790*/  HADD2.F32 R76, -RZ, R6.H1_H1 ;  /* 0x30000006ff4c7230 */ /* 0x000fe40000004100 */
[-C--:B------:R-:W-:Y:S01]  /*47a0*/  FFMA.FTZ R6, R7, R13.reuse, -R80 ;  /* 0x0000000d07067223 */ /* 0x080fe20000010850 */
[----:B------:R-:W-:Y:S01]  /*47b0*/  FFMA.FTZ R7, R72, R13, R75 ;  /* 0x0000000d48077223 */ /* 0x000fe2000001004b */
[C---:B------:R-:W-:Y:S01]  /*47c0*/  FMUL.FTZ R72, R31.reuse, R78 ;  /* 0x0000004e1f487220 */ /* 0x040fe20000410000 */
[----:B------:R-:W-:Y:S01]  /*47d0*/  F2FP.F16.E4M3.UNPACK_B R80, R5 ;  /* 0x00000005ff50723e */ /* 0x000fe200020006ff */
[-C--:B------:R-:W-:Y:S01]  /*47e0*/  FFMA.FTZ R13, R31, R76.reuse, -R74 ;  /* 0x0000004c1f0d7223 */ /* 0x080fe2000001084a */
[----:B------:R-:W-:Y:S01]  /*47f0*/  F2FP.F16.E4M3.UNPACK_B R31, R11 ;  /* 0x0000000bff1f723e */ /* 0x000fe200020006ff */
[----:B------:R-:W-:Y:S01]  /*4800*/  FFMA.FTZ R72, R73, R76, R72 ;  /* 0x0000004c49487223 */ /* 0x000fe20000010048 */
[-C--:B------:R-:W-:Y:S01]  /*4810*/  F2FP.F16.E4M3.UNPACK_B R74, R15.reuse ;  /* 0x0000000fff4a723e */ /* 0x080fe200020006ff */
[----:B------:R-:W-:Y:S01]  /*4820*/  HADD2.F32 R82, -RZ, R80.H0_H0 ;  /* 0x20000050ff527230 */ /* 0x000fe20000004100 */
[----:B------:R-:W-:Y:S01]  /*4830*/  F2FP.F16.E4M3.UNPACK_B R75, R15.H1 ;  /* 0x0000000fff4b723e */ /* 0x000fe200030006ff */
[----:B------:R-:W-:Y:S01]  /*4840*/  HADD2.F32 R15, -RZ, R31.H0_H0 ;  /* 0x2000001fff0f7230 */ /* 0x000fe20000004100 */
[----:B------:R-:W-:Y:S01]  /*4850*/  F2FP.F16.E4M3.UNPACK_B R11, R11.H1 ;  /* 0x0000000bff0b723e */ /* 0x000fe200030006ff */
[----:B------:R-:W-:Y:S01]  /*4860*/  HADD2.F32 R76, -RZ, R74.H0_H0 ;  /* 0x2000004aff4c7230 */ /* 0x000fe20000004100 */
[----:B------:R-:W-:Y:S01]  /*4870*/  F2FP.F16.E4M3.UNPACK_B R5, R4 ;  /* 0x00000004ff05723e */ /* 0x000fe200020006ff */
[----:B------:R-:W-:-:S02]  /*4880*/  HADD2.F32 R4, -RZ, R75.H0_H0 ;  /* 0x2000004bff047230 */ /* 0x000fc40000004100 */
[-C--:B------:R-:W-:Y:S01]  /*4890*/  FMUL.FTZ R85, R15, R82.reuse ;  /* 0x000000520f557220 */ /* 0x080fe20000410000 */
[----:B------:R-:W-:Y:S02]  /*48a0*/  HADD2.F32 R83, -RZ, R81.H0_H0 ;  /* 0x20000051ff537230 */ /* 0x000fe40000004100 */
[----:B------:R-:W-:Y:S01]  /*48b0*/  FMUL.FTZ R84, R76, R82 ;  /* 0x000000524c547220 */ /* 0x000fe20000410000 */
[----:B------:R-:W-:Y:S01]  /*48c0*/  HADD2.F32 R73, -RZ, R11.H0_H0 ;  /* 0x2000000bff497230 */ /* 0x000fe20000004100 */
[----:B------:R-:W-:Y:S01]  /*48d0*/  F2FP.SATFINITE.E4M3.F32.PACK_AB_MERGE_C R6, R13, R6, RZ ;  /* 0x000000060d06723e */ /* 0x000fe200048070ff */
[----:B------:R-:W-:Y:S02]  /*48e0*/  HADD2.F32 R78, -RZ, R5.H0_H0 ;  /* 0x20000005ff4e7230 */ /* 0x000fe40000004100 */
[-C--:B------:R-:W-:Y:S01]  /*48f0*/  FMUL.FTZ R82, R4, R83.reuse ;  /* 0x0000005304527220 */ /* 0x080fe20000410000 */
[----:B------:R-:W-:Y:S02]  /*4900*/  HADD2.F32 R79, -RZ, R77.H0_H0 ;  /* 0x2000004dff4f7230 */ /* 0x000fe40000004100 */
[----:B------:R-:W-:Y:S01]  /*4910*/  FMUL.FTZ R83, R73, R83 ;  /* 0x0000005349537220 */ /* 0x000fe20000410000 */
[----:B------:R-:W-:-:S02]  /*4920*/  HADD2.F32 R75, -RZ, R75.H1_H1 ;  /* 0x3000004bff4b7230 */ /* 0x000fc40000004100 */
[-C--:B------:R-:W-:Y:S01]  /*4930*/  FFMA.FTZ R85, R76, R78.reuse, R85 ;  /* 0x0000004e4c557223 */ /* 0x080fe20000010055 */
[----:B------:R-:W-:Y:S02]  /*4940*/  HADD2.F32 R76, -RZ, R81.H1_H1 ;  /* 0x30000051ff4c7230 */ /* 0x000fe40000004100 */
[----:B------:R-:W-:Y:S01]  /*4950*/  FFMA.FTZ R83, R4, R79, R83 ;  /* 0x0000004f04537223 */ /* 0x000fe20000010053 */
[----:B------:R-:W-:Y:S02]  /*4960*/  HADD2.F32 R11, -RZ, R11.H1_H1 ;  /* 0x3000000bff0b7230 */ /* 0x000fe40000004100 */
[----:B------:R-:W-:Y:S01]  /*4970*/  FFMA.FTZ R84, R15, R78, -R84 ;  /* 0x0000004e0f547223 */ /* 0x000fe20000010854 */
[----:B------:R-:W-:Y:S02]  /*4980*/  HADD2.F32 R31, -RZ, R31.H1_H1 ;  /* 0x3000001fff1f7230 */ /* 0x000fe40000004100 */
[----:B------:R-:W-:Y:S01]  /*4990*/  FMUL.FTZ R78, R75, R76 ;  /* 0x0000004c4b4e7220 */ /* 0x000fe20000410000 */
[----:B------:R-:W-:-:S02]  /*49a0*/  HADD2.F32 R74, -RZ, R74.H1_H1 ;  /* 0x3000004aff4a7230 */ /* 0x000fc40000004100 */
[----:B------:R-:W-:Y:S01]  /*49b0*/  FMUL.FTZ R86, R11, R76 ;  /* 0x0000004c0b567220 */ /* 0x000fe20000410000 */
[----:B------:R-:W-:Y:S02]  /*49c0*/  HADD2.F32 R80, -RZ, R80.H1_H1 ;  /* 0x30000050ff507230 */ /* 0x000fe40000004100 */
[----:B------:R-:W-:Y:S01]  /*49d0*/  FFMA.FTZ R82, R73, R79, -R82 ;  /* 0x0000004f49527223 */ /* 0x000fe20000010852 */
[----:B------:R-:W-:Y:S01]  /*49e0*/  HADD2.F32 R4, -RZ, R77.H1_H1 ;  /* 0x3000004dff047230 */ /* 0x000fe20000004100 */
[----:B------:R-:W-:Y:S01]  /*49f0*/  F2FP.SATFINITE.E4M3.F32.PACK_AB_MERGE_C R7, R72, R7, RZ ;  /* 0x000000074807723e */ /* 0x000fe200048070ff */
[----:B------:R-:W-:Y:S02]  /*4a00*/  HADD2.F32 R5, -RZ, R5.H1_H1 ;  /* 0x30000005ff057230 */ /* 0x000fe40000004100 */
[CC--:B------:R-:W-:Y:S01]  /*4a10*/  FMUL.FTZ R76, R74.reuse, R80.reuse ;  /* 0x000000504a4c7220 */ /* 0x0c0fe20000410000 */
[----:B------:R-:W-:Y:S01]  /*4a20*/  FMUL.FTZ R15, R31, R80 ;  /* 0x000000501f0f7220 */ /* 0x000fe20000410000 */
        /* <DEDUP_REMOVED lines=10> */
.L_x_2336:
[----:B------:R-:W-:Y:S05]  /*4ad0*/  BSYNC B1 ;  /* 0x0000000000017941 */ /* 0x000fea0003800000 */
.L_x_2335:
[----:B-1----:R1:W-:Y:S01]  /*4ae0*/  ST.E.128 desc[UR40][R56.64], R8 ;  /* 0x0000000838007985 */ /* 0x0023e2000c101d28 */
[----:B------:R-:W-:-:S13]  /*4af0*/  ISETP.GE.AND P3, PT, R70, R68, PT ;  /* 0x000000444600720c */ /* 0x000fda0003f66270 */
[----:B------:R-:W-:Y:S05]  /*4b00*/  @P3 BRA `(.L_x_2324) ;  /* 0x0000000000e83947 */ /* 0x000fea0003800000 */
[----:B------:R-:W-:-:S04]  /*4b10*/  IADD3 R4, P3, R71, R70, RZ ;  /* 0x0000004647047210 */ /* 0x000fc80007f7e0ff */
[----:B------:R-:W-:-:S05]  /*4b20*/  LEA.HI.X.SX32 R5, R70, R69, 0x1, P3 ;  /* 0x0000004546057211 */ /* 0x000fca00018f0eff */
[----:B--2---:R2:W-:Y:S01]  /*4b30*/  ST.E.128 desc[UR40][R4.64], R12 ;  /* 0x0000000c04007985 */ /* 0x0045e2000c101d28 */
[----:B------:R-:W-:Y:S05]  /*4b40*/  BRA `(.L_x_2324) ;  /* 0x0000000000d87947 */ /* 0x000fea0003800000 */
.L_x_2316:
[----:B------:R-:W2:Y:S02]  /*4b50*/  LDL R4, [R1] ;  /* 0x0000000001047983 */ /* 0x000ea40000100800 */
[----:B--2---:R-:W-:-:S13]  /*4b60*/  ISETP.NE.AND P4, PT, R4, 0x3, PT ;  /* 0x000000030400780c */ /* 0x004fda0003f85270 */
[----:B------:R-:W-:Y:S05]  /*4b70*/  @!P4 BRA `(.L_x_2337) ;  /* 0x000000000004c947 */ /* 0x000fea0003800000 */
[----:B------:R-:W-:Y:S01]  /*4b80*/  BPT.TRAP 0x1 ;  /* 0x000000040000795c */ /* 0x000fe20000300000 */
.L_x_2337:
[----:B------:R-:W2:Y:S01]  /*4b90*/  LDL R4, [R1+0xc] ;  /* 0x00000c0001047983 */ /* 0x000ea20000100800 */
[----:B------:R-:W-:Y:S01]  /*4ba0*/  IMAD R66, R22, 0x8, R18 ;  /* 0x0000000816427824 */ /* 0x000fe200078e0212 */
[----:B------:R-:W-:Y:S01]  /*4bb0*/  BSSY B1, `(.L_x_2338) ;  /* 0x0000005000017945 */ /* 0x000fe20003800000 */
[----:B------:R-:W-:Y:S02]  /*4bc0*/  SHF.R.S32.HI R63, RZ, 0x1f, R61 ;  /* 0x0000001fff3f7819 */ /* 0x000fe4000001143d */
[----:B--2---:R-:W-:-:S04]  /*4bd0*/  SHF.L.U32 R67, R4, 0x1f, RZ ;  /* 0x0000001f04437819 */ /* 0x004fc800000006ff */
[----:B------:R-:W0:Y:S02]  /*4be0*/  SYNCS.PHASECHK.TRANS64.TRYWAIT P3, [R66+URZ+0x13290], R67 ;  /* 0x01329043420075a7 */ /* 0x000e24000806017f */
[----:B0-----:R-:W-:Y:S05]  /*4bf0*/  @!P3 BRA `(.L_x_2339) ;  /* 0x0000017800f8b947 */ /* 0x001fea0003800000 */
.L_x_2578:
[----:B------:R-:W-:Y:S05]  /*4c00*/  BSYNC B1 ;  /* 0x0000000000017941 */ /* 0x000fea0003800000 */
.L_x_2338:
        /* <DEDUP_REMOVED lines=28> */
.L_x_2582:
[----:B------:R-:W-:Y:S05]  /*4dd0*/  @!P3 BRA `(.L_x_2324) ;  /* 0x000000000034b947 */ /* 0x000fea0003800000 */
[----:B------:R-:W4:Y:S01]  /*4de0*/  LDL R6, [R1+0x8] ;  /* 0x0000080001067983 */ /* 0x000f220000100800 */
[----:B------:R-:W-:-:S03]  /*4df0*/  ULDC UR4, c[0x0][0x2f4] ;  /* 0x0000bd0000047ab9 */ /* 0x000fc60000000800 */
[----:B-1----:R-:W5:Y:S01]  /*4e00*/  LDL R4, [R1+0x24] ;  /* 0x0000240001047983 */ /* 0x002f620000100800 */
[----:B------:R-:W-:-:S13]  /*4e10*/  ISETP.GE.AND P3, PT, R16, UR4, PT ;  /* 0x0000000410007c0c */ /* 0x000fda000bf66270 */
[----:B---3--:R-:W-:-:S05]  /*4e20*/  @!P3 IADD3 R10, P5, R16, R14, RZ ;  /* 0x0000000e100ab210 */ /* 0x008fca0007fbe0ff */
[----:B--2---:R-:W-:Y:S01]  /*4e30*/  @!P3 IMAD.X R11, R5, 0x1, R17, P5 ;  /* 0x00000001050bb824 */ /* 0x004fe200028e0611 */
[----:B----4-:R-:W-:-:S13]  /*4e40*/  ISETP.GE.AND P5, PT, R6, UR4, PT ;  /* 0x0000000406007c0c */ /* 0x010fda000bfa6270 */
[----:B------:R-:W-:-:S05]  /*4e50*/  @!P5 IADD3 R8, P6, R6, R14, RZ ;  /* 0x0000000e0608d210 */ /* 0x000fca0007fde0ff */
[----:B-----5:R-:W-:Y:S02]  /*4e60*/  @!P5 IMAD.X R9, R5, 0x1, R4, P6 ;  /* 0x000000010509d824 */ /* 0x020fe400030e0604 */
[----:B------:R-:W1:Y:S04]  /*4e70*/  @!P3 LDS.128 R4, [R62+0xe000] ;  /* 0x00e000003e04b984 */ /* 0x000e680000000c00 */
[----:B-1----:R-:W-:Y:S04]  /*4e80*/  @!P3 ST.E.128 desc[UR40][R10.64], R4 ;  /* 0x000000040a00b985 */ /* 0x002fe8000c101d28 */
[----:B------:R-:W1:Y:S04]  /*4e90*/  @!P5 LDS.128 R4, [R59+0xe000] ;  /* 0x00e000003b04d984 */ /* 0x000e680000000c00 */
[----:B-1----:R4:W-:Y:S02]  /*4ea0*/  @!P5 ST.E.128 desc[UR40][R8.64], R4 ;  /* 0x000000040800d985 */ /* 0x0029e4000c101d28 */
.L_x_2324:
[----:B------:R-:W-:Y:S05]  /*4eb0*/  BSYNC B0 ;  /* 0x0000000000007941 */ /* 0x000fea0003800000 */
.L_x_2315:
        /* <DEDUP_REMOVED lines=16> */
.L_x_2342:
[----:B------:R-:W-:Y:S05]  /*4fc0*/  BSYNC B0 ;  /* 0x0000000000007941 */ /* 0x000fea0003800000 */
.L_x_2341:
[----:B------:R-:W1:Y:S01]  /*4fd0*/  SYNCS.PHASECHK.TRANS64.TRYWAIT P4, [R66+URZ+0x132b0], R67 ;  /* 0x0132b043420075a7 */ /* 0x000e62000808017f */
[----:B------:R-:W-:Y:S04]  /*4fe0*/  BSSY B0, `(.L_x_2343) ;  /* 0x0000002000007945 */ /* 0x000fe80003800000 */
[----:B-1----:R-:W-:Y:S05]  /*4ff0*/  @!P4 BRA `(.L_x_2344) ;  /* 0x000001780050c947 */ /* 0x002fea0003800000 */
.L_x_2583:
[----:B------:R-:W-:Y:S05]  /*5000*/  BSYNC B0 ;  /* 0x0000000000007941 */ /* 0x000fea0003800000 */
.L_x_2343:
        /* <DEDUP_REMOVED lines=12> */
[----:B------:R-:W-:-:S03]  /*50d0*/  ULDC.64 UR4, c[0x0][0x330] ;  /* 0x0000cc0000047ab9 */ /* 0x000fc60000000a00 */
[----:B------:R-:W-:Y:S02]  /*50e0*/  IMAD.IADD R5, R5, 0x1, R7 ;  /* 0x0000000105057824 */ /* 0x000fe400078e0207 */
[----:B------:R-:W-:-:S04]  /*50f0*/  IMAD.WIDE.U32 R4, R156, UR4, R4 ;  /* 0x000000049c047c25 */ /* 0x000fc8000f8e0004 */
[----:B------:R-:W-:Y:S01]  /*5100*/  IMAD R5, R156, UR5, R5 ;  /* 0x000000059c057c24 */ /* 0x000fe2000f8e0205 */
[----:B------:R-:W-:Y:S01]  /*5110*/  IADD3 R4, P4, R4, UR6, RZ ;  /* 0x0000000604047c10 */ /* 0x000fe2000ff9e0ff */
[----:B----4-:R-:W-:-:S03]  /*5120*/  VIADD R8, R8, 0xffffff80 ;  /* 0xffffff8008087836 */ /* 0x010fc60000000000 */
[----:B------:R-:W-:Y:S01]  /*5130*/  IADD3.X R5, R5, UR7, RZ, P4, !PT ;  /* 0x0000000705057c10 */ /* 0x000fe2000a7fe4ff */
[----:B------:R2:W4:Y:S01]  /*5140*/  SHFL.IDX PT, R9, R4, RZ, 0x1e1f ;  /* 0x001e1fff04097589 */ /* 0x00052200000e0000 */
[----:B------:R-:W-:-:S04]  /*5150*/  LEA.HI R8, R8, R8, RZ, 0x1 ;  /* 0x0000000808087211 */ /* 0x000fc800078f08ff */
[----:B------:R-:W-:Y:S01]  /*5160*/  SHF.R.S32.HI R8, RZ, 0x1, R8 ;  /* 0x00000001ff087819 */ /* 0x000fe20000011408 */
[----:B------:R-:W0:Y:S03]  /*5170*/  SHFL.IDX PT, R5, R5, RZ, 0x1e1f ;  /* 0x001e1fff05057589 */ /* 0x000e2600000e0000 */
[----:B------:R-:W-:-:S13]  /*5180*/  ISETP.GT.AND P4, PT, R65, R8, PT ;  /* 0x000000084100720c */ /* 0x000fda0003f84270 */
[----:B--2-4-:R-:W-:Y:S05]  /*5190*/  @!P4 BRA `(.L_x_2346) ;  /* 0x000000000034c947 */ /* 0x014fea0003800000 */
[----:B------:R-:W2:Y:S01]  /*51a0*/  LDL R8, [R1+0x8] ;  /* 0x0000080001087983 */ /* 0x000ea20000100800 */
[----:B------:R-:W-:-:S03]  /*51b0*/  ULDC UR4, c[0x0][0x2f4] ;  /* 0x0000bd0000047ab9 */ /* 0x000fc60000000800 */
[----:B------:R-:W4:Y:S01]  /*51c0*/  LDL R12, [R1+0x24] ;  /* 0x00002400010c7983 */ /* 0x000f220000100800 */
[----:B------:R-:W-:-:S13]  /*51d0*/  ISETP.GE.AND P4, PT, R16, UR4, PT ;  /* 0x0000000410007c0c */ /* 0x000fda000bf86270 */
[----:B------:R-:W-:-:S05]  /*51e0*/  @!P4 IADD3 R10, P5, R16, R9, RZ ;  /* 0x00000009100ac210 */ /* 0x000fca0007fbe0ff */
[----:B0-----:R-:W-:Y:S01]  /*51f0*/  @!P4 IMAD.X R11, R5, 0x1, R17, P5 ;  /* 0x00000001050bc824 */ /* 0x001fe200028e0611 */
[----:B--2---:R-:W-:-:S13]  /*5200*/  ISETP.GE.AND P5, PT, R8, UR4, PT ;  /* 0x0000000408007c0c */ /* 0x004fda000bfa6270 */
[----:B------:R-:W-:-:S05]  /*5210*/  @!P5 IADD3 R8, P6, R8, R9, RZ ;  /* 0x000000090808d210 */ /* 0x000fca0007fde0ff */
[----:B----4-:R-:W-:Y:S02]  /*5220*/  @!P5 IMAD.X R9, R5, 0x1, R12, P6 ;  /* 0x000000010509d824 */ /* 0x010fe400030e060c */
[----:B------:R-:W0:Y:S04]  /*5230*/  @!P4 LDS.128 R4, [R62+0x6000] ;  /* 0x006000003e04c984 */ /* 0x000e280000000c00 */
[----:B0-----:R-:W-:Y:S04]  /*5240*/  @!P4 ST.E.128 desc[UR40][R10.64], R4 ;  /* 0x000000040a00c985 */ /* 0x001fe8000c101d28 */
[----:B------:R-:W0:Y:S04]  /*5250*/  @!P5 LDS.128 R4, [R59+0x6000] ;  /* 0x006000003b04d984 */ /* 0x000e280000000c00 */
[----:B0-----:R2:W-:Y:S02]  /*5260*/  @!P5 ST.E.128 desc[UR40][R8.64], R4 ;  /* 0x000000040800d985 */ /* 0x0015e4000c101d28 */
.L_x_2346:
[----:B------:R-:W-:Y:S05]  /*5270*/  BSYNC B0 ;  /* 0x0000000000007941 */ /* 0x000fea0003800000 */
.L_x_2345:
[----:B0-2---:R-:W2:Y:S01]  /*5280*/  LDL.LU R5, [R1+0xc] ;  /* 0x00000c0001057983 */ /* 0x005ea20000300800 */
[----:B------:R-:W-:Y:S02]  /*5290*/  VIADD R22, R22, 0x1 ;  /* 0x0000000116167836 */ /* 0x000fe40000000000 */
[----:B-1----:R-:W-:Y:S01]  /*52a0*/  @!P3 VIADD R66, R66, 0x132c0 ;  /* 0x000132c04242b836 */ /* 0x002fe20000000000 */
[----:B------:R-:W-:Y:S01]  /*52b0*/  @!PT LDS RZ, [RZ] ;  /* 0x00000000fffff984 */ /* 0x000fe20000000800 */
[----:B------:R-:W-:Y:S01]  /*52c0*/  @!PT LDS RZ, [RZ] ;  /* 0x00000000fffff984 */ /* 0x000fe20000000800 */
[----:B------:R-:W-:Y:S01]  /*52d0*/  @!PT LDS RZ, [RZ] ;  /* 0x00000000fffff984 */ /* 0x000fe20000000800 */
[----:B------:R-:W-:Y:S01]  /*52e0*/  @!PT LDS RZ, [RZ] ;  /* 0x00000000fffff984 */ /* 0x000fe20000000800 */
[----:B------:R0:W-:Y:S06]  /*52f0*/  MEMBAR.ALL.CTA ;  /* 0x0000000000007992 */ /* 0x0001ec0000008000 */
[----:B0-----:R-:W0:Y:S02]  /*5300*/  FENCE.VIEW.ASYNC.S ;  /* 0x00000000000073c6 */ /* 0x001e240000000000 */
[----:B0-----:R1:W-:Y:S01]  /*5310*/  BAR.SYNC.DEFER_BLOCKING R45, 0x80 ;  /* 0x0002002d0000751d */ /* 0x0013e20000010000 */
        /* <DEDUP_REMOVED lines=9> */
.L_x_2310:
[----:B------:R-:W-:Y:S04]  /*53b0*/  BSSY B0, `(.L_x_2348) ;  /* 0x0000004000007945 */ /* 0x000fe80003800000 */
[----:B------:R-:W-:Y:S05]  /*53c0*/  @P3 BRA `(.L_x_2349) ;  /* 0x0000000000083947 */ /* 0x000fea0003800000 */
[----:B------:R-:W2:Y:S02]  /*53d0*/  FENCE.VIEW.ASYNC.G ;  /* 0x00000000000073c6 */ /* 0x000ea40000000100 */
[----:B--2---:R-:W-:Y:S06]  /*53e0*/  BAR.ARV 0xc, 0x200 ;  /* 0x0308000000007b1d */ /* 0x004fec0000002000 */
.L_x_2349:
[----:B------:R-:W-:Y:S05]  /*53f0*/  BSYNC B0 ;  /* 0x0000000000007941 */ /* 0x000fea0003800000 */
.L_x_2348:
[----:B------:R-:W2:Y:S01]  /*5400*/  LDL R2, [R1+0x70] ;  /* 0x0000700001027983 */ /* 0x000ea20000100800 */
[----:B------:R-:W-:Y:S01]  /*5410*/  ULDC.64 UR4, c[0x0][0x990] ;  /* 0x0002640000047ab9 */ /* 0x000fe20000000a00 */
[----:B------:R-:W-:Y:S02]  /*5420*/  ULDC.64 UR6, c[0x0][0x998] ;  /* 0x0002660000067ab9 */ /* 0x000fe40000000a00 */
[----:B------:R-:W4:Y:S01]  /*5430*/  LDL R4, [R1+0x58] ;  /* 0x0000580001047983 */ /* 0x000f220000100800 */
[----:B------:R-:W-:Y:S02]  /*5440*/  ISETP.NE.U32.AND P0, PT, RZ, UR4, PT ;  /* 0x00000004ff007c0c */ /* 0x000fe4000bf05070 */
[----:B------:R-:W-:Y:S01]  /*5450*/  ISETP.NE.U32.AND P1, PT, RZ, UR6, PT ;  /* 0x00000006ff007c0c */ /* 0x000fe2000bf25070 */
[----:B---3--:R-:W3:Y:S01]  /*5460*/  LDL R14, [R1+0x3c] ;  /* 0x00003c00010e7983 */ /* 0x008ee20000100800 */
[----:B------:R-:W-:Y:S02]  /*5470*/  ISETP.NE.AND.EX P0, PT, RZ, UR5, PT, P0 ;  /* 0x00000005ff007c0c */ /* 0x000fe4000bf05300 */
[----:B------:R-:W-:-:S11]  /*5480*/  ISETP.NE.AND.EX P1, PT, RZ, UR7, PT, P1 ;  /* 0x00000007ff007c0c */ /* 0x000fd6000bf25310 */
[----:B------:R-:W2:Y:S08]  /*5490*/  @P0 LDC.64 R6, c[0x0][0x9a8] ;  /* 0x00026a00ff060b82 */ /* 0x000eb00000000a00 */
[----:B------:R-:W1:Y:S08]  /*54a0*/  @P1 LDC.64 R8, c[0x0][0x9b8] ;  /* 0x00026e00ff081b82 */ /* 0x000e700000000a00 */
[----:B0-----:R-:W0:Y:S08]  /*54b0*/  @P0 LDC.64 R10, c[0x0][0x9b0] ;  /* 0x00026c00ff0a0b82 */ /* 0x001e300000000a00 */
[----:B------:R-:W0:Y:S01]  /*54c0*/  @P1 LDC.64 R12, c[0x0][0x9c0] ;  /* 0x00027000ff0c1b82 */ /* 0x000e220000000a00 */
[----:B--2---:R-:W-:-:S02]  /*54d0*/  @P0 IMAD R0, R2, R6, RZ ;  /* 0x0000000602000224 */ /* 0x004fc400078e02ff */
[----:B-1----:R-:W-:Y:S02]  /*54e0*/  @P1 IMAD R2, R2, R8, RZ ;  /* 0x0000000802021224 */ /* 0x002fe400078e02ff */
[C---:B----4-:R-:W-:Y:S02]  /*54f0*/  @P0 IMAD R7, R4.reuse, R7, R0 ;  /* 0x0000000704070224 */ /* 0x050fe400078e0200 */
[C---:B------:R-:W-:Y:S02]  /*5500*/  @P1 IMAD R9, R4.reuse, R9, R2 ;  /* 0x0000000904091224 */ /* 0x040fe400078e0202 */
[----:B------:R-:W-:-:S04]  /*5510*/  @P0 IMAD.WIDE.U32 R2, R4, R6, RZ ;  /* 0x0000000604020225 */ /* 0x000fc800078e00ff */
[----:B------:R-:W-:-:S04]  /*5520*/  @P1 IMAD.WIDE.U32 R4, R4, R8, RZ ;  /* 0x0000000804041225 */ /* 0x000fc800078e00ff */
[----:B------:R-:W-:Y:S02]  /*5530*/  @P0 IMAD.IADD R3, R3, 0x1, R7 ;  /* 0x0000000103030824 */ /* 0x000fe400078e0207 */
[----:B------:R-:W-:Y:S02]  /*5540*/  @P1 IMAD.IADD R5, R5, 0x1, R9 ;  /* 0x0000000105051824 */ /* 0x000fe400078e0209 */
[----:B0-----:R-:W-:-:S04]  /*5550*/  @P0 IMAD.WIDE.U32 R2, R156, R10, R2 ;  /* 0x0000000a9c020225 */ /* 0x001fc800078e0002 */
        /* <DEDUP_REMOVED lines=9> */
[----:B------:R-:W-:Y:S01]  /*55f0*/  IMAD.MOV.U32 R3, RZ, RZ, 0x3f800000 ;  /* 0x3f800000ff037424 */ /* 0x000fe200078e00ff */
[----:B------:R-:W0:Y:S03]  /*5600*/  LDC R2, c[0x0][0x448] ;  /* 0x00011200ff027b82 */ /* 0x000e260000000800 */
[----:B------:R-:W2:Y:S04]  /*5610*/  @P1 LDG.E R0, desc[UR40][R8.64] ;  /* 0x0000002808001981 */ /* 0x000ea8000c1e1900 */
[----:B------:R-:W2:Y:S01]  /*5620*/  @P0 LDG.E R3, desc[UR40][R4.64] ;  /* 0x0000002804030981 */ /* 0x000ea2000c1e1900 */
[----:B0-----:R-:W-:-:S13]  /*5630*/  ISETP.NE.AND P0, PT, R2, 0x1, PT ;  /* 0x000000010200780c */ /* 0x001fda0003f05270 */
[----:B------:R-:W0:Y:S08]  /*5640*/  @P0 LDC R2, c[0x0][0x44c] ;  /* 0x00011300ff020b82 */ /* 0x000e300000000800 */
[----:B------:R-:W1:Y:S01]  /*5650*/  @P0 LDC R11, c[0x0][0x450] ;  /* 0x00011400ff0b0b82 */ /* 0x000e620000000800 */
[----:B---3--:R-:W-:-:S04]  /*5660*/  VIADD R7, R14, 0xbf ;  /* 0x000000bf0e077836 */ /* 0x008fc80000000000 */
[----:B0-----:R-:W-:-:S05]  /*5670*/  @P0 IMAD.HI.U32 R2, R7, R2, RZ ;  /* 0x0000000207020227 */ /* 0x001fca00078e00ff */
[----:B-1----:R-:W-:-:S05]  /*5680*/  @P0 SHF.R.U32.HI R7, RZ, R11, R2 ;  /* 0x0000000bff070219 */ /* 0x002fca0000011602 */
[----:B------:R-:W-:-:S04]  /*5690*/  IMAD.IADD R7, R32, 0x1, R7 ;  /* 0x0000000120077824 */ /* 0x000fc800078e0207 */
[----:B------:R-:W-:-:S05]  /*56a0*/  IMAD.HI R7, R7, 0x66666667, RZ ;  /* 0x6666666707077827 */ /* 0x000fca00078e02ff */
[----:B------:R-:W-:-:S04]  /*56b0*/  SHF.R.U32.HI R2, RZ, 0x1f, R7 ;  /* 0x0000001fff027819 */ /* 0x000fc80000011607 */
[----:B------:R-:W-:-:S04]  /*56c0*/  LEA.HI.SX32 R2, R7, R2, 0x1a ;  /* 0x0000000207027211 */ /* 0x000fc800078fd2ff */
[----:B------:R-:W-:-:S04]  /*56d0*/  VIMNMX R27, R27, R2, PT ;  /* 0x000000021b1b7248 */ /* 0x000fc80003fe0100 */
[----:B------:R-:W-:Y:S01]  /*56e0*/  ISETP.GE.AND P0, PT, R27, 0x1, PT ;  /* 0x000000011b00780c */ /* 0x000fe20003f06270 */
[----:B------:R-:W-:Y:S01]  /*56f0*/  BSSY B0, `(.L_x_2350) ;  /* 0x0000023000007945 */ /* 0x000fe20003800000 */
[----:B------:R-:W-:Y:S02]  /*5700*/  IMAD.MOV.U32 R104, RZ, RZ, RZ ;  /* 0x000000ffff687224 */ /* 0x000fe400078e00ff */
[----:B--2---:R-:W-:-:S04]  /*5710*/  FMUL.FTZ R0, R3, R0 ;  /* 0x0000000003007220 */ /* 0x004fc80000410000 */
[----:B------:R-:W-:-:S05]  /*5720*/  FMUL.FTZ R2, R0, UR4 ;  /* 0x0000000400027c20 */ /* 0x000fca0008410000 */
        /* <DEDUP_REMOVED lines=31> */
.L_x_2351:
[----:B------:R-:W-:Y:S05]  /*5920*/  BSYNC B0 ;  /* 0x0000000000007941 */ /* 0x000fea0003800000 */
.L_x_2350:
[----:B------:R-:W2:Y:S01]  /*5930*/  LDL R0, [R1+0x74] ;  /* 0x0000740001007983 */ /* 0x000ea20000100800 */
[----:B------:R-:W-:Y:S02]  /*5940*/  PLOP3.LUT P0, PT, PT, PT, PT, 0x80, 0x0 ;  /* 0x000000000000781c */ /* 0x000fe40003f0f070 */
        /* <DEDUP_REMOVED lines=54> */
.L_x_2354:
[----:B------:R-:W-:Y:S05]  /*5cb0*/  BSYNC B6 ;  /* 0x0000000000067941 */ /* 0x000fea0003800000 */
.L_x_2353:
        /* <DEDUP_REMOVED lines=13> */
.L_x_2358:
[----:B-1----:R1:W2:Y:S02]  /*5d90*/  SYNCS.PHASECHK.TRANS64.TRYWAIT P0, [R18+URZ+0x13200], R3 ;  /* 0x01320003120075a7 */ /* 0x0022a4000800017f */
[----:B--2---:R-:W-:Y:S05]  /*5da0*/  @!P0 NANOSLEEP.SYNCS 0x989680 ;  /* 0x009896800000895d */ /* 0x004fea0003900000 */
[----:B------:R-:W2:Y:S02]  /*5db0*/  @!P0 SYNCS.PHASECHK.TRANS64 P0, [R18+URZ+0x13200], R3 ;  /* 0x01320003120085a7 */ /* 0x000ea4000800007f */
[----:B--2---:R-:W-:Y:S05]  /*5dc0*/  @!P0 BRA `(.L_x_2358) ;  /* 0xfffffffc00f08947 */ /* 0x004fea000383ffff */
.L_x_2357:
[----:B------:R-:W-:Y:S05]  /*5dd0*/  BSYNC B0 ;  /* 0x0000000000007941 */ /* 0x000fea0003800000 */
.L_x_2356:
[----:B------:R-:W-:Y:S05]  /*5de0*/  BRA `(.L_x_2359) ;  /* 0x0000002c00107947 */ /* 0x000fea0003800000 */
.L_x_2355:
        /* <DEDUP_REMOVED lines=17> */
[----:B------:R-:W-:Y:S01]  /*5f00*/  MOV R4, UR4 ;  /* 0x0000000400047c02 */ /* 0x000fe20008000f00 */
        /* <DEDUP_REMOVED lines=12> */
.L_x_2361:
[----:B------:R-:W-:Y:S05]  /*5fd0*/  BSYNC B6 ;  /* 0x0000000000067941 */ /* 0x000fea0003800000 */
.L_x_2360:
[----:B------:R-:W0:Y:S01]  /*5fe0*/  S2R R20, SR_TID.X ;  /* 0x0000000000147919 */ /* 0x000e220000002100 */
[----:B------:R-:W-:Y:S01]  /*5ff0*/  ULDC.U8 UR4, c[0x0][0x410] ;  /* 0x0001040000047ab9 */ /* 0x000fe20000000000 */
[----:B0-----:R-:W-:Y:S02]  /*6000*/  VIADD R21, R20, 0xffffff80 ;  /* 0xffffff8014157836 */ /* 0x001fe40000000000 */
[----:B------:R-:W2:Y:S01]  /*6010*/  LDL R20, [R1+0x3c] ;  /* 0x00003c0001147983 */ /* 0x000ea20000100800 */
[----:B------:R-:W-:Y:S01]  /*6020*/  ISETP.NE.AND P0, PT, RZ, UR4, PT ;  /* 0x00000004ff007c0c */ /* 0x000fe2000bf05270 */
[----:B------:R-:W-:Y:S01]  /*6030*/  BSSY B0, `(.L_x_2362) ;  /* 0x0000297000007945 */ /* 0x000fe20003800000 */
[----:B------:R-:W-:-:S04]  /*6040*/  LEA.HI R32, R21, R21, RZ, 0x1 ;  /* 0x0000001515207211 */ /* 0x000fc800078f08ff */
[----:B------:R-:W-:-:S05]  /*6050*/  SHF.R.S32.HI R32, RZ, 0x1, R32 ;  /* 0x00000001ff207819 */ /* 0x000fca0000011420 */
[----:B--2---:R-:W-:Y:S02]  /*6060*/  IMAD.IADD R10, R32, 0x1, R20 ;  /* 0x00000001200a7824 */ /* 0x004fe400078e0214 */
[----:B------:R-:W-:Y:S05]  /*6070*/  @!P0 BRA `(.L_x_2363) ;  /* 0x00000014003c8947 */ /* 0x000fea0003800000 */
[----:B------:R-:W0:Y:S01]  /*6080*/  LDC R24, c[0x0][0x448] ;  /* 0x00011200ff187b82 */ /* 0x000e220000000800 */
[----:B------:R-:W-:Y:S01]  /*6090*/  IMAD.MOV.U32 R11, RZ, RZ, R10 ;  /* 0x000000ffff0b7224 */ /* 0x000fe200078e000a */
[----:B------:R-:W-:Y:S01]  /*60a0*/  ULDC.64 UR4, c[0x0][0x3f8] ;  /* 0x0000fe0000047ab9 */ /* 0x000fe20000000a00 */
[----:B------:R-:W-:Y:S01]  /*60b0*/  IMAD.MOV.U32 R8, RZ, RZ, R26 ;  /* 0x000000ffff087224 */ /* 0x000fe200078e001a */
[----:B------:R-:W-:Y:S01]  /*60c0*/  ULDC.64 UR6, c[0x0][0x408] ;  /* 0x0001020000067ab9 */ /* 0x000fe20000000a00 */
[----:B------:R-:W-:Y:S01]  /*60d0*/  IMAD.MOV.U32 R9, RZ, RZ, R33 ;  /* 0x000000ffff097224 */ /* 0x000fe200078e0021 */
[----:B------:R-:W-:Y:S01]  /*60e0*/  ULDC.64 UR8, c[0x0][0x400] ;  /* 0x0001000000087ab9 */ /* 0x000fe20000000a00 */
[----:B------:R-:W-:Y:S02]  /*60f0*/  IMAD.MOV.U32 R6, RZ, RZ, R30 ;  /* 0x000000ffff067224 */ /* 0x000fe400078e001e */
[----:B------:R-:W-:Y:S01]  /*6100*/  IMAD.MOV.U32 R7, RZ, RZ, R29 ;  /* 0x000000ffff077224 */ /* 0x000fe200078e001d */
[----:B0-----:R-:W-:-:S13]  /*6110*/  ISETP.NE.AND P0, PT, R24, 0x1, PT ;  /* 0x000000011800780c */ /* 0x001fda0003f05270 */
[----:B------:R-:W0:Y:S08]  /*6120*/  @P0 LDC R3, c[0x0][0x44c] ;  /* 0x00011300ff030b82 */ /* 0x000e300000000800 */
[----:B------:R-:W1:Y:S01]  /*6130*/  @P0 LDC R5, c[0x0][0x450] ;  /* 0x00011400ff050b82 */ /* 0x000e620000000800 */
[----:B0-----:R-:W-:-:S05]  /*6140*/  @P0 IMAD.HI.U32 R0, R10, R3, RZ ;  /* 0x000000030a000227 */ /* 0x001fca00078e00ff */
[----:B-1----:R-:W-:-:S04]  /*6150*/  @P0 SHF.R.U32.HI R11, RZ, R5, R0 ;  /* 0x00000005ff0b0219 */ /* 0x002fc80000011600 */
[----:B------:R-:W-:Y:S01]  /*6160*/  SHF.R.S32.HI R0, RZ, 0x1f, R11 ;  /* 0x0000001fff007819 */ /* 0x000fe2000001140b */
[----:B------:R-:W-:-:S04]  /*6170*/  IMAD.WIDE.U32 R8, R11, UR6, R8 ;  /* 0x000000060b087c25 */ /* 0x000fc8000f8e0008 */
[----:B------:R-:W-:Y:S01]  /*6180*/  IMAD R4, R0, UR4, RZ ;  /* 0x0000000400047c24 */ /* 0x000fe2000f8e02ff */
[----:B------:R-:W-:Y:S01]  /*6190*/  IADD3 R5, P1, R8, UR8, RZ ;  /* 0x0000000808057c10 */ /* 0x000fe2000ff3e0ff */
[----:B------:R-:W-:-:S04]  /*61a0*/  IMAD.WIDE.U32 R6, R11, UR4, R6 ;  /* 0x000000040b067c25 */ /* 0x000fc8000f8e0006 */
[----:B------:R-:W-:Y:S02]  /*61b0*/  IMAD R0, R0, UR6, RZ ;  /* 0x0000000600007c24 */ /* 0x000fe4000f8e02ff */
[C---:B------:R-:W-:Y:S01]  /*61c0*/  IMAD R13, R11.reuse, UR5, R4 ;  /* 0x000000050b0d7c24 */ /* 0x040fe2000f8e0204 */
[----:B------:R-:W-:Y:S01]  /*61d0*/  ULDC.64 UR4, c[0x0][0x3e8] ;  /* 0x0000fa0000047ab9 */ /* 0x000fe20000000a00 */
[----:B------:R-:W-:Y:S01]  /*61e0*/  IMAD R8, R11, UR7, R0 ;  /* 0x000000070b087c24 */ /* 0x000fe2000f8e0200 */
[----:B------:R-:W-:Y:S01]  /*61f0*/  IADD3 R3, P0, R6, UR4, RZ ;  /* 0x0000000406037c10 */ /* 0x000fe2000ff1e0ff */
[----:B------:R-:W-:-:S03]  /*6200*/  UMOV UR4, 0xffffffff ;  /* 0xffffffff00047882 */ /* 0x000fc60000000000 */
[----:B------:R-:W-:Y:S02]  /*6210*/  IADD3.X R13, R7, UR5, R13, P0, !PT ;  /* 0x00000005070d7c10 */ /* 0x000fe400087fe40d */
[----:B------:R-:W-:Y:S01]  /*6220*/  IADD3.X R4, R9, UR9, R8, P1, !PT ;  /* 0x0000000909047c10 */ /* 0x000fe20008ffe408 */
[----:B------:R-:W-:Y:S06]  /*6230*/  BRA.DIV UR4, `(.L_x_2364) ;  /* 0x0000016604d47947 */ /* 0x000fec000b800000 */
[----:B------:R0:W1:Y:S04]  /*6240*/  SHFL.IDX PT, R0, R13, RZ, 0x1e1f ;  /* 0x001e1fff0d007589 */ /* 0x00006800000e0000 */
[----:B------:R-:W2:Y:S04]  /*6250*/  SHFL.IDX PT, R3, R3, RZ, 0x1e1f ;  /* 0x001e1fff03037589 */ /* 0x000ea800000e0000 */
[----:B------:R-:W3:Y:S04]  /*6260*/  SHFL.IDX PT, R4, R4, RZ, 0x1e1f ;  /* 0x001e1fff04047589 */ /* 0x000ee800000e0000 */
[----:B------:R0:W4:Y:S02]  /*6270*/  SHFL.IDX PT, R14, R5, RZ, 0x1e1f ;  /* 0x001e1fff050e7589 */ /* 0x00012400000e0000 */
.L_x_2589:
        /* <DEDUP_REMOVED lines=14> */
[----:B------:R-:W2:Y:S01]  /*6360*/  LDL.64 R30, [R1+0x10] ;  /* 0x00001000011e7983 */ /* 0x000ea20000100a00 */
[----:B------:R-:W-:-:S03]  /*6370*/  ULDC UR4, c[0x0][0x3f4] ;  /* 0x0000fd0000047ab9 */ /* 0x000fc60000000800 */
[----:B------:R-:W3:Y:S01]  /*6380*/  LDL R15, [R1+0x30] ;  /* 0x00003000010f7983 */ /* 0x000ee20000100800 */
[----:B------:R-:W-:Y:S02]  /*6390*/  CS2R R10, SRZ ;  /* 0x00000000000a7805 */ /* 0x000fe4000001ff00 */
[----:B------:R-:W-:Y:S02]  /*63a0*/  CS2R R20, SRZ ;  /* 0x0000000000147805 */ /* 0x000fe4000001ff00 */
[----:B------:R-:W-:Y:S02]  /*63b0*/  CS2R R12, SRZ ;  /* 0x00000000000c7805 */ /* 0x000fe4000001ff00 */
[----:B--2---:R-:W-:Y:S02]  /*63c0*/  ISETP.GE.AND P4, PT, R30, UR4, PT ;  /* 0x000000041e007c0c */ /* 0x004fe4000bf86270 */
[----:B---3--:R-:W-:Y:S02]  /*63d0*/  ISETP.GE.AND P5, PT, R15, UR4, PT ;  /* 0x000000040f007c0c */ /* 0x008fe4000bfa6270 */
[----:B------:R-:W-:-:S09]  /*63e0*/  SHF.R.S32.HI R9, RZ, 0x1f, R15 ;  /* 0x0000001fff097819 */ /* 0x000fd2000001140f */
[CC--:B------:R-:W-:Y:S02]  /*63f0*/  @!P4 IADD3 R6, P0, R30.reuse, R3.reuse, RZ ;  /* 0x000000031e06c210 */ /* 0x0c0fe40007f1e0ff */
[C---:B------:R-:W-:Y:S02]  /*6400*/  @!P5 IADD3 R26, P2, R15.reuse, R3, RZ ;  /* 0x000000030f1ad210 */ /* 0x040fe40007f5e0ff */
[----:B------:R-:W-:Y:S02]  /*6410*/  @!P4 SHF.R.S32.HI R3, RZ, 0x1f, R30 ;  /* 0x0000001fff03c819 */ /* 0x000fe4000001141e */
[-C--:B----4-:R-:W-:Y:S01]  /*6420*/  @!P4 IADD3 R30, P1, R30, R14.reuse, RZ ;  /* 0x0000000e1e1ec210 */ /* 0x090fe20007f3e0ff */
[C---:B-1----:R-:W-:Y:S01]  /*6430*/  @!P5 IMAD.X R27, R0.reuse, 0x1, R9, P2 ;  /* 0x00000001001bd824 */ /* 0x042fe200010e0609 */
[----:B------:R-:W-:Y:S01]  /*6440*/  @!P5 IADD3 R14, P3, R15, R14, RZ ;  /* 0x0000000e0f0ed210 */ /* 0x000fe20007f7e0ff */
[--C-:B------:R-:W-:Y:S02]  /*6450*/  @!P4 IMAD.X R7, R0, 0x1, R3.reuse, P0 ;  /* 0x000000010007c824 */ /* 0x100fe400000e0603 */
[C---:B------:R-:W-:Y:S01]  /*6460*/  @!P4 IMAD.X R31, R4.reuse, 0x1, R3, P1 ;  /* 0x00000001041fc824 */ /* 0x040fe200008e0603 */
[----:B------:R0:W5:Y:S01]  /*6470*/  @!P5 LD.E.64 R10, desc[UR40][R26.64] ;  /* 0x000000281a0ad980 */ /* 0x000162000c101b00 */
[----:B------:R-:W-:Y:S01]  /*6480*/  @!P5 IMAD.X R15, R4, 0x1, R9, P3 ;  /* 0x00000001040fd824 */ /* 0x000fe200018e0609 */
[----:B------:R-:W-:-:S02]  /*6490*/  CS2R R8, SRZ ;  /* 0x0000000000087805 */ /* 0x000fc4000001ff00 */
[----:B------:R0:W5:Y:S04]  /*64a0*/  @!P4 LD.E.64 R20, desc[UR40][R6.64] ;  /* 0x000000280614c980 */ /* 0x000168000c101b00 */
[----:B------:R0:W5:Y:S04]  /*64b0*/  @!P5 LD.E.64 R8, desc[UR40][R14.64] ;  /* 0x000000280e08d980 */ /* 0x000168000c101b00 */
[----:B------:R0:W5:Y:S02]  /*64c0*/  @!P4 LD.E.64 R12, desc[UR40][R30.64] ;  /* 0x000000281e0cc980 */ /* 0x000164000c101b00 */
.L_x_2366:
[----:B------:R-:W-:Y:S05]  /*64d0*/  BSYNC B1 ;  /* 0x0000000000017941 */ /* 0x000fea0003800000 */
.L_x_2365:
[----:B------:R-:W2:Y:S01]  /*64e0*/  SYNCS.PHASECHK.TRANS64.TRYWAIT P0, [R18+URZ+0x13200], R5 ;  /* 0x01320005120075a7 */ /* 0x000ea2000800017f */
[----:B------:R-:W-:Y:S01]  /*64f0*/  IMAD R25, R25, -0xc0, R24 ;  /* 0xffffff4019197824 */ /* 0x000fe200078e0218 */
[----:B------:R-:W-:Y:S04]  /*6500*/  BSSY B1, `(.L_x_2367) ;  /* 0x0000004000017945 */ /* 0x000fe80003800000 */
[----:B------:R-:W-:-:S04]  /*6510*/  VIMNMX R25, R25, 0xc0, PT ;  /* 0x000000c019197848 */ /* 0x000fc80003fe0100 */
[----:B------:R-:W-:Y:S01]  /*6520*/  ISETP.GE.AND P1, PT, R32, R25, PT ;  /* 0x000000192000720c */ /* 0x000fe20003f26270 */
[----:B--2---:R-:W-:-:S12]  /*6530*/  @!P0 BRA `(.L_x_2368) ;  /* 0x0000016400808947 */ /* 0x004fd80003800000 */
.L_x_2590:
[----:B------:R-:W-:Y:S05]  /*6540*/  BSYNC B1 ;  /* 0x0000000000017941 */ /* 0x000fea0003800000 */
.L_x_2367:
[----:B------:R-:W-:Y:S05]  /*6550*/  @P1 BRA `(.L_x_2369) ;  /* 0x0000002400101947 */ /* 0x000fea0003800000 */
[----:B0-----:R-:W2:Y:S01]  /*6560*/  LDL.64 R6, [R1+0x10] ;  /* 0x0000100001067983 */ /* 0x001ea20000100a00 */
[----:B-1----:R-:W2:Y:S03]  /*6570*/  LDC R0, c[0x0][0x3f4] ;  /* 0x0000fd00ff007b82 */ /* 0x002ea60000000800 */
[----:B------:R-:W3:Y:S04]  /*6580*/  LDL R3, [R1+0x30] ;  /* 0x0000300001037983 */ /* 0x000ee80000100800 */
[----:B------:R0:W5:Y:S01]  /*6590*/  LDL R37, [R1+0x38] ;  /* 0x0000380001257983 */ /* 0x0001620000100800 */
[----:B------:R-:W-:Y:S01]  /*65a0*/  BSSY B1, `(.L_x_2370) ;  /* 0x000007b000017945 */ /* 0x000fe20003800000 */
[----:B--2---:R-:W-:-:S02]  /*65b0*/  ISETP.GE.AND P0, PT, R6, R0, PT ;  /* 0x000000000600720c */ /* 0x004fc40003f06270 */
[----:B---3--:R-:W-:-:S11]  /*65c0*/  ISETP.GE.AND P1, PT, R3, R0, PT ;  /* 0x000000000300720c */ /* 0x008fd60003f26270 */
[----:B0-----:R-:W-:Y:S05]  /*65d0*/  @P0 BRA `(.L_x_2371) ;  /* 0x0000000400dc0947 */ /* 0x001fea0003800000 */
[----:B-----5:R-:W-:Y:S01]  /*65e0*/  IMAD.IADD R0, R18, 0x1, R37 ;  /* 0x0000000112007824 */ /* 0x020fe200078e0225 */
[----:B----4-:R-:W-:Y:S02]  /*65f0*/  SHF.R.U32.HI R14, RZ, 0x8, R20 ;  /* 0x00000008ff0e7819 */ /* 0x010fe40000011614 */
[----:B------:R-:W-:Y:S02]  /*6600*/  LOP3.LUT R3, R20, 0xff, RZ, 0xc0, !PT ;  /* 0x000000ff14037812 */ /* 0x000fe400078ec0ff */
[----:B------:R-:W0:Y:S01]  /*6610*/  LDS.128 R4, [R0+0xb000] ;  /* 0x00b0000000047984 */ /* 0x000e220000000c00 */
[----:B------:R-:W-:Y:S02]  /*6620*/  LOP3.LUT R14, R14, 0xff, RZ, 0xc0, !PT ;  /* 0x000000ff0e0e7812 */ /* 0x000fe400078ec0ff */
[----:B------:R-:W-:Y:S02]  /*6630*/  SHF.R.U32.HI R24, RZ, 0x8, R21 ;  /* 0x00000008ff187819 */ /* 0x000fe40000011615 */
[----:B------:R-:W-:-:S02]  /*6640*/  SHF.R.U32.HI R27, RZ, 0x8, R13 ;  /* 0x00000008ff1b7819 */ /* 0x000fc4000001160d */
[----:B------:R-:W-:Y:S02]  /*6650*/  PRMT R3, R14, 0x7604, R3 ;  /* 0x000076040e037816 */ /* 0x000fe40000000003 */
[----:B------:R-:W-:Y:S02]  /*6660*/  LOP3.LUT R15, R21, 0xff, RZ, 0xc0, !PT ;  /* 0x000000ff150f7812 */ /* 0x000fe400078ec0ff */
[----:B------:R-:W-:Y:S02]  /*6670*/  LOP3.LUT R24, R24, 0xff, RZ, 0xc0, !PT ;  /* 0x000000ff18187812 */ /* 0x000fe400078ec0ff */
        /* <DEDUP_REMOVED lines=9> */
[----:B------:R-:W-:Y:S02]  /*6710*/  LOP3.LUT R24, R12, 0xff, RZ, 0xc0, !PT ;  /* 0x000000ff0c187812 */ /* 0x000fe400078ec0ff */
        /* <DEDUP_REMOVED lines=78> */
[--C-:B------:R-:W-:Y:S02]  /*6c00*/  HADD2.F32 R3, -RZ, R7.reuse.H1_H1 ;  /* 0x30000007ff037230 */ /* 0x100fe40000004100 */
[C---:B------:R-:W-:Y:S01]  /*6c10*/  FMUL.FTZ R25, R4.reuse, R13 ;  /* 0x0000000d04197220 */ /* 0x040fe20000410000 */
[----:B------:R-:W-:Y:S02]  /*6c20*/  HADD2.F32 R20, -RZ, R20.H0_H0 ;  /* 0x20000014ff147230 */ /* 0x000fe40000004100 */
        /* <DEDUP_REMOVED lines=18> */
.L_x_2371:
[----:B------:R-:W-:Y:S05]  /*6d50*/  BSYNC B1 ;  /* 0x0000000000017941 */ /* 0x000fea0003800000 */
.L_x_2370:
[----:B------:R-:W-:Y:S05]  /*6d60*/  @P1 BRA `(.L_x_2369) ;  /* 0x0000001c000c1947 */ /* 0x000fea0003800000 */
[----:B0-----:R-:W2:Y:S01]  /*6d70*/  LDL R0, [R1+0x88] ;  /* 0x0000880001007983 */ /* 0x001ea20000100800 */
[----:B-----5:R-:W-:Y:S01]  /*6d80*/  IMAD.IADD R3, R18, 0x1, R37 ;  /* 0x0000000112037824 */ /* 0x020fe200078e0225 */
[----:B------:R-:W-:Y:S02]  /*6d90*/  SHF.R.U32.HI R13, RZ, 0x8, R11 ;  /* 0x00000008ff0d7819 */ /* 0x000fe4000001160b */
[----:B------:R-:W-:Y:S02]  /*6da0*/  SHF.R.U32.HI R24, RZ, 0x8, R9 ;  /* 0x00000008ff187819 */ /* 0x000fe40000011609 */
[----:B------:R-:W-:Y:S02]  /*6db0*/  SHF.R.U32.HI R15, RZ, 0x8, R8 ;  /* 0x00000008ff0f7819 */ /* 0x000fe40000011608 */
[----:B----4-:R-:W-:Y:S02]  /*6dc0*/  LOP3.LUT R14, R11, 0xff, RZ, 0xc0, !PT ;  /* 0x000000ff0b0e7812 */ /* 0x010fe400078ec0ff */
        /* <DEDUP_REMOVED lines=23> */
[--C-:B------:R-:W-:Y:S02]  /*6f40*/  HADD2.F32 R24, -RZ, R20.reuse.H1_H1 ;  /* 0x30000014ff187230 */ /* 0x100fe40000004100 */
[----:B------:R-:W-:Y:S01]  /*6f50*/  HADD2.F32 R20, -RZ, R20.H0_H0 ;  /* 0x20000014ff147230 */ /* 0x000fe20000004100 */
[----:B--2---:R-:W-:Y:S01]  /*6f60*/  LOP3.LUT P0, RZ, R0, 0x2, RZ, 0xc0, !PT ;  /* 0x0000000200ff7812 */ /* 0x004fe2000780c0ff */
        /* <DEDUP_REMOVED lines=20> */
[-C--:B------:R-:W-:Y:S02]  /*70b0*/  F2FP.F16.E4M3.UNPACK_B R7, R5.reuse ;  /* 0x00000005ff07723e */ /* 0x080fe400020006ff */
        /* <DEDUP_REMOVED lines=75> */
.L_x_2363:
[----:B------:R-:W0:Y:S01]  /*7570*/  LDC R9, c[0x0][0x448] ;  /* 0x00011200ff097b82 */ /* 0x000e220000000800 */
        /* <DEDUP_REMOVED lines=11> */
[----:B-1----:R-:W-:Y:S01]  /*7630*/  @P0 SHF.R.U32.HI R3, RZ, R5, R0 ;  /* 0x00000005ff030219 */ /* 0x002fe20000011600 */
[----:B------:R-:W-:-:S03]  /*7640*/  IMAD.MOV.U32 R5, RZ, RZ, R29 ;  /* 0x000000ffff057224 */ /* 0x000fc600078e001d */
[----:B------:R-:W-:Y:S01]  /*7650*/  SHF.R.S32.HI R0, RZ, 0x1f, R3 ;  /* 0x0000001fff007819 */ /* 0x000fe20000011403 */
[----:B------:R-:W-:-:S04]  /*7660*/  IMAD.WIDE.U32 R4, R3, UR4, R4 ;  /* 0x0000000403047c25 */ /* 0x000fc8000f8e0004 */
[----:B------:R-:W-:Y:S02]  /*7670*/  IMAD R8, R0, UR4, RZ ;  /* 0x0000000400087c24 */ /* 0x000fe4000f8e02ff */
[----:B------:R-:W-:-:S04]  /*7680*/  IMAD.WIDE.U32 R6, R3, UR6, R6 ;  /* 0x0000000603067c25 */ /* 0x000fc8000f8e0006 */
[C---:B------:R-:W-:Y:S01]  /*7690*/  IMAD R13, R3.reuse, UR5, R8 ;  /* 0x00000005030d7c24 */ /* 0x040fe2000f8e0208 */
[----:B------:R-:W-:Y:S01]  /*76a0*/  ULDC.64 UR4, c[0x0][0x3e8] ;  /* 0x0000fa0000047ab9 */ /* 0x000fe20000000a00 */
[----:B------:R-:W-:Y:S01]  /*76b0*/  IMAD R8, R0, UR6, RZ ;  /* 0x0000000600087c24 */ /* 0x000fe2000f8e02ff */
[----:B------:R-:W-:Y:S01]  /*76c0*/  IADD3 R21, P0, R4, UR4, RZ ;  /* 0x0000000404157c10 */ /* 0x000fe2000ff1e0ff */
[----:B------:R-:W-:Y:S01]  /*76d0*/  UMOV UR4, 0xffffffff ;  /* 0xffffffff00047882 */ /* 0x000fe20000000000 */
[----:B------:R-:W-:Y:S01]  /*76e0*/  IADD3 R0, P1, R6, UR8, RZ ;  /* 0x0000000806007c10 */ /* 0x000fe2000ff3e0ff */
[----:B------:R-:W-:Y:S01]  /*76f0*/  IMAD R27, R3, UR7, R8 ;  /* 0x00000007031b7c24 */ /* 0x000fe2000f8e0208 */
[----:B------:R-:W-:-:S04]  /*7700*/  IADD3.X R13, R5, UR5, R13, P0, !PT ;  /* 0x00000005050d7c10 */ /* 0x000fc800087fe40d */
[----:B------:R-:W-:Y:S01]  /*7710*/  IADD3.X R27, R7, UR9, R27, P1, !PT ;  /* 0x00000009071b7c10 */ /* 0x000fe20008ffe41b */
[----:B------:R-:W-:Y:S06]  /*7720*/  BRA.DIV UR4, `(.L_x_2372) ;  /* 0x0000015604187947 */ /* 0x000fec000b800000 */
[----:B------:R0:W1:Y:S04]  /*7730*/  SHFL.IDX PT, R3, R13, RZ, 0x1e1f ;  /* 0x001e1fff0d037589 */ /* 0x00006800000e0000 */
[----:B------:R-:W2:Y:S04]  /*7740*/  SHFL.IDX PT, R21, R21, RZ, 0x1e1f ;  /* 0x001e1fff15157589 */ /* 0x000ea800000e0000 */
[----:B------:R-:W3:Y:S04]  /*7750*/  SHFL.IDX PT, R27, R27, RZ, 0x1e1f ;  /* 0x001e1fff1b1b7589 */ /* 0x000ee800000e0000 */
[----:B------:R0:W4:Y:S02]  /*7760*/  SHFL.IDX PT, R14, R0, RZ, 0x1e1f ;  /* 0x001e1fff000e7589 */ /* 0x00012400000e0000 */
.L_x_2596:
[----:B0-----:R-:W5:Y:S01]  /*7770*/  LDL R0, [R1+0x28] ;  /* 0x0000280001007983 */ /* 0x001f620000100800 */
[----:B------:R-:W0:Y:S03]  /*7780*/  LDC R31, c[0x0][0x3f4] ;  /* 0x0000fd00ff1f7b82 */ /* 0x000e260000000800 */
[----:B------:R-:W2:Y:S01]  /*7790*/  LDL R5, [R1+0x6c] ;  /* 0x00006c0001057983 */ /* 0x000ea20000100800 */
[----:B------:R-:W-:Y:S01]  /*77a0*/  BSSY B1, `(.L_x_2373) ;  /* 0x0000016000017945 */ /* 0x000fe20003800000 */
[----:B------:R-:W-:Y:S01]  /*77b0*/  CS2R R6, SRZ ;  /* 0x0000000000067805 */ /* 0x000fe2000001ff00 */
[----:B-----5:R-:W-:Y:S01]  /*77c0*/  IMAD R0, R0, R9, RZ ;  /* 0x0000000900007224 */ /* 0x020fe200078e02ff */
[----:B------:R-:W-:Y:S02]  /*77d0*/  CS2R R8, SRZ ;  /* 0x0000000000087805 */ /* 0x000fe4000001ff00 */
[----:B--2---:R-:W-:-:S02]  /*77e0*/  LEA.HI R4, R5, R5, RZ, 0x1 ;  /* 0x0000000505047211 */ /* 0x004fc400078f08ff */
[----:B------:R-:W-:Y:S02]  /*77f0*/  ISETP.GE.AND P0, PT, R10, R0, PT ;  /* 0x000000000a00720c */ /* 0x000fe40003f06270 */
[----:B------:R-:W-:Y:S02]  /*7800*/  CS2R R10, SRZ ;  /* 0x00000000000a7805 */ /* 0x000fe4000001ff00 */
[----:B------:R-:W-:-:S05]  /*7810*/  LOP3.LUT R4, R4, 0xfffffffe, RZ, 0xc0, !PT ;  /* 0xfffffffe04047812 */ /* 0x000fca00078ec0ff */
[----:B------:R-:W-:Y:S01]  /*7820*/  IMAD.IADD R29, R5, 0x1, -R4 ;  /* 0x00000001051d7824 */ /* 0x000fe200078e0a04 */
[----:B------:R-:W-:-:S04]  /*7830*/  CS2R R4, SRZ ;  /* 0x0000000000047805 */ /* 0x000fc8000001ff00 */
        /* <DEDUP_REMOVED lines=12> */
.L_x_2374:
[----:B------:R-:W-:Y:S05]  /*7900*/  BSYNC B1 ;  /* 0x0000000000017941 */ /* 0x000fea0003800000 */
.L_x_2373:
[----:B-1----:R-:W1:Y:S01]  /*7910*/  S2R R3, SR_TID.X ;  /* 0x0000000000037919 */ /* 0x002e620000002100 */
[----:B------:R-:W2:Y:S01]  /*7920*/  SYNCS.PHASECHK.TRANS64.TRYWAIT P1, [R18+URZ+0x13200], R29 ;  /* 0x0132001d120075a7 */ /* 0x000ea2000802017f */
[----:B------:R-:W-:Y:S01]  /*7930*/  IMAD R25, R25, -0xc0, R0 ;  /* 0xffffff4019197824 */ /* 0x000fe200078e0200 */
[----:B------:R-:W-:Y:S01]  /*7940*/  ISETP.GE.AND P0, PT, R16, R31, PT ;  /* 0x0000001f1000720c */ /* 0x000fe20003f06270 */
[----:B------:R-:W-:Y:S03]  /*7950*/  BSSY B1, `(.L_x_2375) ;  /* 0x0000007000017945 */ /* 0x000fe60003800000 */
[----:B------:R-:W-:Y:S01]  /*7960*/  VIMNMX R25, R25, 0xc0, PT ;  /* 0x000000c019197848 */ /* 0x000fe20003fe0100 */
[----:B-1----:R-:W-:-:S05]  /*7970*/  VIADD R3, R3, 0xffffff80 ;  /* 0xffffff8003037836 */ /* 0x002fca0000000000 */
[----:B------:R-:W-:-:S04]  /*7980*/  LEA.HI R3, R3, R3, RZ, 0x1 ;  /* 0x0000000303037211 */ /* 0x000fc800078f08ff */
[----:B------:R-:W-:-:S04]  /*7990*/  SHF.R.S32.HI R3, RZ, 0x1, R3 ;  /* 0x00000001ff037819 */ /* 0x000fc80000011403 */
[----:B------:R-:W-:Y:S01]  /*79a0*/  ISETP.GE.OR P0, PT, R3, R25, P0 ;  /* 0x000000190300720c */ /* 0x000fe20000706670 */
[----:B--2---:R-:W-:-:S12]  /*79b0*/  @!P1 BRA `(.L_x_2376) ;  /* 0x0000015000e09947 */ /* 0x004fd80003800000 */
.L_x_2597:
[----:B------:R-:W-:Y:S05]  /*79c0*/  BSYNC B1 ;  /* 0x0000000000017941 */ /* 0x000fea0003800000 */
.L_x_2375:
[----:B------:R-:W-:Y:S05]  /*79d0*/  @P0 BRA `(.L_x_2369) ;  /* 0x0000000c00f00947 */ /* 0x000fea0003800000 */
[----:B------:R-:W2:Y:S04]  /*79e0*/  LDL R39, [R1+0x48] ;  /* 0x0000480001277983 */ /* 0x000ea80000100800 */
[----:B------:R-:W2:Y:S04]  /*79f0*/  LDL R37, [R1+0x4c] ;  /* 0x00004c0001257983 */ /* 0x000ea80000100800 */
[----:B------:R-:W2:Y:S04]  /*7a00*/  LDL R35, [R1+0x50] ;  /* 0x0000500001237983 */ /* 0x000ea80000100800 */
[----:B------:R-:W2:Y:S01]  /*7a10*/  LDL R52, [R1+0x98] ;  /* 0x0000980001347983 */ /* 0x000ea20000100800 */
        /* <DEDUP_REMOVED lines=12> */
[----:B------:R-:W-:Y:S02]  /*7ae0*/  SHF.R.U32.HI R21, RZ, 0x8, R4 ;  /* 0x00000008ff157819 */ /* 0x000fe40000011604 */
[----:B------:R-:W-:-:S02]  /*7af0*/  PRMT R32, R3, 0x7604, R12 ;  /* 0x0000760403207816 */ /* 0x000fc4000000000c */
[----:B------:R-:W-:Y:S02]  /*7b00*/  LOP3.LUT R24, R4, 0xff, RZ, 0xc0, !PT ;  /* 0x000000ff04187812 */ /* 0x000fe400078ec0ff */
[----:B------:R-:W-:Y:S02]  /*7b10*/  LOP3.LUT R21, R21, 0xff, RZ, 0xc0, !PT ;  /* 0x000000ff15157812 */ /* 0x000fe400078ec0ff */
[----:B------:R-:W-:Y:S02]  /*7b20*/  SHF.R.U32.HI R3, RZ, 0x8, R6 ;  /* 0x00000008ff037819 */ /* 0x000fe40000011606 */
[----:B----4-:R-:W-:Y:S02]  /*7b30*/  SHF.R.U32.HI R14, RZ, 0x8, R11 ;  /* 0x00000008ff0e7819 */ /* 0x010fe4000001160b */
[----:B------:R-:W-:Y:S02]  /*7b40*/  PRMT R33, R21, 0x7604, R24 ;  /* 0x0000760415217816 */ /* 0x000fe40000000018 */
[----:B---3--:R-:W-:-:S02]  /*7b50*/  SHF.R.U32.HI R27, RZ, 0x8, R7 ;  /* 0x00000008ff1b7819 */ /* 0x008fc40000011607 */
[----:B------:R-:W-:Y:S02]  /*7b60*/  LOP3.LUT R25, R3, 0xff, RZ, 0xc0, !PT ;  /* 0x000000ff03197812 */ /* 0x000fe400078ec0ff */
[----:B------:R-:W-:Y:S02]  /*7b70*/  SHF.R.U32.HI R21, RZ, 0x8, R5 ;  /* 0x00000008ff157819 */ /* 0x000fe40000011605 */
[----:B------:R-:W-:Y:S02]  /*7b80*/  LOP3.LUT R15, R11, 0xff, RZ, 0xc0, !PT ;  /* 0x000000ff0b0f7812 */ /* 0x000fe400078ec0ff */
[----:B------:R-:W-:Y:S02]  /*7b90*/  LOP3.LUT R14, R14, 0xff, RZ, 0xc0, !PT ;  /* 0x000000ff0e0e7812 */ /* 0x000fe400078ec0ff */
[----:B------:R-:W-:Y:S02]  /*7ba0*/  LOP3.LUT R24, R5, 0xff, RZ, 0xc0, !PT ;  /* 0x000000ff05187812 */ /* 0x000fe400078ec0ff */
[----:B------:R-:W-:-:S02]  /*7bb0*/  LOP3.LUT R26, R6, 0xff, RZ, 0xc0, !PT ;  /* 0x000000ff061a7812 */ /* 0x000fc400078ec0ff */
[----:B------:R-:W-:Y:S02]  /*7bc0*/  LOP3.LUT R27, R27, 0xff, RZ, 0xc0, !PT ;  /* 0x000000ff1b1b7812 */ /* 0x000fe400078ec0ff */
[----:B------:R-:W-:Y:S02]  /*7bd0*/  LOP3.LUT R36, R7, 0xff, RZ, 0xc0, !PT ;  /* 0x000000ff07247812 */ /* 0x000fe400078ec0ff */
[----:B------:R-:W-:Y:S02]  /*7be0*/  LOP3.LUT R21, R21, 0xff, RZ, 0xc0, !PT ;  /* 0x000000ff15157812 */ /* 0x000fe400078ec0ff */
[----:B------:R-:W-:Y:S02]  /*7bf0*/  PRMT R34, R14, 0x7604, R15 ;  /* 0x000076040e227816 */ /* 0x000fe4000000000f */
[----:B------:R-:W-:Y:S02]  /*7c00*/  PRMT R41, R27, 0x7604, R36 ;  /* 0x000076041b297816 */ /* 0x000fe40000000024 */
[----:B-1----:R-:W-:-:S02]  /*7c10*/  SHF.R.U32.HI R29, RZ, 0x10, R10 ;  /* 0x00000010ff1d7819 */ /* 0x002fc4000001160a */
[----:B------:R-:W-:Y:S02]  /*7c20*/  SHF.R.U32.HI R31, RZ, 0x10, R11 ;  /* 0x00000010ff1f7819 */ /* 0x000fe4000001160b */
[----:B------:R-:W-:Y:S02]  /*7c30*/  LOP3.LUT R29, R29, 0xff, RZ, 0xc0, !PT ;  /* 0x000000ff1d1d7812 */ /* 0x000fe400078ec0ff */
[----:B------:R-:W-:Y:S02]  /*7c40*/  LOP3.LUT R31, R31, 0xff, RZ, 0xc0, !PT ;  /* 0x000000ff1f1f7812 */ /* 0x000fe400078ec0ff */
[----:B------:R-:W-:Y:S02]  /*7c50*/  PRMT R29, R29, 0x7054, R32 ;  /* 0x000070541d1d7816 */ /* 0x000fe40000000020 */
[----:B------:R-:W-:Y:S02]  /*7c60*/  SHF.R.U32.HI R32, RZ, 0x10, R6 ;  /* 0x00000010ff207819 */ /* 0x000fe40000011606 */
[----:B------:R-:W-:-:S02]  /*7c70*/  PRMT R31, R31, 0x7054, R34 ;  /* 0x000070541f1f7816 */ /* 0x000fc40000000022 */
[----:B------:R-:W-:Y:S02]  /*7c80*/  SHF.R.U32.HI R34, RZ, 0x10, R7 ;  /* 0x00000010ff227819 */ /* 0x000fe40000011607 */
[----:B------:R-:W-:Y:S02]  /*7c90*/  LOP3.LUT R32, R32, 0xff, RZ, 0xc0, !PT ;  /* 0x000000ff20207812 */ /* 0x000fe400078ec0ff */
[----:B------:R-:W-:-:S04]  /*7ca0*/  LOP3.LUT R34, R34, 0xff, RZ, 0xc0, !PT ;  /* 0x000000ff22227812 */ /* 0x000fc800078ec0ff */
[----:B------:R-:W-:Y:S02]  /*7cb0*/  PRMT R41, R34, 0x7054, R41 ;  /* 0x0000705422297816 */ /* 0x000fe40000000029 */
[----:B------:R-:W-:Y:S02]  /*7cc0*/  LOP3.LUT R34, R31, 0xff000000, R11, 0xf8, !PT ;  /* 0xff0000001f227812 */ /* 0x000fe400078ef80b */
[----:B------:R-:W-:Y:S02]  /*7cd0*/  LOP3.LUT R41, R41, 0xff000000, R7, 0xf8, !PT ;  /* 0xff00000029297812 */ /* 0x000fe400078ef807 */
[----:B--2---:R-:W-:Y:S02]  /*7ce0*/  LOP3.LUT R0, R39, 0x30, R0, 0xf8, !PT ;  /* 0x0000003027007812 */ /* 0x004fe400078ef800 */
[----:B------:R-:W-:Y:S02]  /*7cf0*/  PRMT R39, R25, 0x7604, R26 ;  /* 0x0000760419277816 */ /* 0x000fe4000000001a */
[----:B------:R-:W-:-:S02]  /*7d00*/  LOP3.LUT R3, R0, R37, RZ, 0x3c, !PT ;  /* 0x0000002500037212 */ /* 0x000fc400078e3cff */
        /* <DEDUP_REMOVED lines=11> */
[----:B------:R-:W-:Y:S02]  /*7dc0*/  SHF.R.U32.HI R20, RZ, 0x10, R4 ;  /* 0x00000010ff147819 */ /* 0x000fe40000011604 */
[----:B------:R-:W-:Y:S02]  /*7dd0*/  LOP3.LUT R30, R30, 0xff, RZ, 0xc0, !PT ;  /* 0x000000ff1e1e7812 */ /* 0x000fe400078ec0ff */
[----:B------:R-:W-:-:S02]  /*7de0*/  LOP3.LUT R20, R20, 0xff, RZ, 0xc0, !PT ;  /* 0x000000ff14147812 */ /* 0x000fc400078ec0ff */
[----:B------:R-:W-:Y:S02]  /*7df0*/  PRMT R37, R30, 0x7054, R37 ;  /* 0x000070541e257816 */ /* 0x000fe40000000025 */
[----:B------:R-:W-:Y:S02]  /*7e00*/  PRMT R35, R20, 0x7054, R33 ;  /* 0x0000705414237816 */ /* 0x000fe40000000021 */
[----:B------:R-:W-:Y:S02]  /*7e10*/  PRMT R39, R32, 0x7054, R39 ;  /* 0x0000705420277816 */ /* 0x000fe40000000027 */
[----:B------:R-:W-:Y:S02]  /*7e20*/  LOP3.LUT R37, R37, 0xff000000, R5, 0xf8, !PT ;  /* 0xff00000025257812 */ /* 0x000fe400078ef805 */
[----:B------:R-:W-:Y:S02]  /*7e30*/  LOP3.LUT R8, R3, 0xff000000, R8, 0xf8, !PT ;  /* 0xff00000003087812 */ /* 0x000fe400078ef808 */
[----:B------:R-:W-:-:S02]  /*7e40*/  LOP3.LUT R33, R21, 0xff000000, R9, 0xf8, !PT ;  /* 0xff00000015217812 */ /* 0x000fc400078ef809 */
[----:B------:R-:W-:Y:S02]  /*7e50*/  LOP3.LUT R3, R29, 0xff000000, R10, 0xf8, !PT ;  /* 0xff0000001d037812 */ /* 0x000fe400078ef80a */
[----:B------:R-:W-:Y:S02]  /*7e60*/  LOP3.LUT R20, R35, 0xff000000, R4, 0xf8, !PT ;  /* 0xff00000023147812 */ /* 0x000fe400078ef804 */
[----:B------:R-:W-:Y:S02]  /*7e70*/  LOP3.LUT R4, R39, 0xff000000, R6, 0xf8, !PT ;  /* 0xff00000027047812 */ /* 0x000fe400078ef806 */
[-C--:B------:R-:W-:Y:S02]  /*7e80*/  F2FP.F16.E4M3.UNPACK_B R39, R37.reuse ;  /* 0x00000025ff27723e */ /* 0x080fe400020006ff */
[----:B------:R-:W-:Y:S02]  /*7e90*/  F2FP.F16.E4M3.UNPACK_B R37, R37.H1 ;  /* 0x00000025ff25723e */ /* 0x000fe400030006ff */
[-C--:B0-----:R-:W-:Y:S01]  /*7ea0*/  F2FP.F16.E4M3.UNPACK_B R10, R13.reuse ;  /* 0x0000000dff0a723e */ /* 0x081fe200020006ff */
[--C-:B------:R-:W-:Y:S01]  /*7eb0*/  HADD2.F32 R40, -RZ, R39.reuse.H0_H0 ;  /* 0x20000027ff287230 */ /* 0x100fe20000004100 */
[----:B------:R-:W-:Y:S01]  /*7ec0*/  F2FP.F16.E4M3.UNPACK_B R30, R13.H1 ;  /* 0x0000000dff1e723e */ /* 0x000fe200030006ff */
[----:B------:R-:W-:Y:S01]  /*7ed0*/  HADD2.F32 R39, -RZ, R39.H1_H1 ;  /* 0x30000027ff277230 */ /* 0x000fe20000004100 */
[-C--:B------:R-:W-:Y:S01]  /*7ee0*/  F2FP.F16.E4M3.UNPACK_B R13, R12.reuse ;  /* 0x0000000cff0d723e */ /* 0x080fe200020006ff */
[--C-:B------:R-:W-:Y:S01]  /*7ef0*/  HADD2.F32 R9, -RZ, R10.reuse.H0_H0 ;  /* 0x2000000aff097230 */ /* 0x100fe20000004100 */
[----:B------:R-:W-:Y:S01]  /*7f00*/  F2FP.F16.E4M3.UNPACK_B R29, R12.H1 ;  /* 0x0000000cff1d723e */ /* 0x000fe200030006ff */
[----:B------:R-:W-:Y:S01]  /*7f10*/  HADD2.F32 R10, -RZ, R10.H1_H1 ;  /* 0x3000000aff0a7230 */ /* 0x000fe20000004100 */
[----:B-1----:R-:W-:-:S02]  /*7f20*/  F2FP.F16.E4M3.UNPACK_B R11, R25 ;  /* 0x00000019ff0b723e */ /* 0x002fc400020006ff */
[----:B------:R-:W-:Y:S02]  /*7f30*/  F2FP.F16.E4M3.UNPACK_B R12, R33 ;  /* 0x00000021ff0c723e */ /* 0x000fe400020006ff */
[-C--:B------:R-:W-:Y:S01]  /*7f40*/  F2FP.F16.E4M3.UNPACK_B R31, R15.reuse ;  /* 0x0000000fff1f723e */ /* 0x080fe200020006ff */
[--C-:B------:R-:W-:Y:S01]  /*7f50*/  HADD2.F32 R6, -RZ, R11.reuse.H0_H0 ;  /* 0x2000000bff067230 */ /* 0x100fe20000004100 */
[----:B------:R-:W-:Y:S01]  /*7f60*/  F2FP.F16.E4M3.UNPACK_B R36, R15.H1 ;  /* 0x0000000fff24723e */ /* 0x000fe200030006ff */
[----:B------:R-:W-:Y:S01]  /*7f70*/  HADD2.F32 R15, -RZ, R12.H0_H0 ;  /* 0x2000000cff0f7230 */ /* 0x000fe20000004100 */
[-C--:B------:R-:W-:Y:S01]  /*7f80*/  F2FP.F16.E4M3.UNPACK_B R21, R24.reuse ;  /* 0x00000018ff15723e */ /* 0x080fe200020006ff */
[----:B------:R-:W-:Y:S01]  /*7f90*/  HADD2.F32 R11, -RZ, R11.H1_H1 ;  /* 0x3000000bff0b7230 */ /* 0x000fe20000004100 */
[----:B------:R-:W-:Y:S01]  /*7fa0*/  F2FP.F16.E4M3.UNPACK_B R35, R24.H1 ;  /* 0x00000018ff23723e */ /* 0x000fe200030006ff */
[----:B------:R-:W-:Y:S01]  /*7fb0*/  FMUL.FTZ R24, R6, R40 ;  /* 0x0000002806187220 */ /* 0x000fe20000410000 */
[----:B------:R-:W-:-:S02]  /*7fc0*/  F2FP.F16.E4M3.UNPACK_B R32, R27 ;  /* 0x0000001bff20723e */ /* 0x000fc400020006ff */
[----:B------:R-:W-:Y:S01]  /*7fd0*/  F2FP.F16.E4M3.UNPACK_B R38, R27.H1 ;  /* 0x0000001bff26723e */ /* 0x000fe200030006ff */
[----:B------:R-:W-:Y:S01]  /*7fe0*/  FMUL.FTZ R27, R6, R15 ;  /* 0x0000000f061b7220 */ /* 0x000fe20000410000 */
[----:B------:R-:W-:Y:S01]  /*7ff0*/  F2FP.F16.E4M3.UNPACK_B R25, R25.H1 ;  /* 0x00000019ff19723e */ /* 0x000fe200030006ff */
[C---:B------:R-:W-:Y:S01]  /*8000*/  FFMA.FTZ R6, R9.reuse, R15, -R24 ;  /* 0x0000000f09067223 */ /* 0x040fe20000010818 */
[----:B------:R-:W-:Y:S01]  /*8010*/  F2FP.F16.E4M3.UNPACK_B R33, R33.H1 ;  /* 0x00000021ff21723e */ /* 0x000fe200030006ff */
[----:B------:R-:W-:Y:S01]  /*8020*/  FFMA.FTZ R9, R9, R40, R27 ;  /* 0x0000002809097223 */ /* 0x000fe2000001001b */
[----:B------:R-:W-:Y:S02]  /*8030*/  HADD2.F32 R24, -RZ, R12.H1_H1 ;  /* 0x3000000cff187230 */ /* 0x000fe40000004100 */
[----:B------:R-:W-:Y:S01]  /*8040*/  FMUL.FTZ R43, R11, R39 ;  /* 0x000000270b2b7220 */ /* 0x000fe20000410000 */
[----:B------:R-:W-:Y:S01]  /*8050*/  HADD2.F32 R40, -RZ, R37.H0_H0 ;  /* 0x20000025ff287230 */ /* 0x000fe20000004100 */
[----:B------:R-:W-:Y:S01]  /*8060*/  F2FP.F16.E4M3.UNPACK_B R7, R26 ;  /* 0x0000001aff07723e */ /* 0x000fe200020006ff */
[----:B------:R-:W-:-:S02]  /*8070*/  HADD2.F32 R12, -RZ, R25.H0_H0 ;  /* 0x20000019ff0c7230 */ /* 0x000fc40000004100 */
[-C--:B------:R-:W-:Y:S01]  /*8080*/  FMUL.FTZ R42, R11, R24.reuse ;  /* 0x000000180b2a7220 */ /* 0x080fe20000410000 */
[----:B------:R-:W-:Y:S02]  /*8090*/  HADD2.F32 R27, -RZ, R33.H0_H0 ;  /* 0x20000021ff1b7230 */ /* 0x000fe40000004100 */
[----:B------:R-:W-:Y:S01]  /*80a0*/  FFMA.FTZ R11, R10, R24, -R43 ;  /* 0x000000180a0b7223 */ /* 0x000fe2000001082b */
[----:B------:R-:W-:Y:S02]  /*80b0*/  HADD2.F32 R15, -RZ, R30.H0_H0 ;  /* 0x2000001eff0f7230 */ /* 0x000fe40000004100 */
[----:B------:R-:W-:Y:S01]  /*80c0*/  FMUL.FTZ R44, R12, R40 ;  /* 0x000000280c2c7220 */ /* 0x000fe20000410000 */
[----:B------:R-:W-:Y:S01]  /*80d0*/  FFMA.FTZ R10, R10, R39, R42 ;  /* 0x000000270a0a7223 */ /* 0x000fe2000001002a */
[----:B------:R-:W-:Y:S01]  /*80e0*/  FMUL.FTZ R45, R12, R27 ;  /* 0x0000001b0c2d7220 */ /* 0x000fe20000410000 */
[----:B------:R-:W-:Y:S01]  /*80f0*/  F2FP.F16.E4M3.UNPACK_B R42, R41 ;  /* 0x00000029ff2a723e */ /* 0x000fe200020006ff */
[----:B------:R-:W-:Y:S01]  /*8100*/  FFMA.FTZ R12, R15, R27, -R44 ;  /* 0x0000001b0f0c7223 */ /* 0x000fe2000001082c */
[----:B------:R-:W-:-:S02]  /*8110*/  HADD2.F32 R27, -RZ, R32.H0_H0 ;  /* 0x20000020ff1b7230 */ /* 0x000fc40000004100 */
[----:B------:R-:W-:Y:S01]  /*8120*/  FFMA.FTZ R15, R15, R40, R45 ;  /* 0x000000280f0f7223 */ /* 0x000fe2000001002d */
[----:B------:R-:W-:Y:S01]  /*8130*/  HADD2.F32 R40, -RZ, R37.H1_H1 ;  /* 0x30000025ff287230 */ /* 0x000fe20000004100 */
[----:B------:R-:W-:Y:S01]  /*8140*/  F2FP.F16.E4M3.UNPACK_B R37, R34 ;  /* 0x00000022ff25723e */ /* 0x000fe200020006ff */
[----:B------:R-:W-:Y:S01]  /*8150*/  HADD2.F32 R43, -RZ, R42.H0_H0 ;  /* 0x2000002aff2b7230 */ /* 0x000fe20000004100 */
[----:B------:R-:W-:Y:S01]  /*8160*/  F2FP.F16.E4M3.UNPACK_B R41, R41.H1 ;  /* 0x00000029ff29723e */ /* 0x000fe200030006ff */
[----:B------:R-:W-:Y:S01]  /*8170*/  HADD2.F32 R24, -RZ, R31.H0_H0 ;  /* 0x2000001fff187230 */ /* 0x000fe20000004100 */
[----:B------:R-:W-:Y:S01]  /*8180*/  F2FP.F16.E4M3.UNPACK_B R26, R26.H1 ;  /* 0x0000001aff1a723e */ /* 0x000fe200030006ff */
[----:B------:R-:W-:Y:S02]  /*8190*/  HADD2.F32 R39, -RZ, R37.H0_H0 ;  /* 0x20000025ff277230 */ /* 0x000fe40000004100 */
[----:B------:R-:W-:Y:S01]  /*81a0*/  FMUL.FTZ R49, R27, R43 ;  /* 0x0000002b1b317220 */ /* 0x000fe20000410000 */
[----:B------:R-:W-:Y:S01]  /*81b0*/  HADD2.F32 R25, -RZ, R25.H1_H1 ;  /* 0x30000019ff197230 */ /* 0x000fe20000004100 */
[----:B------:R-:W-:Y:S01]  /*81c0*/  F2FP.F16.E4M3.UNPACK_B R5, R14 ;  /* 0x0000000eff05723e */ /* 0x000fe200020006ff */
[----:B------:R-:W-:-:S02]  /*81d0*/  HADD2.F32 R33, -RZ, R33.H1_H1 ;  /* 0x30000021ff217230 */ /* 0x000fc40000004100 */
[-C--:B------:R-:W-:Y:S01]  /*81e0*/  FMUL.FTZ R44, R27, R39.reuse ;  /* 0x000000271b2c7220 */ /* 0x080fe20000410000 */
[----:B------:R-:W-:Y:S02]  /*81f0*/  HADD2.F32 R30, -RZ, R30.H1_H1 ;  /* 0x3000001eff1e7230 */ /* 0x000fe40000004100 */
[----:B------:R-:W-:Y:S01]  /*8200*/  FFMA.FTZ R27, R24, R39, -R49 ;  /* 0x00000027181b7223 */ /* 0x000fe20000010831 */
[C---:B------:R-:W-:Y:S01]  /*8210*/  FMUL.FTZ R45, R25.reuse, R40 ;  /* 0x00000028192d7220 */ /* 0x040fe20000410000 */
[----:B------:R-:W-:Y:S02]  /*8220*/  HADD2.F32 R39, -RZ, R37.H1_H1 ;  /* 0x30000025ff277230 */ /* 0x000fe40000004100 */
[-C--:B------:R-:W-:Y:S01]  /*8230*/  FMUL.FTZ R47, R25, R33.reuse ;  /* 0x00000021192f7220 */ /* 0x080fe20000410000 */
[----:B------:R-:W-:Y:S01]  /*8240*/  F2FP.F16.E4M3.UNPACK_B R37, R34.H1 ;  /* 0x00000022ff25723e */ /* 0x000fe200030006ff */
[----:B------:R-:W-:Y:S01]  /*8250*/  FFMA.FTZ R25, R30, R33, -R45 ;  /* 0x000000211e197223 */ /* 0x000fe2000001082d */
[----:B------:R-:W-:Y:S01]  /*8260*/  FFMA.FTZ R24, R24, R43, R44 ;  /* 0x0000002b18187223 */ /* 0x000fe2000001002c */
[----:B------:R-:W-:Y:S01]  /*8270*/  FFMA.FTZ R30, R30, R40, R47 ;  /* 0x000000281e1e7223 */ /* 0x000fe2000001002f */
[----:B------:R-:W-:Y:S01]  /*8280*/  HADD2.F32 R43, -RZ, R41.H0_H0 ;  /* 0x20000029ff2b7230 */ /* 0x000fe20000004100 */
[----:B------:R-:W-:Y:S01]  /*8290*/  F2FP.F16.E4M3.UNPACK_B R14, R14.H1 ;  /* 0x0000000eff0e723e */ /* 0x000fe200030006ff */
[----:B------:R-:W-:-:S02]  /*82a0*/  HADD2.F32 R33, -RZ, R38.H0_H0 ;  /* 0x20000026ff217230 */ /* 0x000fc40000004100 */
[----:B------:R-:W-:Y:S01]  /*82b0*/  HADD2.F32 R40, -RZ, R37.H0_H0 ;  /* 0x20000025ff287230 */ /* 0x000fe20000004100 */
[----:B------:R-:W-:Y:S01]  /*82c0*/  F2FP.SATFINITE.E4M3.F32.PACK_AB_MERGE_C R15, R30, R15, RZ ;  /* 0x0000000f1e0f723e */ /* 0x000fe200048070ff */
[----:B------:R-:W-:Y:S02]  /*82d0*/  HADD2.F32 R42, -RZ, R42.H1_H1 ;  /* 0x3000002aff2a7230 */ /* 0x000fe40000004100 */
[C---:B------:R-:W-:Y:S01]  /*82e0*/  FMUL.FTZ R47, R33.reuse, R43 ;  /* 0x0000002b212f7220 */ /* 0x040fe20000410000 */
[----:B------:R-:W-:Y:S02]  /*82f0*/  HADD2.F32 R32, -RZ, R32.H1_H1 ;  /* 0x30000020ff207230 */ /* 0x000fe40000004100 */
[----:B------:R-:W-:Y:S01]  /*8300*/  FMUL.FTZ R46, R33, R40 ;  /* 0x00000028212e7220 */ /* 0x000fe20000410000 */
[----:B------:R-:W-:Y:S01]  /*8310*/  HADD2.F32 R34, -RZ, R36.H0_H0 ;  /* 0x20000024ff227230 */ /* 0x000fe20000004100 */
[----:B------:R-:W-:Y:S01]  /*8320*/  F2FP.SATFINITE.E4M3.F32.PACK_AB_MERGE_C R9, R10, R9, R15 ;  /* 0x000000090a09723e */ /* 0x000fe2000480700f */
[----:B------:R-:W-:-:S02]  /*8330*/  HADD2.F32 R31, -RZ, R31.H1_H1 ;  /* 0x3000001fff1f7230 */ /* 0x000fc40000004100 */
[C---:B------:R-:W-:Y:S01]  /*8340*/  FMUL.FTZ R44, R32.reuse, R42 ;  /* 0x0000002a202c7220 */ /* 0x040fe20000410000 */
[----:B------:R-:W-:Y:S01]  /*8350*/  FMUL.FTZ R45, R32, R39 ;  /* 0x00000027202d7220 */ /* 0x000fe20000410000 */
[C---:B------:R-:W-:Y:S01]  /*8360*/  FFMA.FTZ R33, R34.reuse, R40, -R47 ;  /* 0x0000002822217223 */ /* 0x040fe2000001082f */
[----:B------:R-:W-:Y:S01]  /*8370*/  FFMA.FTZ R34, R34, R43, R46 ;  /* 0x0000002b22227223 */ /* 0x000fe2000001002e */
[C---:B------:R-:W-:Y:S01]  /*8380*/  FFMA.FTZ R32, R31.reuse, R39, -R44 ;  /* 0x000000271f207223 */ /* 0x040fe2000001082c */
[----:B------:R-:W-:Y:S01]  /*8390*/  F2FP.F16.E4M3.UNPACK_B R43, R20.H1 ;  /* 0x00000014ff2b723e */ /* 0x000fe200030006ff */
[----:B------:R-:W-:Y:S01]  /*83a0*/  FFMA.FTZ R31, R31, R42, R45 ;  /* 0x0000002a1f1f7223 */ /* 0x000fe2000001002d */
[----:B------:R-:W-:Y:S01]  /*83b0*/  F2FP.F16.E4M3.UNPACK_B R40, R8.H1 ;  /* 0x00000008ff28723e */ /* 0x000fe200030006ff */
[----:B------:R-:W-:Y:S02]  /*83c0*/  HADD2.F32 R45, -RZ, R41.H1_H1 ;  /* 0x30000029ff2d7230 */ /* 0x000fe40000004100 */
[----:B------:R-:W-:-:S02]  /*83d0*/  HADD2.F32 R38, -RZ, R38.H1_H1 ;  /* 0x30000026ff267230 */ /* 0x000fc40000004100 */
[----:B------:R-:W-:Y:S02]  /*83e0*/  HADD2.F32 R42, -RZ, R37.H1_H1 ;  /* 0x30000025ff2a7230 */ /* 0x000fe40000004100 */
[----:B------:R-:W-:Y:S02]  /*83f0*/  HADD2.F32 R37, -RZ, R36.H1_H1 ;  /* 0x30000024ff257230 */ /* 0x000fe40000004100 */
[C---:B------:R-:W-:Y:S01]  /*8400*/  FMUL.FTZ R46, R38.reuse, R45 ;  /* 0x0000002d262e7220 */ /* 0x040fe20000410000 */
[----:B------:R-:W-:Y:S02]  /*8410*/  HADD2.F32 R44, -RZ, R43.H0_H0 ;  /* 0x2000002bff2c7230 */ /* 0x000fe40000004100 */
[----:B------:R-:W-:Y:S01]  /*8420*/  FMUL.FTZ R48, R38, R42 ;  /* 0x0000002a26307220 */ /* 0x000fe20000410000 */
[----:B------:R-:W-:Y:S02]  /*8430*/  HADD2.F32 R36, -RZ, R35.H0_H0 ;  /* 0x20000023ff247230 */ /* 0x000fe40000004100 */
[----:B------:R-:W-:-:S02]  /*8440*/  HADD2.F32 R41, -RZ, R40.H0_H0 ;  /* 0x20000028ff297230 */ /* 0x000fc40000004100 */
[----:B------:R-:W-:Y:S02]  /*8450*/  HADD2.F32 R39, -RZ, R29.H0_H0 ;  /* 0x2000001dff277230 */ /* 0x000fe40000004100 */
[C---:B------:R-:W-:Y:S01]  /*8460*/  FMUL.FTZ R38, R36.reuse, R44 ;  /* 0x0000002c24267220 */ /* 0x040fe20000410000 */
[----:B------:R-:W-:Y:S02]  /*8470*/  HADD2.F32 R35, -RZ, R35.H1_H1 ;  /* 0x30000023ff237230 */ /* 0x000fe40000004100 */
[-C--:B------:R-:W-:Y:S01]  /*8480*/  FMUL.FTZ R47, R36, R41.reuse ;  /* 0x00000029242f7220 */ /* 0x080fe20000410000 */
[----:B------:R-:W-:Y:S01]  /*8490*/  FFMA.FTZ R36, R37, R42, -R46 ;  /* 0x0000002a25247223 */ /* 0x000fe2000001082e */
[----:B------:R-:W-:Y:S02]  /*84a0*/  HADD2.F32 R42, -RZ, R43.H1_H1 ;  /* 0x3000002bff2a7230 */ /* 0x000fe40000004100 */
[----:B------:R-:W-:Y:S01]  /*84b0*/  FFMA.FTZ R38, R39, R41, -R38 ;  /* 0x0000002927267223 */ /* 0x000fe20000010826 */
[----:B------:R-:W-:-:S02]  /*84c0*/  HADD2.F32 R40, -RZ, R40.H1_H1 ;  /* 0x30000028ff287230 */ /* 0x000fc40000004100 */
[----:B------:R-:W-:Y:S01]  /*84d0*/  FFMA.FTZ R47, R39, R44, R47 ;  /* 0x0000002c272f7223 */ /* 0x000fe2000001002f */
[----:B------:R-:W-:Y:S01]  /*84e0*/  F2FP.F16.E4M3.UNPACK_B R41, R20 ;  /* 0x00000014ff29723e */ /* 0x000fe200020006ff */
[----:B------:R-:W-:Y:S01]  /*84f0*/  HADD2.F32 R29, -RZ, R29.H1_H1 ;  /* 0x3000001dff1d7230 */ /* 0x000fe20000004100 */
[----:B------:R-:W-:Y:S01]  /*8500*/  F2FP.F16.E4M3.UNPACK_B R39, R8 ;  /* 0x00000008ff27723e */ /* 0x000fe200020006ff */
[C---:B------:R-:W-:Y:S01]  /*8510*/  FMUL.FTZ R8, R35.reuse, R42 ;  /* 0x0000002a23087220 */ /* 0x040fe20000410000 */
[-C--:B------:R-:W-:Y:S01]  /*8520*/  FMUL.FTZ R43, R35, R40.reuse ;  /* 0x00000028232b7220 */ /* 0x080fe20000410000 */
[----:B------:R-:W-:Y:S01]  /*8530*/  FFMA.FTZ R37, R37, R45, R48 ;  /* 0x0000002d25257223 */ /* 0x000fe20000010030 */
[----:B------:R-:W-:Y:S02]  /*8540*/  HADD2.F32 R35, -RZ, R41.H0_H0 ;  /* 0x20000029ff237230 */ /* 0x000fe40000004100 */
[----:B------:R-:W-:Y:S01]  /*8550*/  FFMA.FTZ R45, R29, R40, -R8 ;  /* 0x000000281d2d7223 */ /* 0x000fe20000010808 */
[----:B------:R-:W-:-:S02]  /*8560*/  HADD2.F32 R20, -RZ, R21.H0_H0 ;  /* 0x20000015ff147230 */ /* 0x000fc40000004100 */
[----:B------:R-:W-:Y:S01]  /*8570*/  FFMA.FTZ R44, R29, R42, R43 ;  /* 0x0000002a1d2c7223 */ /* 0x000fe2000001002b */
[----:B------:R-:W-:Y:S01]  /*8580*/  HADD2.F32 R29, -RZ, R39.H0_H0 ;  /* 0x20000027ff1d7230 */ /* 0x000fe20000004100 */
[----:B------:R-:W-:Y:S01]  /*8590*/  F2FP.SATFINITE.E4M3.F32.PACK_AB_MERGE_C R34, R37, R34, RZ ;  /* 0x000000222522723e */ /* 0x000fe200048070ff */
[----:B------:R-:W-:Y:S02]  /*85a0*/  HADD2.F32 R8, -RZ, R13.H0_H0 ;  /* 0x2000000dff087230 */ /* 0x000fe40000004100 */
[C---:B------:R-:W-:Y:S01]  /*85b0*/  FMUL.FTZ R43, R20.reuse, R35 ;  /* 0x00000023142b7220 */ /* 0x040fe20000410000 */
[----:B------:R-:W-:Y:S02]  /*85c0*/  HADD2.F32 R40, -RZ, R41.H1_H1 ;  /* 0x30000029ff287230 */ /* 0x000fe40000004100 */
[-C--:B------:R-:W-:Y:S01]  /*85d0*/  FMUL.FTZ R41, R20, R29.reuse ;  /* 0x0000001d14297220 */ /* 0x080fe20000410000 */
[----:B------:R-:W-:Y:S02]  /*85e0*/  HADD2.F32 R21, -RZ, R21.H1_H1 ;  /* 0x30000015ff157230 */ /* 0x000fe40000004100 */
[----:B------:R-:W-:Y:S01]  /*85f0*/  FFMA.FTZ R43, R8, R29, -R43 ;  /* 0x0000001d082b7223 */ /* 0x000fe2000001082b */
[----:B------:R-:W-:Y:S01]  /*8600*/  HADD2.F32 R20, -RZ, R39.H1_H1 ;  /* 0x30000027ff147230 */ /* 0x000fe20000004100 */
[----:B------:R-:W-:Y:S01]  /*8610*/  F2FP.F16.E4M3.UNPACK_B R29, R4.H1 ;  /* 0x00000004ff1d723e */ /* 0x000fe200030006ff */
[----:B------:R-:W-:-:S02]  /*8620*/  HADD2.F32 R13, -RZ, R13.H1_H1 ;  /* 0x3000000dff0d7230 */ /* 0x000fc40000004100 */
[C---:B------:R-:W-:Y:S01]  /*8630*/  FMUL.FTZ R42, R21.reuse, R40 ;  /* 0x00000028152a7220 */ /* 0x040fe20000410000 */
[----:B------:R-:W-:Y:S01]  /*8640*/  FFMA.FTZ R41, R8, R35, R41 ;  /* 0x0000002308297223 */ /* 0x000fe20000010029 */
[-C--:B------:R-:W-:Y:S01]  /*8650*/  F2FP.F16.E4M3.UNPACK_B R8, R3.reuse.H1 ;  /* 0x00000003ff08723e */ /* 0x080fe200030006ff */
[-C--:B------:R-:W-:Y:S01]  /*8660*/  FMUL.FTZ R21, R21, R20.reuse ;  /* 0x0000001415157220 */ /* 0x080fe20000410000 */
[C---:B------:R-:W-:Y:S01]  /*8670*/  FFMA.FTZ R42, R13.reuse, R20, -R42 ;  /* 0x000000140d2a7223 */ /* 0x040fe2000001082a */
[----:B------:R-:W-:Y:S01]  /*8680*/  HADD2.F32 R35, -RZ, R29.H0_H0 ;  /* 0x2000001dff237230 */ /* 0x000fe20000004100 */
[----:B------:R-:W-:Y:S01]  /*8690*/  F2FP.F16.E4M3.UNPACK_B R3, R3 ;  /* 0x00000003ff03723e */ /* 0x000fe200020006ff */
[----:B------:R-:W-:Y:S02]  /*86a0*/  HADD2.F32 R20, -RZ, R26.H0_H0 ;  /* 0x2000001aff147230 */ /* 0x000fe40000004100 */
[----:B------:R-:W-:Y:S01]  /*86b0*/  FFMA.FTZ R40, R13, R40, R21 ;  /* 0x000000280d287223 */ /* 0x000fe20000010015 */
[----:B------:R-:W-:-:S02]  /*86c0*/  HADD2.F32 R13, -RZ, R8.H0_H0 ;  /* 0x20000008ff0d7230 */ /* 0x000fc40000004100 */
[----:B------:R-:W-:Y:S02]  /*86d0*/  HADD2.F32 R21, -RZ, R8.H1_H1 ;  /* 0x30000008ff157230 */ /* 0x000fe40000004100 */
[C---:B------:R-:W-:Y:S01]  /*86e0*/  FMUL.FTZ R39, R20.reuse, R35 ;  /* 0x0000002314277220 */ /* 0x040fe20000410000 */
[----:B------:R-:W-:Y:S02]  /*86f0*/  HADD2.F32 R8, -RZ, R14.H0_H0 ;  /* 0x2000000eff087230 */ /* 0x000fe40000004100 */
[-C--:B------:R-:W-:Y:S01]  /*8700*/  FMUL.FTZ R49, R20, R13.reuse ;  /* 0x0000000d14317220 */ /* 0x080fe20000410000 */
[----:B------:R-:W-:Y:S02]  /*8710*/  HADD2.F32 R29, -RZ, R29.H1_H1 ;  /* 0x3000001dff1d7230 */ /* 0x000fe40000004100 */
[----:B------:R-:W-:Y:S02]  /*8720*/  HADD2.F32 R26, -RZ, R26.H1_H1 ;  /* 0x3000001aff1a7230 */ /* 0x000fe40000004100 */
[C---:B------:R-:W-:Y:S01]  /*8730*/  FFMA.FTZ R39, R8.reuse, R13, -R39 ;  /* 0x0000000d08277223 */ /* 0x040fe20000010827 */
[----:B------:R-:W-:Y:S01]  /*8740*/  HADD2.F32 R14, -RZ, R14.H1_H1 ;  /* 0x3000000eff0e7230 */ /* 0x000fe20000004100 */
[----:B------:R-:W-:Y:S01]  /*8750*/  F2FP.F16.E4M3.UNPACK_B R13, R4 ;  /* 0x00000004ff0d723e */ /* 0x000fe200020006ff */
[----:B------:R-:W-:Y:S01]  /*8760*/  FFMA.FTZ R49, R8, R35, R49 ;  /* 0x0000002308317223 */ /* 0x000fe20000010031 */
[C---:B------:R-:W-:Y:S01]  /*8770*/  FMUL.FTZ R51, R26.reuse, R29 ;  /* 0x0000001d1a337220 */ /* 0x040fe20000410000 */
[----:B------:R-:W-:Y:S01]  /*8780*/  FMUL.FTZ R26, R26, R21 ;  /* 0x000000151a1a7220 */ /* 0x000fe20000410000 */
[----:B------:R-:W-:-:S02]  /*8790*/  HADD2.F32 R8, -RZ, R3.H0_H0 ;  /* 0x20000003ff087230 */ /* 0x000fc40000004100 */
[----:B------:R-:W-:Y:S02]  /*87a0*/  HADD2.F32 R20, -RZ, R13.H0_H0 ;  /* 0x2000000dff147230 */ /* 0x000fe40000004100 */
[C---:B------:R-:W-:Y:S01]  /*87b0*/  FFMA.FTZ R50, R14.reuse, R29, R26 ;  /* 0x0000001d0e327223 */ /* 0x040fe2000001001a */
[----:B------:R-:W-:Y:S02]  /*87c0*/  HADD2.F32 R4, -RZ, R7.H0_H0 ;  /* 0x20000007ff047230 */ /* 0x000fe40000004100 */
[----:B------:R-:W-:Y:S01]  /*87d0*/  FFMA.FTZ R48, R14, R21, -R51 ;  /* 0x000000150e307223 */ /* 0x000fe20000010833 */
[----:B------:R-:W-:Y:S02]  /*87e0*/  HADD2.F32 R26, -RZ, R13.H1_H1 ;  /* 0x3000000dff1a7230 */ /* 0x000fe40000004100 */
[----:B------:R-:W-:Y:S02]  /*87f0*/  HADD2.F32 R7, -RZ, R7.H1_H1 ;  /* 0x30000007ff077230 */ /* 0x000fe40000004100 */
[----:B------:R-:W-:Y:S01]  /*8800*/  FMUL.FTZ R46, R4, R20 ;  /* 0x00000014042e7220 */ /* 0x000fe20000410000 */
[----:B------:R-:W-:-:S02]  /*8810*/  HADD2.F32 R14, -RZ, R3.H1_H1 ;  /* 0x30000003ff0e7230 */ /* 0x000fc40000004100 */
[----:B------:R-:W-:Y:S01]  /*8820*/  FMUL.FTZ R13, R4, R8 ;  /* 0x00000008040d7220 */ /* 0x000fe20000410000 */
[--C-:B------:R-:W-:Y:S02]  /*8830*/  HADD2.F32 R3, -RZ, R5.reuse.H0_H0 ;  /* 0x20000005ff037230 */ /* 0x100fe40000004100 */
[C---:B------:R-:W-:Y:S01]  /*8840*/  FMUL.FTZ R4, R7.reuse, R26 ;  /* 0x0000001a07047220 */ /* 0x040fe20000410000 */
[----:B------:R-:W-:Y:S02]  /*8850*/  HADD2.F32 R5, -RZ, R5.H1_H1 ;  /* 0x30000005ff057230 */ /* 0x000fe40000004100 */
[----:B------:R-:W-:Y:S01]  /*8860*/  FMUL.FTZ R7, R7, R14 ;  /* 0x0000000e07077220 */ /* 0x000fe20000410000 */
[----:B------:R-:W-:Y:S01]  /*8870*/  F2FP.SATFINITE.E4M3.F32.PACK_AB_MERGE_C R39, R48, R39, RZ ;  /* 0x000000273027723e */ /* 0x000fe200048070ff */
        /* <DEDUP_REMOVED lines=8> */
[----:B------:R-:W-:Y:S02]  /*8900*/  F2FP.SATFINITE.E4M3.F32.PACK_AB_MERGE_C R49, R50, R49, RZ ;  /* 0x000000313231723e */ /* 0x000fe400048070ff */
[----:B------:R-:W-:Y:S02]  /*8910*/  F2FP.SATFINITE.E4M3.F32.PACK_AB_MERGE_C R5, R11, R6, R5 ;  /* 0x000000060b05723e */ /* 0x000fe40004807005 */
[----:B------:R-:W-:-:S02]  /*8920*/  F2FP.SATFINITE.E4M3.F32.PACK_AB_MERGE_C R7, R32, R27, R7 ;  /* 0x0000001b2007723e */ /* 0x000fc40004807007 */
[----:B------:R-:W-:Y:S02]  /*8930*/  F2FP.SATFINITE.E4M3.F32.PACK_AB_MERGE_C R4, R42, R43, R4 ;  /* 0x0000002b2a04723e */ /* 0x000fe40004807004 */
[----:B------:R-:W-:Y:S02]  /*8940*/  F2FP.SATFINITE.E4M3.F32.PACK_AB_MERGE_C R6, R3, R46, R39 ;  /* 0x0000002e0306723e */ /* 0x000fe40004807027 */
[----:B------:R-:W-:Y:S02]  /*8950*/  F2FP.SATFINITE.E4M3.F32.PACK_AB_MERGE_C R11, R31, R24, R34 ;  /* 0x000000181f0b723e */ /* 0x000fe40004807022 */
[----:B------:R-:W-:Y:S01]  /*8960*/  F2FP.SATFINITE.E4M3.F32.PACK_AB_MERGE_C R8, R40, R41, R8 ;  /* 0x000000292808723e */ /* 0x000fe20004807008 */
[----:B------:R2:W-:Y:S01]  /*8970*/  STS.128 [R52+0xb000], R4 ;  /* 0x00b0000434007388 */ /* 0x0005e20000000c00 */
[----:B------:R-:W-:-:S05]  /*8980*/  F2FP.SATFINITE.E4M3.F32.PACK_AB_MERGE_C R10, R26, R13, R49 ;  /* 0x0000000d1a0a723e */ /* 0x000fca0004807031 */
[----:B------:R2:W-:Y:S02]  /*8990*/  STS.128 [R0+0xb000], R8 ;  /* 0x00b0000800007388 */ /* 0x0005e40000000c00 */
.L_x_2369:
[----:B------:R-:W-:Y:S05]  /*89a0*/  BSYNC B0 ;  /* 0x0000000000007941 */ /* 0x000fea0003800000 */
.L_x_2362:
        /* <DEDUP_REMOVED lines=8> */
.L_x_2359:
[----:B0-2---:R-:W2:Y:S02]  /*8a30*/  LDL R0, [R1] ;  /* 0x0000000001007983 */ /* 0x005ea40000100800 */
[----:B--2---:R-:W-:-:S13]  /*8a40*/  ISETP.NE.AND P0, PT, R0, 0x3, PT ;  /* 0x000000030000780c */ /* 0x004fda0003f05270 */
[----:B------:R-:W-:Y:S05]  /*8a50*/  @!P0 BRA `(.L_x_2377) ;  /* 0x0000000000048947 */ /* 0x000fea0003800000 */
[----:B------:R-:W-:Y:S01]  /*8a60*/  BPT.TRAP 0x1 ;  /* 0x000000040000795c */ /* 0x000fe20000300000 */
.L_x_2377:
[----:B-1----:R-:W-:Y:S01]  /*8a70*/  IMAD R3, R23, 0x8, R18 ;  /* 0x0000000817037824 */ /* 0x002fe200078e0212 */
[----:B---3-5:R-:W-:-:S04]  /*8a80*/  SHF.L.U32 R4, R157, 0x1f, RZ ;  /* 0x0000001f9d047819 */ /* 0x028fc800000006ff */
[----:B------:R0:W1:Y:S01]  /*8a90*/  SYNCS.PHASECHK.TRANS64.TRYWAIT P1, [R3+URZ+0x13230], R4 ;  /* 0x01323004030075a7 */ /* 0x000062000802017f */
[----:B------:R-:W-:Y:S05]  /*8aa0*/  @!P0 BRA `(.L_x_2378) ;  /* 0x0000000000048947 */ /* 0x000fea0003800000 */
[----:B------:R-:W-:Y:S01]  /*8ab0*/  BPT.TRAP 0x1 ;  /* 0x000000040000795c */ /* 0x000fe20000300000 */
.L_x_2378:
[----:B------:R-:W-:-:S05]  /*8ac0*/  VIADD R0, R18, 0xe000 ;  /* 0x0000e00012007836 */ /* 0x000fca0000000000 */
[----:B------:R-:W-:-:S04]  /*8ad0*/  SHF.R.U32.HI R0, RZ, 0x4, R0 ;  /* 0x00000004ff007819 */ /* 0x000fc80000011600 */
[----:B------:R-:W-:-:S04]  /*8ae0*/  LOP3.LUT R0, R0, 0x3fff, RZ, 0xc0, !PT ;  /* 0x00003fff00007812 */ /* 0x000fc800078ec0ff */
[----:B------:R-:W-:-:S05]  /*8af0*/  LOP3.LUT R5, R0, 0x10000, RZ, 0xfc, !PT ;  /* 0x0001000000057812 */ /* 0x000fca00078efcff */
[----:B------:R2:W-:Y:S01]  /*8b00*/  STL [R1+0x34], R5 ;  /* 0x0000340501007387 */ /* 0x0005e20000100800 */
[----:B------:R-:W-:Y:S01]  /*8b10*/  IMAD R10, R23, 0x280, R5 ;  /* 0x00000280170a7824 */ /* 0x000fe200078e0205 */
[----:B-1----:R-:W-:Y:S06]  /*8b20*/  @P1 BRA `(.L_x_2379) ;  /* 0x0000000000081947 */ /* 0x002fec0003800000 */
[----:B------:R-:W1:Y:S02]  /*8b30*/  SYNCS.PHASECHK.TRANS64.TRYWAIT P1, [R3+URZ+0x13230], R4 ;  /* 0x01323004030075a7 */ /* 0x000e64000802017f */
[----:B-1----:R-:W-:Y:S05]  /*8b40*/  @!P1 BRA `(.L_x_2380) ;  /* 0x0000014000909947 */ /* 0x002fea0003800000 */
.L_x_2379:
[----:B01----:R-:W-:Y:S01]  /*8b50*/  VIADD R4, R10, 0x80 ;  /* 0x000000800a047836 */ /* 0x003fe20000000000 */
[----:B------:R-:W-:Y:S05]  /*8b60*/  WARPSYNC.ALL ;  /* 0x0000000000007948 */ /* 0x000fea0003800000 */
[----:B------:R-:W-:Y:S01]  /*8b70*/  IMAD.MOV.U32 R11, RZ, RZ, -0x7fffffe0 ;  /* 0x80000020ff0b7424 */ /* 0x000fe200078e00ff */
[----:B------:R-:W-:Y:S01]  /*8b80*/  R2UR UR10, R4 ;  /* 0x00000000040a72ca */ /* 0x000fe200000e0000 */
[----:B--2---:R-:W-:Y:S01]  /*8b90*/  IMAD.MOV.U32 R5, RZ, RZ, -0x7fffffe0 ;  /* 0x80000020ff057424 */ /* 0x004fe200078e00ff */
        /* <DEDUP_REMOVED lines=18> */
[----:B------:R-:W-:Y:S01]  /*8cc0*/  R2UR UR15, R7 ;  /* 0x00000000070f72ca */ /* 0x000fe200000e0000 */
[----:B------:R-:W-:Y:S01]  /*8cd0*/  IMAD.MOV.U32 R7, RZ, RZ, -0x7fffffe0 ;  /* 0x80000020ff077424 */ /* 0x000fe200078e00ff */
[----:B------:R-:W-:Y:S01]  /*8ce0*/  R2UR UR12, R4 ;  /* 0x00000000040c72ca */ /* 0x000fe200000e0000 */
[----:B------:R-:W-:Y:S01]  /*8cf0*/  QGMMA.64x32x32.F32.E4M3.E4M3 R88, gdesc[UR4], RZ, !UPT, gsb0 ;  /* 0x00600000045879f3 */ /* 0x000fe2000c0008ff */
        /* <DEDUP_REMOVED lines=68> */
.L_x_2381:
[----:B------:R-:W2:Y:S01]  /*9140*/  LDL R8, [R1+0x54] ;  /* 0x0000540001087983 */ /* 0x000ea20000100800 */
[----:B------:R-:W0:Y:S03]  /*9150*/  LDC R0, c[0x0][0x448] ;  /* 0x00011200ff007b82 */ /* 0x000e260000000800 */
[----:B------:R-:W2:Y:S04]  /*9160*/  LDL R110, [R1+0x3c] ;  /* 0x00003c00016e7983 */ /* 0x000ea80000100800 */
[----:B------:R-:W3:Y:S04]  /*9170*/  LDL R106, [R1+0x2c] ;  /* 0x00002c00016a7983 */ /* 0x000ee80000100800 */
[----:B------:R-:W5:Y:S04]  /*9180*/  LDL R10, [R1+0x40] ;  /* 0x00004000010a7983 */ /* 0x000f680000100800 */
[----:B------:R-:W4:Y:S04]  /*9190*/  LDL R108, [R1+0x28] ;  /* 0x00002800016c7983 */ /* 0x000f280000100800 */
[----:B------:R-:W4:Y:S01]  /*91a0*/  LDL R112, [R1+0x1c] ;  /* 0x00001c0001707983 */ /* 0x000f220000100800 */
[----:B0-----:R-:W-:-:S13]  /*91b0*/  ISETP.NE.AND P4, PT, R0, 0x1, PT ;  /* 0x000000010000780c */ /* 0x001fda0003f85270 */
[----:B------:R-:W0:Y:S08]  /*91c0*/  @P4 LDC R0, c[0x0][0x44c] ;  /* 0x00011300ff004b82 */ /* 0x000e300000000800 */
[----:B------:R-:W1:Y:S01]  /*91d0*/  @P4 LDC R11, c[0x0][0x450] ;  /* 0x00011400ff0b4b82 */ /* 0x000e620000000800 */
[----:B--2---:R-:W-:-:S04]  /*91e0*/  IMAD.IADD R9, R8, 0x1, R110 ;  /* 0x0000000108097824 */ /* 0x004fc800078e026e */
[----:B0-----:R-:W-:-:S05]  /*91f0*/  @P4 IMAD.HI.U32 R0, R9, R0, RZ ;  /* 0x0000000009004227 */ /* 0x001fca00078e00ff */
[----:B-1----:R-:W-:-:S05]  /*9200*/  @P4 SHF.R.U32.HI R9, RZ, R11, R0 ;  /* 0x0000000bff094219 */ /* 0x002fca0000011600 */
[----:B------:R-:W0:Y:S01]  /*9210*/  SHFL.IDX PT, R8, R9, 0x1, 0x1c1f ;  /* 0x003c1f0009087f89 */ /* 0x000e2200000e0000 */
[C---:B------:R-:W-:Y:S02]  /*9220*/  IMAD R0, R104.reuse, -0xa0, RZ ;  /* 0xffffff6068007824 */ /* 0x040fe400078e02ff */
[----:B---3--:R-:W-:-:S03]  /*9230*/  IMAD R11, R104, -0xa0, R106 ;  /* 0xffffff60680b7824 */ /* 0x008fc600078e026a */
[C---:B-----5:R-:W-:Y:S02]  /*9240*/  IADD3 R0, -R10.reuse, 0xa1, R0 ;  /* 0x000000a10a007810 */ /* 0x060fe40007ffe100 */
[----:B------:R-:W-:Y:S02]  /*9250*/  IADD3 R11, -R10, 0xa0, R11 ;  /* 0x000000a00a0b7810 */ /* 0x000fe40007ffe10b */
[----:B----4-:R-:W-:-:S04]  /*9260*/  IADD3 R0, -R108, R0, R106 ;  /* 0x000000006c007210 */ /* 0x010fc80007ffe16a */
[----:B0-----:R-:W-:-:S04]  /*9270*/  VIADDMNMX R8, R8, R0, R11, PT ;  /* 0x0000000008087246 */ /* 0x001fc8000380010b */
        /* <DEDUP_REMOVED lines=117> */
[----:B------:R-:W-:-:S04]  /*99d0*/  FMNMX.FTZ R39, R137, R8, !PT ;  /* 0x0000000889277209 */ /* 0x000fc80007810000 */
[----:B------:R-:W-:-:S05]  /*99e0*/  FMNMX.FTZ R14, R10, R39, !PT ;  /* 0x000000270a0e7209 */ /* 0x000fca0007810000 */
[----:B------:R-:W0:Y:S04]  /*99f0*/  SHFL.BFLY PT, R39, R14, 0x2, 0x1f ;  /* 0x0c401f000e277f89 */ /* 0x000e2800000e0000 */
[----:B------:R-:W1:Y:S01]  /*9a00*/  SHFL.IDX PT, R9, R9, RZ, 0x1c1f ;  /* 0x001c1fff09097589 */ /* 0x000e6200000e0000 */
[----:B0-----:R-:W-:-:S05]  /*9a10*/  FMNMX.FTZ R20, R14, R39, !PT ;  /* 0x000000270e147209 */ /* 0x001fca0007810000 */
[----:B------:R-:W0:Y:S01]  /*9a20*/  SHFL.BFLY PT, R39, R20, 0x1, 0x1f ;  /* 0x0c201f0014277f89 */ /* 0x000e2200000e0000 */
[----:B-1----:R-:W-:-:S04]  /*9a30*/  VIADDMNMX R0, R9, R0, R11, PT ;  /* 0x0000000009007246 */ /* 0x002fc8000380010b */
[C---:B------:R-:W-:Y:S02]  /*9a40*/  ISETP.GT.AND P2, PT, R0.reuse, 0x1, PT ;  /* 0x000000010000780c */ /* 0x040fe40003f44270 */
[----:B------:R-:W-:Y:S02]  /*9a50*/  ISETP.GT.AND P3, PT, R0, 0x8, PT ;  /* 0x000000080000780c */ /* 0x000fe40003f64270 */
[----:B------:R-:W-:Y:S02]  /*9a60*/  FSEL R89, R89, -INF , P2 ;  /* 0xff80000059597808 */ /* 0x000fe40001000000 */
[----:B0-----:R-:W-:-:S04]  /*9a70*/  FMNMX.FTZ R8, R20, R39, !PT ;  /* 0x0000002714087209 */ /* 0x001fc80007810000 */
[----:B------:R-:W-:Y:S01]  /*9a80*/  FSETP.NEU.FTZ.AND P1, PT, R8, -INF , PT ;  /* 0xff8000000800780b */ /* 0x000fe20003f3d000 */
[----:B------:R-:W-:-:S05]  /*9a90*/  FFMA.FTZ R39, R2, R8, -8 ;  /* 0xc100000002277423 */ /* 0x000fca0000010008 */
[----:B------:R-:W-:Y:S02]  /*9aa0*/  FSEL R39, R39, RZ, P1 ;  /* 0x000000ff27277208 */ /* 0x000fe40000800000 */
[----:B------:R-:W-:-:S04]  /*9ab0*/  ISETP.GT.AND P1, PT, R0, RZ, PT ;  /* 0x000000ff0000720c */ /* 0x000fc80003f24270 */
[----:B------:R-:W-:Y:S01]  /*9ac0*/  FSEL R11, R88, -INF , P1 ;  /* 0xff800000580b7808 */ /* 0x000fe20000800000 */
[----:B------:R-:W-:-:S01]  /*9ad0*/  FFMA.FTZ R30, R2, R21, -R39 ;  /* 0x00000015021e7223 */ /* 0x000fc20000010827 */
[----:B------:R-:W-:Y:S02]  /*9ae0*/  ISETP.GT.AND P1, PT, R0, 0x9, PT ;  /* 0x000000090000780c */ /* 0x000fe40003f24270 */
[----:B------:R-:W-:Y:S02]  /*9af0*/  FSEL R21, R92, -INF , P3 ;  /* 0xff8000005c157808 */ /* 0x000fe40001800000 */
[----:B------:R-:W-:Y:S01]  /*9b00*/  FMNMX.FTZ R26, R11, R89, !PT ;  /* 0x000000590b1a7209 */ /* 0x000fe20007810000 */
[----:B------:R0:W-:Y:S01]  /*9b10*/  MUFU.EX2 R9, R30 ;  /* 0x0000001e00097308 */ /* 0x0001e20000000800 */
[----:B------:R-:W-:Y:S02]  /*9b20*/  ISETP.GT.AND P2, PT, R0, 0x10, PT ;  /* 0x000000100000780c */ /* 0x000fe40003f44270 */
[----:B------:R-:W-:Y:S01]  /*9b30*/  FSEL R93, R93, -INF , P1 ;  /* 0xff8000005d5d7808 */ /* 0x000fe20000800000 */
[----:B------:R-:W-:-:S01]  /*9b40*/  FFMA.FTZ R12, R2, R13, -R39 ;  /* 0x0000000d020c7223 */ /* 0x000fc20000010827 */
[----:B------:R-:W-:Y:S01]  /*9b50*/  FFMA.FTZ R13, R2, R91, -R39 ;  /* 0x0000005b020d7223 */ /* 0x000fe20000010827 */
[----:B0-----:R-:W-:-:S02]  /*9b60*/  FMNMX.FTZ R30, R21, R26, !PT ;  /* 0x0000001a151e7209 */ /* 0x001fc40007810000 */
[----:B------:R-:W-:Y:S02]  /*9b70*/  ISETP.GT.AND P1, PT, R0, 0x11, PT ;  /* 0x000000110000780c */ /* 0x000fe40003f24270 */
[----:B------:R-:W-:Y:S02]  /*9b80*/  FSEL R91, R96, -INF , P2 ;  /* 0xff800000605b7808 */ /* 0x000fe40001000000 */
[----:B------:R-:W-:Y:S02]  /*9b90*/  FMNMX.FTZ R30, R93, R30, !PT ;  /* 0x0000001e5d1e7209 */ /* 0x000fe40007810000 */
[----:B------:R-:W-:Y:S02]  /*9ba0*/  ISETP.GT.AND P2, PT, R0, 0x18, PT ;  /* 0x000000180000780c */ /* 0x000fe40003f44270 */
[----:B------:R-:W-:Y:S02]  /*9bb0*/  FSEL R97, R97, -INF , P1 ;  /* 0xff80000061617808 */ /* 0x000fe40000800000 */
[----:B------:R-:W-:Y:S01]  /*9bc0*/  FMNMX.FTZ R30, R91, R30, !PT ;  /* 0x0000001e5b1e7209 */ /* 0x000fe20007810000 */
[C-C-:B------:R-:W-:Y:S01]  /*9bd0*/  FFMA.FTZ R14, R2.reuse, R15, -R39.reuse ;  /* 0x0000000f020e7223 */ /* 0x140fe20000010827 */
[----:B------:R-:W-:-:S01]  /*9be0*/  FFMA.FTZ R15, R2, R95, -R39 ;  /* 0x0000005f020f7223 */ /* 0x000fc20000010827 */
[----:B------:R-:W-:-:S02]  /*9bf0*/  ISETP.GT.AND P1, PT, R0, 0x19, PT ;  /* 0x000000190000780c */ /* 0x000fc40003f24270 */
[----:B------:R-:W-:Y:S02]  /*9c00*/  FSEL R95, R100, -INF , P2 ;  /* 0xff800000645f7808 */ /* 0x000fe40001000000 */
[----:B------:R-:W-:Y:S02]  /*9c10*/  FMNMX.FTZ R30, R97, R30, !PT ;  /* 0x0000001e611e7209 */ /* 0x000fe40007810000 */
[----:B------:R-:W-:Y:S02]  /*9c20*/  FSEL R101, R101, -INF , P1 ;  /* 0xff80000065657808 */ /* 0x000fe40000800000 */
[----:B------:R-:W-:Y:S02]  /*9c30*/  ISETP.GT.AND P1, PT, R0, 0x20, PT ;  /* 0x000000200000780c */ /* 0x000fe40003f24270 */
[----:B------:R-:W-:Y:S01]  /*9c40*/  FMNMX.FTZ R34, R95, R30, !PT ;  /* 0x0000001e5f227209 */ /* 0x000fe20007810000 */
[C-C-:B------:R-:W-:Y:S01]  /*9c50*/  FFMA.FTZ R20, R2.reuse, R99, -R39.reuse ;  /* 0x0000006302147223 */ /* 0x140fe20000010827 */
[----:B------:R-:W-:-:S01]  /*9c60*/  FFMA.FTZ R99, R2, R103, -R39 ;  /* 0x0000006702637223 */ /* 0x000fc20000010827 */
[----:B------:R-:W-:-:S02]  /*9c70*/  ISETP.GT.AND P2, PT, R0, 0x21, PT ;  /* 0x000000210000780c */ /* 0x000fc40003f44270 */
[----:B------:R-:W-:Y:S02]  /*9c80*/  FSEL R103, R72, -INF , P1 ;  /* 0xff80000048677808 */ /* 0x000fe40000800000 */
[----:B------:R-:W-:Y:S01]  /*9c90*/  FMNMX.FTZ R34, R101, R34, !PT ;  /* 0x0000002265227209 */ /* 0x000fe20007810000 */
[----:B------:R-:W-:-:S01]  /*9ca0*/  FFMA.FTZ R105, R2, R105, -R39 ;  /* 0x0000006902697223 */ /* 0x000fc20000010827 */
[C---:B------:R-:W-:Y:S02]  /*9cb0*/  ISETP.GT.AND P1, PT, R0.reuse, 0x28, PT ;  /* 0x000000280000780c */ /* 0x040fe40003f24270 */
[----:B------:R-:W-:Y:S02]  /*9cc0*/  FSEL R73, R73, -INF , P2 ;  /* 0xff80000049497808 */ /* 0x000fe40001000000 */
[----:B------:R-:W-:Y:S01]  /*9cd0*/  FMNMX.FTZ R34, R103, R34, !PT ;  /* 0x0000002267227209 */ /* 0x000fe20007810000 */
[----:B------:R0:W-:Y:S01]  /*9ce0*/  MUFU.EX2 R26, R105 ;  /* 0x00000069001a7308 */ /* 0x0001e20000000800 */
[----:B------:R-:W-:-:S02]  /*9cf0*/  ISETP.GT.AND P2, PT, R0, 0x29, PT ;  /* 0x000000290000780c */ /* 0x000fc40003f44270 */
[----:B------:R-:W-:Y:S01]  /*9d00*/  FMNMX.FTZ R34, R73, R34, !PT ;  /* 0x0000002249227209 */ /* 0x000fe20007810000 */
[----:B------:R-:W-:-:S01]  /*9d10*/  FFMA.FTZ R107, R2, R107, -R39 ;  /* 0x0000006b026b7223 */ /* 0x000fc20000010827 */
[----:B------:R-:W-:Y:S02]  /*9d20*/  FSEL R77, R77, -INF , P2 ;  /* 0xff8000004d4d7808 */ /* 0x000fe40001000000 */
[----:B0-----:R-:W-:Y:S02]  /*9d30*/  FSEL R105, R76, -INF , P1 ;  /* 0xff8000004c697808 */ /* 0x001fe40000800000 */
[C---:B------:R-:W-:Y:S02]  /*9d40*/  ISETP.GT.AND P1, PT, R0.reuse, 0x30, PT ;  /* 0x000000300000780c */ /* 0x040fe40003f24270 */
[----:B------:R-:W-:Y:S01]  /*9d50*/  FMNMX.FTZ R38, R105, R34, !PT ;  /* 0x0000002269267209 */ /* 0x000fe20007810000 */
[----:B------:R0:W-:Y:S01]  /*9d60*/  MUFU.EX2 R30, R107 ;  /* 0x0000006b001e7308 */ /* 0x0001e20000000800 */
[----:B------:R-:W-:-:S02]  /*9d70*/  ISETP.GT.AND P2, PT, R0, 0x31, PT ;  /* 0x000000310000780c */ /* 0x000fc40003f44270 */
[----:B------:R-:W-:Y:S02]  /*9d80*/  FMNMX.FTZ R38, R77, R38, !PT ;  /* 0x000000264d267209 */ /* 0x000fe40007810000 */
[----:B------:R-:W-:Y:S02]  /*9d90*/  FSEL R81, R81, -INF , P2 ;  /* 0xff80000051517808 */ /* 0x000fe40001000000 */
[----:B0-----:R-:W-:Y:S02]  /*9da0*/  FSEL R107, R80, -INF , P1 ;  /* 0xff800000506b7808 */ /* 0x001fe40000800000 */
[----:B------:R-:W-:Y:S02]  /*9db0*/  ISETP.GT.AND P1, PT, R0, 0x38, PT ;  /* 0x000000380000780c */ /* 0x000fe40003f24270 */
[----:B------:R-:W-:Y:S01]  /*9dc0*/  FMNMX.FTZ R38, R107, R38, !PT ;  /* 0x000000266b267209 */ /* 0x000fe20007810000 */
[----:B------:R-:W-:-:S01]  /*9dd0*/  FFMA.FTZ R42, R2, R109, -R39 ;  /* 0x0000006d022a7223 */ /* 0x000fc20000010827 */
[----:B------:R-:W-:Y:S01]  /*9de0*/  FFMA.FTZ R109, R2, R79, -R39 ;  /* 0x0000004f026d7223 */ /* 0x000fe20000010827 */
[----:B------:R-:W-:-:S02]  /*9df0*/  ISETP.GT.AND P2, PT, R0, 0x39, PT ;  /* 0x000000390000780c */ /* 0x000fc40003f44270 */
[----:B------:R-:W-:Y:S02]  /*9e00*/  FSEL R79, R84, -INF , P1 ;  /* 0xff800000544f7808 */ /* 0x000fe40000800000 */
[----:B------:R-:W-:Y:S01]  /*9e10*/  FMNMX.FTZ R38, R81, R38, !PT ;  /* 0x0000002651267209 */ /* 0x000fe20007810000 */
[----:B------:R0:W-:Y:S01]  /*9e20*/  MUFU.EX2 R34, R42 ;  /* 0x0000002a00227308 */ /* 0x0001e20000000800 */
[----:B------:R-:W-:Y:S02]  /*9e30*/  FSEL R85, R85, -INF , P2 ;  /* 0xff80000055557808 */ /* 0x000fe40001000000 */
[----:B------:R-:W-:Y:S01]  /*9e40*/  ISETP.GT.AND P1, PT, R0, 0x40, PT ;  /* 0x000000400000780c */ /* 0x000fe20003f24270 */
[----:B------:R-:W-:-:S01]  /*9e50*/  FFMA.FTZ R46, R2, R111, -R39 ;  /* 0x0000006f022e7223 */ /* 0x000fc20000010827 */
[----:B------:R-:W-:Y:S02]  /*9e60*/  ISETP.GT.AND P2, PT, R0, 0x41, PT ;  /* 0x000000410000780c */ /* 0x000fe40003f44270 */
[----:B0-----:R-:W-:-:S02]  /*9e70*/  FMNMX.FTZ R42, R79, R38, !PT ;  /* 0x000000264f2a7209 */ /* 0x001fc40007810000 */
[----:B------:R-:W-:Y:S02]  /*9e80*/  FSEL R111, R56, -INF , P1 ;  /* 0xff800000386f7808 */ /* 0x000fe40000800000 */
[----:B------:R-:W-:Y:S02]  /*9e90*/  FMNMX.FTZ R42, R85, R42, !PT ;  /* 0x0000002a552a7209 */ /* 0x000fe40007810000 */
[----:B------:R-:W-:Y:S02]  /*9ea0*/  ISETP.GT.AND P1, PT, R0, 0x48, PT ;  /* 0x000000480000780c */ /* 0x000fe40003f24270 */
[----:B------:R-:W-:Y:S02]  /*9eb0*/  FSEL R57, R57, -INF , P2 ;  /* 0xff80000039397808 */ /* 0x000fe40001000000 */
[----:B------:R-:W-:Y:S01]  /*9ec0*/  FMNMX.FTZ R42, R111, R42, !PT ;  /* 0x0000002a6f2a7209 */ /* 0x000fe20007810000 */
[----:B------:R-:W-:-:S01]  /*9ed0*/  FFMA.FTZ R139, R2, R83, -R39 ;  /* 0x00000053028b7223 */ /* 0x000fc20000010827 */
[----:B------:R-:W-:-:S02]  /*9ee0*/  ISETP.GT.AND P2, PT, R0, 0x49, PT ;  /* 0x000000490000780c */ /* 0x000fc40003f44270 */
[----:B------:R-:W-:Y:S02]  /*9ef0*/  FSEL R83, R60, -INF , P1 ;  /* 0xff8000003c537808 */ /* 0x000fe40000800000 */
[----:B------:R-:W-:Y:S01]  /*9f00*/  FMNMX.FTZ R42, R57, R42, !PT ;  /* 0x0000002a392a7209 */ /* 0x000fe20007810000 */
[----:B------:R0:W-:Y:S01]  /*9f10*/  MUFU.EX2 R38, R46 ;  /* 0x0000002e00267308 */ /* 0x0001e20000000800 */
[----:B------:R-:W-:Y:S02]  /*9f20*/  ISETP.GT.AND P1, PT, R0, 0x50, PT ;  /* 0x000000500000780c */ /* 0x000fe40003f24270 */
[----:B------:R-:W-:Y:S01]  /*9f30*/  FSEL R61, R61, -INF , P2 ;  /* 0xff8000003d3d7808 */ /* 0x000fe20001000000 */
        /* <DEDUP_REMOVED lines=11> */
[----:B------:R-:W-:Y:S02]  /*9ff0*/  FMNMX.FTZ R46, R65, R46, !PT ;  /* 0x0000002e412e7209 */ /* 0x000fe40007810000 */
[----:B------:R-:W-:Y:S02]  /*a000*/  FSEL R69, R69, -INF , P2 ;  /* 0xff80000045457808 */ /* 0x000fe40001000000 */
[C---:B------:R-:W-:Y:S02]  /*a010*/  ISETP.GT.AND P1, PT, R0.reuse, 0x60, PT ;  /* 0x000000600000780c */ /* 0x040fe40003f24270 */
[----:B------:R-:W-:Y:S01]  /*a020*/  FMNMX.FTZ R46, R87, R46, !PT ;  /* 0x0000002e572e7209 */ /* 0x000fe20007810000 */
[----:B------:R0:W-:Y:S01]  /*a030*/  MUFU.EX2 R42, R50 ;  /* 0x00000032002a7308 */ /* 0x0001e20000000800 */
[----:B------:R-:W-:-:S02]  /*a040*/  ISETP.GT.AND P2, PT, R0, 0x61, PT ;  /* 0x000000610000780c */ /* 0x000fc40003f44270 */
[----:B------:R-:W-:Y:S01]  /*a050*/  FMNMX.FTZ R46, R69, R46, !PT ;  /* 0x0000002e452e7209 */ /* 0x000fe20007810000 */
[----:B0-----:R-:W-:-:S01]  /*a060*/  FFMA.FTZ R50, R2, R115, -R39 ;  /* 0x0000007302327223 */ /* 0x001fc20000010827 */
[----:B------:R-:W-:Y:S02]  /*a070*/  FSEL R115, R40, -INF , P1 ;  /* 0xff80000028737808 */ /* 0x000fe40000800000 */
[----:B------:R-:W-:Y:S02]  /*a080*/  ISETP.GT.AND P1, PT, R0, 0x68, PT ;  /* 0x000000680000780c */ /* 0x000fe40003f24270 */
[----:B------:R-:W-:Y:S02]  /*a090*/  FSEL R41, R41, -INF , P2 ;  /* 0xff80000029297808 */ /* 0x000fe40001000000 */
[----:B------:R-:W-:Y:S01]  /*a0a0*/  FMNMX.FTZ R46, R115, R46, !PT ;  /* 0x0000002e732e7209 */ /* 0x000fe20007810000 */
[----:B------:R-:W-:Y:S01]  /*a0b0*/  FFMA.FTZ R143, R2, R59, -R39 ;  /* 0x0000003b028f7223 */ /* 0x000fe20000010827 */
[----:B------:R-:W-:-:S02]  /*a0c0*/  ISETP.GT.AND P2, PT, R0, 0x69, PT ;  /* 0x000000690000780c */ /* 0x000fc40003f44270 */
        /* <DEDUP_REMOVED lines=9> */
[----:B------:R-:W-:Y:S02]  /*a160*/  ISETP.GT.AND P1, PT, R0, 0x78, PT ;  /* 0x000000780000780c */ /* 0x000fe40003f24270 */
[----:B------:R-:W-:Y:S02]  /*a170*/  FSEL R49, R49, -INF , P2 ;  /* 0xff80000031317808 */ /* 0x000fe40001000000 */
[----:B------:R-:W-:Y:S01]  /*a180*/  FMNMX.FTZ R46, R117, R46, !PT ;  /* 0x0000002e752e7209 */ /* 0x000fe20007810000 */
[----:B------:R-:W-:Y:S01]  /*a190*/  FFMA.FTZ R145, R2, R63, -R39 ;  /* 0x0000003f02917223 */ /* 0x000fe20000010827 */
[----:B------:R-:W-:-:S02]  /*a1a0*/  ISETP.GT.AND P2, PT, R0, 0x79, PT ;  /* 0x000000790000780c */ /* 0x000fc40003f44270 */
[----:B------:R-:W-:Y:S02]  /*a1b0*/  FSEL R63, R52, -INF , P1 ;  /* 0xff800000343f7808 */ /* 0x000fe40000800000 */
[----:B------:R-:W-:Y:S02]  /*a1c0*/  FMNMX.FTZ R46, R49, R46, !PT ;  /* 0x0000002e312e7209 */ /* 0x000fe40007810000 */
[----:B------:R-:W-:Y:S02]  /*a1d0*/  FSEL R53, R53, -INF , P2 ;  /* 0xff80000035357808 */ /* 0x000fe40001000000 */
[----:B------:R-:W-:Y:S02]  /*a1e0*/  ISETP.GT.AND P1, PT, R0, 0x80, PT ;  /* 0x000000800000780c */ /* 0x000fe40003f24270 */
        /* <DEDUP_REMOVED lines=27> */
[----:B------:R-:W-:-:S04]  /*a3a0*/  FMNMX.FTZ R46, R71, R46, !PT ;  /* 0x0000002e472e7209 */ /* 0x000fc80007810000 */
[----:B------:R-:W-:Y:S01]  /*a3b0*/  FMNMX.FTZ R0, R37, R46, !PT ;  /* 0x0000002e25007209 */ /* 0x000fe20007810000 */
[----:B------:R-:W-:-:S04]  /*a3c0*/  FFMA.FTZ R32, R2, R123, -R39 ;  /* 0x0000007b02207223 */ /* 0x000fc80000010827 */
[----:B------:R-:W0:Y:S01]  /*a3d0*/  SHFL.BFLY PT, R123, R0, 0x2, 0x1f ;  /* 0x0c401f00007b7f89 */ /* 0x000e2200000e0000 */
[----:B------:R-:W-:-:S01]  /*a3e0*/  FFMA.FTZ R36, R2, R125, -R39 ;  /* 0x0000007d02247223 */ /* 0x000fc20000010827 */
[----:B0-----:R-:W-:-:S05]  /*a3f0*/  FMNMX.FTZ R54, R0, R123, !PT ;  /* 0x0000007b00367209 */ /* 0x001fca0007810000 */
[----:B------:R-:W0:Y:S01]  /*a400*/  SHFL.BFLY PT, R125, R54, 0x1, 0x1f ;  /* 0x0c201f00367d7f89 */ /* 0x000e2200000e0000 */
[----:B------:R-:W-:Y:S01]  /*a410*/  MUFU.EX2 R12, R12 ;  /* 0x0000000c000c7308 */ /* 0x000fe20000000800 */
[----:B0-----:R-:W-:-:S04]  /*a420*/  FMNMX.FTZ R0, R54, R125, !PT ;  /* 0x0000007d36007209 */ /* 0x001fc80007810000 */
[----:B------:R-:W-:Y:S01]  /*a430*/  FSETP.NEU.FTZ.AND P1, PT, R0, -INF , PT ;  /* 0xff8000000000780b */ /* 0x000fe20003f3d000 */
[----:B------:R-:W-:-:S05]  /*a440*/  FFMA.FTZ R56, R2, R0, -8 ;  /* 0xc100000002387423 */ /* 0x000fca0000010000 */
[----:B------:R-:W-:Y:S01]  /*a450*/  FSEL R56, R56, RZ, P1 ;  /* 0x000000ff38387208 */ /* 0x000fe20000800000 */
[----:B------:R-:W0:Y:S04]  /*a460*/  MUFU.EX2 R13, R13 ;  /* 0x0000000d000d7308 */ /* 0x000e280000000800 */
[----:B------:R-:W-:-:S01]  /*a470*/  FFMA.FTZ R11, R2, R11, -R56 ;  /* 0x0000000b020b7223 */ /* 0x000fc20000010838 */
[C-C-:B------:R-:W-:Y:S01]  /*a480*/  FFMA.FTZ R58, R2.reuse, R89, -R56.reuse ;  /* 0x00000059023a7223 */ /* 0x140fe20000010838 */
[----:B------:R-:W-:-:S01]  /*a490*/  FFMA.FTZ R21, R2, R21, -R56 ;  /* 0x0000001502157223 */ /* 0x000fc20000010838 */
[----:B------:R-:W-:Y:S01]  /*a4a0*/  FFMA.FTZ R60, R2, R93, -R56 ;  /* 0x0000005d023c7223 */ /* 0x000fe20000010838 */
[----:B------:R-:W-:Y:S01]  /*a4b0*/  MUFU.EX2 R14, R14 ;  /* 0x0000000e000e7308 */ /* 0x000fe20000000800 */
[----:B------:R-:W-:-:S02]  /*a4c0*/  VIADD R3, R3, 0x13240 ;  /* 0x0001324003037836 */ /* 0x000fc40000000000 */
[----:B------:R-:W-:-:S05]  /*a4d0*/  FFMA.FTZ R62, R2, R91, -R56 ;  /* 0x0000005b023e7223 */ /* 0x000fca0000010838 */
[----:B------:R-:W-:Y:S08]  /*a4e0*/  MUFU.EX2 R11, R11 ;  /* 0x0000000b000b7308 */ /* 0x000ff00000000800 */
[----:B------:R-:W1:Y:S01]  /*a4f0*/  MUFU.EX2 R58, R58 ;  /* 0x0000003a003a7308 */ /* 0x000e620000000800 */
[----:B------:R-:W-:Y:S01]  /*a500*/  PRMT R82, R112, 0x654, R3 ;  /* 0x0000065470527816 */ /* 0x000fe20000000003 */
[----:B------:R-:W-:-:S06]  /*a510*/  FFMA.FTZ R89, R2, R97, -R56 ;  /* 0x0000006102597223 */ /* 0x000fcc0000010838 */
[----:B------:R-:W-:Y:S01]  /*a520*/  MUFU.EX2 R15, R15 ;  /* 0x0000000f000f7308 */ /* 0x000fe20000000800 */
[----:B------:R2:W-:Y:S07]  /*a530*/  SYNCS.ARRIVE.TRANS64.RED.A1T0 RZ, [R82+URZ], RZ ;  /* 0x000000ff52ff79a7 */ /* 0x0005ee000810043f */
[----:B------:R-:W3:Y:S01]  /*a540*/  MUFU.EX2 R21, R21 ;  /* 0x0000001500157308 */ /* 0x000ee20000000800 */
[----:B--2---:R-:W-:-:S01]  /*a550*/  FFMA.FTZ R82, R2, R41, -R56 ;  /* 0x0000002902527223 */ /* 0x004fc20000010838 */
[----:B------:R-:W-:-:S06]  /*a560*/  FFMA.FTZ R64, R2, R95, -R56 ;  /* 0x0000005f02407223 */ /* 0x000fcc0000010838 */
[----:B------:R-:W2:Y:S01]  /*a570*/  MUFU.EX2 R60, R60 ;  /* 0x0000003c003c7308 */ /* 0x000ea20000000800 */
[----:B0-----:R-:W-:-:S01]  /*a580*/  FADD.FTZ R41, R12, R13 ;  /* 0x0000000d0c297221 */ /* 0x001fc20000010000 */
[----:B-1----:R-:W-:-:S06]  /*a590*/  FADD.FTZ R86, R11, R58 ;  /* 0x0000003a0b567221 */ /* 0x002fcc0000010000 */
[----:B------:R-:W0:Y:S01]  /*a5a0*/  MUFU.EX2 R62, R62 ;  /* 0x0000003e003e7308 */ /* 0x000e220000000800 */
[----:B------:R-:W-:-:S01]  /*a5b0*/  FFMA.FTZ R91, R2, R101, -R56 ;  /* 0x00000065025b7223 */ /* 0x000fc20000010838 */
[----:B------:R-:W-:-:S06]  /*a5c0*/  FADD.FTZ R88, R14, R41 ;  /* 0x000000290e587221 */ /* 0x000fcc0000010000 */
[----:B------:R-:W1:Y:S01]  /*a5d0*/  MUFU.EX2 R20, R20 ;  /* 0x0000001400147308 */ /* 0x000e620000000800 */
[----:B---3--:R-:W-:-:S01]  /*a5e0*/  FADD.FTZ R41, R21, R86 ;  /* 0x0000005615297221 */ /* 0x008fc20000010000 */
[----:B------:R-:W-:-:S06]  /*a5f0*/  FFMA.FTZ R66, R2, R103, -R56 ;  /* 0x0000006702427223 */ /* 0x000fcc0000010838 */
[----:B------:R-:W3:Y:S01]  /*a600*/  MUFU.EX2 R89, R89 ;  /* 0x0000005900597308 */ /* 0x000ee20000000800 */
[----:B------:R-:W-:-:S01]  /*a610*/  FADD.FTZ R88, R15, R88 ;  /* 0x000000580f587221 */ /* 0x000fc20000010000 */
[C---:B------:R-:W-:Y:S01]  /*a620*/  FFMA.FTZ R75, R2.reuse, R75, -R39 ;  /* 0x0000004b024b7223 */ /* 0x040fe20000010827 */
[----:B------:R-:W-:-:S05]  /*a630*/  FFMA.FTZ R84, R2, R45, -R56 ;  /* 0x0000002d02547223 */ /* 0x000fca0000010838 */
[----:B------:R-:W4:Y:S01]  /*a640*/  MUFU.EX2 R64, R64 ;  /* 0x0000004000407308 */ /* 0x000f220000000800 */
[----:B--2---:R-:W-:-:S01]  /*a650*/  FADD.FTZ R41, R60, R41 ;  /* 0x000000293c297221 */ /* 0x004fc20000010000 */
[----:B------:R-:W-:Y:S01]  /*a660*/  FFMA.FTZ R73, R2, R73, -R56 ;  /* 0x0000004902497223 */ /* 0x000fe20000010838 */
[----:B------:R-:W-:-:S05]  /*a670*/  FADD.FTZ R45, R9, R88 ;  /* 0x00000058092d7221 */ /* 0x000fca0000010000 */
[----:B------:R-:W-:Y:S01]  /*a680*/  MUFU.EX2 R99, R99 ;  /* 0x0000006300637308 */ /* 0x000fe20000000800 */
[----:B0-----:R-:W-:-:S01]  /*a690*/  FADD.FTZ R86, R62, R41 ;  /* 0x000000293e567221 */ /* 0x001fc20000010000 */
[----:B------:R-:W-:-:S06]  /*a6a0*/  FFMA.FTZ R68, R2, R105, -R56 ;  /* 0x0000006902447223 */ /* 0x000fcc0000010838 */
[----:B------:R-:W0:Y:S01]  /*a6b0*/  MUFU.EX2 R91, R91 ;  /* 0x0000005b005b7308 */ /* 0x000e220000000800 */
[----:B-1----:R-:W-:-:S01]  /*a6c0*/  FADD.FTZ R45, R20, R45 ;  /* 0x0000002d142d7221 */ /* 0x002fc20000010000 */
[----:B------:R-:W-:Y:S01]  /*a6d0*/  FFMA.FTZ R41, R2, R25, -R56 ;  /* 0x0000001902297223 */ /* 0x000fe20000010838 */
[----:B---3--:R-:W-:-:S05]  /*a6e0*/  FADD.FTZ R25, R89, R86 ;  /* 0x0000005659197221 */ /* 0x008fca0000010000 */
[----:B------:R-:W1:Y:S01]  /*a6f0*/  MUFU.EX2 R66, R66 ;  /* 0x0000004200427308 */ /* 0x000e620000000800 */
[----:B------:R-:W-:-:S01]  /*a700*/  FFMA.FTZ R77, R2, R77, -R56 ;  /* 0x0000004d024d7223 */ /* 0x000fc20000010838 */
[----:B------:R-:W-:-:S06]  /*a710*/  FADD.FTZ R88, R26, R45 ;  /* 0x0000002d1a587221 */ /* 0x000fcc0000010000 */
[----:B------:R-:W2:Y:S01]  /*a720*/  MUFU.EX2 R75, R75 ;  /* 0x0000004b004b7308 */ /* 0x000ea20000000800 */
[----:B------:R-:W-:-:S01]  /*a730*/  FFMA.FTZ R54, R2, R35, -R39 ;  /* 0x0000002302367223 */ /* 0x000fc20000010827 */
[C-C-:B------:R-:W-:Y:S01]  /*a740*/  FFMA.FTZ R43, R2.reuse, R43, -R39.reuse ;  /* 0x0000002b022b7223 */ /* 0x140fe20000010827 */
[----:B------:R-:W-:-:S01]  /*a750*/  FFMA.FTZ R47, R2, R47, -R39 ;  /* 0x0000002f022f7223 */ /* 0x000fc20000010827 */
[----:B------:R-:W-:-:S04]  /*a760*/  FFMA.FTZ R46, R2, R127, -R39 ;  /* 0x0000007f022e7223 */ /* 0x000fc80000010827 */
[----:B------:R-:W3:Y:S01]  /*a770*/  MUFU.EX2 R73, R73 ;  /* 0x0000004900497308 */ /* 0x000ee20000000800 */
[----:B------:R-:W-:-:S01]  /*a780*/  FFMA.FTZ R51, R2, R51, -R39 ;  /* 0x0000003302337223 */ /* 0x000fc20000010827 */
[C-C-:B------:R-:W-:Y:S01]  /*a790*/  FFMA.FTZ R55, R2.reuse, R55, -R39.reuse ;  /* 0x0000003702377223 */ /* 0x140fe20000010827 */
[----:B------:R-:W-:-:S01]  /*a7a0*/  FFMA.FTZ R27, R2, R27, -R39 ;  /* 0x0000001b021b7223 */ /* 0x000fc20000010827 */
[C-C-:B------:R-:W-:Y:S01]  /*a7b0*/  FFMA.FTZ R52, R2.reuse, R133, -R39.reuse ;  /* 0x0000008502347223 */ /* 0x140fe20000010827 */
[----:B------:R-:W-:-:S01]  /*a7c0*/  FFMA.FTZ R123, R2, R135, -R39 ;  /* 0x00000087027b7223 */ /* 0x000fc20000010827 */
[C-C-:B------:R-:W-:Y:S01]  /*a7d0*/  FFMA.FTZ R31, R2.reuse, R31, -R39.reuse ;  /* 0x0000001f021f7223 */ /* 0x140fe20000010827 */
[----:B------:R-:W-:-:S01]  /*a7e0*/  FFMA.FTZ R35, R2, R137, -R39 ;  /* 0x0000008902237223 */ /* 0x000fc20000010827 */
[----:B------:R5:W-:Y:S01]  /*a7f0*/  MUFU.EX2 R40, R50 ;  /* 0x0000003200287308 */ /* 0x000be20000000800 */
[----:B------:R-:W-:-:S01]  /*a800*/  FFMA.FTZ R10, R2, R10, -R39 ;  /* 0x0000000a020a7223 */ /* 0x000fc20000010827 */
[----:B----4-:R-:W-:Y:S01]  /*a810*/  FADD.FTZ R86, R64, R25 ;  /* 0x0000001940567221 */ /* 0x010fe20000010000 */
[----:B------:R-:W-:-:S05]  /*a820*/  FFMA.FTZ R70, R2, R107, -R56 ;  /* 0x0000006b02467223 */ /* 0x000fca0000010838 */
[----:B------:R4:W-:Y:S01]  /*a830*/  MUFU.EX2 R24, R48 ;  /* 0x0000003000187308 */ /* 0x0009e20000000800 */
[----:B-----5:R-:W-:-:S01]  /*a840*/  FFMA.FTZ R50, R2, R131, -R39 ;  /* 0x0000008302327223 */ /* 0x020fc20000010827 */
[----:B0-----:R-:W-:-:S06]  /*a850*/  FADD.FTZ R45, R91, R86 ;  /* 0x000000565b2d7221 */ /* 0x001fcc0000010000 */
[----:B------:R-:W0:Y:S01]  /*a860*/  MUFU.EX2 R68, R68 ;  /* 0x0000004400447308 */ /* 0x000e220000000800 */
[----:B----4-:R-:W-:-:S01]  /*a870*/  FFMA.FTZ R48, R2, R129, -R39 ;  /* 0x0000008102307223 */ /* 0x010fc20000010827 */
[----:B------:R-:W-:Y:S01]  /*a880*/  FFMA.FTZ R39, R2, R59, -R56 ;  /* 0x0000003b02277223 */ /* 0x000fe20000010838 */
[----:B------:R-:W-:-:S05]  /*a890*/  FADD.FTZ R59, R99, R88 ;  /* 0x00000058633b7221 */ /* 0x000fca0000010000 */
[----:B------:R-:W4:Y:S01]  /*a8a0*/  MUFU.EX2 R109, R109 ;  /* 0x0000006d006d7308 */ /* 0x000f220000000800 */
[----:B------:R-:W-:-:S01]  /*a8b0*/  FFMA.FTZ R81, R2, R81, -R56 ;  /* 0x0000005102517223 */ /* 0x000fc20000010838 */
[----:B------:R-:W-:Y:S01]  /*a8c0*/  FADD.FTZ R88, R30, R59 ;  /* 0x0000003b1e587221 */ /* 0x000fe20000010000 */
[----:B-1----:R-:W-:-:S05]  /*a8d0*/  FADD.FTZ R86, R66, R45 ;  /* 0x0000002d42567221 */ /* 0x002fca0000010000 */
[----:B------:R-:W1:Y:S01]  /*a8e0*/  MUFU.EX2 R77, R77 ;  /* 0x0000004d004d7308 */ /* 0x000e620000000800 */
[----:B------:R-:W-:-:S01]  /*a8f0*/  FFMA.FTZ R72, R2, R79, -R56 ;  /* 0x0000004f02487223 */ /* 0x000fc20000010838 */
[----:B--2---:R-:W-:Y:S01]  /*a900*/  FADD.FTZ R59, R75, R88 ;  /* 0x000000584b3b7221 */ /* 0x004fe20000010000 */
[----:B------:R-:W-:-:S05]  /*a910*/  FFMA.FTZ R79, R2, R85, -R56 ;  /* 0x00000055024f7223 */ /* 0x000fca0000010838 */
[----:B------:R-:W2:Y:S01]  /*a920*/  MUFU.EX2 R70, R70 ;  /* 0x0000004600467308 */ /* 0x000ea20000000800 */
[----:B---3--:R-:W-:-:S01]  /*a930*/  FADD.FTZ R45, R73, R86 ;  /* 0x00000056492d7221 */ /* 0x008fc20000010000 */
[----:B------:R-:W-:-:S06]  /*a940*/  FADD.FTZ R86, R34, R59 ;  /* 0x0000003b22567221 */ /* 0x000fcc0000010000 */
[----:B------:R-:W3:Y:S01]  /*a950*/  MUFU.EX2 R139, R139 ;  /* 0x0000008b008b7308 */ /* 0x000ee20000000800 */
[----:B------:R-:W-:Y:S01]  /*a960*/  F2FP.SATFINITE.E4M3.F32.PACK_AB_MERGE_C R153, R15, R14, RZ ;  /* 0x0000000e0f99723e */ /* 0x000fe200048070ff */
[----:B0-----:R-:W-:-:S06]  /*a970*/  FADD.FTZ R14, R68, R45 ;  /* 0x0000002d440e7221 */ /* 0x001fcc0000010000 */
[----:B------:R-:W0:Y:S01]  /*a980*/  MUFU.EX2 R81, R81 ;  /* 0x0000005100517308 */ /* 0x000e220000000800 */
[----:B------:R-:W-:-:S01]  /*a990*/  FFMA.FTZ R74, R2, R111, -R56 ;  /* 0x0000006f024a7223 */ /* 0x000fc20000010838 */
[----:B----4-:R-:W-:Y:S01]  /*a9a0*/  FADD.FTZ R45, R109, R86 ;  /* 0x000000566d2d7221 */ /* 0x010fe20000010000 */
[----:B------:R-:W-:-:S05]  /*a9b0*/  F2FP.SATFINITE.E4M3.F32.PACK_AB_MERGE_C R155, R99, R26, RZ ;  /* 0x0000001a639b723e */ /* 0x000fca00048070ff */
[----:B------:R-:W-:Y:S01]  /*a9c0*/  MUFU.EX2 R141, R141 ;  /* 0x0000008d008d7308 */ /* 0x000fe20000000800 */
[----:B-1----:R-:W-:-:S01]  /*a9d0*/  FADD.FTZ R15, R77, R14 ;  /* 0x0000000e4d0f7221 */ /* 0x002fc20000010000 */
[----:B------:R-:W-:-:S06]  /*a9e0*/  FFMA.FTZ R57, R2, R57, -R56 ;  /* 0x0000003902397223 */ /* 0x000fcc0000010838 */
[----:B------:R-:W1:Y:S01]  /*a9f0*/  MUFU.EX2 R72, R72 ;  /* 0x0000004800487308 */ /* 0x000e620000000800 */
[----:B------:R-:W-:-:S01]  /*aa00*/  FADD.FTZ R26, R38, R45 ;  /* 0x0000002d261a7221 */ /* 0x000fc20000010000 */
[----:B------:R-:W-:-:S06]  /*aa10*/  F2FP.SATFINITE.E4M3.F32.PACK_AB_MERGE_C R152, R60, R21, RZ ;  /* 0x000000153c98723e */ /* 0x000fcc00048070ff */
[----:B------:R-:W4:Y:S01]  /*aa20*/  MUFU.EX2 R79, R79 ;  /* 0x0000004f004f7308 */ /* 0x000f220000000800 */
[----:B--2---:R-:W-:-:S01]  /*aa30*/  FADD.FTZ R14, R70, R15 ;  /* 0x0000000f460e7221 */ /* 0x004fc20000010000 */
[----:B------:R-:W-:Y:S01]  /*aa40*/  FFMA.FTZ R76, R2, R83, -R56 ;  /* 0x00000053024c7223 */ /* 0x000fe20000010838 */
[----:B---3--:R-:W-:-:S05]  /*aa50*/  FADD.FTZ R21, R139, R26 ;  /* 0x0000001a8b157221 */ /* 0x008fca0000010000 */
[----:B------:R-:W2:Y:S01]  /*aa60*/  MUFU.EX2 R74, R74 ;  /* 0x0000004a004a7308 */ /* 0x000ea20000000800 */
[----:B------:R-:W-:-:S01]  /*aa70*/  FFMA.FTZ R61, R2, R61, -R56 ;  /* 0x0000003d023d7223 */ /* 0x000fc20000010838 */
[----:B0-----:R-:W-:Y:S01]  /*aa80*/  FADD.FTZ R15, R81, R14 ;  /* 0x0000000e510f7221 */ /* 0x001fe20000010000 */
[----:B------:R-:W-:-:S05]  /*aa90*/  FADD.FTZ R26, R42, R21 ;  /* 0x000000152a1a7221 */ /* 0x000fca0000010000 */
[----:B------:R-:W0:Y:S01]  /*aaa0*/  MUFU.EX2 R143, R143 ;  /* 0x0000008f008f7308 */ /* 0x000e220000000800 */
[----:B------:R-:W-:Y:S01]  /*aab0*/  F2FP.SATFINITE.E4M3.F32.PACK_AB_MERGE_C R153, R13, R12, R153 ;  /* 0x0000000c0d99723e */ /* 0x000fe20004807099 */
[----:B-1----:R-:W-:Y:S01]  /*aac0*/  FADD.FTZ R12, R72, R15 ;  /* 0x0000000f480c7221 */ /* 0x002fe20000010000 */
[----:B------:R-:W-:-:S05]  /*aad0*/  F2FP.SATFINITE.E4M3.F32.PACK_AB_MERGE_C R151, R141, R42, RZ ;  /* 0x0000002a8d97723e */ /* 0x000fca00048070ff */
[----:B------:R-:W1:Y:S01]  /*aae0*/  MUFU.EX2 R57, R57 ;  /* 0x0000003900397308 */ /* 0x000e620000000800 */
[----:B------:R-:W-:-:S01]  /*aaf0*/  FFMA.FTZ R78, R2, R113, -R56 ;  /* 0x00000071024e7223 */ /* 0x000fc20000010838 */
[----:B------:R-:W-:-:S06]  /*ab00*/  FADD.FTZ R141, R141, R26 ;  /* 0x0000001a8d8d7221 */ /* 0x000fcc0000010000 */
[----:B------:R-:W3:Y:S01]  /*ab10*/  MUFU.EX2 R44, R44 ;  /* 0x0000002c002c7308 */ /* 0x000ee20000000800 */
[C---:B----4-:R-:W-:Y:S01]  /*ab20*/  F2FP.SATFINITE.E4M3.F32.PACK_AB_MERGE_C R150, R79.reuse, R72, RZ ;  /* 0x000000484f96723e */ /* 0x050fe200048070ff */
[----:B------:R-:W-:-:S06]  /*ab30*/  FADD.FTZ R79, R79, R12 ;  /* 0x0000000c4f4f7221 */ /* 0x000fcc0000010000 */
[----:B------:R-:W-:Y:S01]  /*ab40*/  MUFU.EX2 R145, R145 ;  /* 0x0000009100917308 */ /* 0x000fe20000000800 */
[----:B------:R-:W-:-:S01]  /*ab50*/  FFMA.FTZ R65, R2, R65, -R56 ;  /* 0x0000004102417223 */ /* 0x000fc20000010838 */
[----:B------:R-:W-:-:S06]  /*ab60*/  FADD.FTZ R26, R40, R141 ;  /* 0x0000008d281a7221 */ /* 0x000fcc0000010000 */
[----:B------:R-:W4:Y:S01]  /*ab70*/  MUFU.EX2 R76, R76 ;  /* 0x0000004c004c7308 */ /* 0x000f220000000800 */
[----:B--2---:R-:W-:-:S01]  /*ab80*/  FADD.FTZ R12, R74, R79 ;  /* 0x0000004f4a0c7221 */ /* 0x004fc20000010000 */
[----:B------:R-:W-:-:S06]  /*ab90*/  F2FP.SATFINITE.E4M3.F32.PACK_AB_MERGE_C R152, R58, R11, R152 ;  /* 0x0000000b3a98723e */ /* 0x000fcc0004807098 */
[----:B------:R-:W2:Y:S01]  /*aba0*/  MUFU.EX2 R61, R61 ;  /* 0x0000003d003d7308 */ /* 0x000ea20000000800 */
[----:B------:R-:W-:-:S01]  /*abb0*/  FFMA.FTZ R80, R2, R87, -R56 ;  /* 0x0000005702507223 */ /* 0x000fc20000010838 */
[----:B0-----:R-:W-:Y:S01]  /*abc0*/  FADD.FTZ R11, R143, R26 ;  /* 0x0000001a8f0b7221 */ /* 0x001fe20000010000 */
[----:B------:R-:W-:-:S05]  /*abd0*/  F2FP.SATFINITE.E4M3.F32.PACK_AB_MERGE_C R155, R20, R9, R155 ;  /* 0x00000009149b723e */ /* 0x000fca000480709b */
[----:B------:R-:W-:Y:S01]  /*abe0*/  MUFU.EX2 R147, R147 ;  /* 0x0000009300937308 */ /* 0x000fe20000000800 */
[----:B-1----:R-:W-:-:S01]  /*abf0*/  FADD.FTZ R9, R57, R12 ;  /* 0x0000000c39097221 */ /* 0x002fc20000010000 */
[----:B------:R-:W-:-:S06]  /*ac00*/  FFMA.FTZ R69, R2, R69, -R56 ;  /* 0x0000004502457223 */ /* 0x000fcc0000010838 */
[----:B------:R-:W-:Y:S01]  /*ac10*/  MUFU.EX2 R28, R28 ;  /* 0x0000001c001c7308 */ /* 0x000fe20000000800 */
[----:B---3--:R-:W-:-:S01]  /*ac20*/  FADD.FTZ R26, R44, R11 ;  /* 0x0000000b2c1a7221 */ /* 0x008fc20000010000 */
[----:B------:R-:W-:-:S06]  /*ac30*/  FFMA.FTZ R115, R2, R115, -R56 ;  /* 0x0000007302737223 */ /* 0x000fcc0000010838 */
[----:B------:R-:W-:Y:S01]  /*ac40*/  MUFU.EX2 R149, R149 ;  /* 0x0000009500957308 */ /* 0x000fe20000000800 */
[----:B------:R-:W-:-:S07]  /*ac50*/  F2FP.SATFINITE.E4M3.F32.PACK_AB_MERGE_C R34, R109, R34, RZ ;  /* 0x000000226d22723e */ /* 0x000fce00048070ff */
[----:B------:R-:W-:Y:S01]  /*ac60*/  MUFU.EX2 R32, R32 ;  /* 0x0000002000207308 */ /* 0x000fe20000000800 */
[----:B------:R-:W-:-:S07]  /*ac70*/  FFMA.FTZ R117, R2, R117, -R56 ;  /* 0x0000007502757223 */ /* 0x000fce0000010838 */
        /* <DEDUP_REMOVED lines=9> */
[----:B----4-:R-:W-:-:S01]  /*ad10*/  FADD.FTZ R20, R76, R9 ;  /* 0x000000094c147221 */ /* 0x010fc20000010000 */
[----:B------:R-:W-:Y:S01]  /*ad20*/  F2FP.SATFINITE.E4M3.F32.PACK_AB_MERGE_C R44, R145, R44, RZ ;  /* 0x0000002c912c723e */ /* 0x000fe200048070ff */
[----:B------:R-:W-:-:S01]  /*ad30*/  FFMA.FTZ R33, R2, R33, -R56 ;  /* 0x0000002102217223 */ /* 0x000fc20000010838 */
[C-C-:B------:R-:W-:Y:S01]  /*ad40*/  FFMA.FTZ R71, R2.reuse, R71, -R56.reuse ;  /* 0x0000004702477223 */ /* 0x140fe20000010838 */
[----:B------:R-:W-:-:S01]  /*ad50*/  FFMA.FTZ R37, R2, R37, -R56 ;  /* 0x0000002502257223 */ /* 0x000fc20000010838 */
[----:B------:R-:W1:Y:S02]  /*ad60*/  @P4 LDC R13, c[0x0][0x44c] ;  /* 0x00011300ff0d4b82 */ /* 0x000e640000000800 */
[----:B------:R-:W3:Y:S01]  /*ad70*/  MUFU.EX2 R65, R65 ;  /* 0x0000004100417308 */ /* 0x000ee20000000800 */
[----:B------:R-:W-:-:S01]  /*ad80*/  FADD.FTZ R145, R145, R26 ;  /* 0x0000001a91917221 */ /* 0x000fc20000010000 */
[C---:B--2---:R-:W-:Y:S01]  /*ad90*/  F2FP.SATFINITE.E4M3.F32.PACK_AB_MERGE_C R144, R61.reuse, R76, RZ ;  /* 0x0000004c3d90723e */ /* 0x044fe200048070ff */
[----:B------:R-:W-:-:S05]  /*ada0*/  FADD.FTZ R61, R61, R20 ;  /* 0x000000143d3d7221 */ /* 0x000fca0000010000 */
[----:B------:R-:W2:Y:S01]  /*adb0*/  MUFU.EX2 R80, R80 ;  /* 0x0000005000507308 */ /* 0x000ea20000000800 */
[----:B------:R-:W-:-:S01]  /*adc0*/  FADD.FTZ R26, R24, R145 ;  /* 0x00000091181a7221 */ /* 0x000fc20000010000 */
[----:B0-----:R-:W-:-:S06]  /*add0*/  FADD.FTZ R20, R78, R61 ;  /* 0x0000003d4e147221 */ /* 0x001fcc0000010000 */
[----:B------:R-:W0:Y:S01]  /*ade0*/  MUFU.EX2 R69, R69 ;  /* 0x0000004500457308 */ /* 0x000e220000000800 */
[----:B------:R-:W-:-:S01]  /*adf0*/  FADD.FTZ R11, R147, R26 ;  /* 0x0000001a930b7221 */ /* 0x000fc20000010000 */
[----:B------:R-:W-:Y:S01]  /*ae00*/  F2FP.SATFINITE.E4M3.F32.PACK_AB_MERGE_C R75, R75, R30, R34 ;  /* 0x0000001e4b4b723e */ /* 0x000fe20004807022 */
[----:B---3--:R-:W-:-:S05]  /*ae10*/  FADD.FTZ R9, R65, R20 ;  /* 0x0000001441097221 */ /* 0x008fca0000010000 */
[----:B------:R-:W3:Y:S01]  /*ae20*/  MUFU.EX2 R3, R115 ;  /* 0x0000007300037308 */ /* 0x000ee20000000800 */
[----:B------:R-:W-:-:S07]  /*ae30*/  FADD.FTZ R30, R28, R11 ;  /* 0x0000000b1c1e7221 */ /* 0x000fce0000010000 */
[----:B------:R-:W4:Y:S01]  /*ae40*/  MUFU.EX2 R43, R43 ;  /* 0x0000002b002b7308 */ /* 0x000f220000000800 */
[----:B--2---:R-:W-:-:S01]  /*ae50*/  FADD.FTZ R26, R80, R9 ;  /* 0x00000009501a7221 */ /* 0x004fc20000010000 */
[----:B------:R-:W-:-:S06]  /*ae60*/  F2FP.SATFINITE.E4M3.F32.PACK_AB_MERGE_C R11, R149, R28, RZ ;  /* 0x0000001c950b723e */ /* 0x000fcc00048070ff */
[----:B------:R-:W2:Y:S01]  /*ae70*/  MUFU.EX2 R82, R82 ;  /* 0x0000005200527308 */ /* 0x000ea20000000800 */
[----:B------:R-:W-:-:S01]  /*ae80*/  FADD.FTZ R149, R149, R30 ;  /* 0x0000001e95957221 */ /* 0x000fc20000010000 */
[----:B0-----:R-:W-:-:S06]  /*ae90*/  FADD.FTZ R26, R69, R26 ;  /* 0x0000001a451a7221 */ /* 0x001fcc0000010000 */
[----:B------:R-:W-:Y:S01]  /*aea0*/  MUFU.EX2 R47, R47 ;  /* 0x0000002f002f7308 */ /* 0x000fe20000000800 */
[----:B------:R-:W-:-:S07]  /*aeb0*/  FADD.FTZ R28, R32, R149 ;  /* 0x00000095201c7221 */ /* 0x000fce0000010000 */
[----:B------:R-:W0:Y:S01]  /*aec0*/  MUFU.EX2 R39, R39 ;  /* 0x0000002700277308 */ /* 0x000e220000000800 */
[----:B---3--:R-:W-:-:S01]  /*aed0*/  FADD.FTZ R9, R3, R26 ;  /* 0x0000001a03097221 */ /* 0x008fc20000010000 */
[----:B------:R-:W-:-:S06]  /*aee0*/  F2FP.SATFINITE.E4M3.F32.PACK_AB_MERGE_C R147, R147, R24, R11 ;  /* 0x000000189393723e */ /* 0x000fcc000480700b */
[----:B------:R-:W3:Y:S01]  /*aef0*/  MUFU.EX2 R84, R84 ;  /* 0x0000005400547308 */ /* 0x000ee20000000800 */
[----:B----4-:R-:W-:-:S07]  /*af00*/  FADD.FTZ R11, R43, R28 ;  /* 0x0000001c2b0b7221 */ /* 0x010fce0000010000 */
[----:B------:R-:W4:Y:S01]  /*af10*/  MUFU.EX2 R46, R46 ;  /* 0x0000002e002e7308 */ /* 0x000f220000000800 */
[----:B--2---:R-:W-:-:S01]  /*af20*/  FADD.FTZ R26, R82, R9 ;  /* 0x00000009521a7221 */ /* 0x004fc20000010000 */
[----:B------:R-:W-:-:S06]  /*af30*/  FADD.FTZ R28, R36, R11 ;  /* 0x0000000b241c7221 */ /* 0x000fcc0000010000 */
[----:B------:R-:W2:Y:S08]  /*af40*/  MUFU.EX2 R25, R117 ;  /* 0x0000007500197308 */ /* 0x000eb00000000800 */
[----:B------:R-:W5:Y:S01]  /*af50*/  MUFU.EX2 R51, R51 ;  /* 0x0000003300337308 */ /* 0x000f620000000800 */
[----:B0-----:R-:W-:-:S01]  /*af60*/  FADD.FTZ R9, R39, R26 ;  /* 0x0000001a27097221 */ /* 0x001fc20000010000 */
[----:B------:R-:W-:-:S06]  /*af70*/  F2FP.SATFINITE.E4M3.F32.PACK_AB_MERGE_C R141, R47, R36, RZ ;  /* 0x000000242f8d723e */ /* 0x000fcc00048070ff */
[----:B------:R-:W-:Y:S01]  /*af80*/  MUFU.EX2 R48, R48 ;  /* 0x0000003000307308 */ /* 0x000fe20000000800 */
[----:B------:R-:W-:-:S07]  /*af90*/  FADD.FTZ R47, R47, R28 ;  /* 0x0000001c2f2f7221 */ /* 0x000fce0000010000 */
[----:B------:R-:W-:Y:S08]  /*afa0*/  MUFU.EX2 R55, R55 ;  /* 0x0000003700377308 */ /* 0x000ff00000000800 */
[----:B------:R-:W0:Y:S01]  /*afb0*/  MUFU.EX2 R56, R49 ;  /* 0x0000003100387308 */ /* 0x000e220000000800 */
[C---:B---3--:R-:W-:Y:S01]  /*afc0*/  F2FP.SATFINITE.E4M3.F32.PACK_AB_MERGE_C R140, R84.reuse, R39, RZ ;  /* 0x00000027548c723e */ /* 0x048fe200048070ff */
[----:B------:R-:W-:-:S06]  /*afd0*/  FADD.FTZ R84, R84, R9 ;  /* 0x0000000954547221 */ /* 0x000fcc0000010000 */
[----:B------:R-:W-:Y:S01]  /*afe0*/  MUFU.EX2 R63, R63 ;  /* 0x0000003f003f7308 */ /* 0x000fe20000000800 */
[----:B----4-:R-:W-:-:S07]  /*aff0*/  FADD.FTZ R26, R46, R47 ;  /* 0x0000002f2e1a7221 */ /* 0x010fce0000010000 */
[----:B------:R-:W3:Y:S01]  /*b000*/  MUFU.EX2 R14, R53 ;  /* 0x00000035000e7308 */ /* 0x000ee20000000800 */
[----:B------:R-:W-:Y:S01]  /*b010*/  F2FP.SATFINITE.E4M3.F32.PACK_AB_MERGE_C R140, R82, R3, R140 ;  /* 0x00000003528c723e */ /* 0x000fe2000480708c */
[----:B--2---:R-:W-:Y:S01]  /*b020*/  FADD.FTZ R3, R25, R84 ;  /* 0x0000005419037221 */ /* 0x004fe20000010000 */
[----:B-----5:R-:W-:-:S05]  /*b030*/  FADD.FTZ R9, R51, R26 ;  /* 0x0000001a33097221 */ /* 0x020fca0000010000 */
[----:B------:R-:W2:Y:S01]  /*b040*/  MUFU.EX2 R50, R50 ;  /* 0x0000003200327308 */ /* 0x000ea20000000800 */
[----:B------:R-:W-:Y:S01]  /*b050*/  F2FP.SATFINITE.E4M3.F32.PACK_AB_MERGE_C R145, R143, R40, R44 ;  /* 0x000000288f91723e */ /* 0x000fe2000480702c */
[----:B0-----:R-:W-:Y:S01]  /*b060*/  FADD.FTZ R26, R56, R3 ;  /* 0x00000003381a7221 */ /* 0x001fe20000010000 */
[----:B------:R-:W-:-:S05]  /*b070*/  F2FP.SATFINITE.E4M3.F32.PACK_AB_MERGE_C R143, R55, R48, RZ ;  /* 0x00000030378f723e */ /* 0x000fca00048070ff */
[----:B------:R-:W0:Y:S01]  /*b080*/  MUFU.EX2 R119, R119 ;  /* 0x0000007700777308 */ /* 0x000e220000000800 */
[----:B------:R-:W-:-:S07]  /*b090*/  FADD.FTZ R48, R48, R9 ;  /* 0x0000000930307221 */ /* 0x000fce0000010000 */
[----:B------:R-:W-:Y:S08]  /*b0a0*/  MUFU.EX2 R67, R67 ;  /* 0x0000004300437308 */ /* 0x000ff00000000800 */
[----:B------:R-:W4:Y:S01]  /*b0b0*/  MUFU.EX2 R20, R29 ;  /* 0x0000001d00147308 */ /* 0x000f220000000800 */
[----:B---3--:R-:W-:-:S07]  /*b0c0*/  F2FP.SATFINITE.E4M3.F32.PACK_AB_MERGE_C R142, R14, R63, RZ ;  /* 0x0000003f0e8e723e */ /* 0x008fce00048070ff */
[----:B------:R-:W3:Y:S01]  /*b0d0*/  MUFU.EX2 R27, R27 ;  /* 0x0000001b001b7308 */ /* 0x000ee20000000800 */
[----:B------:R-:W-:-:S01]  /*b0e0*/  FADD.FTZ R63, R63, R26 ;  /* 0x0000001a3f3f7221 */ /* 0x000fc20000010000 */
[----:B------:R-:W-:Y:S01]  /*b0f0*/  FADD.FTZ R55, R55, R48 ;  /* 0x0000003037377221 */ /* 0x000fe20000010000 */
[----:B------:R-:W5:Y:S05]  /*b100*/  @P4 LDC R30, c[0x0][0x450] ;  /* 0x00011400ff1e4b82 */ /* 0x000f6a0000000800 */
[----:B------:R-:W1:Y:S08]  /*b110*/  MUFU.EX2 R12, R41 ;  /* 0x00000029000c7308 */ /* 0x000e700000000800 */
[----:B------:R-:W1:Y:S01]  /*b120*/  MUFU.EX2 R52, R52 ;  /* 0x0000003400347308 */ /* 0x000e620000000800 */
[----:B------:R-:W-:-:S01]  /*b130*/  FADD.FTZ R26, R14, R63 ;  /* 0x0000003f0e1a7221 */ /* 0x000fc20000010000 */
[----:B--2---:R-:W-:-:S06]  /*b140*/  FADD.FTZ R28, R50, R55 ;  /* 0x00000037321c7221 */ /* 0x004fcc0000010000 */
[----:B------:R-:W2:Y:S01]  /*b150*/  MUFU.EX2 R123, R123 ;  /* 0x0000007b007b7308 */ /* 0x000ea20000000800 */
[----:B0-----:R-:W-:-:S01]  /*b160*/  FADD.FTZ R3, R119, R26 ;  /* 0x0000001a77037221 */ /* 0x001fc20000010000 */
[----:B----4-:R-:W-:Y:S01]  /*b170*/  F2FP.SATFINITE.E4M3.F32.PACK_AB_MERGE_C R136, R20, R67, RZ ;  /* 0x000000431488723e */ /* 0x010fe200048070ff */
[----:B---3--:R-:W-:-:S05]  /*b180*/  FADD.FTZ R9, R27, R28 ;  /* 0x0000001c1b097221 */ /* 0x008fca0000010000 */
[----:B------:R-:W0:Y:S01]  /*b190*/  MUFU.EX2 R31, R31 ;  /* 0x0000001f001f7308 */ /* 0x000e220000000800 */
[----:B-1----:R-:W-:-:S01]  /*b1a0*/  FADD.FTZ R26, R12, R3 ;  /* 0x000000030c1a7221 */ /* 0x002fc20000010000 */
[----:B------:R-:W-:Y:S01]  /*b1b0*/  F2FP.SATFINITE.E4M3.F32.PACK_AB_MERGE_C R136, R12, R119, R136 ;  /* 0x000000770c88723e */ /* 0x000fe20004807088 */
[----:B------:R-:W-:-:S05]  /*b1c0*/  FADD.FTZ R12, R52, R9 ;  /* 0x00000009340c7221 */ /* 0x000fca0000010000 */
[----:B------:R-:W1:Y:S08]  /*b1d0*/  MUFU.EX2 R121, R121 ;  /* 0x0000007900797308 */ /* 0x000e700000000800 */
[----:B------:R-:W3:Y:S01]  /*b1e0*/  MUFU.EX2 R54, R54 ;  /* 0x0000003600367308 */ /* 0x000ee20000000800 */
[----:B------:R-:W-:-:S01]  /*b1f0*/  FADD.FTZ R67, R67, R26 ;  /* 0x0000001a43437221 */ /* 0x000fc20000010000 */
[----:B--2---:R-:W-:-:S03]  /*b200*/  FADD.FTZ R12, R123, R12 ;  /* 0x0000000c7b0c7221 */ /* 0x004fc60000010000 */
[----:B------:R-:W-:Y:S01]  /*b210*/  FADD.FTZ R20, R20, R67 ;  /* 0x0000004314147221 */ /* 0x000fe20000010000 */
[----:B0-----:R-:W-:-:S03]  /*b220*/  FADD.FTZ R9, R31, R12 ;  /* 0x0000000c1f097221 */ /* 0x001fc60000010000 */
[----:B-1----:R-:W-:Y:S01]  /*b230*/  FADD.FTZ R3, R121, R20 ;  /* 0x0000001479037221 */ /* 0x002fe20000010000 */
[----:B---3--:R-:W-:-:S02]  /*b240*/  FADD.FTZ R20, R54, R9 ;  /* 0x0000000936147221 */ /* 0x008fc40000010000 */
[----:B------:R-:W2:Y:S01]  /*b250*/  LDL R9, [R1+0x44] ;  /* 0x0000440001097983 */ /* 0x000ea20000100800 */
[----:B------:R-:W0:Y:S01]  /*b260*/  MUFU.EX2 R24, R33 ;  /* 0x0000002100187308 */ /* 0x000e220000000800 */
[----:B------:R-:W-:-:S07]  /*b270*/  @P4 IMAD.HI.U32 R13, R110, R13, RZ ;  /* 0x0000000d6e0d4227 */ /* 0x000fce00078e00ff */
[----:B------:R-:W-:Y:S01]  /*b280*/  MUFU.EX2 R71, R71 ;  /* 0x0000004700477308 */ /* 0x000fe20000000800 */
[----:B------:R-:W-:Y:S01]  /*b290*/  IMAD.MOV.U32 R11, RZ, RZ, R110 ;  /* 0x000000ffff0b7224 */ /* 0x000fe200078e006e */
[----:B-----5:R-:W-:-:S06]  /*b2a0*/  @P4 SHF.R.U32.HI R11, RZ, R30, R13 ;  /* 0x0000001eff0b4219 */ /* 0x020fcc000001160d */
[----:B------:R-:W1:Y:S01]  /*b2b0*/  MUFU.EX2 R14, R37 ;  /* 0x00000025000e7308 */ /* 0x000e620000000800 */
[----:B------:R-:W-:-:S07]  /*b2c0*/  IADD3 R13, R11, R106, -R108 ;  /* 0x0000006a0b0d7210 */ /* 0x000fce0007ffe86c */
[----:B------:R-:W-:Y:S08]  /*b2d0*/  MUFU.EX2 R35, R35 ;  /* 0x0000002300237308 */ /* 0x000ff00000000800 */
[----:B------:R-:W3:Y:S01]  /*b2e0*/  MUFU.EX2 R10, R10 ;  /* 0x0000000a000a7308 */ /* 0x000ee20000000800 */
[----:B------:R-:W-:-:S04]  /*b2f0*/  IMAD.HI R13, R13, 0x66666667, RZ ;  /* 0x666666670d0d7827 */ /* 0x000fc800078e02ff */
[----:B0-----:R-:W-:Y:S01]  /*b300*/  FADD.FTZ R12, R24, R3 ;  /* 0x00000003180c7221 */ /* 0x001fe20000010000 */
[----:B-1----:R-:W-:-:S03]  /*b310*/  F2FP.SATFINITE.E4M3.F32.PACK_AB_MERGE_C R11, R14, R71, RZ ;  /* 0x000000470e0b723e */ /* 0x002fc600048070ff */
[----:B------:R-:W-:Y:S01]  /*b320*/  FADD.FTZ R71, R71, R12 ;  /* 0x0000000c47477221 */ /* 0x000fe20000010000 */
[----:B------:R-:W-:Y:S02]  /*b330*/  SHF.R.U32.HI R12, RZ, 0x1f, R13 ;  /* 0x0000001fff0c7819 */ /* 0x000fe4000001160d */
[----:B------:R-:W-:Y:S02]  /*b340*/  F2FP.SATFINITE.E4M3.F32.PACK_AB_MERGE_C R151, R139, R38, R151 ;  /* 0x000000268b97723e */ /* 0x000fe40004807097 */
[----:B------:R-:W-:Y:S02]  /*b350*/  LEA.HI.SX32 R12, R13, R12, 0x1a ;  /* 0x0000000c0d0c7211 */ /* 0x000fe400078fd2ff */
[----:B---3--:R-:W-:-:S04]  /*b360*/  F2FP.SATFINITE.E4M3.F32.PACK_AB_MERGE_C R3, R10, R35, RZ ;  /* 0x000000230a03723e */ /* 0x008fc800048070ff */
[----:B------:R-:W-:Y:S01]  /*b370*/  F2FP.SATFINITE.E4M3.F32.PACK_AB_MERGE_C R139, R54, R31, R3 ;  /* 0x0000001f368b723e */ /* 0x000fe20004807003 */
[----:B------:R-:W-:-:S05]  /*b380*/  FADD.FTZ R3, R14, R71 ;  /* 0x000000470e037221 */ /* 0x000fca0000010000 */
[----:B------:R0:W-:Y:S04]  /*b390*/  STL [R1+0x4], R3 ;  /* 0x0000040301007387 */ /* 0x0001e80000100800 */
[----:B------:R1:W-:Y:S01]  /*b3a0*/  STL [R1+0x18], RZ ;  /* 0x000018ff01007387 */ /* 0x0003e20000100800 */
[----:B0-----:R-:W-:Y:S01]  /*b3b0*/  VIADD R3, R104, 0xfffffffe ;  /* 0xfffffffe68037836 */ /* 0x001fe20000000000 */
[----:B------:R-:W-:Y:S01]  /*b3c0*/  F2FP.SATFINITE.E4M3.F32.PACK_AB_MERGE_C R137, R123, R52, RZ ;  /* 0x000000347b89723e */ /* 0x000fe200048070ff */
[----:B------:R-:W-:-:S01]  /*b3d0*/  FADD.FTZ R21, R35, R20 ;  /* 0x0000001423157221 */ /* 0x000fc20000010000 */
[----:B------:R-:W-:Y:S01]  /*b3e0*/  LOP3.LUT R19, R19, 0xffffffef, RZ, 0xc0, !PT ;  /* 0xffffffef13137812 */ /* 0x000fe200078ec0ff */
[----:B------:R-:W-:Y:S01]  /*b3f0*/  BSSY B0, `(.L_x_2382) ;  /* 0x000034f000007945 */ /* 0x000fe20003800000 */
[----:B------:R-:W-:-:S02]  /*b400*/  F2FP.SATFINITE.E4M3.F32.PACK_AB_MERGE_C R154, R91, R64, RZ ;  /* 0x000000405b9a723e */ /* 0x000fc400048070ff */
[----:B------:R-:W-:Y:S02]  /*b410*/  F2FP.SATFINITE.E4M3.F32.PACK_AB_MERGE_C R148, R77, R68, RZ ;  /* 0x000000444d94723e */ /* 0x000fe400048070ff */
[----:B------:R-:W-:Y:S01]  /*b420*/  F2FP.SATFINITE.E4M3.F32.PACK_AB_MERGE_C R146, R69, R80, RZ ;  /* 0x000000504592723e */ /* 0x000fe200048070ff */
[----:B------:R-:W-:Y:S01]  /*b430*/  FADD.FTZ R21, R10, R21 ;  /* 0x000000150a157221 */ /* 0x000fe20000010000 */
[----:B------:R-:W-:Y:S01]  /*b440*/  F2FP.SATFINITE.E4M3.F32.PACK_AB_MERGE_C R141, R43, R32, R141 ;  /* 0x000000202b8d723e */ /* 0x000fe2000480708d */
[----:B------:R-:W-:Y:S01]  /*b450*/  IMAD.MOV.U32 R20, RZ, RZ, RZ ;  /* 0x000000ffff147224 */ /* 0x000fe200078e00ff */
[----:B------:R-:W-:Y:S02]  /*b460*/  F2FP.SATFINITE.E4M3.F32.PACK_AB_MERGE_C R143, R51, R46, R143 ;  /* 0x0000002e338f723e */ /* 0x000fe4000480708f */
[----:B------:R-:W-:Y:S02]  /*b470*/  CS2R R28, SRZ ;  /* 0x00000000001c7805 */ /* 0x000fe4000001ff00 */
[----:B------:R-:W-:-:S02]  /*b480*/  F2FP.SATFINITE.E4M3.F32.PACK_AB_MERGE_C R137, R27, R50, R137 ;  /* 0x000000321b89723e */ /* 0x000fc40004807089 */
[----:B------:R-:W-:Y:S02]  /*b490*/  CS2R R26, SRZ ;  /* 0x00000000001a7805 */ /* 0x000fe4000001ff00 */
[----:B------:R-:W-:Y:S02]  /*b4a0*/  @P4 LOP3.LUT R19, R19, 0x10, RZ, 0xfc, !PT ;  /* 0x0000001013134812 */ /* 0x000fe400078efcff */
[----:B------:R-:W-:Y:S02]  /*b4b0*/  CS2R R30, SRZ ;  /* 0x00000000001e7805 */ /* 0x000fe4000001ff00 */
[----:B------:R-:W-:Y:S02]  /*b4c0*/  F2FP.SATFINITE.E4M3.F32.PACK_AB_MERGE_C R154, R89, R62, R154 ;  /* 0x0000003e599a723e */ /* 0x000fe4000480709a */
[----:B------:R-:W-:Y:S02]  /*b4d0*/  CS2R R32, SRZ ;  /* 0x0000000000207805 */ /* 0x000fe4000001ff00 */
[----:B------:R-:W-:-:S02]  /*b4e0*/  F2FP.SATFINITE.E4M3.F32.PACK_AB_MERGE_C R148, R73, R66, R148 ;  /* 0x000000424994723e */ /* 0x000fc40004807094 */
[----:B------:R-:W-:Y:S02]  /*b4f0*/  CS2R R34, SRZ ;  /* 0x0000000000227805 */ /* 0x000fe4000001ff00 */
[----:B------:R-:W-:Y:S02]  /*b500*/  F2FP.SATFINITE.E4M3.F32.PACK_AB_MERGE_C R150, R81, R70, R150 ;  /* 0x000000465196723e */ /* 0x000fe40004807096 */
        /* <DEDUP_REMOVED lines=9> */
[----:B------:R-:W-:-:S02]  /*b5a0*/  CS2R R46, SRZ ;  /* 0x00000000002e7805 */ /* 0x000fc4000001ff00 */
[----:B------:R-:W-:Y:S02]  /*b5b0*/  CS2R R48, SRZ ;  /* 0x0000000000307805 */ /* 0x000fe4000001ff00 */
[----:B------:R-:W-:Y:S02]  /*b5c0*/  CS2R R50, SRZ ;  /* 0x0000000000327805 */ /* 0x000fe4000001ff00 */
[----:B------:R-:W-:Y:S02]  /*b5d0*/  CS2R R52, SRZ ;  /* 0x0000000000347805 */ /* 0x000fe4000001ff00 */
[----:B------:R-:W-:Y:S01]  /*b5e0*/  CS2R R54, SRZ ;  /* 0x0000000000367805 */ /* 0x000fe2000001ff00 */
[----:B------:R-:W-:Y:S01]  /*b5f0*/  IMAD.MOV.U32 R149, RZ, RZ, R75 ;  /* 0x000000ffff957224 */ /* 0x000fe200078e004b */
[----:B--2---:R-:W-:-:S05]  /*b600*/  VIMNMX R9, R9, R12, !PT ;  /* 0x0000000c09097248 */ /* 0x004fca0007fe0100 */
[----:B------:R1:W-:Y:S01]  /*b610*/  STL [R1+0x20], R9 ;  /* 0x0000200901007387 */ /* 0x0003e20000100800 */
[----:B------:R-:W-:-:S13]  /*b620*/  ISETP.GE.AND P1, PT, R3, R9, PT ;  /* 0x000000090300720c */ /* 0x000fda0003f26270 */
[----:B-1----:R-:W-:Y:S05]  /*b630*/  @!P1 BRA `(.L_x_2383) ;  /* 0x0000003000a89947 */ /* 0x002fea0003800000 */
        /* <DEDUP_REMOVED lines=17> */
.L_x_2397:
[----:B------:R-:W-:-:S05]  /*b750*/  VIADD R15, R23, 0x1 ;  /* 0x00000001170f7836 */ /* 0x000fca0000000000 */
[----:B------:R-:W-:-:S04]  /*b760*/  ISETP.NE.AND P1, PT, R15, 0x2, PT ;  /* 0x000000020f00780c */ /* 0x000fc80003f25270 */
[----:B------:R-:W-:Y:S02]  /*b770*/  SEL R14, RZ, 0x1, P1 ;  /* 0x00000001ff0e7807 */ /* 0x000fe40000800000 */
[----:B------:R-:W-:Y:S02]  /*b780*/  SEL R15, R15, RZ, P1 ;  /* 0x000000ff0f0f7207 */ /* 0x000fe40000800000 */
[----:B------:R-:W-:Y:S01]  /*b790*/  LOP3.LUT R14, R157, R14, RZ, 0x3c, !PT ;  /* 0x0000000e9d0e7212 */ /* 0x000fe200078e3cff */
[----:B------:R-:W-:Y:S06]  /*b7a0*/  @!P0 BRA `(.L_x_2385) ;  /* 0x0000000000048947 */ /* 0x000fec0003800000 */
[----:B------:R-:W-:Y:S01]  /*b7b0*/  BPT.TRAP 0x1 ;  /* 0x000000040000795c */ /* 0x000fe20000300000 */
.L_x_2385:
[----:B------:R-:W-:Y:S02]  /*b7c0*/  LEA R9, R15, R18, 0x3 ;  /* 0x000000120f097211 */ /* 0x000fe400078e18ff */
[----:B------:R-:W-:-:S04]  /*b7d0*/  SHF.L.U32 R10, R14, 0x1f, RZ ;  /* 0x0000001f0e0a7819 */ /* 0x000fc800000006ff */
[----:B------:R0:W1:Y:S01]  /*b7e0*/  SYNCS.PHASECHK.TRANS64.TRYWAIT P1, [R9+URZ+0x13230], R10 ;  /* 0x0132300a090075a7 */ /* 0x000062000802017f */
[----:B------:R-:W-:Y:S05]  /*b7f0*/  @!P0 BRA `(.L_x_2386) ;  /* 0x0000000000048947 */ /* 0x000fea0003800000 */
[----:B------:R-:W-:Y:S01]  /*b800*/  BPT.TRAP 0x1 ;  /* 0x000000040000795c */ /* 0x000fe20000300000 */
.L_x_2386:
        /* <DEDUP_REMOVED lines=8> */
.L_x_2388:
[----:B------:R-:W-:Y:S05]  /*b890*/  BSYNC B2 ;  /* 0x0000000000027941 */ /* 0x000fea0003800000 */
.L_x_2387:
[----:B01----:R-:W-:Y:S01]  /*b8a0*/  IMAD.MOV.U32 R10, RZ, RZ, R20 ;  /* 0x000000ffff0a7224 */ /* 0x003fe200078e0014 */
[----:B------:R-:W-:Y:S01]  /*b8b0*/  R2UR UR4, R4 ;  /* 0x00000000040472ca */ /* 0x000fe200000e0000 */
[----:B------:R-:W-:Y:S01]  /*b8c0*/  IMAD.MOV.U32 R11, RZ, RZ, -0x7fffffe0 ;  /* 0x80000020ff0b7424 */ /* 0x000fe200078e00ff */
[----:B------:R-:W-:Y:S01]  /*b8d0*/  R2UR UR5, R5 ;  /* 0x00000000050572ca */ /* 0x000fe200000e0000 */
[----:B------:R-:W-:Y:S01]  /*b8e0*/  WARPGROUP.ARRIVE ;  /* 0x00000000000079c5 */ /* 0x000fe20000000000 */
[----:B------:R-:W-:Y:S01]  /*b8f0*/  R2UR UR6, R10 ;  /* 0x000000000a0672ca */ /* 0x000fe200000e0000 */
[----:B------:R-:W-:Y:S01]  /*b900*/  IMAD.MOV.U32 R10, RZ, RZ, R13 ;  /* 0x000000ffff0a7224 */ /* 0x000fe200078e000d */
[C---:B------:R-:W-:Y:S01]  /*b910*/  R2UR UR7, R11.reuse ;  /* 0x000000000b0772ca */ /* 0x040fe200000e0000 */
[----:B------:R-:W-:Y:S01]  /*b920*/  VIADD R12, R20, 0x180 ;  /* 0x00000180140c7836 */ /* 0x000fe20000000000 */
[----:B------:R-:W-:Y:S01]  /*b930*/  R2UR UR11, R11 ;  /* 0x000000000b0b72ca */ /* 0x000fe200000e0000 */
[----:B------:R-:W-:Y:S01]  /*b940*/  IMAD.MOV.U32 R13, RZ, RZ, -0x7fffffe0 ;  /* 0x80000020ff0d7424 */ /* 0x000fe200078e00ff */
[----:B------:R-:W-:Y:S01]  /*b950*/  R2UR UR10, R10 ;  /* 0x000000000a0a72ca */ /* 0x000fe200000e0000 */
[----:B------:R-:W-:Y:S01]  /*b960*/  IMAD.MOV.U32 R10, RZ, RZ, R56 ;  /* 0x000000ffff0a7224 */ /* 0x000fe200078e0038 */
[----:B------:R-:W-:Y:S01]  /*b970*/  R2UR UR8, R4 ;  /* 0x00000000040872ca */ /* 0x000fe200000e0000 */
[----:B------:R-:W-:Y:S01]  /*b980*/  VIADD R56, R20, 0x102 ;  /* 0x0000010214387836 */ /* 0x000fe20000000000 */
[----:B------:R-:W-:Y:S01]  /*b990*/  R2UR UR9, R5 ;  /* 0x00000000050972ca */ /* 0x000fe200000e0000 */
[----:B------:R-:W-:Y:S01]  /*b9a0*/  IMAD.MOV.U32 R57, RZ, RZ, -0x7fffffe0 ;  /* 0x80000020ff397424 */ /* 0x000fe200078e00ff */
[----:B------:R-:W-:Y:S01]  /*b9b0*/  R2UR UR14, R10 ;  /* 0x000000000a0e72ca */ /* 0x000fe200000e0000 */
[----:B------:R-:W-:Y:S01]  /*b9c0*/  VIADD R10, R20, 0x200 ;  /* 0x00000200140a7836 */ /* 0x000fe20000000000 */
[----:B------:R-:W-:Y:S01]  /*b9d0*/  R2UR UR15, R11 ;  /* 0x000000000b0f72ca */ /* 0x000fe200000e0000 */
[----:B------:R-:W-:Y:S01]  /*b9e0*/  QGMMA.64x32x32.F32.E4M3.E4M3 R120, gdesc[UR4], RZ, !UPT, gsb0 ;  /* 0x00600000047879f3 */ /* 0x000fe2000c0008ff */
[----:B------:R-:W-:-:S02]  /*b9f0*/  R2UR UR12, R4 ;  /* 0x00000000040c72ca */ /* 0x000fc400000e0000 */
[----:B------:R-:W-:Y:S02]  /*ba00*/  R2UR UR13, R5 ;  /* 0x00000000050d72ca */ /* 0x000fe400000e0000 */
[----:B------:R-:W-:Y:S01]  /*ba10*/  R2UR UR18, R12 ;  /* 0x000000000c1272ca */ /* 0x000fe200000e0000 */
[----:B------:R-:W-:Y:S01]  /*ba20*/  VIADD R12, R20, 0x2 ;  /* 0x00000002140c7836 */ /* 0x000fe20000000000 */
[----:B------:R-:W-:Y:S02]  /*ba30*/  R2UR UR19, R13 ;  /* 0x000000000d1372ca */ /* 0x000fe400000e0000 */
        /* <DEDUP_REMOVED lines=61> */
.L_x_2390:
[----:B------:R-:W-:Y:S01]  /*be10*/  SHF.L.U32 R10, R157, 0x1f, RZ ;  /* 0x0000001f9d0a7819 */ /* 0x000fe200000006ff */
[----:B------:R-:W-:-:S04]  /*be20*/  IMAD R20, R23, 0x8, R18 ;  /* 0x0000000817147824 */ /* 0x000fc800078e0212 */
[----:B------:R0:W1:Y:S01]  /*be30*/  SYNCS.PHASECHK.TRANS64.TRYWAIT P1, [R20+URZ+0x13250], R10 ;  /* 0x0132500a140075a7 */ /* 0x000062000802017f */
[----:B------:R-:W-:Y:S05]  /*be40*/  @!P0 BRA `(.L_x_2391) ;  /* 0x0000000000048947 */ /* 0x000fea0003800000 */
[----:B------:R-:W-:Y:S01]  /*be50*/  BPT.TRAP 0x1 ;  /* 0x000000040000795c */ /* 0x000fe20000300000 */
.L_x_2391:
[----:B------:R-:W-:Y:S04]  /*be60*/  BSSY B2, `(.L_x_2392) ;  /* 0x0000004000027945 */ /* 0x000fe80003800000 */
[----:B-1----:R-:W-:Y:S05]  /*be70*/  @P1 BRA `(.L_x_2393) ;  /* 0x0000000000081947 */ /* 0x002fea0003800000 */
[----:B------:R-:W1:Y:S02]  /*be80*/  SYNCS.PHASECHK.TRANS64.TRYWAIT P1, [R20+URZ+0x13250], R10 ;  /* 0x0132500a140075a7 */ /* 0x000e64000802017f */
[----:B-1----:R-:W-:Y:S05]  /*be90*/  @!P1 BRA `(.L_x_2394) ;  /* 0x0000010c00e49947 */ /* 0x002fea0003800000 */
.L_x_2393:
[----:B------:R-:W-:Y:S05]  /*bea0*/  BSYNC B2 ;  /* 0x0000000000027941 */ /* 0x000fea0003800000 */
.L_x_2392:
        /* <DEDUP_REMOVED lines=41> */
.L_x_2395:
[----:B------:R-:W2:Y:S01]  /*c140*/  LDL R23, [R1+0x1c] ;  /* 0x00001c0001177983 */ /* 0x000ea20000100800 */
[----:B------:R-:W0:Y:S03]  /*c150*/  LDC R11, c[0x0][0x448] ;  /* 0x00011200ff0b7b82 */ /* 0x000e260000000800 */
[----:B------:R-:W3:Y:S04]  /*c160*/  LDL R137, [R1+0x3c] ;  /* 0x00003c0001897983 */ /* 0x000ee80000100800 */
[----:B------:R-:W3:Y:S04]  /*c170*/  LDL R10, [R1+0x54] ;  /* 0x00005400010a7983 */ /* 0x000ee80000100800 */
[----:B------:R-:W4:Y:S04]  /*c180*/  LDL R136, [R1+0x40] ;  /* 0x0000400001887983 */ /* 0x000f280000100800 */
[----:B------:R-:W5:Y:S04]  /*c190*/  LDL R13, [R1+0x2c] ;  /* 0x00002c00010d7983 */ /* 0x000f680000100800 */
[----:B------:R-:W5:Y:S01]  /*c1a0*/  LDL R12, [R1+0x28] ;  /* 0x00002800010c7983 */ /* 0x000f620000100800 */
[----:B0-----:R-:W-:Y:S01]  /*c1b0*/  ISETP.NE.AND P1, PT, R11, 0x1, PT ;  /* 0x000000010b00780c */ /* 0x001fe20003f25270 */
[----:B------:R-:W-:-:S12]  /*c1c0*/  VIADD R9, R9, 0x13240 ;  /* 0x0001324009097836 */ /* 0x000fd80000000000 */
[----:B------:R-:W0:Y:S01]  /*c1d0*/  @P1 LDC R11, c[0x0][0x44c] ;  /* 0x00011300ff0b1b82 */ /* 0x000e220000000800 */
[----:B--2---:R-:W-:-:S04]  /*c1e0*/  PRMT R9, R23, 0x654, R9 ;  /* 0x0000065417097816 */ /* 0x004fc80000000009 */
[----:B------:R1:W-:Y:S03]  /*c1f0*/  SYNCS.ARRIVE.TRANS64.RED.A1T0 RZ, [R9+URZ], RZ ;  /* 0x000000ff09ff79a7 */ /* 0x0003e6000810043f */
[----:B-1----:R-:W1:Y:S01]  /*c200*/  @P1 LDC R9, c[0x0][0x450] ;  /* 0x00011400ff091b82 */ /* 0x002e620000000800 */
[----:B---3--:R-:W-:-:S04]  /*c210*/  IMAD.IADD R10, R10, 0x1, R137 ;  /* 0x000000010a0a7824 */ /* 0x008fc800078e0289 */
[----:B0-----:R-:W-:-:S05]  /*c220*/  @P1 IMAD.HI.U32 R11, R10, R11, RZ ;  /* 0x0000000b0a0b1227 */ /* 0x001fca00078e00ff */
[----:B-1----:R-:W-:-:S05]  /*c230*/  @P1 SHF.R.U32.HI R10, RZ, R9, R11 ;  /* 0x00000009ff0a1219 */ /* 0x002fca000001160b */
[----:B------:R-:W0:Y:S01]  /*c240*/  SHFL.IDX PT, R9, R10, RZ, 0x1c1f ;  /* 0x001c1fff0a097589 */ /* 0x000e2200000e0000 */
[----:B------:R-:W-:-:S05]  /*c250*/  IMAD R11, R3, -0xa0, RZ ;  /* 0xffffff60030b7824 */ /* 0x000fca00078e02ff */
[----:B----4-:R-:W-:Y:S01]  /*c260*/  IADD3 R11, -R136, 0x1, R11 ;  /* 0x00000001880b7810 */ /* 0x010fe20007ffe10b */
[----:B------:R-:W1:Y:S03]  /*c270*/  SHFL.IDX PT, R10, R10, 0x1, 0x1c1f ;  /* 0x003c1f000a0a7f89 */ /* 0x000e6600000e0000 */
[----:B-----5:R-:W-:Y:S01]  /*c280*/  IADD3 R11, -R12, R11, R13 ;  /* 0x0000000b0c0b7210 */ /* 0x020fe20007ffe10d */
[----:B------:R-:W2:Y:S04]  /*c290*/  LDL.LU R136, [R1+0x4] ;  /* 0x0000040001887983 */ /* 0x000ea80000300800 */
[----:B0-----:R-:W-:-:S05]  /*c2a0*/  IMAD.IADD R9, R11, 0x1, R9 ;  /* 0x000000010b097824 */ /* 0x001fca00078e0209 */
[C---:B------:R-:W-:Y:S02]  /*c2b0*/  ISETP.GT.AND P2, PT, R9.reuse, RZ, PT ;  /* 0x000000ff0900720c */ /* 0x040fe40003f44270 */
[C---:B------:R-:W-:Y:S02]  /*c2c0*/  ISETP.GT.AND P5, PT, R9.reuse, 0x1, PT ;  /* 0x000000010900780c */ /* 0x040fe40003fa4270 */
[C---:B------:R-:W-:Y:S02]  /*c2d0*/  ISETP.GT.AND P1, PT, R9.reuse, 0x8, PT ;  /* 0x000000080900780c */ /* 0x040fe40003f24270 */
[C---:B------:R-:W-:Y:S02]  /*c2e0*/  ISETP.GT.AND P4, PT, R9.reuse, 0x9, PT ;  /* 0x000000090900780c */ /* 0x040fe40003f84270 */
[----:B------:R-:W-:Y:S02]  /*c2f0*/  ISETP.GT.AND P3, PT, R9, 0x10, PT ;  /* 0x000000100900780c */ /* 0x000fe40003f64270 */
[----:B------:R-:W-:-:S02]  /*c300*/  FSEL R120, R120, -INF , P2 ;  /* 0xff80000078787808 */ /* 0x000fc40001000000 */
[----:B------:R-:W-:Y:S02]  /*c310*/  FSEL R121, R121, -INF , P5 ;  /* 0xff80000079797808 */ /* 0x000fe40002800000 */
[----:B------:R-:W-:Y:S02]  /*c320*/  FSEL R124, R124, -INF , P1 ;  /* 0xff8000007c7c7808 */ /* 0x000fe40000800000 */
[----:B------:R-:W-:Y:S02]  /*c330*/  FSEL R125, R125, -INF , P4 ;  /* 0xff8000007d7d7808 */ /* 0x000fe40002000000 */
[----:B------:R-:W-:Y:S02]  /*c340*/  FSEL R128, R128, -INF , P3 ;  /* 0xff80000080807808 */ /* 0x000fe40001800000 */
[C---:B------:R-:W-:Y:S02]  /*c350*/  ISETP.GT.AND P2, PT, R9.reuse, 0x11, PT ;  /* 0x000000110900780c */ /* 0x040fe40003f44270 */
[----:B------:R-:W-:-:S02]  /*c360*/  ISETP.GT.AND P5, PT, R9, 0x18, PT ;  /* 0x000000180900780c */ /* 0x000fc40003fa4270 */
[C---:B------:R-:W-:Y:S02]  /*c370*/  ISETP.GT.AND P1, PT, R9.reuse, 0x19, PT ;  /* 0x000000190900780c */ /* 0x040fe40003f24270 */
[C---:B------:R-:W-:Y:S02]  /*c380*/  ISETP.GT.AND P4, PT, R9.reuse, 0x20, PT ;  /* 0x000000200900780c */ /* 0x040fe40003f84270 */
[----:B------:R-:W-:Y:S02]  /*c390*/  ISETP.GT.AND P3, PT, R9, 0x21, PT ;  /* 0x000000210900780c */ /* 0x000fe40003f64270 */
[----:B------:R-:W-:Y:S02]  /*c3a0*/  FSEL R129, R129, -INF , P2 ;  /* 0xff80000081817808 */ /* 0x000fe40001000000 */
[----:B------:R-:W-:Y:S02]  /*c3b0*/  FSEL R132, R132, -INF , P5 ;  /* 0xff80000084847808 */ /* 0x000fe40002800000 */
[----:B------:R-:W-:-:S02]  /*c3c0*/  FSEL R133, R133, -INF , P1 ;  /* 0xff80000085857808 */ /* 0x000fc40000800000 */
[----:B------:R-:W-:Y:S02]  /*c3d0*/  FSEL R104, R104, -INF , P4 ;  /* 0xff80000068687808 */ /* 0x000fe40002000000 */
[----:B------:R-:W-:Y:S02]  /*c3e0*/  FSEL R105, R105, -INF , P3 ;  /* 0xff80000069697808 */ /* 0x000fe40001800000 */
[C---:B------:R-:W-:Y:S02]  /*c3f0*/  ISETP.GT.AND P2, PT, R9.reuse, 0x28, PT ;  /* 0x000000280900780c */ /* 0x040fe40003f44270 */
[C---:B------:R-:W-:Y:S02]  /*c400*/  ISETP.GT.AND P5, PT, R9.reuse, 0x29, PT ;  /* 0x000000290900780c */ /* 0x040fe40003fa4270 */
[C---:B------:R-:W-:Y:S02]  /*c410*/  ISETP.GT.AND P1, PT, R9.reuse, 0x30, PT ;  /* 0x000000300900780c */ /* 0x040fe40003f24270 */
[----:B------:R-:W-:-:S02]  /*c420*/  ISETP.GT.AND P4, PT, R9, 0x31, PT ;  /* 0x000000310900780c */ /* 0x000fc40003f84270 */
[----:B------:R-:W-:Y:S02]  /*c430*/  ISETP.GT.AND P3, PT, R9, 0x38, PT ;  /* 0x000000380900780c */ /* 0x000fe40003f64270 */
        /* <DEDUP_REMOVED lines=73> */
[----:B------:R-:W-:Y:S01]  /*c8d0*/  FMNMX.FTZ R9, R101, R9, !PT ;  /* 0x0000000965097209 */ /* 0x000fe20007810000 */
[----:B-1----:R-:W-:-:S03]  /*c8e0*/  IMAD.IADD R10, R11, 0x1, R10 ;  /* 0x000000010b0a7824 */ /* 0x002fc600078e020a */
[----:B------:R-:W-:-:S04]  /*c8f0*/  FMNMX.FTZ R9, R72, R9, !PT ;  /* 0x0000000948097209 */ /* 0x000fc80007810000 */
[----:B------:R-:W-:Y:S02]  /*c900*/  FMNMX.FTZ R9, R73, R9, !PT ;  /* 0x0000000949097209 */ /* 0x000fe40007810000 */
[----:B------:R-:W-:Y:S02]  /*c910*/  FSEL R61, R61, -INF , P2 ;  /* 0xff8000003d3d7808 */ /* 0x000fe40001000000 */
[----:B------:R-:W-:Y:S02]  /*c920*/  ISETP.GT.AND P2, PT, R10, RZ, PT ;  /* 0x000000ff0a00720c */ /* 0x000fe40003f44270 */
[----:B------:R-:W-:Y:S02]  /*c930*/  FMNMX.FTZ R9, R76, R9, !PT ;  /* 0x000000094c097209 */ /* 0x000fe40007810000 */
[----:B------:R-:W-:Y:S02]  /*c940*/  FSEL R122, R122, -INF , P2 ;  /* 0xff8000007a7a7808 */ /* 0x000fe40001000000 */
[----:B------:R-:W-:-:S02]  /*c950*/  FMNMX.FTZ R9, R77, R9, !PT ;  /* 0x000000094d097209 */ /* 0x000fc40007810000 */
[----:B------:R-:W-:Y:S02]  /*c960*/  ISETP.GT.AND P2, PT, R10, 0x1, PT ;  /* 0x000000010a00780c */ /* 0x000fe40003f44270 */
[----:B------:R-:W-:Y:S02]  /*c970*/  FMNMX.FTZ R9, R80, R9, !PT ;  /* 0x0000000950097209 */ /* 0x000fe40007810000 */
[----:B------:R-:W-:Y:S02]  /*c980*/  FSEL R123, R123, -INF , P2 ;  /* 0xff8000007b7b7808 */ /* 0x000fe40001000000 */
[----:B------:R-:W-:Y:S02]  /*c990*/  ISETP.GT.AND P2, PT, R10, 0x8, PT ;  /* 0x000000080a00780c */ /* 0x000fe40003f44270 */
[----:B------:R-:W-:Y:S02]  /*c9a0*/  FMNMX.FTZ R9, R81, R9, !PT ;  /* 0x0000000951097209 */ /* 0x000fe40007810000 */
[----:B------:R-:W-:-:S02]  /*c9b0*/  FSEL R126, R126, -INF , P2 ;  /* 0xff8000007e7e7808 */ /* 0x000fc40001000000 */
[----:B------:R-:W-:Y:S02]  /*c9c0*/  ISETP.GT.AND P2, PT, R10, 0x9, PT ;  /* 0x000000090a00780c */ /* 0x000fe40003f44270 */
[----:B------:R-:W-:Y:S02]  /*c9d0*/  FMNMX.FTZ R9, R84, R9, !PT ;  /* 0x0000000954097209 */ /* 0x000fe40007810000 */
[----:B------:R-:W-:Y:S02]  /*c9e0*/  FSEL R127, R127, -INF , P2 ;  /* 0xff8000007f7f7808 */ /* 0x000fe40001000000 */
[----:B------:R-:W-:Y:S02]  /*c9f0*/  ISETP.GT.AND P2, PT, R10, 0x10, PT ;  /* 0x000000100a00780c */ /* 0x000fe40003f44270 */
[----:B------:R-:W-:Y:S02]  /*ca00*/  FMNMX.FTZ R9, R85, R9, !PT ;  /* 0x0000000955097209 */ /* 0x000fe40007810000 */
        /* <DEDUP_REMOVED lines=16> */
[----:B------:R-:W-:Y:S02]  /*cb10*/  FSEL R68, R68, -INF , P4 ;  /* 0xff80000044447808 */ /* 0x000fe40002000000 */
[----:B------:R-:W-:Y:S02]  /*cb20*/  FMNMX.FTZ R9, R65, R9, !PT ;  /* 0x0000000941097209 */ /* 0x000fe40007810000 */
[----:B------:R-:W-:-:S02]  /*cb30*/  ISETP.GT.AND P2, PT, R10, 0x21, PT ;  /* 0x000000210a00780c */ /* 0x000fc40003f44270 */
[----:B------:R-:W-:Y:S02]  /*cb40*/  FSEL R69, R69, -INF , P3 ;  /* 0xff80000045457808 */ /* 0x000fe40001800000 */
[----:B------:R-:W-:Y:S02]  /*cb50*/  FMNMX.FTZ R9, R68, R9, !PT ;  /* 0x0000000944097209 */ /* 0x000fe40007810000 */
[----:B------:R-:W-:Y:S02]  /*cb60*/  FSEL R107, R107, -INF , P2 ;  /* 0xff8000006b6b7808 */ /* 0x000fe40001000000 */
[----:B------:R-:W-:Y:S02]  /*cb70*/  ISETP.GT.AND P2, PT, R10, 0x28, PT ;  /* 0x000000280a00780c */ /* 0x000fe40003f44270 */
[----:B------:R-:W-:Y:S02]  /*cb80*/  FMNMX.FTZ R9, R69, R9, !PT ;  /* 0x0000000945097209 */ /* 0x000fe40007810000 */
[----:B------:R-:W-:-:S02]  /*cb90*/  FSEL R110, R110, -INF , P2 ;  /* 0xff8000006e6e7808 */ /* 0x000fc40001000000 */
[C---:B------:R-:W-:Y:S01]  /*cba0*/  ISETP.GT.AND P2, PT, R10.reuse, 0x29, PT ;  /* 0x000000290a00780c */ /* 0x040fe20003f44270 */
[----:B------:R-:W0:Y:S03]  /*cbb0*/  SHFL.BFLY PT, R11, R9, 0x2, 0x1f ;  /* 0x0c401f00090b7f89 */ /* 0x000e2600000e0000 */
        /* <DEDUP_REMOVED lines=20> */
[----:B------:R-:W-:Y:S02]  /*cd00*/  LOP3.LUT R19, R19, 0xffffffdf, RZ, 0xc0, !PT ;  /* 0xffffffdf13137812 */ /* 0x000fe400078ec0ff */
[----:B------:R-:W-:Y:S02]  /*cd10*/  FSEL R98, R98, -INF , P2 ;  /* 0xff80000062627808 */ /* 0x000fe40001000000 */
[C---:B------:R-:W-:Y:S02]  /*cd20*/  ISETP.GT.AND P2, PT, R10.reuse, 0x51, PT ;  /* 0x000000510a00780c */ /* 0x040fe40003f44270 */
[----:B------:R-:W-:-:S02]  /*cd30*/  ISETP.GT.AND P1, PT, R10, 0x61, PT ;  /* 0x000000610a00780c */ /* 0x000fc40003f24270 */
[----:B------:R-:W-:Y:S02]  /*cd40*/  @P0 LOP3.LUT R19, R19, 0x20, RZ, 0xfc, !PT ;  /* 0x0000002013130812 */ /* 0x000fe400078efcff */
[C---:B------:R-:W-:Y:S02]  /*cd50*/  ISETP.GT.AND P0, PT, R10.reuse, 0x81, PT ;  /* 0x000000810a00780c */ /* 0x040fe40003f04270 */
[----:B------:R-:W-:Y:S02]  /*cd60*/  FSEL R99, R99, -INF , P2 ;  /* 0xff80000063637808 */ /* 0x000fe40001000000 */
[----:B------:R-:W-:Y:S02]  /*cd70*/  ISETP.GT.AND P2, PT, R10, 0x58, PT ;  /* 0x000000580a00780c */ /* 0x000fe40003f44270 */
[----:B------:R-:W-:Y:S02]  /*cd80*/  FSEL R75, R75, -INF , P1 ;  /* 0xff8000004b4b7808 */ /* 0x000fe40000800000 */
[----:B0-----:R-:W-:-:S02]  /*cd90*/  FMNMX.FTZ R9, R9, R11, !PT ;  /* 0x0000000b09097209 */ /* 0x001fc40007810000 */
[----:B------:R-:W-:Y:S02]  /*cda0*/  ISETP.GT.AND P1, PT, R10, 0x78, PT ;  /* 0x000000780a00780c */ /* 0x000fe40003f24270 */
[----:B------:R-:W-:Y:S02]  /*cdb0*/  FSEL R102, R102, -INF , P2 ;  /* 0xff80000066667808 */ /* 0x000fe40001000000 */
[----:B------:R-:W-:Y:S02]  /*cdc0*/  FSETP.NEU.FTZ.AND P6, PT, R9, -INF , PT ;  /* 0xff8000000900780b */ /* 0x000fe40003fdd000 */
[----:B------:R-:W-:Y:S02]  /*cdd0*/  ISETP.GT.AND P2, PT, R10, 0x59, PT ;  /* 0x000000590a00780c */ /* 0x000fe40003f44270 */
[----:B------:R-:W-:Y:S02]  /*cde0*/  FSEL R86, R86, -INF , P1 ;  /* 0xff80000056567808 */ /* 0x000fe40000800000 */
[----:B------:R-:W-:-:S02]  /*cdf0*/  ISETP.GT.AND P1, PT, R10, 0x89, PT ;  /* 0x000000890a00780c */ /* 0x000fc40003f24270 */
[----:B------:R-:W-:Y:S02]  /*ce00*/  LOP3.LUT R19, R19, 0xffffffbf, RZ, 0xc0, !PT ;  /* 0xffffffbf13137812 */ /* 0x000fe400078ec0ff */
[----:B------:R-:W-:Y:S02]  /*ce10*/  FSEL R11, R9, RZ, P6 ;  /* 0x000000ff090b7208 */ /* 0x000fe40003000000 */
[----:B------:R-:W-:Y:S02]  /*ce20*/  FSEL R103, R103, -INF , P2 ;  /* 0xff80000067677808 */ /* 0x000fe40001000000 */
[----:B------:R-:W-:Y:S02]  /*ce30*/  ISETP.GT.AND P2, PT, R10, 0x60, PT ;  /* 0x000000600a00780c */ /* 0x000fe40003f44270 */
[----:B------:R-:W-:Y:S01]  /*ce40*/  @P0 LOP3.LUT R19, R19, 0x40, RZ, 0xfc, !PT ;  /* 0x0000004013130812 */ /* 0x000fe200078efcff */
[----:B------:R-:W-:-:S01]  /*ce50*/  FADD.FTZ R0, -R11, R0 ;  /* 0x000000000b007221 */ /* 0x000fc20000010100 */
[----:B------:R-:W-:Y:S01]  /*ce60*/  FSEL R74, R74, -INF , P2 ;  /* 0xff8000004a4a7808 */ /* 0x000fe20001000000 */
[----:B------:R-:W-:-:S01]  /*ce70*/  FFMA.FTZ R11, R2, R9, -8 ;  /* 0xc1000000020b7423 */ /* 0x000fc20000010009 */
[----:B------:R-:W-:-:S02]  /*ce80*/  ISETP.GT.AND P5, PT, R10, 0x68, PT ;  /* 0x000000680a00780c */ /* 0x000fc40003fa4270 */
[C---:B------:R-:W-:Y:S02]  /*ce90*/  ISETP.GT.AND P4, PT, R10.reuse, 0x69, PT ;  /* 0x000000690a00780c */ /* 0x040fe40003f84270 */
[C---:B------:R-:W-:Y:S02]  /*cea0*/  ISETP.GT.AND P3, PT, R10.reuse, 0x70, PT ;  /* 0x000000700a00780c */ /* 0x040fe40003f64270 */
[----:B------:R-:W-:Y:S02]  /*ceb0*/  ISETP.GT.AND P2, PT, R10, 0x71, PT ;  /* 0x000000710a00780c */ /* 0x000fe40003f44270 */
[----:B------:R-:W-:Y:S02]  /*cec0*/  LOP3.LUT R19, R19, 0xffffff7f, RZ, 0xc0, !PT ;  /* 0xffffff7f13137812 */ /* 0x000fe400078ec0ff */
[----:B------:R-:W-:Y:S02]  /*ced0*/  FSEL R78, R78, -INF , P5 ;  /* 0xff8000004e4e7808 */ /* 0x000fe40002800000 */
[----:B------:R-:W-:-:S02]  /*cee0*/  FSEL R79, R79, -INF , P4 ;  /* 0xff8000004f4f7808 */ /* 0x000fc40002000000 */
[----:B------:R-:W-:Y:S02]  /*cef0*/  FSEL R82, R82, -INF , P3 ;  /* 0xff80000052527808 */ /* 0x000fe40001800000 */
[----:B------:R-:W-:Y:S02]  /*cf00*/  FSEL R83, R83, -INF , P2 ;  /* 0xff80000053537808 */ /* 0x000fe40001000000 */
[----:B------:R-:W-:Y:S02]  /*cf10*/  @P1 LOP3.LUT R19, R19, 0x80, RZ, 0xfc, !PT ;  /* 0x0000008013131812 */ /* 0x000fe400078efcff */
[----:B------:R-:W-:Y:S02]  /*cf20*/  FSEL R11, R11, RZ, P6 ;  /* 0x000000ff0b0b7208 */ /* 0x000fe40003000000 */
[C---:B------:R-:W-:Y:S02]  /*cf30*/  ISETP.GT.AND P2, PT, R10.reuse, 0x90, PT ;  /* 0x000000900a00780c */ /* 0x040fe40003f44270 */
[----:B------:R-:W-:-:S02]  /*cf40*/  ISETP.GT.AND P3, PT, R10, 0x91, PT ;  /* 0x000000910a00780c */ /* 0x000fc40003f64270 */
[C---:B------:R-:W-:Y:S02]  /*cf50*/  ISETP.GT.AND P4, PT, R10.reuse, 0x98, PT ;  /* 0x000000980a00780c */ /* 0x040fe40003f84270 */
[C---:B------:R-:W-:Y:S02]  /*cf60*/  ISETP.GT.AND P5, PT, R10.reuse, 0x99, PT ;  /* 0x000000990a00780c */ /* 0x040fe40003fa4270 */
        /* <DEDUP_REMOVED lines=35> */
[----:B------:R-:W-:Y:S02]  /*d1a0*/  FSEL R58, R58, -INF , P0 ;  /* 0xff8000003a3a7808 */ /* 0x000fe40000000000 */
[----:B------:R-:W-:Y:S02]  /*d1b0*/  LOP3.LUT P0, RZ, R19, 0x40, RZ, 0xc0, !PT ;  /* 0x0000004013ff7812 */ /* 0x000fe4000780c0ff */
[----:B------:R-:W-:-:S02]  /*d1c0*/  FMNMX.FTZ R10, R87, R10, !PT ;  /* 0x0000000a570a7209 */ /* 0x000fc40007810000 */
[----:B------:R-:W-:Y:S02]  /*d1d0*/  FSEL R59, R59, -INF , P0 ;  /* 0xff8000003b3b7808 */ /* 0x000fe40000000000 */
[----:B------:R-:W-:Y:S02]  /*d1e0*/  FMNMX.FTZ R10, R58, R10, !PT ;  /* 0x0000000a3a0a7209 */ /* 0x000fe40007810000 */
[----:B------:R-:W-:Y:S02]  /*d1f0*/  LOP3.LUT P1, RZ, R19, 0x80, RZ, 0xc0, !PT ;  /* 0x0000008013ff7812 */ /* 0x000fe4000782c0ff */
[----:B------:R-:W-:Y:S02]  /*d200*/  FSEL R62, R62, -INF , P6 ;  /* 0xff8000003e3e7808 */ /* 0x000fe40003000000 */
[----:B------:R-:W-:Y:S02]  /*d210*/  FMNMX.FTZ R10, R59, R10, !PT ;  /* 0x0000000a3b0a7209 */ /* 0x000fe40007810000 */
        /* <DEDUP_REMOVED lines=9> */
[----:B------:R-:W-:-:S04]  /*d2b0*/  FMNMX.FTZ R10, R70, R10, !PT ;  /* 0x0000000a460a7209 */ /* 0x000fc80007810000 */
[----:B------:R-:W-:-:S05]  /*d2c0*/  FMNMX.FTZ R10, R71, R10, !PT ;  /* 0x0000000a470a7209 */ /* 0x000fca0007810000 */
[----:B------:R-:W0:Y:S01]  /*d2d0*/  SHFL.BFLY PT, R12, R10, 0x2, 0x1f ;  /* 0x0c401f000a0c7f89 */ /* 0x000e2200000e0000 */
[----:B------:R-:W-:-:S01]  /*d2e0*/  FFMA.FTZ R120, R2, R120, -R11 ;  /* 0x0000007802787223 */ /* 0x000fc2000001080b */
[----:B------:R-:W-:Y:S01]  /*d2f0*/  FMUL.FTZ R0, R2, R0 ;  /* 0x0000000002007220 */ /* 0x000fe20000410000 */
[----:B0-----:R-:W-:-:S05]  /*d300*/  FMNMX.FTZ R10, R10, R12, !PT ;  /* 0x0000000c0a0a7209 */ /* 0x001fca0007810000 */
[----:B------:R-:W0:Y:S01]  /*d310*/  SHFL.BFLY PT, R12, R10, 0x1, 0x1f ;  /* 0x0c201f000a0c7f89 */ /* 0x000e2200000e0000 */
[----:B------:R-:W-:-:S01]  /*d320*/  FFMA.FTZ R121, R2, R121, -R11 ;  /* 0x0000007902797223 */ /* 0x000fc2000001080b */
[----:B------:R-:W-:Y:S01]  /*d330*/  MUFU.EX2 R120, R120 ;  /* 0x0000007800787308 */ /* 0x000fe20000000800 */
[----:B------:R-:W-:-:S01]  /*d340*/  FFMA.FTZ R124, R2, R124, -R11 ;  /* 0x0000007c027c7223 */ /* 0x000fc2000001080b */
[----:B------:R-:W-:-:S06]  /*d350*/  FFMA.FTZ R125, R2, R125, -R11 ;  /* 0x0000007d027d7223 */ /* 0x000fcc000001080b */
[----:B------:R-:W2:Y:S01]  /*d360*/  MUFU.EX2 R0, R0 ;  /* 0x0000000000007308 */ /* 0x000ea20000000800 */
[----:B------:R-:W-:-:S07]  /*d370*/  FFMA.FTZ R128, R2, R128, -R11 ;  /* 0x0000008002807223 */ /* 0x000fce000001080b */
[----:B------:R-:W1:Y:S01]  /*d380*/  MUFU.EX2 R121, R121 ;  /* 0x0000007900797308 */ /* 0x000e620000000800 */
[----:B0-----:R-:W-:-:S07]  /*d390*/  FMNMX.FTZ R10, R10, R12, !PT ;  /* 0x0000000c0a0a7209 */ /* 0x001fce0007810000 */
[----:B------:R-:W0:Y:S01]  /*d3a0*/  MUFU.EX2 R124, R124 ;  /* 0x0000007c007c7308 */ /* 0x000e220000000800 */
[----:B------:R-:W-:Y:S01]  /*d3b0*/  FSETP.NEU.FTZ.AND P1, PT, R10, -INF , PT ;  /* 0xff8000000a00780b */ /* 0x000fe20003f3d000 */
[----:B------:R-:W-:-:S03]  /*d3c0*/  FFMA.FTZ R13, R2, R10, -8 ;  /* 0xc1000000020d7423 */ /* 0x000fc6000001000a */
[----:B------:R-:W-:-:S03]  /*d3d0*/  FSEL R12, R10, RZ, P1 ;  /* 0x000000ff0a0c7208 */ /* 0x000fc60000800000 */
[----:B------:R-:W3:Y:S01]  /*d3e0*/  MUFU.EX2 R125, R125 ;  /* 0x0000007d007d7308 */ /* 0x000ee20000000800 */
[----:B------:R-:W-:-:S01]  /*d3f0*/  FFMA.FTZ R129, R2, R129, -R11 ;  /* 0x0000008102817223 */ /* 0x000fc2000001080b */
[----:B------:R-:W-:Y:S01]  /*d400*/  FSEL R13, R13, RZ, P1 ;  /* 0x000000ff0d0d7208 */ /* 0x000fe20000800000 */
[----:B------:R-:W-:-:S01]  /*d410*/  FADD.FTZ R8, -R12, R8 ;  /* 0x000000080c087221 */ /* 0x000fc20000010100 */
[----:B--2---:R-:W-:Y:S01]  /*d420*/  FFMA.FTZ R12, R0, R136, R120 ;  /* 0x00000088000c7223 */ /* 0x004fe20000010078 */
[----:B------:R-:W-:-:S03]  /*d430*/  FFMA.FTZ R132, R2, R132, -R11 ;  /* 0x0000008402847223 */ /* 0x000fc6000001080b */
[----:B------:R-:W2:Y:S01]  /*d440*/  MUFU.EX2 R128, R128 ;  /* 0x0000008000807308 */ /* 0x000ea20000000800 */
[----:B------:R-:W-:-:S01]  /*d450*/  FFMA.FTZ R122, R2, R122, -R13 ;  /* 0x0000007a027a7223 */ /* 0x000fc2000001080d */
[----:B------:R-:W-:Y:S01]  /*d460*/  FMUL.FTZ R8, R2, R8 ;  /* 0x0000000802087220 */ /* 0x000fe20000410000 */
[----:B-1----:R-:W-:-:S01]  /*d470*/  FADD.FTZ R12, R121, R12 ;  /* 0x0000000c790c7221 */ /* 0x002fc20000010000 */
[C---:B------:R-:W-:Y:S01]  /*d480*/  FFMA.FTZ R133, R2.reuse, R133, -R11 ;  /* 0x0000008502857223 */ /* 0x040fe2000001080b */
[----:B------:R-:W-:-:S03]  /*d490*/  FFMA.FTZ R123, R2, R123, -R13 ;  /* 0x0000007b027b7223 */ /* 0x000fc6000001080d */
[----:B------:R-:W1:Y:S01]  /*d4a0*/  MUFU.EX2 R129, R129 ;  /* 0x0000008100817308 */ /* 0x000e620000000800 */
[----:B0-----:R-:W-:-:S01]  /*d4b0*/  FADD.FTZ R12, R124, R12 ;  /* 0x0000000c7c0c7221 */ /* 0x001fc20000010000 */
[C---:B------:R-:W-:Y:S01]  /*d4c0*/  FFMA.FTZ R104, R2.reuse, R104, -R11 ;  /* 0x0000006802687223 */ /* 0x040fe2000001080b */
[----:B------:R-:W-:-:S05]  /*d4d0*/  FFMA.FTZ R126, R2, R126, -R13 ;  /* 0x0000007e027e7223 */ /* 0x000fca000001080d */
[----:B------:R-:W0:Y:S01]  /*d4e0*/  MUFU.EX2 R132, R132 ;  /* 0x0000008400847308 */ /* 0x000e220000000800 */
[----:B---3--:R-:W-:-:S01]  /*d4f0*/  FADD.FTZ R12, R125, R12 ;  /* 0x0000000c7d0c7221 */ /* 0x008fc20000010000 */
[----:B------:R-:W-:-:S06]  /*d500*/  FFMA.FTZ R105, R2, R105, -R11 ;  /* 0x0000006902697223 */ /* 0x000fcc000001080b */
[----:B------:R-:W-:Y:S01]  /*d510*/  MUFU.EX2 R122, R122 ;  /* 0x0000007a007a7308 */ /* 0x000fe20000000800 */
[----:B------:R-:W-:-:S07]  /*d520*/  FFMA.FTZ R127, R2, R127, -R13 ;  /* 0x0000007f027f7223 */ /* 0x000fce000001080d */
[----:B------:R-:W3:Y:S01]  /*d530*/  MUFU.EX2 R8, R8 ;  /* 0x0000000800087308 */ /* 0x000ee20000000800 */
[----:B--2---:R-:W-:-:S01]  /*d540*/  FADD.FTZ R12, R128, R12 ;  /* 0x0000000c800c7221 */ /* 0x004fc20000010000 */
[----:B------:R-:W-:-:S06]  /*d550*/  FFMA.FTZ R108, R2, R108, -R11 ;  /* 0x0000006c026c7223 */ /* 0x000fcc000001080b */
[----:B------:R-:W2:Y:S01]  /*d560*/  MUFU.EX2 R133, R133 ;  /* 0x0000008500857308 */ /* 0x000ea20000000800 */
[----:B------:R-:W-:-:S07]  /*d570*/  FFMA.FTZ R130, R2, R130, -R13 ;  /* 0x0000008202827223 */ /* 0x000fce000001080d */
[----:B------:R-:W4:Y:S01]  /*d580*/  MUFU.EX2 R123, R123 ;  /* 0x0000007b007b7308 */ /* 0x000f220000000800 */
[----:B-1----:R-:W-:-:S01]  /*d590*/  FADD.FTZ R12, R129, R12 ;  /* 0x0000000c810c7221 */ /* 0x002fc20000010000 */
[----:B------:R-:W-:-:S06]  /*d5a0*/  FFMA.FTZ R109, R2, R109, -R11 ;  /* 0x0000006d026d7223 */ /* 0x000fcc000001080b */
[----:B------:R-:W1:Y:S01]  /*d5b0*/  MUFU.EX2 R104, R104 ;  /* 0x0000006800687308 */ /* 0x000e620000000800 */
[----:B------:R-:W-:-:S07]  /*d5c0*/  FFMA.FTZ R131, R2, R131, -R13 ;  /* 0x0000008302837223 */ /* 0x000fce000001080d */
[----:B------:R-:W5:Y:S01]  /*d5d0*/  MUFU.EX2 R126, R126 ;  /* 0x0000007e007e7308 */ /* 0x000f620000000800 */
[----:B0-----:R-:W-:-:S01]  /*d5e0*/  FADD.FTZ R12, R132, R12 ;  /* 0x0000000c840c7221 */ /* 0x001fc20000010000 */
[----:B------:R-:W-:-:S06]  /*d5f0*/  FFMA.FTZ R112, R2, R112, -R11 ;  /* 0x0000007002707223 */ /* 0x000fcc000001080b */
[----:B------:R-:W0:Y:S01]  /*d600*/  MUFU.EX2 R105, R105 ;  /* 0x0000006900697308 */ /* 0x000e220000000800 */
[----:B---3--:R-:W-:-:S01]  /*d610*/  FFMA.FTZ R21, R8, R21, R122 ;  /* 0x0000001508157223 */ /* 0x008fc2000001007a */
[----:B------:R-:W-:-:S06]  /*d620*/  FFMA.FTZ R134, R2, R134, -R13 ;  /* 0x0000008602867223 */ /* 0x000fcc000001080d */
[----:B------:R-:W3:Y:S01]  /*d630*/  MUFU.EX2 R127, R127 ;  /* 0x0000007f007f7308 */ /* 0x000ee20000000800 */
[----:B--2---:R-:W-:-:S01]  /*d640*/  FADD.FTZ R12, R133, R12 ;  /* 0x0000000c850c7221 */ /* 0x004fc20000010000 */
[----:B------:R-:W-:-:S06]  /*d650*/  FFMA.FTZ R113, R2, R113, -R11 ;  /* 0x0000007102717223 */ /* 0x000fcc000001080b */
[----:B------:R-:W2:Y:S01]  /*d660*/  MUFU.EX2 R108, R108 ;  /* 0x0000006c006c7308 */ /* 0x000ea20000000800 */
[----:B----4-:R-:W-:-:S01]  /*d670*/  FADD.FTZ R21, R123, R21 ;  /* 0x000000157b157221 */ /* 0x010fc20000010000 */
[----:B------:R-:W-:-:S06]  /*d680*/  FFMA.FTZ R135, R2, R135, -R13 ;  /* 0x0000008702877223 */ /* 0x000fcc000001080d */
[----:B------:R-:W4:Y:S01]  /*d690*/  MUFU.EX2 R130, R130 ;  /* 0x0000008200827308 */ /* 0x000f220000000800 */
[----:B-1----:R-:W-:-:S01]  /*d6a0*/  FADD.FTZ R12, R104, R12 ;  /* 0x0000000c680c7221 */ /* 0x002fc20000010000 */
[----:B------:R-:W-:-:S06]  /*d6b0*/  FFMA.FTZ R116, R2, R116, -R11 ;  /* 0x0000007402747223 */ /* 0x000fcc000001080b */
[----:B------:R-:W1:Y:S01]  /*d6c0*/  MUFU.EX2 R109, R109 ;  /* 0x0000006d006d7308 */ /* 0x000e620000000800 */
[----:B-----5:R-:W-:-:S01]  /*d6d0*/  FADD.FTZ R21, R126, R21 ;  /* 0x000000157e157221 */ /* 0x020fc20000010000 */
[----:B------:R-:W-:-:S06]  /*d6e0*/  FFMA.FTZ R106, R2, R106, -R13 ;  /* 0x0000006a026a7223 */ /* 0x000fcc000001080d */
[----:B------:R-:W5:Y:S01]  /*d6f0*/  MUFU.EX2 R131, R131 ;  /* 0x0000008300837308 */ /* 0x000f620000000800 */
[----:B0-----:R-:W-:-:S01]  /*d700*/  FADD.FTZ R12, R105, R12 ;  /* 0x0000000c690c7221 */ /* 0x001fc20000010000 */
[----:B------:R-:W-:-:S06]  /*d710*/  FFMA.FTZ R117, R2, R117, -R11 ;  /* 0x0000007502757223 */ /* 0x000fcc000001080b */
[----:B------:R-:W0:Y:S01]  /*d720*/  MUFU.EX2 R112, R112 ;  /* 0x0000007000707308 */ /* 0x000e220000000800 */
[----:B---3--:R-:W-:-:S01]  /*d730*/  FADD.FTZ R21, R127, R21 ;  /* 0x000000157f157221 */ /* 0x008fc20000010000 */
        /* <DEDUP_REMOVED lines=147> */
[----:B----4-:R-:W-:-:S06]  /*e070*/  FADD.FTZ R21, R82, R21 ;  /* 0x0000001552157221 */ /* 0x010fcc0000010000 */
[----:B------:R-:W2:Y:S01]  /*e080*/  MUFU.EX2 R65, R65 ;  /* 0x0000004100417308 */ /* 0x000ea20000000800 */
[----:B------:R-:W-:-:S07]  /*e090*/  FFMA.FTZ R62, R2, R62, -R13 ;  /* 0x0000003e023e7223 */ /* 0x000fce000001080d */
[----:B------:R-:W4:Y:S01]  /*e0a0*/  MUFU.EX2 R87, R87 ;  /* 0x0000005700577308 */ /* 0x000f220000000800 */
[----:B-1----:R-:W-:-:S01]  /*e0b0*/  FADD.FTZ R12, R61, R12 ;  /* 0x0000000c3d0c7221 */ /* 0x002fc20000010000 */
[----:B-----5:R-:W-:-:S06]  /*e0c0*/  FADD.FTZ R21, R83, R21 ;  /* 0x0000001553157221 */ /* 0x020fcc0000010000 */
[----:B------:R-:W1:Y:S01]  /*e0d0*/  MUFU.EX2 R68, R68 ;  /* 0x0000004400447308 */ /* 0x000e620000000800 */
[----:B------:R-:W-:-:S07]  /*e0e0*/  FFMA.FTZ R63, R2, R63, -R13 ;  /* 0x0000003f023f7223 */ /* 0x000fce000001080d */
[----:B------:R-:W5:Y:S01]  /*e0f0*/  MUFU.EX2 R58, R58 ;  /* 0x0000003a003a7308 */ /* 0x000f620000000800 */
[----:B0-----:R-:W-:-:S01]  /*e100*/  FADD.FTZ R12, R64, R12 ;  /* 0x0000000c400c7221 */ /* 0x001fc20000010000 */
[----:B---3--:R-:W-:-:S06]  /*e110*/  FADD.FTZ R21, R86, R21 ;  /* 0x0000001556157221 */ /* 0x008fcc0000010000 */
[----:B------:R-:W0:Y:S01]  /*e120*/  MUFU.EX2 R11, R11 ;  /* 0x0000000b000b7308 */ /* 0x000e220000000800 */
[----:B------:R-:W-:-:S07]  /*e130*/  FFMA.FTZ R66, R2, R66, -R13 ;  /* 0x0000004202427223 */ /* 0x000fce000001080d */
[----:B------:R-:W3:Y:S01]  /*e140*/  MUFU.EX2 R59, R59 ;  /* 0x0000003b003b7308 */ /* 0x000ee20000000800 */
[----:B--2---:R-:W-:-:S01]  /*e150*/  FADD.FTZ R12, R65, R12 ;  /* 0x0000000c410c7221 */ /* 0x004fc20000010000 */
[----:B----4-:R-:W-:-:S06]  /*e160*/  FADD.FTZ R21, R87, R21 ;  /* 0x0000001557157221 */ /* 0x010fcc0000010000 */
[----:B------:R-:W2:Y:S01]  /*e170*/  MUFU.EX2 R62, R62 ;  /* 0x0000003e003e7308 */ /* 0x000ea20000000800 */
[----:B------:R-:W-:-:S01]  /*e180*/  FFMA.FTZ R67, R2, R67, -R13 ;  /* 0x0000004302437223 */ /* 0x000fc2000001080d */
[----:B-1----:R-:W-:Y:S01]  /*e190*/  FADD.FTZ R12, R68, R12 ;  /* 0x0000000c440c7221 */ /* 0x002fe20000010000 */
[----:B-----5:R-:W-:-:S05]  /*e1a0*/  FADD.FTZ R21, R58, R21 ;  /* 0x000000153a157221 */ /* 0x020fca0000010000 */
[----:B------:R-:W1:Y:S01]  /*e1b0*/  MUFU.EX2 R63, R63 ;  /* 0x0000003f003f7308 */ /* 0x000e620000000800 */
[----:B------:R-:W-:-:S01]  /*e1c0*/  FFMA.FTZ R70, R2, R70, -R13 ;  /* 0x0000004602467223 */ /* 0x000fc2000001080d */
[----:B0-----:R-:W-:Y:S01]  /*e1d0*/  FADD.FTZ R12, R11, R12 ;  /* 0x0000000c0b0c7221 */ /* 0x001fe20000010000 */
[----:B---3--:R-:W-:-:S05]  /*e1e0*/  FADD.FTZ R21, R59, R21 ;  /* 0x000000153b157221 */ /* 0x008fca0000010000 */
[----:B------:R-:W0:Y:S01]  /*e1f0*/  MUFU.EX2 R66, R66 ;  /* 0x0000004200427308 */ /* 0x000e220000000800 */
[----:B------:R-:W-:-:S01]  /*e200*/  FFMA.FTZ R13, R2, R71, -R13 ;  /* 0x00000047020d7223 */ /* 0x000fc2000001080d */
[----:B--2---:R-:W-:Y:S01]  /*e210*/  FADD.FTZ R21, R62, R21 ;  /* 0x000000153e157221 */ /* 0x004fe20000010000 */
[----:B------:R2:W-:Y:S05]  /*e220*/  STL [R1+0x4], R12 ;  /* 0x0000040c01007387 */ /* 0x0005ea0000100800 */
[----:B------:R-:W3:Y:S01]  /*e230*/  MUFU.EX2 R67, R67 ;  /* 0x0000004300437308 */ /* 0x000ee20000000800 */
[----:B-1----:R-:W-:-:S01]  /*e240*/  FADD.FTZ R21, R63, R21 ;  /* 0x000000153f157221 */ /* 0x002fc20000010000 */
[----:B------:R-:W-:-:S06]  /*e250*/  LOP3.LUT P0, RZ, R19, 0x20, RZ, 0xc0, !PT ;  /* 0x0000002013ff7812 */ /* 0x000fcc000780c0ff */
[----:B------:R-:W1:Y:S01]  /*e260*/  MUFU.EX2 R70, R70 ;  /* 0x0000004600467308 */ /* 0x000e620000000800 */
[----:B0-----:R-:W-:-:S07]  /*e270*/  FADD.FTZ R21, R66, R21 ;  /* 0x0000001542157221 */ /* 0x001fce0000010000 */
[----:B------:R-:W0:Y:S01]  /*e280*/  MUFU.EX2 R13, R13 ;  /* 0x0000000d000d7308 */ /* 0x000e220000000800 */
[----:B---3--:R-:W-:-:S04]  /*e290*/  FADD.FTZ R21, R67, R21 ;  /* 0x0000001543157221 */ /* 0x008fc80000010000 */
[----:B-1----:R-:W-:-:S04]  /*e2a0*/  FADD.FTZ R21, R70, R21 ;  /* 0x0000001546157221 */ /* 0x002fc80000010000 */
[----:B0-----:R-:W-:Y:S01]  /*e2b0*/  FADD.FTZ R21, R13, R21 ;  /* 0x000000150d157221 */ /* 0x001fe20000010000 */
[----:B--2---:R-:W-:Y:S06]  /*e2c0*/  @!P0 BRA `(.L_x_2396) ;  /* 0x0000000000048947 */ /* 0x004fec0003800000 */
[----:B------:R-:W-:Y:S01]  /*e2d0*/  BPT.TRAP 0x1 ;  /* 0x000000040000795c */ /* 0x000fe20000300000 */
.L_x_2396:
[----:B------:R-:W2:Y:S01]  /*e2e0*/  LDL R12, [R1+0x20] ;  /* 0x00002000010c7983 */ /* 0x000ea20000100800 */
[----:B------:R-:W-:Y:S01]  /*e2f0*/  VIADD R20, R20, 0x13260 ;  /* 0x0001326014147836 */ /* 0x000fe20000000000 */
[----:B------:R-:W-:Y:S02]  /*e300*/  F2FP.SATFINITE.E4M3.F32.PACK_AB_MERGE_C R124, R125, R124, RZ ;  /* 0x0000007c7d7c723e */ /* 0x000fe400048070ff */
[----:B------:R-:W-:Y:S02]  /*e310*/  F2FP.SATFINITE.E4M3.F32.PACK_AB_MERGE_C R126, R127, R126, RZ ;  /* 0x0000007e7f7e723e */ /* 0x000fe400048070ff */
[----:B------:R-:W-:Y:S02]  /*e320*/  F2FP.SATFINITE.E4M3.F32.PACK_AB_MERGE_C R132, R133, R132, RZ ;  /* 0x000000848584723e */ /* 0x000fe400048070ff */
[----:B------:R-:W-:Y:S02]  /*e330*/  F2FP.SATFINITE.E4M3.F32.PACK_AB_MERGE_C R134, R135, R134, RZ ;  /* 0x000000868786723e */ /* 0x000fe400048070ff */
[----:B------:R-:W-:-:S02]  /*e340*/  F2FP.SATFINITE.E4M3.F32.PACK_AB_MERGE_C R108, R109, R108, RZ ;  /* 0x0000006c6d6c723e */ /* 0x000fc400048070ff */
[----:B------:R-:W-:Y:S02]  /*e350*/  F2FP.SATFINITE.E4M3.F32.PACK_AB_MERGE_C R110, R111, R110, RZ ;  /* 0x0000006e6f6e723e */ /* 0x000fe400048070ff */
[----:B------:R-:W-:Y:S02]  /*e360*/  PRMT R20, R23, 0x654, R20 ;  /* 0x0000065417147816 */ /* 0x000fe40000000014 */
[----:B------:R-:W-:Y:S02]  /*e370*/  F2FP.SATFINITE.E4M3.F32.PACK_AB_MERGE_C R124, R121, R120, R124 ;  /* 0x00000078797c723e */ /* 0x000fe4000480707c */
[----:B------:R-:W-:Y:S01]  /*e380*/  F2FP.SATFINITE.E4M3.F32.PACK_AB_MERGE_C R126, R123, R122, R126 ;  /* 0x0000007a7b7e723e */ /* 0x000fe2000480707e */
[----:B------:R0:W-:Y:S01]  /*e390*/  SYNCS.ARRIVE.TRANS64.RED.A1T0 RZ, [R20+URZ], RZ ;  /* 0x000000ff14ff79a7 */ /* 0x0001e2000810043f */
[----:B------:R-:W-:Y:S02]  /*e3a0*/  F2FP.SATFINITE.E4M3.F32.PACK_AB_MERGE_C R132, R129, R128, R132 ;  /* 0x000000808184723e */ /* 0x000fe40004807084 */
[----:B------:R-:W-:-:S02]  /*e3b0*/  F2FP.SATFINITE.E4M3.F32.PACK_AB_MERGE_C R134, R131, R130, R134 ;  /* 0x000000828386723e */ /* 0x000fc40004807086 */
[----:B------:R-:W-:Y:S02]  /*e3c0*/  F2FP.SATFINITE.E4M3.F32.PACK_AB_MERGE_C R108, R105, R104, R108 ;  /* 0x00000068696c723e */ /* 0x000fe4000480706c */
[----:B------:R-:W-:Y:S02]  /*e3d0*/  F2FP.SATFINITE.E4M3.F32.PACK_AB_MERGE_C R110, R107, R106, R110 ;  /* 0x0000006a6b6e723e */ /* 0x000fe4000480706e */
        /* <DEDUP_REMOVED lines=74> */
.L_x_2384:
[----:B------:R0:W-:Y:S01]  /*e880*/  STL [R1+0x18], R25 ;  /* 0x0000181901007387 */ /* 0x0001e20000100800 */
[----:B------:R-:W-:Y:S02]  /*e890*/  IMAD.MOV.U32 R20, RZ, RZ, R24 ;  /* 0x000000ffff147224 */ /* 0x000fe400078e0018 */
[----:B------:R-:W-:Y:S02]  /*e8a0*/  IMAD.MOV.U32 R8, RZ, RZ, R10 ;  /* 0x000000ffff087224 */ /* 0x000fe400078e000a */
[----:B------:R-:W-:Y:S02]  /*e8b0*/  IMAD.MOV.U32 R0, RZ, RZ, R9 ;  /* 0x000000ffff007224 */ /* 0x000fe400078e0009 */
[----:B------:R-:W-:Y:S02]  /*e8c0*/  IMAD.MOV.U32 R23, RZ, RZ, R15 ;  /* 0x000000ffff177224 */ /* 0x000fe400078e000f */
[----:B------:R-:W-:-:S07]  /*e8d0*/  IMAD.MOV.U32 R157, RZ, RZ, R14 ;  /* 0x000000ffff9d7224 */ /* 0x000fce00078e000e */
.L_x_2383:
[----:B------:R-:W-:Y:S05]  /*e8e0*/  BSYNC B0 ;  /* 0x0000000000007941 */ /* 0x000fea0003800000 */
.L_x_2382:
[----:B------:R-:W2:Y:S01]  /*e8f0*/  LDL R9, [R1+0x44] ;  /* 0x0000440001097983 */ /* 0x000ea20000100800 */
[----:B------:R-:W-:Y:S01]  /*e900*/  BSSY B0, `(.L_x_2398) ;  /* 0x0000256000007945 */ /* 0x000fe20003800000 */
[----:B--2---:R-:W-:-:S13]  /*e910*/  ISETP.GE.AND P1, PT, R3, R9, PT ;  /* 0x000000090300720c */ /* 0x004fda0003f26270 */
[----:B------:R-:W-:Y:S05]  /*e920*/  @!P1 BRA `(.L_x_2399) ;  /* 0x00000024004c9947 */ /* 0x000fea0003800000 */
[----:B------:R-:W-:Y:S02]  /*e930*/  IMAD.MOV.U32 R10, RZ, RZ, R8 ;  /* 0x000000ffff0a7224 */ /* 0x000fe400078e0008 */
[----:B------:R-:W-:Y:S02]  /*e940*/  IMAD.MOV.U32 R11, RZ, RZ, R0 ;  /* 0x000000ffff0b7224 */ /* 0x000fe400078e0000 */
[----:B------:R-:W-:Y:S02]  /*e950*/  IMAD.MOV.U32 R14, RZ, RZ, R157 ;  /* 0x000000ffff0e7224 */ /* 0x000fe400078e009d */
[----:B------:R-:W-:-:S07]  /*e960*/  IMAD.MOV.U32 R15, RZ, RZ, R23 ;  /* 0x000000ffff0f7224 */ /* 0x000fce00078e0017 */
.L_x_2412:
        /* <DEDUP_REMOVED lines=8> */
.L_x_2400:
[----:B------:R-:W-:Y:S01]  /*e9f0*/  IMAD R8, R23, 0x8, R18 ;  /* 0x0000000817087824 */ /* 0x000fe200078e0212 */
[----:B------:R-:W-:-:S04]  /*ea00*/  SHF.L.U32 R9, R157, 0x1f, RZ ;  /* 0x0000001f9d097819 */ /* 0x000fc800000006ff */
[----:B------:R1:W2:Y:S01]  /*ea10*/  SYNCS.PHASECHK.TRANS64.TRYWAIT P1, [R8+URZ+0x13230], R9 ;  /* 0x01323009080075a7 */ /* 0x0002a2000802017f */
[----:B------:R-:W-:Y:S05]  /*ea20*/  @!P0 BRA `(.L_x_2401) ;  /* 0x0000000000048947 */ /* 0x000fea0003800000 */
[----:B------:R-:W-:Y:S01]  /*ea30*/  BPT.TRAP 0x1 ;  /* 0x000000040000795c */ /* 0x000fe20000300000 */
.L_x_2401:
        /* <DEDUP_REMOVED lines=8> */
.L_x_2403:
[----:B------:R-:W-:Y:S05]  /*eac0*/  BSYNC B1 ;  /* 0x0000000000017941 */ /* 0x000fea0003800000 */
.L_x_2402:
[----:B01----:R-:W-:Y:S01]  /*ead0*/  IMAD.MOV.U32 R8, RZ, RZ, R25 ;  /* 0x000000ffff087224 */ /* 0x003fe200078e0019 */
        /* <DEDUP_REMOVED lines=13> */
[----:B------:R-:W-:Y:S01]  /*ebb0*/  VIADD R24, R25, 0x102 ;  /* 0x0000010219187836 */ /* 0x000fe20000000000 */
        /* <DEDUP_REMOVED lines=12> */
[----:B------:R-:W-:Y:S02]  /*ec80*/  R2UR UR22, R8 ;  /* 0x00000000081672ca */ /* 0x000fe400000e0000 */
[----:B------:R-:W-:Y:S02]  /*ec90*/  R2UR UR23, R9 ;  /* 0x00000000091772ca */ /* 0x000fe400000e0000 */
        /* <DEDUP_REMOVED lines=8> */
[----:B------:R-:W-:Y:S02]  /*ed20*/  IADD3 R8, R25, 0x82, RZ ;  /* 0x0000008219087810 */ /* 0x000fe40007ffe0ff */
[----:B------:R-:W-:Y:S01]  /*ed30*/  R2UR UR7, R9 ;  /* 0x00000000090772ca */ /* 0x000fe200000e0000 */
[----:B------:R-:W-:Y:S01]  /*ed40*/  IMAD.MOV.U32 R9, RZ, RZ, -0x7fffffe0 ;  /* 0x80000020ff097424 */ /* 0x000fe200078e00ff */
[----:B------:R-:W-:Y:S01]  /*ed50*/  R2UR UR6, R8 ;  /* 0x00000000080672ca */ /* 0x000fe200000e0000 */
[----:B------:R-:W-:Y:S01]  /*ed60*/  VIADD R8, R25, 0x182 ;  /* 0x0000018219087836 */ /* 0x000fe20000000000 */
[----:B------:R-:W-:Y:S01]  /*ed70*/  R2UR UR4, R6 ;  /* 0x00000000060472ca */ /* 0x000fe200000e0000 */
[----:B------:R-:W-:Y:S01]  /*ed80*/  IMAD.MOV.U32 R25, RZ, RZ, -0x7fffffe0 ;  /* 0x80000020ff197424 */ /* 0x000fe200078e00ff */
[----:B------:R-:W-:-:S02]  /*ed90*/  R2UR UR5, R7 ;  /* 0x00000000070572ca */ /* 0x000fc400000e0000 */
        /* <DEDUP_REMOVED lines=42> */
.L_x_2405:
[----:B------:R-:W-:Y:S01]  /*f040*/  SHF.L.U32 R8, R14, 0x1f, RZ ;  /* 0x0000001f0e087819 */ /* 0x000fe200000006ff */
[----:B------:R-:W-:-:S04]  /*f050*/  IMAD R14, R15, 0x8, R18 ;  /* 0x000000080f0e7824 */ /* 0x000fc800078e0212 */
[----:B------:R0:W1:Y:S01]  /*f060*/  SYNCS.PHASECHK.TRANS64.TRYWAIT P1, [R14+URZ+0x13250], R8 ;  /* 0x013250080e0075a7 */ /* 0x000062000802017f */
[----:B------:R-:W-:Y:S05]  /*f070*/  @!P0 BRA `(.L_x_2406) ;  /* 0x0000000000048947 */ /* 0x000fea0003800000 */
[----:B------:R-:W-:Y:S01]  /*f080*/  BPT.TRAP 0x1 ;  /* 0x000000040000795c */ /* 0x000fe20000300000 */
.L_x_2406:
[----:B------:R-:W-:Y:S04]  /*f090*/  BSSY B1, `(.L_x_2407) ;  /* 0x0000004000017945 */ /* 0x000fe80003800000 */
[----:B-1----:R-:W-:Y:S05]  /*f0a0*/  @P1 BRA `(.L_x_2408) ;  /* 0x0000000000081947 */ /* 0x002fea0003800000 */
[----:B------:R-:W1:Y:S02]  /*f0b0*/  SYNCS.PHASECHK.TRANS64.TRYWAIT P1, [R14+URZ+0x13250], R8 ;  /* 0x013250080e0075a7 */ /* 0x000e64000802017f */
[----:B-1----:R-:W-:Y:S05]  /*f0c0*/  @!P1 BRA `(.L_x_2409) ;  /* 0x000000dc00809947 */ /* 0x002fea0003800000 */
.L_x_2408:
[----:B------:R-:W-:Y:S05]  /*f0d0*/  BSYNC B1 ;  /* 0x0000000000017941 */ /* 0x000fea0003800000 */
.L_x_2407:
[----:B------:R-:W2:Y:S01]  /*f0e0*/  LDL.LU R25, [R1+0x18] ;  /* 0x0000180001197983 */ /* 0x000ea20000300800 */
[----:B01----:R-:W-:Y:S02]  /*f0f0*/  VIADD R8, R18, 0x1000 ;  /* 0x0000100012087836 */ /* 0x003fe40000000000 */
[----:B------:R-:W-:Y:S02]  /*f100*/  IMAD.MOV.U32 R9, RZ, RZ, -0x3ffffff0 ;  /* 0xc0000010ff097424 */ /* 0x000fe400078e00ff */
[----:B------:R-:W-:Y:S01]  /*f110*/  IMAD.MOV.U32 R24, RZ, RZ, R20 ;  /* 0x000000ffff187224 */ /* 0x000fe200078e0014 */
        /* <DEDUP_REMOVED lines=39> */
.L_x_2410:
[----:B------:R-:W2:Y:S04]  /*f390*/  LDL.LU R12, [R1+0x4] ;  /* 0x00000400010c7983 */ /* 0x000ea80000300800 */
        /* <DEDUP_REMOVED lines=50> */
[----:B------:R-:W-:Y:S01]  /*f6c0*/  FADD.FTZ R11, -R0, R11 ;  /* 0x0000000b000b7221 */ /* 0x000fe20000010100 */
[----:B------:R-:W-:-:S03]  /*f6d0*/  FMNMX.FTZ R8, R123, R8, !PT ;  /* 0x000000087b087209 */ /* 0x000fc60007810000 */
[----:B------:R-:W-:Y:S01]  /*f6e0*/  FMUL.FTZ R11, R2, R11 ;  /* 0x0000000b020b7220 */ /* 0x000fe20000410000 */
[----:B------:R-:W-:-:S04]  /*f6f0*/  FMNMX.FTZ R8, R126, R8, !PT ;  /* 0x000000087e087209 */ /* 0x000fc80007810000 */
[----:B------:R-:W-:Y:S01]  /*f700*/  FMNMX.FTZ R8, R127, R8, !PT ;  /* 0x000000087f087209 */ /* 0x000fe20007810000 */
[----:B------:R-:W-:Y:S03]  /*f710*/  MUFU.EX2 R11, R11 ;  /* 0x0000000b000b7308 */ /* 0x000fe60000000800 */
        /* <DEDUP_REMOVED lines=39> */
[----:B0-----:R-:W-:Y:S01]  /*f990*/  FMNMX.FTZ R8, R8, R9, !PT ;  /* 0x0000000908087209 */ /* 0x001fe20007810000 */
[----:B------:R-:W-:-:S04]  /*f9a0*/  FFMA.FTZ R9, R2, R0, -8 ;  /* 0xc100000002097423 */ /* 0x000fc80000010000 */
[C-C-:B------:R-:W-:Y:S01]  /*f9b0*/  FFMA.FTZ R120, R2.reuse, R120, -R9.reuse ;  /* 0x0000007802787223 */ /* 0x140fe20000010809 */
[----:B------:R-:W-:-:S01]  /*f9c0*/  FFMA.FTZ R121, R2, R121, -R9 ;  /* 0x0000007902797223 */ /* 0x000fc20000010809 */
[C-C-:B------:R-:W-:Y:S01]  /*f9d0*/  FFMA.FTZ R124, R2.reuse, R124, -R9.reuse ;  /* 0x0000007c027c7223 */ /* 0x140fe20000010809 */
[----:B------:R-:W-:-:S01]  /*f9e0*/  FFMA.FTZ R125, R2, R125, -R9 ;  /* 0x0000007d027d7223 */ /* 0x000fc20000010809 */
[C-C-:B------:R-:W-:Y:S01]  /*f9f0*/  FFMA.FTZ R128, R2.reuse, R128, -R9.reuse ;  /* 0x0000008002807223 */ /* 0x140fe20000010809 */
[----:B------:R-:W-:-:S01]  /*fa00*/  FFMA.FTZ R129, R2, R129, -R9 ;  /* 0x0000008102817223 */ /* 0x000fc20000010809 */
[----:B------:R-:W2:Y:S01]  /*fa10*/  MUFU.EX2 R120, R120 ;  /* 0x0000007800787308 */ /* 0x000ea20000000800 */
[----:B------:R-:W-:-:S01]  /*fa20*/  FADD.FTZ R10, -R8, R10 ;  /* 0x0000000a080a7221 */ /* 0x000fc20000010100 */
[C---:B------:R-:W-:Y:S01]  /*fa30*/  FFMA.FTZ R13, R2.reuse, R8, -8 ;  /* 0xc1000000020d7423 */ /* 0x040fe20000010008 */
[----:B------:R-:W-:-:S01]  /*fa40*/  FFMA.FTZ R132, R2, R132, -R9 ;  /* 0x0000008402847223 */ /* 0x000fc20000010809 */
[C---:B------:R-:W-:Y:S01]  /*fa50*/  FFMA.FTZ R133, R2.reuse, R133, -R9 ;  /* 0x0000008502857223 */ /* 0x040fe20000010809 */
[C---:B------:R-:W-:Y:S01]  /*fa60*/  FMUL.FTZ R10, R2.reuse, R10 ;  /* 0x0000000a020a7220 */ /* 0x040fe20000410000 */
[C-C-:B------:R-:W-:Y:S01]  /*fa70*/  FFMA.FTZ R122, R2.reuse, R122, -R13.reuse ;  /* 0x0000007a027a7223 */ /* 0x140fe2000001080d */
[----:B------:R-:W-:-:S01]  /*fa80*/  FFMA.FTZ R123, R2, R123, -R13 ;  /* 0x0000007b027b7223 */ /* 0x000fc2000001080d */
[----:B------:R-:W0:Y:S01]  /*fa90*/  MUFU.EX2 R121, R121 ;  /* 0x0000007900797308 */ /* 0x000e220000000800 */
[----:B------:R-:W-:-:S01]  /*faa0*/  FFMA.FTZ R104, R2, R104, -R9 ;  /* 0x0000006802687223 */ /* 0x000fc20000010809 */
[C---:B------:R-:W-:Y:S01]  /*fab0*/  FFMA.FTZ R126, R2.reuse, R126, -R13 ;  /* 0x0000007e027e7223 */ /* 0x040fe2000001080d */
[----:B------:R-:W-:-:S01]  /*fac0*/  FFMA.FTZ R105, R2, R105, -R9 ;  /* 0x0000006902697223 */ /* 0x000fc20000010809 */
[C---:B------:R-:W-:Y:S01]  /*fad0*/  FFMA.FTZ R127, R2.reuse, R127, -R13 ;  /* 0x0000007f027f7223 */ /* 0x040fe2000001080d */
[----:B------:R-:W-:-:S01]  /*fae0*/  FFMA.FTZ R108, R2, R108, -R9 ;  /* 0x0000006c026c7223 */ /* 0x000fc20000010809 */
[C---:B------:R-:W-:Y:S01]  /*faf0*/  FFMA.FTZ R130, R2.reuse, R130, -R13 ;  /* 0x0000008202827223 */ /* 0x040fe2000001080d */
[----:B------:R-:W-:-:S01]  /*fb00*/  FFMA.FTZ R109, R2, R109, -R9 ;  /* 0x0000006d026d7223 */ /* 0x000fc20000010809 */
[----:B------:R-:W1:Y:S01]  /*fb10*/  MUFU.EX2 R124, R124 ;  /* 0x0000007c007c7308 */ /* 0x000e620000000800 */
[----:B--2---:R-:W-:-:S01]  /*fb20*/  FFMA.FTZ R12, R11, R12, R120 ;  /* 0x0000000c0b0c7223 */ /* 0x004fc20000010078 */
[C---:B------:R-:W-:Y:S01]  /*fb30*/  FFMA.FTZ R131, R2.reuse, R131, -R13 ;  /* 0x0000008302837223 */ /* 0x040fe2000001080d */
[----:B------:R-:W-:-:S01]  /*fb40*/  FFMA.FTZ R112, R2, R112, -R9 ;  /* 0x0000007002707223 */ /* 0x000fc20000010809 */
[C---:B------:R-:W-:Y:S01]  /*fb50*/  FFMA.FTZ R134, R2.reuse, R134, -R13 ;  /* 0x0000008602867223 */ /* 0x040fe2000001080d */
[----:B------:R-:W-:-:S01]  /*fb60*/  FFMA.FTZ R113, R2, R113, -R9 ;  /* 0x0000007102717223 */ /* 0x000fc20000010809 */
[C---:B------:R-:W-:Y:S01]  /*fb70*/  FFMA.FTZ R135, R2.reuse, R135, -R13 ;  /* 0x0000008702877223 */ /* 0x040fe2000001080d */
[----:B------:R-:W-:-:S01]  /*fb80*/  FFMA.FTZ R116, R2, R116, -R9 ;  /* 0x0000007402747223 */ /* 0x000fc20000010809 */
[----:B------:R-:W2:Y:S01]  /*fb90*/  MUFU.EX2 R125, R125 ;  /* 0x0000007d007d7308 */ /* 0x000ea20000000800 */
[----:B0-----:R-:W-:-:S01]  /*fba0*/  FADD.FTZ R12, R121, R12 ;  /* 0x0000000c790c7221 */ /* 0x001fc20000010000 */
[C---:B------:R-:W-:Y:S01]  /*fbb0*/  FFMA.FTZ R106, R2.reuse, R106, -R13 ;  /* 0x0000006a026a7223 */ /* 0x040fe2000001080d */
[----:B------:R-:W-:-:S01]  /*fbc0*/  FFMA.FTZ R117, R2, R117, -R9 ;  /* 0x0000007502757223 */ /* 0x000fc20000010809 */
[C---:B------:R-:W-:Y:S01]  /*fbd0*/  FFMA.FTZ R107, R2.reuse, R107, -R13 ;  /* 0x0000006b026b7223 */ /* 0x040fe2000001080d */
[----:B------:R-:W-:-:S01]  /*fbe0*/  FFMA.FTZ R88, R2, R88, -R9 ;  /* 0x0000005802587223 */ /* 0x000fc20000010809 */
[C---:B------:R-:W-:Y:S01]  /*fbf0*/  FFMA.FTZ R110, R2.reuse, R110, -R13 ;  /* 0x0000006e026e7223 */ /* 0x040fe2000001080d */
[----:B------:R-:W-:-:S01]  /*fc00*/  FFMA.FTZ R89, R2, R89, -R9 ;  /* 0x0000005902597223 */ /* 0x000fc20000010809 */
[----:B------:R-:W0:Y:S01]  /*fc10*/  MUFU.EX2 R128, R128 ;  /* 0x0000008000807308 */ /* 0x000e220000000800 */
[----:B-1----:R-:W-:-:S01]  /*fc20*/  FADD.FTZ R12, R124, R12 ;  /* 0x0000000c7c0c7221 */ /* 0x002fc20000010000 */
[C---:B------:R-:W-:Y:S01]  /*fc30*/  FFMA.FTZ R111, R2.reuse, R111, -R13 ;  /* 0x0000006f026f7223 */ /* 0x040fe2000001080d */
[----:B------:R-:W-:-:S01]  /*fc40*/  FFMA.FTZ R92, R2, R92, -R9 ;  /* 0x0000005c025c7223 */ /* 0x000fc20000010809 */
[C---:B------:R-:W-:Y:S01]  /*fc50*/  FFMA.FTZ R114, R2.reuse, R114, -R13 ;  /* 0x0000007202727223 */ /* 0x040fe2000001080d */
[----:B------:R-:W-:-:S01]  /*fc60*/  FFMA.FTZ R93, R2, R93, -R9 ;  /* 0x0000005d025d7223 */ /* 0x000fc20000010809 */
[C---:B------:R-:W-:Y:S01]  /*fc70*/  FFMA.FTZ R115, R2.reuse, R115, -R13 ;  /* 0x0000007302737223 */ /* 0x040fe2000001080d */
[----:B------:R-:W-:-:S01]  /*fc80*/  FFMA.FTZ R96, R2, R96, -R9 ;  /* 0x0000006002607223 */ /* 0x000fc20000010809 */
[----:B------:R-:W1:Y:S01]  /*fc90*/  MUFU.EX2 R129, R129 ;  /* 0x0000008100817308 */ /* 0x000e620000000800 */
[----:B--2---:R-:W-:-:S01]  /*fca0*/  FADD.FTZ R12, R125, R12 ;  /* 0x0000000c7d0c7221 */ /* 0x004fc20000010000 */
        /* <DEDUP_REMOVED lines=14> */
[----:B------:R-:W-:Y:S01]  /*fd90*/  MUFU.EX2 R10, R10 ;  /* 0x0000000a000a7308 */ /* 0x000fe20000000800 */
[----:B-1----:R-:W-:-:S01]  /*fda0*/  FADD.FTZ R12, R129, R12 ;  /* 0x0000000c810c7221 */ /* 0x002fc20000010000 */
[C---:B------:R-:W-:Y:S01]  /*fdb0*/  FFMA.FTZ R98, R2.reuse, R98, -R13 ;  /* 0x0000006202627223 */ /* 0x040fe2000001080d */
[----:B------:R-:W-:-:S01]  /*fdc0*/  FFMA.FTZ R77, R2, R77, -R9 ;  /* 0x0000004d024d7223 */ /* 0x000fc20000010809 */
[C---:B------:R-:W-:Y:S01]  /*fdd0*/  FFMA.FTZ R99, R2.reuse, R99, -R13 ;  /* 0x0000006302637223 */ /* 0x040fe2000001080d */
[----:B------:R-:W-:-:S01]  /*fde0*/  FFMA.FTZ R80, R2, R80, -R9 ;  /* 0x0000005002507223 */ /* 0x000fc20000010809 */
[C---:B------:R-:W-:Y:S01]  /*fdf0*/  FFMA.FTZ R102, R2.reuse, R102, -R13 ;  /* 0x0000006602667223 */ /* 0x040fe2000001080d */
[----:B------:R-:W-:-:S01]  /*fe00*/  FFMA.FTZ R81, R2, R81, -R9 ;  /* 0x0000005102517223 */ /* 0x000fc20000010809 */
[----:B------:R-:W0:Y:S01]  /*fe10*/  MUFU.EX2 R122, R122 ;  /* 0x0000007a007a7308 */ /* 0x000e220000000800 */
[----:B--2---:R-:W-:-:S01]  /*fe20*/  FADD.FTZ R12, R132, R12 ;  /* 0x0000000c840c7221 */ /* 0x004fc20000010000 */
[C---:B------:R-:W-:Y:S01]  /*fe30*/  FFMA.FTZ R103, R2.reuse, R103, -R13 ;  /* 0x0000006702677223 */ /* 0x040fe2000001080d */
[----:B------:R-:W-:-:S01]  /*fe40*/  FFMA.FTZ R84, R2, R84, -R9 ;  /* 0x0000005402547223 */ /* 0x000fc20000010809 */
[C---:B------:R-:W-:Y:S01]  /*fe50*/  FFMA.FTZ R74, R2.reuse, R74, -R13 ;  /* 0x0000004a024a7223 */ /* 0x040fe2000001080d */
[----:B------:R-:W-:-:S01]  /*fe60*/  FFMA.FTZ R85, R2, R85, -R9 ;  /* 0x0000005502557223 */ /* 0x000fc20000010809 */
[C---:B------:R-:W-:Y:S01]  /*fe70*/  FFMA.FTZ R75, R2.reuse, R75, -R13 ;  /* 0x0000004b024b7223 */ /* 0x040fe2000001080d */
[----:B------:R-:W-:-:S01]  /*fe80*/  FFMA.FTZ R56, R2, R56, -R9 ;  /* 0x0000003802387223 */ /* 0x000fc20000010809 */
[----:B------:R-:W1:Y:S01]  /*fe90*/  MUFU.EX2 R133, R133 ;  /* 0x0000008500857308 */ /* 0x000e620000000800 */
[----:B------:R-:W-:-:S01]  /*fea0*/  FFMA.FTZ R78, R2, R78, -R13 ;  /* 0x0000004e024e7223 */ /* 0x000fc2000001080d */
[C---:B------:R-:W-:Y:S01]  /*feb0*/  FFMA.FTZ R57, R2.reuse, R57, -R9 ;  /* 0x0000003902397223 */ /* 0x040fe20000010809 */
[----:B------:R-:W-:-:S01]  /*fec0*/  FFMA.FTZ R79, R2, R79, -R13 ;  /* 0x0000004f024f7223 */ /* 0x000fc2000001080d */
[C---:B------:R-:W-:Y:S01]  /*fed0*/  FFMA.FTZ R60, R2.reuse, R60, -R9 ;  /* 0x0000003c023c7223 */ /* 0x040fe20000010809 */
[----:B------:R-:W-:-:S01]  /*fee0*/  FFMA.FTZ R82, R2, R82, -R13 ;  /* 0x0000005202527223 */ /* 0x000fc2000001080d */
[C---:B------:R-:W-:Y:S01]  /*fef0*/  FFMA.FTZ R61, R2.reuse, R61, -R9 ;  /* 0x0000003d023d7223 */ /* 0x040fe20000010809 */
[----:B------:R-:W-:-:S01]  /*ff00*/  FFMA.FTZ R83, R2, R83, -R13 ;  /* 0x0000005302537223 */ /* 0x000fc2000001080d */
[----:B------:R-:W2:Y:S01]  /*ff10*/  MUFU.EX2 R123, R123 ;  /* 0x0000007b007b7308 */ /* 0x000ea20000000800 */
[----:B0-----:R-:W-:-:S01]  /*ff20*/  FFMA.FTZ R21, R10, R21, R122 ;  /* 0x000000150a157223 */ /* 0x001fc2000001007a */
        /* <DEDUP_REMOVED lines=10> */
[C-C-:B------:R-:W-:Y:S01]  /*ffd0*/  FFMA.FTZ R62, R2.reuse, R62, -R13.reuse ;  /* 0x0000003e023e7223 */ /* 0x140fe2000001080d */
[----:B------:R-:W-:-:S01]  /*ffe0*/  FFMA.FTZ R63, R2, R63, -R13 ;  /* 0x0000003f023f7223 */ /* 0x000fc2000001080d */
[C-C-:B------:R-:W-:Y:S01]  /*fff0*/  FFMA.FTZ R66, R2.reuse, R66, -R13.reuse ;  /* 0x0000004202427223 */ /* 0x140fe2000001080d */
[----:B------:R-:W-:-:S01]  /*10000*/  FFMA.FTZ R67, R2, R67, -R13 ;  /* 0x0000004302437223 */ /* 0x000fc2000001080d */
[----:B------:R-:W1:Y:S01]  /*10010*/  MUFU.EX2 R126, R126 ;  /* 0x0000007e007e7308 */ /* 0x000e620000000800 */
[----:B--2---:R-:W-:-:S01]  /*10020*/  FADD.FTZ R15, R123, R21 ;  /* 0x000000157b0f7221 */ /* 0x004fc20000010000 */
[C-C-:B------:R-:W-:Y:S01]  /*10030*/  FFMA.FTZ R70, R2.reuse, R70, -R13.reuse ;  /* 0x0000004602467223 */ /* 0x140fe2000001080d */
[----:B------:R-:W-:-:S05]  /*10040*/  FFMA.FTZ R13, R2, R71, -R13 ;  /* 0x00000047020d7223 */ /* 0x000fca000001080d */
        /* <DEDUP_REMOVED lines=126> */
[----:B------:R2:W-:Y:S02]  /*10830*/  STL [R1+0x4], R12 ;  /* 0x0000040c01007387 */ /* 0x0005e40000100800 */
        /* <DEDUP_REMOVED lines=14> */
.L_x_2411:
[----:B------:R-:W2:Y:S01]  /*10920*/  LDL R12, [R1+0x44] ;  /* 0x00004400010c7983 */ /* 0x000ea20000100800 */
[----:B------:R-:W-:Y:S01]  /*10930*/  VIADD R14, R14, 0x13260 ;  /* 0x000132600e0e7836 */ /* 0x000fe20000000000 */
[----:B------:R-:W-:Y:S02]  /*10940*/  F2FP.SATFINITE.E4M3.F32.PACK_AB_MERGE_C R124, R125, R124, RZ ;  /* 0x0000007c7d7c723e */ /* 0x000fe400048070ff */
[----:B------:R-:W-:Y:S02]  /*10950*/  F2FP.SATFINITE.E4M3.F32.PACK_AB_MERGE_C R126, R127, R126, RZ ;  /* 0x0000007e7f7e723e */ /* 0x000fe400048070ff */
[----:B------:R-:W-:Y:S01]  /*10960*/  PRMT R14, R20, 0x654, R14 ;  /* 0x00000654140e7816 */ /* 0x000fe2000000000e */
[----:B------:R-:W-:Y:S01]  /*10970*/  FMUL.FTZ R20, R24, R11 ;  /* 0x0000000b18147220 */ /* 0x000fe20000410000 */
[----:B------:R-:W-:Y:S02]  /*10980*/  F2FP.SATFINITE.E4M3.F32.PACK_AB_MERGE_C R132, R133, R132, RZ ;  /* 0x000000848584723e */ /* 0x000fe400048070ff */
[----:B------:R0:W-:Y:S01]  /*10990*/  SYNCS.ARRIVE.TRANS64.RED.A1T0 RZ, [R14+URZ], RZ ;  /* 0x000000ff0eff79a7 */ /* 0x0001e2000810043f */
[----:B------:R-:W-:-:S02]  /*109a0*/  F2FP.SATFINITE.E4M3.F32.PACK_AB_MERGE_C R134, R135, R134, RZ ;  /* 0x000000868786723e */ /* 0x000fc400048070ff */
[----:B------:R-:W-:Y:S02]  /*109b0*/  F2FP.SATFINITE.E4M3.F32.PACK_AB_MERGE_C R108, R109, R108, RZ ;  /* 0x0000006c6d6c723e */ /* 0x000fe400048070ff */
[----:B------:R-:W-:Y:S02]  /*109c0*/  F2FP.SATFINITE.E4M3.F32.PACK_AB_MERGE_C R110, R111, R110, RZ ;  /* 0x0000006e6f6e723e */ /* 0x000fe400048070ff */
[----:B------:R-:W-:Y:S01]  /*109d0*/  F2FP.SATFINITE.E4M3.F32.PACK_AB_MERGE_C R116, R117, R116, RZ ;  /* 0x000000747574723e */ /* 0x000fe200048070ff */
[----:B0-----:R-:W-:Y:S01]  /*109e0*/  FMUL.FTZ R14, R25, R11 ;  /* 0x0000000b190e7220 */ /* 0x001fe20000410000 */
        /* <DEDUP_REMOVED lines=14> */
[----:B------:R0:W-:Y:S01]  /*10ad0*/  STL [R1+0x18], R14 ;  /* 0x0000180e01007387 */ /* 0x0001e20000100800 */
        /* <DEDUP_REMOVED lines=55> */
[----:B------:R-:W-:Y:S05]  /*10e50*/  @P1 BRA `(.L_x_2412) ;  /* 0xffffffd800c41947 */ /* 0x000fea000383ffff */
.L_x_2399:
[----:B------:R-:W-:Y:S05]  /*10e60*/  BSYNC B0 ;  /* 0x0000000000007941 */ /* 0x000fea0003800000 */
.L_x_2398:
[----:B------:R-:W-:Y:S06]  /*10e70*/  BAR.ARV 0x8, 0x200 ;  /* 0x0208000000007b1d */ /* 0x000fec0000002000 */
[----:B------:R-:W-:Y:S05]  /*10e80*/  @!P0 BRA `(.L_x_2413) ;  /* 0x0000000000048947 */ /* 0x000fea0003800000 */
[----:B------:R-:W-:Y:S01]  /*10e90*/  BPT.TRAP 0x1 ;  /* 0x000000040000795c */ /* 0x000fe20000300000 */
.L_x_2413:
[----:B------:R-:W-:Y:S01]  /*10ea0*/  IMAD R3, R23, 0x8, R18 ;  /* 0x0000000817037824 */ /* 0x000fe200078e0212 */
[----:B------:R-:W-:-:S04]  /*10eb0*/  SHF.L.U32 R4, R157, 0x1f, RZ ;  /* 0x0000001f9d047819 */ /* 0x000fc800000006ff */
[----:B------:R1:W2:Y:S01]  /*10ec0*/  SYNCS.PHASECHK.TRANS64.TRYWAIT P1, [R3+URZ+0x13250], R4 ;  /* 0x01325004030075a7 */ /* 0x0002a2000802017f */
[----:B------:R-:W-:Y:S05]  /*10ed0*/  @!P0 BRA `(.L_x_2414) ;  /* 0x0000000000048947 */ /* 0x000fea0003800000 */
[----:B------:R-:W-:Y:S01]  /*10ee0*/  BPT.TRAP 0x1 ;  /* 0x000000040000795c */ /* 0x000fe20000300000 */
.L_x_2414:
[----:B------:R-:W-:Y:S04]  /*10ef0*/  BSSY B0, `(.L_x_2415) ;  /* 0x0000004000007945 */ /* 0x000fe80003800000 */
[----:B--2---:R-:W-:Y:S05]  /*10f00*/  @P1 BRA `(.L_x_2416) ;  /* 0x0000000000081947 */ /* 0x004fea0003800000 */
[----:B------:R-:W2:Y:S02]  /*10f10*/  SYNCS.PHASECHK.TRANS64.TRYWAIT P1, [R3+URZ+0x13250], R4 ;  /* 0x01325004030075a7 */ /* 0x000ea4000802017f */
[----:B--2---:R-:W-:Y:S05]  /*10f20*/  @!P1 BRA `(.L_x_2417) ;  /* 0x000000bc00fc9947 */ /* 0x004fea0003800000 */
.L_x_2416:
[----:B------:R-:W-:Y:S05]  /*10f30*/  BSYNC B0 ;  /* 0x0000000000007941 */ /* 0x000fea0003800000 */
.L_x_2415:
[----:B------:R-:W3:Y:S01]  /*10f40*/  LDL R6, [R1+0x70] ;  /* 0x0000700001067983 */ /* 0x000ee20000100800 */
[----:B------:R-:W-:-:S03]  /*10f50*/  ULDC.64 UR4, c[0x0][0x9a0] ;  /* 0x0002680000047ab9 */ /* 0x000fc60000000a00 */
[----:B------:R-:W4:Y:S01]  /*10f60*/  LDL R9, [R1+0x58] ;  /* 0x0000580001097983 */ /* 0x000f220000100800 */
[----:B------:R-:W-:Y:S01]  /*10f70*/  ISETP.NE.U32.AND P1, PT, RZ, UR4, PT ;  /* 0x00000004ff007c0c */ /* 0x000fe2000bf25070 */
[----:B------:R-:W-:Y:S02]  /*10f80*/  IMAD.MOV.U32 R5, RZ, RZ, -0x3ffffff0 ;  /* 0xc0000010ff057424 */ /* 0x000fe400078e00ff */
[----:B0-----:R-:W5:Y:S01]  /*10f90*/  LDL.LU R25, [R1+0x18] ;  /* 0x0000180001197983 */ /* 0x001f620000300800 */
[----:B------:R-:W-:Y:S01]  /*10fa0*/  ISETP.NE.AND.EX P1, PT, RZ, UR5, PT, P1 ;  /* 0x00000005ff007c0c */ /* 0x000fe2000bf25310 */
[----:B------:R-:W-:Y:S01]  /*10fb0*/  VIADD R18, R18, 0x1000 ;  /* 0x0000100012127836 */ /* 0x000fe20000000000 */
[----:B------:R-:W-:Y:S01]  /*10fc0*/  R2UR UR7, R5 ;  /* 0x00000000050772ca */ /* 0x000fe200000e0000 */
[----:B------:R-:W-:-:S03]  /*10fd0*/  IMAD.MOV.U32 R24, RZ, RZ, R20 ;  /* 0x000000ffff187224 */ /* 0x000fc600078e0014 */
[----:B------:R-:W-:-:S04]  /*10fe0*/  SHF.R.U32.HI R18, RZ, 0x4, R18 ;  /* 0x00000004ff127819 */ /* 0x000fc80000011612 */
[----:B------:R-:W-:-:S03]  /*10ff0*/  LOP3.LUT R18, R18, 0x3fff, RZ, 0xc0, !PT ;  /* 0x00003fff12127812 */ /* 0x000fc600078ec0ff */
[----:B------:R-:W3:Y:S01]  /*11000*/  @P1 LDC.64 R10, c[0x0][0x9c8] ;  /* 0x00027200ff0a1b82 */ /* 0x000ee20000000a00 */
[----:B------:R-:W-:-:S05]  /*11010*/  LOP3.LUT R18, R18, 0x10000, RZ, 0xfc, !PT ;  /* 0x0001000012127812 */ /* 0x000fca00078efcff */
[----:B-12---:R-:W-:-:S05]  /*11020*/  IMAD R4, R23, 0x280, R18 ;  /* 0x0000028017047824 */ /* 0x006fca00078e0212 */
[----:B------:R-:W-:Y:S01]  /*11030*/  R2UR UR6, R4 ;  /* 0x00000000040672ca */ /* 0x000fe200000e0000 */
[----:B---3--:R-:W-:-:S04]  /*11040*/  @P1 IMAD R12, R6, R10, RZ ;  /* 0x0000000a060c1224 */ /* 0x008fc800078e02ff */
[C---:B----4-:R-:W-:Y:S02]  /*11050*/  @P1 IMAD R5, R9.reuse, R11, R12 ;  /* 0x0000000b09051224 */ /* 0x050fe400078e020c */
[----:B------:R-:W2:Y:S01]  /*11060*/  LDL.LU R12, [R1+0x4] ;  /* 0x00000400010c7983 */ /* 0x000ea20000300800 */
[----:B------:R-:W-:Y:S01]  /*11070*/  @P1 IMAD.WIDE.U32 R6, R9, R10, RZ ;  /* 0x0000000a09061225 */ /* 0x000fe200078e00ff */
[----:B-----5:R-:W-:Y:S01]  /*11080*/  WARPGROUP.ARRIVE ;  /* 0x00000000000079c5 */ /* 0x020fe20000000000 */
[----:B------:R-:W0:Y:S05]  /*11090*/  @P1 LDC.64 R10, c[0x0][0x9d0] ;  /* 0x00027400ff0a1b82 */ /* 0x000e2a0000000a00 */
[----:B------:R-:W-:Y:S01]  /*110a0*/  QGMMA.64x64x32.F32.E4M3.E4M3 R24, R152, gdesc[UR4], R24, gsb0 ;  /* 0x00e0000498187df3 */ /* 0x000fe20008000818 */
[----:B------:R-:W-:-:S02]  /*110b0*/  @P1 IMAD.IADD R7, R7, 0x1, R5 ;  /* 0x0000000107071824 */ /* 0x000fc400078e0205 */
[----:B------:R-:W-:Y:S02]  /*110c0*/  IMAD.MOV.U32 R9, RZ, RZ, 0x3f800000 ;  /* 0x3f800000ff097424 */ /* 0x000fe400078e00ff */
[----:B0-----:R-:W-:-:S04]  /*110d0*/  @P1 IMAD.WIDE.U32 R6, R156, R10, R6 ;  /* 0x0000000a9c061225 */ /* 0x001fc800078e0006 */
[----:B------:R-:W-:Y:S01]  /*110e0*/  @P1 IMAD R11, R156, R11, R7 ;  /* 0x0000000b9c0b1224 */ /* 0x000fe200078e0207 */
[----:B------:R-:W-:Y:S01]  /*110f0*/  @P1 LEA R10, P2, R6, UR4, 0x2 ;  /* 0x00000004060a1c11 */ /* 0x000fe2000f8410ff */
[----:B------:R-:W-:-:S03]  /*11100*/  IMAD.MOV.U32 R7, RZ, RZ, -0x3ffffff0 ;  /* 0xc0000010ff077424 */ /* 0x000fc600078e00ff */
[----:B------:R-:W-:Y:S01]  /*11110*/  @P1 LEA.HI.X R11, R6, UR5, R11, 0x2, P2 ;  /* 0x00000005060b1c11 */ /* 0x000fe200090f140b */
[----:B------:R-:W-:Y:S01]  /*11120*/  VIADD R6, R4, 0x80 ;  /* 0x0000008004067836 */ /* 0x000fe20000000000 */
[----:B------:R-:W-:-:S03]  /*11130*/  R2UR UR7, R7 ;  /* 0x00000000070772ca */ /* 0x000fc600000e0000 */
[----:B------:R0:W3:Y:S01]  /*11140*/  @P1 LDG.E R9, desc[UR40][R10.64] ;  /* 0x000000280a091981 */ /* 0x0000e2000c1e1900 */
        /* <DEDUP_REMOVED lines=15> */
[----:B0-----:R-:W0:Y:S01]  /*11240*/  SHFL.BFLY PT, R10, R21, 0x2, 0x1f ;  /* 0x0c401f00150a7f89 */ /* 0x001e2200000e0000 */
[----:B------:R-:W-:Y:S01]  /*11250*/  VIADD R4, R4, 0x200 ;  /* 0x0000020004047836 */ /* 0x000fe20000000000 */
[----:B------:R-:W-:Y:S02]  /*11260*/  WARPGROUP.DEPBAR.LE gsb0, 0x0 ;  /* 0x00008000000079c5 */ /* 0x000fe40000010000 */
[----:B------:R-:W-:-:S08]  /*11270*/  WARPGROUP.ARRIVE ;  /* 0x00000000000079c5 */ /* 0x000fd00000000000 */
[----:B------:R-:W-:Y:S01]  /*11280*/  QGMMA.64x64x32.F32.E4M3.E4M3 R24, R140, gdesc[UR4], R24, gsb0 ;  /* 0x00e000048c187df3 */ /* 0x000fe20008000818 */
[----:B------:R-:W-:Y:S01]  /*11290*/  R2UR UR6, R4 ;  /* 0x00000000040672ca */ /* 0x000fe200000e0000 */
[----:B--2---:R-:W1:Y:S01]  /*112a0*/  SHFL.BFLY PT, R5, R12, 0x2, 0x1f ;  /* 0x0c401f000c057f89 */ /* 0x004e6200000e0000 */
[----:B0-----:R-:W-:-:S01]  /*112b0*/  FADD.FTZ R10, R10, R21 ;  /* 0x000000150a0a7221 */ /* 0x001fc20000010000 */
[----:B-1----:R-:W-:Y:S01]  /*112c0*/  FADD.FTZ R6, R5, R12 ;  /* 0x0000000c05067221 */ /* 0x002fe20000010000 */
[----:B------:R-:W-:-:S05]  /*112d0*/  IMAD.MOV.U32 R5, RZ, RZ, -0x3ffffff0 ;  /* 0xc0000010ff057424 */ /* 0x000fca00078e00ff */
[----:B------:R-:W-:Y:S01]  /*112e0*/  R2UR UR7, R5 ;  /* 0x00000000050772ca */ /* 0x000fe200000e0000 */
[----:B------:R-:W0:Y:S04]  /*112f0*/  SHFL.BFLY PT, R7, R6, 0x1, 0x1f ;  /* 0x0c201f0006077f89 */ /* 0x000e2800000e0000 */
[----:B------:R-:W1:Y:S01]  /*11300*/  SHFL.BFLY PT, R5, R10, 0x1, 0x1f ;  /* 0x0c201f000a057f89 */ /* 0x000e6200000e0000 */
[----:B------:R-:W-:Y:S02]  /*11310*/  WARPGROUP.DEPBAR.LE gsb0, 0x0 ;  /* 0x00008000000079c5 */ /* 0x000fe40000010000 */
[----:B------:R-:W-:-:S06]  /*11320*/  WARPGROUP.ARRIVE ;  /* 0x00000000000079c5 */ /* 0x000fcc0000000000 */
[----:B------:R-:W-:Y:S01]  /*11330*/  QGMMA.64x64x32.F32.E4M3.E4M3 R24, R136, gdesc[UR4], R24, gsb0 ;  /* 0x00e0000488187df3 */ /* 0x000fe20008000818 */
[----:B0-----:R-:W-:-:S01]  /*11340*/  FADD.FTZ R11, R6, R7 ;  /* 0x00000007060b7221 */ /* 0x001fc20000010000 */
[----:B-1----:R-:W-:-:S04]  /*11350*/  FADD.FTZ R12, R10, R5 ;  /* 0x000000050a0c7221 */ /* 0x002fc80000010000 */
[C---:B------:R-:W-:Y:S01]  /*11360*/  FSETP.NE.FTZ.AND P1, PT, R11.reuse, RZ, PT ;  /* 0x000000ff0b00720b */ /* 0x040fe20003f35000 */
[----:B------:R-:W-:Y:S01]  /*11370*/  FMUL.FTZ R13, R11, 0.00390625 ;  /* 0x3b8000000b0d7820 */ /* 0x000fe20000410000 */
[----:B------:R-:W-:Y:S01]  /*11380*/  FMUL.FTZ R14, R12, 0.00390625 ;  /* 0x3b8000000c0e7820 */ /* 0x000fe20000410000 */
[----:B------:R-:W-:-:S03]  /*11390*/  IMAD.MOV.U32 R4, RZ, RZ, RZ ;  /* 0x000000ffff047224 */ /* 0x000fc600078e00ff */
[----:B------:R-:W-:Y:S02]  /*113a0*/  FSETP.NE.FTZ.AND P2, PT, R13, RZ, PT ;  /* 0x000000ff0d00720b */ /* 0x000fe40003f55000 */
[----:B------:R-:W-:-:S05]  /*113b0*/  FSETP.NE.FTZ.AND P3, PT, R14, RZ, PT ;  /* 0x000000ff0e00720b */ /* 0x000fca0003f75000 */
[----:B------:R-:W-:Y:S01]  /*113c0*/  @P1 MUFU.RCP R4, R11 ;  /* 0x0000000b00041308 */ /* 0x000fe20000001000 */
[----:B------:R-:W-:Y:S01]  /*113d0*/  FSETP.NE.FTZ.AND P1, PT, R12, RZ, PT ;  /* 0x000000ff0c00720b */ /* 0x000fe20003f35000 */
[----:B------:R-:W-:-:S06]  /*113e0*/  IMAD.MOV.U32 R10, RZ, RZ, RZ ;  /* 0x000000ffff0a7224 */ /* 0x000fcc00078e00ff */
[----:B------:R-:W0:Y:S08]  /*113f0*/  @P2 MUFU.LG2 R6, R13 ;  /* 0x0000000d00062308 */ /* 0x000e300000000c00 */
[----:B------:R-:W1:Y:S08]  /*11400*/  @P3 MUFU.LG2 R7, R14 ;  /* 0x0000000e00073308 */ /* 0x000e700000000c00 */
[----:B------:R-:W2:Y:S01]  /*11410*/  @P1 MUFU.RCP R10, R12 ;  /* 0x0000000c000a1308 */ /* 0x000ea20000001000 */
[----:B------:R-:W-:Y:S01]  /*11420*/  @P2 FMUL.FTZ R5, R2, 0.69314718246459960938 ;  /* 0x3f31721802052820 */ /* 0x000fe20000410000 */
[----:B0-----:R-:W-:Y:S01]  /*11430*/  @P2 FMUL.FTZ R6, R6, 0.69314718246459960938 ;  /* 0x3f31721806062820 */ /* 0x001fe20000410000 */
[----:B------:R-:W-:Y:S01]  /*11440*/  @P3 FMUL.FTZ R2, R2, 0.69314718246459960938 ;  /* 0x3f31721802023820 */ /* 0x000fe20000410000 */
[----:B------:R-:W-:-:S02]  /*11450*/  IMAD.MOV.U32 R60, RZ, RZ, -0x800000 ;  /* 0xff800000ff3c7424 */ /* 0x000fc400078e00ff */
[----:B------:R-:W-:Y:S02]  /*11460*/  IMAD.MOV.U32 R61, RZ, RZ, -0x800000 ;  /* 0xff800000ff3d7424 */ /* 0x000fe400078e00ff */
[----:B-1----:R-:W-:Y:S01]  /*11470*/  @P3 FMUL.FTZ R7, R7, 0.69314718246459960938 ;  /* 0x3f31721807073820 */ /* 0x002fe20000410000 */
[----:B------:R-:W-:-:S01]  /*11480*/  @P2 FFMA.FTZ R60, R5, R0, R6 ;  /* 0x00000000053c2223 */ /* 0x000fc20000010006 */
[----:B---3--:R-:W-:Y:S02]  /*11490*/  FMUL.FTZ R0, R4, R9 ;  /* 0x0000000904007220 */ /* 0x008fe40000410000 */
[----:B------:R-:W-:-:S01]  /*114a0*/  @P3 FFMA.FTZ R61, R2, R8, R7 ;  /* 0x00000008023d3223 */ /* 0x000fc20000010007 */
[----:B--2---:R-:W-:Y:S01]  /*114b0*/  FMUL.FTZ R10, R10, R9 ;  /* 0x000000090a0a7220 */ /* 0x004fe20000410000 */
[----:B------:R-:W-:Y:S02]  /*114c0*/  WARPGROUP.DEPBAR.LE gsb0, 0x0 ;  /* 0x00008000000079c5 */ /* 0x000fe40000010000 */
[----:B------:R-:W-:Y:S05]  /*114d0*/  @!P0 BRA `(.L_x_2418) ;  /* 0x0000000000048947 */ /* 0x000fea0003800000 */
[----:B------:R-:W-:Y:S01]  /*114e0*/  BPT.TRAP 0x1 ;  /* 0x000000040000795c */ /* 0x000fe20000300000 */
.L_x_2418:
        /* <DEDUP_REMOVED lines=45> */
.L_x_2352:
[----:B------:R-:W2:Y:S01]  /*117c0*/  LDL R77, [R1+0x60] ;  /* 0x00006000014d7983 */ /* 0x000ea20000100800 */
[----:B------:R-:W1:Y:S01]  /*117d0*/  S2UR UR4, SR_CgaCtaId ;  /* 0x00000000000479c3 */ /* 0x000e620000008800 */
[----:B------:R-:W-:Y:S01]  /*117e0*/  MOV R18, 0x400 ;  /* 0x0000040000127802 */ /* 0x000fe20000000f00 */
[----:B------:R-:W-:Y:S01]  /*117f0*/  BSSY B0, `(.L_x_2419) ;  /* 0x000029d000007945 */ /* 0x000fe20003800000 */
[----:B------:R-:W3:Y:S01]  /*11800*/  S2R R8, SR_TID.X ;  /* 0x0000000000087919 */ /* 0x000ee20000002100 */
[----:B-1----:R-:W-:-:S05]  /*11810*/  IMAD.U32 R0, RZ, RZ, UR4 ;  /* 0x00000004ff007e24 */ /* 0x002fca000f8e00ff */
[----:B------:R1:W-:Y:S01]  /*11820*/  STL [R1+0x1c], R0 ;  /* 0x00001c0001007387 */ /* 0x0003e20000100800 */
[----:B------:R-:W-:Y:S01]  /*11830*/  LEA R18, R0, R18, 0x18 ;  /* 0x0000001200127211 */ /* 0x000fe200078ec0ff */
[----:B------:R-:W-:Y:S01]  /*11840*/  BAR.SYNC.DEFER_BLOCKING 0x5, 0x200 ;  /* 0x0148000000007b1d */ /* 0x000fe20000010000 */
[----:B---3--:R-:W-:-:S05]  /*11850*/  VIADD R82, R8, 0xffffff80 ;  /* 0xffffff8008527836 */ /* 0x008fca0000000000 */
[----:B------:R-:W-:-:S04]  /*11860*/  SHF.R.S32.HI R75, RZ, 0x1f, R82 ;  /* 0x0000001fff4b7819 */ /* 0x000fc80000011452 */
[----:B------:R-:W-:-:S04]  /*11870*/  LEA.HI R75, R75, R82, RZ, 0x3 ;  /* 0x000000524b4b7211 */ /* 0x000fc800078f18ff */
[----:B------:R-:W-:-:S05]  /*11880*/  LOP3.LUT R75, R75, 0xfffffff8, RZ, 0xc0, !PT ;  /* 0xfffffff84b4b7812 */ /* 0x000fca00078ec0ff */
[----:B------:R-:W-:-:S04]  /*11890*/  IMAD.IADD R75, R82, 0x1, -R75 ;  /* 0x00000001524b7824 */ /* 0x000fc800078e0a4b */
[----:B-1----:R-:W-:Y:S01]  /*118a0*/  IMAD.SHL.U32 R0, R75, 0x8, RZ ;  /* 0x000000084b007824 */ /* 0x002fe200078e00ff */
[----:B-----5:R1:W3:Y:S04]  /*118b0*/  LDS.128 R24, [R18+0x132d0] ;  /* 0x0132d00012187984 */ /* 0x0202e80000000c00 */
[----:B------:R-:W-:Y:S01]  /*118c0*/  SHF.R.S32.HI R63, RZ, 0x1f, R0 ;  /* 0x0000001fff3f7819 */ /* 0x000fe20000011400 */
[----:B------:R-:W-:Y:S06]  /*118d0*/  BAR.ARV 0x4, 0x200 ;  /* 0x0108000000007b1d */ /* 0x000fec0000002000 */
[----:B--2---:R-:W-:-:S13]  /*118e0*/  ISETP.NE.AND P1, PT, R77, RZ, PT ;  /* 0x000000ff4d00720c */ /* 0x004fda0003f25270 */
[----:B------:R-:W2:Y:S02]  /*118f0*/  @!P1 LDC R77, c[0x0][0xad4] ;  /* 0x0002b500ff4d9b82 */ /* 0x000ea40000000800 */
[----:B--2---:R1:W-:Y:S01]  /*11900*/  @!P1 STL [R1+0x60], R77 ;  /* 0x0000604d01009387 */ /* 0x0043e20000100800 */
[----:B---3--:R-:W-:Y:S05]  /*11910*/  @P0 BRA `(.L_x_2420) ;  /* 0x0000001c00ac0947 */ /* 0x008fea0003800000 */
[----:B------:R-:W2:Y:S01]  /*11920*/  LDL.LU R12, [R1+0x58] ;  /* 0x00005800010c7983 */ /* 0x000ea20000300800 */
[----:B0-----:R-:W-:Y:S01]  /*11930*/  IMAD.SHL.U32 R2, R8, 0x4, RZ ;  /* 0x0000000408027824 */ /* 0x001fe200078e00ff */
        /* <DEDUP_REMOVED lines=13> */
[----:B------:R-:W1:Y:S03]  /*11a10*/  S2R R9, SR_SWINHI ;  /* 0x0000000000097919 */ /* 0x000e660000002f00 */
        /* <DEDUP_REMOVED lines=18> */
[----:B0-----:R-:W-:Y:S02]  /*11b40*/  MOV R2, R18 ;  /* 0x0000001200027202 */ /* 0x001fe40000000f00 */
[----:B-1----:R-:W-:Y:S02]  /*11b50*/  MOV R3, R9 ;  /* 0x0000000900037202 */ /* 0x002fe40000000f00 */
        /* <DEDUP_REMOVED lines=23> */
[C---:B------:R-:W-:Y:S02]  /*11cd0*/  IADD3 R29, P2, R4.reuse, 0x40, RZ ;  /* 0x00000040041d7810 */ /* 0x040fe40007f5e0ff */
[----:B------:R-:W-:-:S02]  /*11ce0*/  IADD3 R33, P1, R4, 0x60, RZ ;  /* 0x0000006004217810 */ /* 0x000fc40007f3e0ff */
[----:B------:R-:W-:Y:S02]  /*11cf0*/  SHF.R.U64 R8, R8, 0x3, RZ ;  /* 0x0000000308087819 */ /* 0x000fe400000012ff */
[----:B------:R-:W-:Y:S02]  /*11d00*/  LOP3.LUT R4, R9, R4, RZ, 0x3c, !PT ;  /* 0x0000000409047212 */ /* 0x000fe400078e3cff */
[----:B------:R-:W-:Y:S02]  /*11d10*/  LOP3.LUT R6, R29, 0x380, RZ, 0xc0, !PT ;  /* 0x000003801d067812 */ /* 0x000fe400078ec0ff */
[----:B------:R-:W-:Y:S01]  /*11d20*/  LOP3.LUT R12, R33, 0x380, RZ, 0xc0, !PT ;  /* 0x00000380210c7812 */ /* 0x000fe200078ec0ff */
[--C-:B------:R-:W-:Y:S01]  /*11d30*/  IMAD.X R65, RZ, RZ, R5.reuse, P2 ;  /* 0x000000ffff417224 */ /* 0x100fe200010e0605 */
[----:B------:R-:W-:Y:S01]  /*11d40*/  LOP3.LUT R8, R8, R7, RZ, 0x3c, !PT ;  /* 0x0000000708087212 */ /* 0x000fe200078e3cff */
[--C-:B------:R-:W-:Y:S01]  /*11d50*/  IMAD.X R7, RZ, RZ, R5.reuse, P1 ;  /* 0x000000ffff077224 */ /* 0x100fe200008e0605 */
[----:B------:R-:W-:Y:S01]  /*11d60*/  MOV R24, R4 ;  /* 0x0000000400187202 */ /* 0x000fe20000000f00 */
[----:B------:R-:W-:Y:S01]  /*11d70*/  IMAD.X R9, RZ, RZ, R5, P3 ;  /* 0x000000ffff097224 */ /* 0x000fe200018e0605 */
[----:B------:R-:W-:-:S02]  /*11d80*/  SHF.R.U64 R6, R6, 0x3, RZ ;  /* 0x0000000306067819 */ /* 0x000fc400000012ff */
[----:B------:R-:W-:Y:S02]  /*11d90*/  LOP3.LUT R5, R10, 0x2, RZ, 0x3c, !PT ;  /* 0x000000020a057812 */ /* 0x000fe400078e3cff */
[----:B------:R-:W-:Y:S02]  /*11da0*/  SHF.R.U64 R12, R12, 0x3, RZ ;  /* 0x000000030c0c7819 */ /* 0x000fe400000012ff */
[----:B------:R-:W-:Y:S01]  /*11db0*/  SEL R21, R42, R43, P0 ;  /* 0x0000002b2a157207 */ /* 0x000fe20000000000 */
[----:B------:R-:W-:Y:S01]  /*11dc0*/  SHFL.IDX PT, R48, R15, R10, 0x1c1f ;  /* 0x001c1f0a0f307589 */ /* 0x000fe200000e0000 */
[----:B------:R-:W-:Y:S02]  /*11dd0*/  SEL R42, R43, R42, P0 ;  /* 0x0000002a2b2a7207 */ /* 0x000fe40000000000 */
[----:B------:R-:W-:Y:S01]  /*11de0*/  LOP3.LUT R64, R6, R29, RZ, 0x3c, !PT ;  /* 0x0000001d06407212 */ /* 0x000fe200078e3cff */
[----:B------:R-:W0:Y:S01]  /*11df0*/  SHFL.IDX PT, R47, R34, R5, 0x1c1f ;  /* 0x001c1f05222f7589 */ /* 0x000e2200000e0000 */
[----:B------:R-:W-:-:S02]  /*11e00*/  LOP3.LUT R6, R12, R33, RZ, 0x3c, !PT ;  /* 0x000000210c067212 */ /* 0x000fc400078e3cff */
[----:B------:R-:W-:Y:S01]  /*11e10*/  MOV R64, R64 ;  /* 0x0000004000407202 */ /* 0x000fe20000000f00 */
[----:B------:R-:W-:Y:S01]  /*11e20*/  SHFL.IDX PT, R14, R45, R10, 0x1c1f ;  /* 0x001c1f0a2d0e7589 */ /* 0x000fe200000e0000 */
[----:B------:R-:W-:-:S03]  /*11e30*/  MOV R65, R6 ;  /* 0x0000000600417202 */ /* 0x000fc60000000f00 */
[----:B------:R-:W-:Y:S04]  /*11e40*/  SHFL.IDX PT, R49, R49, R10, 0x1c1f ;  /* 0x001c1f0a31317589 */ /* 0x000fe800000e0000 */
[----:B------:R-:W1:Y:S04]  /*11e50*/  SHFL.IDX PT, R50, R66, R5, 0x1c1f ;  /* 0x001c1f0542327589 */ /* 0x000e6800000e0000 */
[----:B------:R-:W-:Y:S04]  /*11e60*/  SHFL.IDX PT, R28, R71, R10, 0x1c1f ;  /* 0x001c1f0a471c7589 */ /* 0x000fe800000e0000 */
[----:B------:R-:W2:Y:S04]  /*11e70*/  SHFL.IDX PT, R29, R78, R5, 0x1c1f ;  /* 0x001c1f054e1d7589 */ /* 0x000ea800000e0000 */
[----:B------:R-:W-:Y:S04]  /*11e80*/  SHFL.IDX PT, R44, R13, R10, 0x1c1f ;  /* 0x001c1f0a0d2c7589 */ /* 0x000fe800000e0000 */
[----:B------:R-:W3:Y:S04]  /*11e90*/  SHFL.IDX PT, R45, R68, R5, 0x1c1f ;  /* 0x001c1f05442d7589 */ /* 0x000ee800000e0000 */
[----:B------:R-:W-:Y:S04]  /*11ea0*/  SHFL.IDX PT, R52, R21, R10, 0x1c1f ;  /* 0x001c1f0a15347589 */ /* 0x000fe800000e0000 */
[----:B------:R-:W4:Y:S01]  /*11eb0*/  SHFL.IDX PT, R51, R42, R5, 0x1c1f ;  /* 0x001c1f052a337589 */ /* 0x000f2200000e0000 */
[----:B------:R-:W-:-:S03]  /*11ec0*/  MOV R62, R8 ;  /* 0x00000008003e7202 */ /* 0x000fc60000000f00 */
[----:B------:R-:W-:Y:S04]  /*11ed0*/  SHFL.IDX PT, R4, R73, R10, 0x1c1f ;  /* 0x001c1f0a49047589 */ /* 0x000fe800000e0000 */
[----:B------:R-:W-:Y:S04]  /*11ee0*/  SHFL.IDX PT, R12, R41, R10, 0x1c1f ;  /* 0x001c1f0a290c7589 */ /* 0x000fe800000e0000 */
[----:B------:R-:W4:Y:S04]  /*11ef0*/  SHFL.IDX PT, R7, R80, R5, 0x1c1f ;  /* 0x001c1f0550077589 */ /* 0x000f2800000e0000 */
[----:B------:R-:W4:Y:S04]  /*11f00*/  SHFL.IDX PT, R15, R30, R5, 0x1c1f ;  /* 0x001c1f051e0f7589 */ /* 0x000f2800000e0000 */
[----:B------:R-:W-:Y:S04]  /*11f10*/  SHFL.IDX PT, R40, R11, R10, 0x1c1f ;  /* 0x001c1f0a0b287589 */ /* 0x000fe800000e0000 */
[----:B------:R-:W-:Y:S04]  /*11f20*/  SHFL.IDX PT, R53, R53, R10, 0x1c1f ;  /* 0x001c1f0a35357589 */ /* 0x000fe800000e0000 */
[----:B------:R-:W4:Y:S04]  /*11f30*/  SHFL.IDX PT, R41, R20, R5, 0x1c1f ;  /* 0x001c1f0514297589 */ /* 0x000f2800000e0000 */
[----:B------:R0:W4:Y:S04]  /*11f40*/  SHFL.IDX PT, R54, R46, R5, 0x1c1f ;  /* 0x001c1f052e367589 */ /* 0x00012800000e0000 */
        /* <DEDUP_REMOVED lines=8> */
[----:B------:R-:W4:Y:S04]  /*11fd0*/  SHFL.IDX PT, R9, R76, R5, 0x1c1f ;  /* 0x001c1f054c097589 */ /* 0x000f2800000e0000 */
[----:B------:R-:W-:Y:S04]  /*11fe0*/  SHFL.IDX PT, R8, R59, R10, 0x1c1f ;  /* 0x001c1f0a3b087589 */ /* 0x000fe800000e0000 */
[----:B------:R-:W4:Y:S04]  /*11ff0*/  SHFL.IDX PT, R11, R74, R5, 0x1c1f ;  /* 0x001c1f054a0b7589 */ /* 0x000f2800000e0000 */
[----:B------:R-:W-:Y:S04]  /*12000*/  SHFL.IDX PT, R57, R57, R10, 0x1c1f ;  /* 0x001c1f0a39397589 */ /* 0x000fe800000e0000 */
[----:B------:R-:W4:Y:S01]  /*12010*/  SHFL.IDX PT, R58, R58, R5, 0x1c1f ;  /* 0x001c1f053a3a7589 */ /* 0x000f2200000e0000 */
[----:B0-----:R-:W-:-:S02]  /*12020*/  SEL R46, R48, R47, P0 ;  /* 0x0000002f302e7207 */ /* 0x001fc40000000000 */
[----:B------:R-:W-:Y:S02]  /*12030*/  SEL R48, R47, R48, P0 ;  /* 0x000000302f307207 */ /* 0x000fe40000000000 */
[----:B-1----:R-:W-:Y:S02]  /*12040*/  SEL R47, R49, R50, P0 ;  /* 0x00000032312f7207 */ /* 0x002fe40000000000 */
[----:B--2---:R-:W-:Y:S02]  /*12050*/  SEL R20, R28, R29, P0 ;  /* 0x0000001d1c147207 */ /* 0x004fe40000000000 */
[----:B---3--:R-:W-:Y:S02]  /*12060*/  SEL R42, R44, R45, P0 ;  /* 0x0000002d2c2a7207 */ /* 0x008fe40000000000 */
[----:B------:R-:W-:Y:S02]  /*12070*/  SEL R49, R50, R49, P0 ;  /* 0x0000003132317207 */ /* 0x000fe40000000000 */
        /* <DEDUP_REMOVED lines=22> */
[----:B------:R-:W-:Y:S02]  /*121e0*/  F2FP.BF16.F32.PACK_AB R12, R21, R20 ;  /* 0x00000014150c723e */ /* 0x000fe400000010ff */
[----:B------:R-:W-:Y:S02]  /*121f0*/  F2FP.BF16.F32.PACK_AB R13, R43, R42 ;  /* 0x0000002a2b0d723e */ /* 0x000fe400000010ff */
[----:B------:R-:W-:-:S02]  /*12200*/  F2FP.BF16.F32.PACK_AB R14, R29, R28 ;  /* 0x0000001c1d0e723e */ /* 0x000fc400000010ff */
[----:B------:R-:W-:Y:S02]  /*12210*/  F2FP.BF16.F32.PACK_AB R15, R45, R44 ;  /* 0x0000002c2d0f723e */ /* 0x000fe400000010ff */
[----:B------:R-:W-:Y:S02]  /*12220*/  SEL R35, R8, R11, P0 ;  /* 0x0000000b08237207 */ /* 0x000fe40000000000 */
[----:B------:R-:W-:Y:S02]  /*12230*/  SEL R37, R11, R8, P0 ;  /* 0x000000080b257207 */ /* 0x000fe40000000000 */
        /* <DEDUP_REMOVED lines=16> */
[----:B------:R-:W-:Y:S04]  /*12340*/  STSM.16.M88.4 [R64], R8 ;  /* 0x0000000840007844 */ /* 0x000fe80000000200 */
        /* <DEDUP_REMOVED lines=9> */
[----:B------:R-:W2:Y:S01]  /*123e0*/  LDC.64 R6, c[0x0][0xba8] ;  /* 0x0002ea00ff067b82 */ /* 0x000ea20000000a00 */
[----:B------:R-:W3:Y:S01]  /*123f0*/  @P0 LDG.E R24, desc[UR40][R58.64] ;  /* 0x000000283a180981 */ /* 0x000ee2000c1e1900 */
[----:B-1----:R-:W-:-:S05]  /*12400*/  IMAD.MOV.U32 R14, RZ, RZ, 0x9b8 ;  /* 0x000009b8ff0e7424 */ /* 0x002fca00078e00ff */
[----:B------:R-:W-:-:S04]  /*12410*/  SEL R14, R14, 0x978, P3 ;  /* 0x000009780e0e7807 */ /* 0x000fc80001800000 */
[----:B------:R-:W1:Y:S01]  /*12420*/  LDC.64 R10, c[0x0][R14+0x220] ;  /* 0x000088000e0a7b82 */ /* 0x000e620000000a00 */
[----:B------:R-:W-:-:S07]  /*12430*/  ISETP.NE.U32.AND P1, PT, RZ, UR6, PT ;  /* 0x00000006ff007c0c */ /* 0x000fce000bf25070 */
[----:B------:R-:W4:Y:S01]  /*12440*/  LDC.64 R12, c[0x0][R14+0x218] ;  /* 0x000086000e0c7b82 */ /* 0x000f220000000a00 */
[----:B------:R-:W-:Y:S02]  /*12450*/  ISETP.NE.AND.EX P1, PT, RZ, UR7, PT, P1 ;  /* 0x00000007ff007c0c */ /* 0x000fe4000bf25310 */
[----:B0-----:R-:W-:-:S05]  /*12460*/  ISETP.NE.AND P4, PT, R62, 0x1, PT ;  /* 0x000000013e00780c */ /* 0x001fca0003f85270 */
[----:B------:R-:W0:Y:S06]  /*12470*/  LDC.64 R8, c[0x0][R14+0x228] ;  /* 0x00008a000e087b82 */ /* 0x000e2c0000000a00 */
[----:B------:R-:W-:Y:S01]  /*12480*/  @P1 IADD3 R66, P2, R87, UR6, RZ ;  /* 0x0000000657421c10 */ /* 0x000fe2000ff5e0ff */
[----:B------:R-:W-:Y:S01]  /*12490*/  ULDC UR6, c[0x0][0xa88] ;  /* 0x0002a20000067ab9 */ /* 0x000fe20000000800 */
[----:B------:R3:W3:Y:S01]  /*124a0*/  LDC.64 R4, c[0x0][R14+0x210] ;  /* 0x000084000e047b82 */ /* 0x0006e20000000a00 */
[----:B------:R-:W-:Y:S01]  /*124b0*/  IMAD.U32 R69, RZ, RZ, UR6 ;  /* 0x00000006ff457e24 */ /* 0x000fe2000f8e00ff */
[----:B------:R-:W-:-:S02]  /*124c0*/  @P1 IADD3.X R67, R86, UR7, RZ, P2, !PT ;  /* 0x0000000756431c10 */ /* 0x000fc400097fe4ff */
[----:B------:R-:W-:-:S03]  /*124d0*/  ISETP.NE.U32.AND P2, PT, RZ, UR4, PT ;  /* 0x00000004ff007c0c */ /* 0x000fc6000bf45070 */
[----:B------:R2:W5:Y:S01]  /*124e0*/  @P1 LDG.E R69, desc[UR40][R66.64] ;  /* 0x0000002842451981 */ /* 0x000562000c1e1900 */
[----:B------:R-:W-:Y:S01]  /*124f0*/  ISETP.NE.AND.EX P2, PT, RZ, UR5, PT, P2 ;  /* 0x00000005ff007c0c */ /* 0x000fe2000bf45320 */
[----:B------:R-:W3:Y:S08]  /*12500*/  @P4 LDC R73, c[0x0][0xbf0] ;  /* 0x0002fc00ff494b82 */ /* 0x000ef00000000800 */
[----:B--2---:R-:W2:Y:S01]  /*12510*/  @P4 LDC R66, c[0x0][0xbec] ;  /* 0x0002fb00ff424b82 */ /* 0x004ea20000000800 */
[----:B------:R-:W-:-:S02]  /*12520*/  SEL R64, R85, RZ, !P2 ;  /* 0x000000ff55407207 */ /* 0x000fc40005000000 */
[----:B------:R-:W-:-:S03]  /*12530*/  SEL R15, R84, RZ, !P2 ;  /* 0x000000ff540f7207 */ /* 0x000fc60005000000 */
[-C--:B-1----:R-:W-:Y:S02]  /*12540*/  IMAD R11, R11, R64.reuse, RZ ;  /* 0x000000400b0b7224 */ /* 0x082fe400078e02ff */
[----:B------:R-:W1:Y:S02]  /*12550*/  @!P3 LDC R6, c[0x0][0xb50] ;  /* 0x0002d400ff06bb82 */ /* 0x000e640000000800 */
[C---:B------:R-:W-:Y:S02]  /*12560*/  IMAD R71, R10.reuse, R15, R11 ;  /* 0x0000000f0a477224 */ /* 0x040fe400078e020b */
[----:B------:R-:W-:-:S04]  /*12570*/  IMAD.WIDE.U32 R10, R10, R64, RZ ;  /* 0x000000400a0a7225 */ /* 0x000fc800078e00ff */
[----:B------:R-:W1:Y:S01]  /*12580*/  @!P3 LDC R7, c[0x0][0xb54] ;  /* 0x0002d500ff07bb82 */ /* 0x000e620000000800 */
[-C--:B----4-:R-:W-:Y:S02]  /*12590*/  IMAD R65, R13, R156.reuse, RZ ;  /* 0x0000009c0d417224 */ /* 0x090fe400078e02ff */
[----:B------:R-:W-:-:S04]  /*125a0*/  IMAD.WIDE.U32 R12, R12, R156, RZ ;  /* 0x0000009c0c0c7225 */ /* 0x000fc800078e00ff */
[----:B------:R-:W-:Y:S01]  /*125b0*/  IMAD.IADD R15, R83, 0x1, R81 ;  /* 0x00000001530f7824 */ /* 0x000fe200078e0251 */
[----:B------:R-:W-:Y:S01]  /*125c0*/  SEL R67, R79, RZ, P3 ;  /* 0x000000ff4f437207 */ /* 0x000fe20001800000 */
[----:B------:R-:W-:Y:S02]  /*125d0*/  IMAD.IADD R71, R11, 0x1, R71 ;  /* 0x000000010b477824 */ /* 0x000fe400078e0247 */
[----:B------:R-:W-:Y:S02]  /*125e0*/  IMAD.MOV.U32 R11, RZ, RZ, R15 ;  /* 0x000000ffff0b7224 */ /* 0x000fe400078e000f */
[----:B------:R-:W-:Y:S02]  /*125f0*/  IMAD.IADD R68, R13, 0x1, R65 ;  /* 0x000000010d447824 */ /* 0x000fe400078e0241 */
[-C--:B0-----:R-:W-:Y:S02]  /*12600*/  IMAD R13, R9, R67.reuse, RZ ;  /* 0x00000043090d7224 */ /* 0x081fe400078e02ff */
[----:B------:R-:W-:-:S05]  /*12610*/  IMAD.WIDE.U32 R8, R8, R67, RZ ;  /* 0x0000004308087225 */ /* 0x000fca00078e00ff */
[----:B------:R-:W-:Y:S02]  /*12620*/  IADD3 R13, R9, R13, RZ ;  /* 0x0000000d090d7210 */ /* 0x000fe40007ffe0ff */
[--C-:B---3--:R-:W-:Y:S01]  /*12630*/  IADD3 R12, P2, P5, R10, R12, R24.reuse ;  /* 0x0000000c0a0c7210 */ /* 0x108fe20007d5e018 */
[----:B--2---:R-:W-:Y:S01]  /*12640*/  @P4 IMAD.HI.U32 R10, R15, R66, RZ ;  /* 0x000000420f0a4227 */ /* 0x004fe200078e00ff */
        /* <DEDUP_REMOVED lines=14> */
[----:B------:R-:W-:Y:S01]  /*12730*/  LEA.HI.X R10, R8, R7, R4, 0x2, P2 ;  /* 0x00000007080a7211 */ /* 0x000fe200010f1404 */
[----:B------:R-:W-:Y:S06]  /*12740*/  @P1 BRA `(.L_x_2421) ;  /* 0x0000000000101947 */ /* 0x000fec0003800000 */
[----:B------:R-:W-:Y:S05]  /*12750*/  @!P0 BRA `(.L_x_2421) ;  /* 0x00000000000c8947 */ /* 0x000fea0003800000 */
[----:B------:R-:W2:Y:S04]  /*12760*/  LDG.E R4, desc[UR40][R58.64] ;  /* 0x000000283a047981 */ /* 0x000ea8000c1e1900 */
[----:B-----5:R-:W2:Y:S02]  /*12770*/  LDG.E R69, desc[UR40][R58.64+0x4] ;  /* 0x000004283a457981 */ /* 0x020ea4000c1e1900 */
[----:B--2---:R-:W-:-:S07]  /*12780*/  IMAD.IADD R69, R69, 0x1, -R4 ;  /* 0x0000000145457824 */ /* 0x004fce00078e0a04 */
.L_x_2421:
        /* <DEDUP_REMOVED lines=12> */
[----:B------:R-:W-:Y:S01]  /*12850*/  LOP3.LUT P0, RZ, R7, 0x3, RZ, 0xc0, !PT ;  /* 0x0000000307ff7812 */ /* 0x000fe2000780c0ff */
[----:B--2---:R-:W-:-:S04]  /*12860*/  IMAD.IADD R13, R11, 0x1, R81 ;  /* 0x000000010b0d7824 */ /* 0x004fc800078e0251 */
[C---:B------:R-:W-:Y:S01]  /*12870*/  VIADD R7, R13.reuse, 0x8 ;  /* 0x000000080d077836 */ /* 0x040fe20000000000 */
[----:B------:R-:W-:-:S04]  /*12880*/  ISETP.GE.OR P1, PT, R13, R58, P0 ;  /* 0x0000003a0d00720c */ /* 0x000fc80000726670 */
[----:B------:R-:W-:-:S09]  /*12890*/  ISETP.GE.OR P0, PT, R7, R58, P0 ;  /* 0x0000003a0700720c */ /* 0x000fd20000706670 */
        /* <DEDUP_REMOVED lines=41> */
[----:B------:R-:W-:Y:S02]  /*12b30*/  IMAD.IADD R24, R81, 0x1, R20 ;  /* 0x0000000151187824 */ /* 0x000fe400078e0214 */
        /* <DEDUP_REMOVED lines=13> */
[----:B------:R-:W-:Y:S02]  /*12c10*/  IMAD.IADD R37, R59, 0x1, R81 ;  /* 0x000000013b257824 */ /* 0x000fe400078e0251 */
[C---:B------:R-:W-:Y:S02]  /*12c20*/  IMAD R33, R64.reuse, UR5, R33 ;  /* 0x0000000540217c24 */ /* 0x040fe4000f8e0221 */
[----:B------:R-:W-:Y:S01]  /*12c30*/  IMAD.WIDE.U32 R64, R64, UR4, R2 ;  /* 0x0000000440407c25 */ /* 0x000fe2000f8e0002 */
[----:B------:R-:W-:Y:S01]  /*12c40*/  SHF.R.S32.HI R2, RZ, 0x1f, R21 ;  /* 0x0000001fff027819 */ /* 0x000fe20000011415 */
[----:B------:R-:W-:-:S02]  /*12c50*/  ULDC.64 UR4, c[0x0][0xae0] ;  /* 0x0002b80000047ab9 */ /* 0x000fc40000000a00 */
[----:B------:R-:W-:Y:S02]  /*12c60*/  IMAD.MOV R3, RZ, RZ, -R21 ;  /* 0x000000ffff037224 */ /* 0x000fe400078e0a15 */
[----:B------:R-:W-:Y:S02]  /*12c70*/  IMAD.IADD R65, R65, 0x1, R33 ;  /* 0x0000000141417824 */ /* 0x000fe400078e0221 */
[----:B------:R-:W-:Y:S02]  /*12c80*/  IMAD R33, R62, R3, R24 ;  /* 0x000000033e217224 */ /* 0x000fe400078e0218 */
[----:B------:R-:W-:-:S03]  /*12c90*/  IMAD R2, R2, UR4, RZ ;  /* 0x0000000402027c24 */ /* 0x000fc6000f8e02ff */
[----:B------:R-:W-:Y:S01]  /*12ca0*/  SHF.R.S32.HI R20, RZ, 0x1f, R33 ;  /* 0x0000001fff147819 */ /* 0x000fe20000011421 */
[C---:B------:R-:W-:Y:S02]  /*12cb0*/  IMAD R35, R21.reuse, UR5, R2 ;  /* 0x0000000515237c24 */ /* 0x040fe4000f8e0202 */
[----:B------:R-:W-:Y:S01]  /*12cc0*/  IMAD.WIDE.U32 R2, R21, UR4, R64 ;  /* 0x0000000415027c25 */ /* 0x000fe2000f8e0040 */
[----:B------:R-:W-:-:S03]  /*12cd0*/  ULDC.64 UR4, c[0x0][0xad8] ;  /* 0x0002b60000047ab9 */ /* 0x000fc60000000a00 */
[----:B------:R-:W-:Y:S02]  /*12ce0*/  IMAD.IADD R3, R3, 0x1, R35 ;  /* 0x0000000103037824 */ /* 0x000fe400078e0223 */
[----:B------:R-:W-:Y:S02]  /*12cf0*/  IMAD R20, R20, UR4, RZ ;  /* 0x0000000414147c24 */ /* 0x000fe4000f8e02ff */
[----:B------:R-:W-:-:S04]  /*12d00*/  IMAD.WIDE.U32 R2, R33, UR4, R2 ;  /* 0x0000000421027c25 */ /* 0x000fc8000f8e0002 */
[----:B------:R-:W-:Y:S01]  /*12d10*/  IMAD R21, R33, UR5, R20 ;  /* 0x0000000521157c24 */ /* 0x000fe2000f8e0214 */
[----:B------:R-:W-:Y:S02]  /*12d20*/  ULDC.64 UR4, c[0x0][0xa80] ;  /* 0x0002a00000047ab9 */ /* 0x000fe40000000a00 */
[C---:B------:R-:W-:Y:S01]  /*12d30*/  LEA R24, P0, R2.reuse, UR4, 0x1 ;  /* 0x0000000402187c11 */ /* 0x040fe2000f8008ff */
[----:B------:R-:W-:Y:S01]  /*12d40*/  IMAD.IADD R3, R3, 0x1, R21 ;  /* 0x0000000103037824 */ /* 0x000fe200078e0215 */
[----:B------:R-:W-:Y:S01]  /*12d50*/  ULDC UR4, c[0x0][0xac8] ;  /* 0x0002b20000047ab9 */ /* 0x000fe20000000800 */
        /* <DEDUP_REMOVED lines=34> */
.L_x_2422:
[----:B------:R-:W-:Y:S01]  /*12f80*/  ULDC.64 UR4, c[0x0][0xb08] ;  /* 0x0002c20000047ab9 */ /* 0x000fe20000000a00 */
[----:B0-----:R-:W-:Y:S01]  /*12f90*/  SHF.R.S32.HI R5, RZ, 0x1f, R64 ;  /* 0x0000001fff057819 */ /* 0x001fe20000011440 */
[----:B------:R-:W-:Y:S01]  /*12fa0*/  IMAD R65, R65, UR4, RZ ;  /* 0x0000000441417c24 */ /* 0x000fe2000f8e02ff */
[----:B------:R-:W2:Y:S01]  /*12fb0*/  LDL R72, [R1+0x40] ;  /* 0x0000400001487983 */ /* 0x000ea20000100800 */
[C---:B------:R-:W-:Y:S01]  /*12fc0*/  IMAD.WIDE.U32 R2, R24.reuse, UR4, RZ ;  /* 0x0000000418027c25 */ /* 0x040fe2000f8e00ff */
[----:B------:R-:W0:Y:S01]  /*12fd0*/  @P4 LDC R0, c[0x0][0xbec] ;  /* 0x0002fb00ff004b82 */ /* 0x000e220000000800 */
[----:B------:R-:W-:Y:S01]  /*12fe0*/  ULDC.64 UR6, c[0x0][0xb30] ;  /* 0x0002cc0000067ab9 */ /* 0x000fe20000000a00 */
[----:B------:R-:W3:Y:S01]  /*12ff0*/  LDL R71, [R1+0x78] ;  /* 0x0000780001477983 */ /* 0x000ee20000100800 */
[----:B------:R-:W-:Y:S01]  /*13000*/  IMAD R65, R24, UR5, R65 ;  /* 0x0000000518417c24 */ /* 0x000fe2000f8e0241 */
[----:B------:R-:W-:Y:S02]  /*13010*/  ULDC.64 UR4, c[0x0][0xb38] ;  /* 0x0002ce0000047ab9 */ /* 0x000fe40000000a00 */
[----:B------:R1:W5:Y:S01]  /*13020*/  LDL R70, [R1+0x94] ;  /* 0x0000940001467983 */ /* 0x0003620000100800 */
[----:B------:R-:W-:Y:S01]  /*13030*/  IMAD.IADD R3, R3, 0x1, R65 ;  /* 0x0000000103037824 */ /* 0x000fe200078e0241 */
[----:B------:R-:W4:Y:S02]  /*13040*/  @P4 LDC R11, c[0x0][0xbf0] ;  /* 0x0002fc00ff0b4b82 */ /* 0x000f240000000800 */
[----:B------:R1:W5:Y:S01]  /*13050*/  LDL R69, [R1+0x84] ;  /* 0x0000840001457983 */ /* 0x0003620000100800 */
[----:B------:R-:W-:-:S03]  /*13060*/  IMAD.WIDE.U32 R2, R156, UR4, R2 ;  /* 0x000000049c027c25 */ /* 0x000fc6000f8e0002 */
[----:B------:R1:W5:Y:S01]  /*13070*/  LDL R68, [R1+0x90] ;  /* 0x0000900001447983 */ /* 0x0003620000100800 */
[----:B------:R-:W-:Y:S01]  /*13080*/  IMAD R3, R156, UR5, R3 ;  /* 0x000000059c037c24 */ /* 0x000fe2000f8e0203 */
[----:B------:R-:W-:Y:S02]  /*13090*/  ULDC.64 UR4, c[0x0][0xb40] ;  /* 0x0002d00000047ab9 */ /* 0x000fe40000000a00 */
[----:B------:R-:W-:Y:S01]  /*130a0*/  IMAD R5, R5, UR4, RZ ;  /* 0x0000000405057c24 */ /* 0x000fe2000f8e02ff */
[----:B------:R1:W5:Y:S03]  /*130b0*/  LDL R67, [R1+0x80] ;  /* 0x0000800001437983 */ /* 0x0003660000100800 */
[C---:B------:R-:W-:Y:S01]  /*130c0*/  IMAD R9, R64.reuse, UR5, R5 ;  /* 0x0000000540097c24 */ /* 0x040fe2000f8e0205 */
[----:B------:R1:W5:Y:S01]  /*130d0*/  LDL R66, [R1+0x8c] ;  /* 0x00008c0001427983 */ /* 0x0003620000100800 */
[----:B------:R-:W-:Y:S01]  /*130e0*/  IMAD.WIDE.U32 R64, R64, UR4, R2 ;  /* 0x0000000440407c25 */ /* 0x000fe2000f8e0002 */
[----:B------:R-:W-:-:S03]  /*130f0*/  ULDC.64 UR4, c[0x0][0xb48] ;  /* 0x0002d20000047ab9 */ /* 0x000fc60000000a00 */
[----:B------:R-:W-:Y:S02]  /*13100*/  IMAD.IADD R65, R65, 0x1, R9 ;  /* 0x0000000141417824 */ /* 0x000fe400078e0209 */
[----:B0-----:R-:W-:-:S04]  /*13110*/  @P4 IMAD.HI.U32 R0, R15, R0, RZ ;  /* 0x000000000f004227 */ /* 0x001fc800078e00ff */
[C---:B------:R-:W-:Y:S02]  /*13120*/  IMAD.WIDE.U32 R2, R79.reuse, UR4, R64 ;  /* 0x000000044f027c25 */ /* 0x040fe4000f8e0040 */
[----:B------:R1:W5:Y:S02]  /*13130*/  LDL R64, [R1+0x7c] ;  /* 0x00007c0001407983 */ /* 0x0003640000100800 */
[----:B------:R-:W-:Y:S01]  /*13140*/  IMAD.MOV.U32 R5, RZ, RZ, R15 ;  /* 0x000000ffff057224 */ /* 0x000fe200078e000f */
[----:B----4-:R-:W-:Y:S01]  /*13150*/  @P4 SHF.R.U32.HI R5, RZ, R11, R0 ;  /* 0x0000000bff054219 */ /* 0x010fe20000011600 */
[----:B------:R-:W-:Y:S01]  /*13160*/  IMAD R3, R79, UR5, R3 ;  /* 0x000000054f037c24 */ /* 0x000fe2000f8e0203 */
[----:B------:R-:W-:Y:S02]  /*13170*/  ULDC.64 UR4, c[0x0][0xb28] ;  /* 0x0002ca0000047ab9 */ /* 0x000fe40000000a00 */
[--C-:B------:R-:W-:Y:S01]  /*13180*/  SHF.R.S32.HI R0, RZ, 0x1f, R5.reuse ;  /* 0x0000001fff007819 */ /* 0x100fe20000011405 */
[----:B------:R-:W-:-:S04]  /*13190*/  IMAD.MOV R9, RZ, RZ, -R5 ;  /* 0x000000ffff097224 */ /* 0x000fc800078e0a05 */
[----:B------:R-:W-:Y:S02]  /*131a0*/  IMAD R9, R62, R9, R15 ;  /* 0x000000093e097224 */ /* 0x000fe400078e020f */
[----:B------:R-:W-:Y:S02]  /*131b0*/  IMAD R0, R0, UR6, RZ ;  /* 0x0000000600007c24 */ /* 0x000fe4000f8e02ff */
[----:B------:R-:W-:-:S04]  /*131c0*/  IMAD.WIDE.U32 R2, R5, UR6, R2 ;  /* 0x0000000605027c25 */ /* 0x000fc8000f8e0002 */
[----:B------:R-:W-:Y:S01]  /*131d0*/  IMAD R11, R5, UR7, R0 ;  /* 0x00000007050b7c24 */ /* 0x000fe2000f8e0200 */
[----:B------:R-:W-:-:S03]  /*131e0*/  SHF.R.S32.HI R0, RZ, 0x1f, R9 ;  /* 0x0000001fff007819 */ /* 0x000fc60000011409 */
[----:B------:R-:W-:Y:S02]  /*131f0*/  IMAD.IADD R3, R3, 0x1, R11 ;  /* 0x0000000103037824 */ /* 0x000fe400078e020b */
[----:B------:R-:W-:Y:S02]  /*13200*/  IMAD R0, R0, UR4, RZ ;  /* 0x0000000400007c24 */ /* 0x000fe4000f8e02ff */
[----:B------:R-:W-:Y:S01]  /*13210*/  IMAD.WIDE.U32 R2, R9, UR4, R2 ;  /* 0x0000000409027c25 */ /* 0x000fe2000f8e0002 */
[----:B------:R-:W-:-:S03]  /*13220*/  ISETP.GE.AND P0, PT, R13, R58, PT ;  /* 0x0000003a0d00720c */ /* 0x000fc60003f06270 */
[----:B------:R-:W-:Y:S01]  /*13230*/  IMAD R5, R9, UR5, R0 ;  /* 0x0000000509057c24 */ /* 0x000fe2000f8e0200 */
[----:B------:R-:W-:Y:S01]  /*13240*/  ULDC.64 UR4, c[0x0][0xb00] ;  /* 0x0002c00000047ab9 */ /* 0x000fe20000000a00 */
[----:B------:R-:W-:Y:S01]  /*13250*/  VIADD R4, R18, 0x13220 ;  /* 0x0001322012047836 */ /* 0x000fe20000000000 */
[----:B------:R-:W-:Y:S01]  /*13260*/  LEA R0, P1, R2, UR4, 0x2 ;  /* 0x0000000402007c11 */ /* 0x000fe2000f8210ff */
[----:B------:R-:W-:-:S03]  /*13270*/  IMAD.IADD R3, R3, 0x1, R5 ;  /* 0x0000000103037824 */ /* 0x000fc600078e0205 */
[----:B------:R-:W-:Y:S02]  /*13280*/  PRMT R4, RZ, 0x654, R4 ;  /* 0x00000654ff047816 */ /* 0x000fe40000000004 */
[----:B------:R-:W-:Y:S01]  /*13290*/  LEA.HI.X R6, R2, UR5, R3, 0x2, P1 ;  /* 0x0000000502067c11 */ /* 0x000fe200088f1403 */
[----:B------:R-:W-:Y:S01]  /*132a0*/  BSSY B1, `(.L_x_2424) ;  /* 0x000002c000017945 */ /* 0x000fe20003800000 */
[----:B------:R0:W-:Y:S03]  /*132b0*/  SYNCS.ARRIVE.TRANS64.RED.A1T0 RZ, [R4+URZ], RZ ;  /* 0x000000ff04ff79a7 */ /* 0x0001e6000810043f */
[----:B------:R1:W4:Y:S04]  /*132c0*/  SHFL.IDX PT, R5, R6, RZ, 0x1c1f ;  /* 0x001c1fff06057589 */ /* 0x00032800000e0000 */
[----:B0-----:R1:W0:Y:S01]  /*132d0*/  SHFL.IDX PT, R4, R0, RZ, 0x1c1f ;  /* 0x001c1fff00047589 */ /* 0x00122200000e0000 */
[----:B--2---:R-:W-:-:S02]  /*132e0*/  VIADD R59, R72, 0x8 ;  /* 0x00000008483b7836 */ /* 0x004fc40000000000 */
[C---:B------:R-:W-:Y:S02]  /*132f0*/  VIADD R61, R72.reuse, 0x10 ;  /* 0x00000010483d7836 */ /* 0x040fe40000000000 */
[----:B------:R-:W-:Y:S01]  /*13300*/  VIADD R63, R72, 0x18 ;  /* 0x00000018483f7836 */ /* 0x000fe20000000000 */
[----:B---3--:R-:W-:Y:S02]  /*13310*/  SHF.R.S32.HI R65, RZ, 0x1f, R71 ;  /* 0x0000001fff417819 */ /* 0x008fe40000011447 */
[----:B------:R-:W-:Y:S02]  /*13320*/  SHF.R.S32.HI R24, RZ, 0x1f, R59 ;  /* 0x0000001fff187819 */ /* 0x000fe4000001143b */
[----:B------:R-:W-:Y:S02]  /*13330*/  SHF.R.S32.HI R60, RZ, 0x1f, R61 ;  /* 0x0000001fff3c7819 */ /* 0x000fe4000001143d */
[----:B------:R-:W-:Y:S01]  /*13340*/  SHF.R.S32.HI R62, RZ, 0x1f, R63 ;  /* 0x0000001fff3e7819 */ /* 0x000fe2000001143f */
[----:B01--4-:R-:W-:Y:S06]  /*13350*/  @P0 BRA `(.L_x_2425) ;  /* 0x0000000000800947 */ /* 0x013fec0003800000 */
        /* <DEDUP_REMOVED lines=9> */
[----:B-----5:R-:W-:Y:S01]  /*133f0*/  ISETP.GE.AND P2, PT, R69, UR4, PT ;  /* 0x0000000445007c0c */ /* 0x020fe2000bf46270 */
        /* <DEDUP_REMOVED lines=14> */
[CC--:B-1----:R-:W-:Y:S02]  /*134e0*/  @!P1 LEA R8, P5, R67.reuse, R4.reuse, 0x2 ;  /* 0x0000000443089211 */ /* 0x0c2fe400078a10ff */
[C---:B------:R-:W-:Y:S01]  /*134f0*/  @!P0 LEA R4, P6, R64.reuse, R4, 0x2 ;  /* 0x0000000440048211 */ /* 0x040fe200078c10ff */
[----:B------:R2:W-:Y:S01]  /*13500*/  @!P3 ST.E.64 desc[UR40][R2.64], R34 ;  /* 0x000000220200b985 */ /* 0x0005e2000c101b28 */
[-C--:B------:R-:W-:Y:S02]  /*13510*/  @!P1 LEA.HI.X R9, R67, R5.reuse, R68, 0x2, P5 ;  /* 0x0000000543099211 */ /* 0x080fe400028f1444 */
[----:B------:R-:W-:Y:S01]  /*13520*/  @!P0 LEA.HI.X R5, R64, R5, R66, 0x2, P6 ;  /* 0x0000000540058211 */ /* 0x000fe200030f1442 */
[----:B------:R2:W-:Y:S04]  /*13530*/  @!P2 ST.E.64 desc[UR40][R14.64], R36 ;  /* 0x000000240e00a985 */ /* 0x0005e8000c101b28 */
[----:B------:R2:W-:Y:S04]  /*13540*/  @!P1 ST.E.64 desc[UR40][R8.64], R38 ;  /* 0x0000002608009985 */ /* 0x0005e8000c101b28 */
[----:B------:R2:W-:Y:S02]  /*13550*/  @!P0 ST.E.64 desc[UR40][R4.64], R40 ;  /* 0x0000002804008985 */ /* 0x0005e4000c101b28 */
.L_x_2425:
[----:B------:R-:W-:Y:S05]  /*13560*/  BSYNC B1 ;  /* 0x0000000000017941 */ /* 0x000fea0003800000 */
.L_x_2424:
        /* <DEDUP_REMOVED lines=8> */
[----:B------:R-:W-:-:S07]  /*135f0*/  ISETP.GE.AND P2, PT, R63, UR4, PT ;  /* 0x000000043f007c0c */ /* 0x000fce000bf46270 */
[----:B01----:R-:W-:Y:S02]  /*13600*/  @!P5 IMAD.WIDE R2, R72, 0x4, R4 ;  /* 0x000000044802d825 */ /* 0x003fe400078e0204 */
[-C--:B------:R-:W-:Y:S02]  /*13610*/  @!P1 LEA R8, P4, R61, R4.reuse, 0x2 ;  /* 0x000000043d089211 */ /* 0x080fe400078810ff */
[----:B------:R-:W-:Y:S01]  /*13620*/  @!P0 LEA R6, P3, R59, R4, 0x2 ;  /* 0x000000043b068211 */ /* 0x000fe200078610ff */
[----:B------:R4:W-:Y:S01]  /*13630*/  @!P5 ST.E.64 desc[UR40][R2.64], R42 ;  /* 0x0000002a0200d985 */ /* 0x0009e2000c101b28 */
[-C--:B------:R-:W-:Y:S02]  /*13640*/  @!P1 LEA.HI.X R9, R61, R5.reuse, R60, 0x2, P4 ;  /* 0x000000053d099211 */ /* 0x080fe400020f143c */
[----:B------:R-:W-:Y:S02]  /*13650*/  ISETP.GE.AND P5, PT, R71, UR4, PT ;  /* 0x0000000447007c0c */ /* 0x000fe4000bfa6270 */
[----:B------:R-:W-:-:S02]  /*13660*/  @!P0 LEA.HI.X R7, R59, R5, R24, 0x2, P3 ;  /* 0x000000053b078211 */ /* 0x000fc400018f1418 */
[----:B-----5:R-:W-:Y:S02]  /*13670*/  ISETP.GE.AND P4, PT, R69, UR4, PT ;  /* 0x0000000445007c0c */ /* 0x020fe4000bf86270 */
[----:B------:R-:W-:Y:S01]  /*13680*/  ISETP.GE.AND P3, PT, R67, UR4, PT ;  /* 0x0000000443007c0c */ /* 0x000fe2000bf66270 */
[----:B------:R4:W-:Y:S01]  /*13690*/  @!P0 ST.E.64 desc[UR40][R6.64], R44 ;  /* 0x0000002c06008985 */ /* 0x0009e2000c101b28 */
[----:B------:R-:W-:-:S03]  /*136a0*/  @!P2 LEA R10, P6, R63, R4, 0x2 ;  /* 0x000000043f0aa211 */ /* 0x000fc600078c10ff */
[----:B------:R4:W-:Y:S01]  /*136b0*/  @!P1 ST.E.64 desc[UR40][R8.64], R46 ;  /* 0x0000002e08009985 */ /* 0x0009e2000c101b28 */
[----:B------:R-:W-:Y:S02]  /*136c0*/  @!P2 LEA.HI.X R11, R63, R5, R62, 0x2, P6 ;  /* 0x000000053f0ba211 */ /* 0x000fe400030f143e */
[----:B------:R-:W-:-:S03]  /*136d0*/  @!P5 LEA R12, P0, R71, R4, 0x2 ;  /* 0x00000004470cd211 */ /* 0x000fc600078010ff */
[-C--:B------:R-:W-:Y:S01]  /*136e0*/  @!P4 LEA R14, P1, R69, R4.reuse, 0x2 ;  /* 0x00000004450ec211 */ /* 0x080fe200078210ff */
[----:B------:R4:W-:Y:S01]  /*136f0*/  @!P2 ST.E.64 desc[UR40][R10.64], R48 ;  /* 0x000000300a00a985 */ /* 0x0009e2000c101b28 */
[----:B------:R-:W-:Y:S02]  /*13700*/  @!P3 LEA R20, P6, R67, R4, 0x2 ;  /* 0x000000044314b211 */ /* 0x000fe400078c10ff */
[-C--:B------:R-:W-:Y:S02]  /*13710*/  @!P5 LEA.HI.X R13, R71, R5.reuse, R65, 0x2, P0 ;  /* 0x00000005470dd211 */ /* 0x080fe400000f1441 */
[-C--:B------:R-:W-:Y:S02]  /*13720*/  @!P4 LEA.HI.X R15, R69, R5.reuse, R70, 0x2, P1 ;  /* 0x00000005450fc211 */ /* 0x080fe400008f1446 */
        /* <DEDUP_REMOVED lines=10> */
.L_x_2420:
[----:B------:R-:W0:Y:S01]  /*137d0*/  LDL.LU R4, [R1+0x64] ;  /* 0x0000640001047983 */ /* 0x000e220000300800 */
[----:B------:R-:W-:Y:S01]  /*137e0*/  ULDC.64 UR6, c[0x0][0xc08] ;  /* 0x0003020000067ab9 */ /* 0x000fe20000000a00 */
[----:B------:R-:W-:Y:S02]  /*137f0*/  ULDC.64 UR4, c[0x0][0xc00] ;  /* 0x0003000000047ab9 */ /* 0x000fe40000000a00 */
[----:B------:R-:W2:Y:S01]  /*13800*/  LDL.LU R7, [R1+0x68] ;  /* 0x0000680001077983 */ /* 0x000ea20000300800 */
[----:B------:R-:W-:Y:S01]  /*13810*/  ISETP.NE.U32.AND P1, PT, RZ, UR6, PT ;  /* 0x00000006ff007c0c */ /* 0x000fe2000bf25070 */
[----:B------:R-:W-:Y:S01]  /*13820*/  IMAD.MOV.U32 R15, RZ, RZ, RZ ;  /* 0x000000ffff0f7224 */ /* 0x000fe200078e00ff */
[----:B------:R-:W-:Y:S01]  /*13830*/  ISETP.NE.U32.AND P0, PT, RZ, UR4, PT ;  /* 0x00000004ff007c0c */ /* 0x000fe2000bf05070 */
[----:B------:R-:W3:Y:S01]  /*13840*/  S2R R6, SR_TID.X ;  /* 0x0000000000067919 */ /* 0x000ee20000002100 */
[----:B------:R-:W-:Y:S02]  /*13850*/  ISETP.NE.AND.EX P1, PT, RZ, UR7, PT, P1 ;  /* 0x00000007ff007c0c */ /* 0x000fe4000bf25310 */
[----:B------:R-:W-:-:S02]  /*13860*/  ISETP.NE.AND.EX P0, PT, RZ, UR5, PT, P0 ;  /* 0x00000005ff007c0c */ /* 0x000fc4000bf05300 */
[----:B0-----:R-:W-:Y:S01]  /*13870*/  IADD3 R2, P2, R4, UR4, RZ ;  /* 0x0000000404027c10 */ /* 0x001fe2000ff5e0ff */
[----:B------:R-:W-:-:S03]  /*13880*/  ULDC UR4, c[0x0][0xa88] ;  /* 0x0002a20000047ab9 */ /* 0x000fc60000000800 */
[----:B--2---:R-:W-:-:S05]  /*13890*/  IADD3.X R3, R7, UR5, RZ, P2, !PT ;  /* 0x0000000507037c10 */ /* 0x004fca00097fe4ff */
[----:B------:R-:W-:Y:S01]  /*138a0*/  @P1 IADD3 R4, P2, R4, UR6, RZ ;  /* 0x0000000604041c10 */ /* 0x000fe2000ff5e0ff */
[----:B------:R-:W-:Y:S01]  /*138b0*/  IMAD.U32 R14, RZ, RZ, UR4 ;  /* 0x00000004ff0e7e24 */ /* 0x000fe2000f8e00ff */
[----:B------:R0:W5:Y:S02]  /*138c0*/  @P0 LDG.E R15, desc[UR40][R2.64] ;  /* 0x00000028020f0981 */ /* 0x000164000c1e1900 */
[----:B------:R-:W-:Y:S01]  /*138d0*/  @P1 IADD3.X R5, R7, UR7, RZ, P2, !PT ;  /* 0x0000000707051c10 */ /* 0x000fe200097fe4ff */
[----:B---3--:R-:W-:-:S04]  /*138e0*/  VIADD R32, R6, 0xffffff80 ;  /* 0xffffff8006207836 */ /* 0x008fc80000000000 */
[----:B------:R0:W5:Y:S01]  /*138f0*/  @P1 LDG.E R14, desc[UR40][R4.64] ;  /* 0x00000028040e1981 */ /* 0x000162000c1e1900 */
[----:B------:R-:W-:Y:S02]  /*13900*/  ISETP.GT.AND P3, PT, R32, 0xbf, PT ;  /* 0x000000bf2000780c */ /* 0x000fe40003f64270 */
[----:B------:R-:W-:Y:S01]  /*13910*/  ISETP.GT.AND P2, PT, R77, 0x1, PT ;  /* 0x000000014d00780c */ /* 0x000fe20003f44270 */
[----:B------:R-:W-:-:S12]  /*13920*/  @P1 BRA `(.L_x_2426) ;  /* 0x0000000000101947 */ /* 0x000fd80003800000 */
[----:B------:R-:W-:Y:S05]  /*13930*/  @!P0 BRA `(.L_x_2426) ;  /* 0x00000000000c8947 */ /* 0x000fea0003800000 */
[----:B0-----:R-:W2:Y:S04]  /*13940*/  LDG.E R5, desc[UR40][R2.64] ;  /* 0x0000002802057981 */ /* 0x001ea8000c1e1900 */
[----:B-----5:R-:W2:Y:S02]  /*13950*/  LDG.E R14, desc[UR40][R2.64+0x4] ;  /* 0x00000428020e7981 */ /* 0x020ea4000c1e1900 */
[----:B--2---:R-:W-:-:S07]  /*13960*/  IMAD.IADD R14, R14, 0x1, -R5 ;  /* 0x000000010e0e7824 */ /* 0x004fce00078e0a05 */
.L_x_2426:
[----:B0-----:R-:W2:Y:S04]  /*13970*/  LDL.LU R2, [R1+0x70] ;  /* 0x0000700001027983 */ /* 0x001ea80000300800 */
[----:B------:R-:W3:Y:S01]  /*13980*/  LDL.LU R3, [R1+0x58] ;  /* 0x0000580001037983 */ /* 0x000ee20000300800 */
[----:B------:R-:W-:Y:S01]  /*13990*/  BSSY B1, `(.L_x_2427) ;  /* 0x0000037000017945 */ /* 0x000fe20003800000 */
[----:B-----5:R-:W-:Y:S02]  /*139a0*/  SHF.R.S32.HI R24, RZ, 0x1f, R15 ;  /* 0x0000001fff187819 */ /* 0x020fe4000001140f */
[----:B--2---:R-:W-:Y:S02]  /*139b0*/  SEL R28, R2, RZ, !P0 ;  /* 0x000000ff021c7207 */ /* 0x004fe40004000000 */
[----:B---3--:R-:W-:Y:S01]  /*139c0*/  SEL R29, R3, RZ, !P0 ;  /* 0x000000ff031d7207 */ /* 0x008fe20004000000 */
[----:B------:R-:W-:Y:S06]  /*139d0*/  @P3 BRA `(.L_x_2428) ;  /* 0x0000000000c83947 */ /* 0x000fec0003800000 */
[----:B------:R-:W2:Y:S01]  /*139e0*/  LDL R3, [R1+0x3c] ;  /* 0x00003c0001037983 */ /* 0x000ea20000100800 */
[----:B------:R-:W0:Y:S02]  /*139f0*/  LDC R33, c[0x0][0xbe8] ;  /* 0x0002fa00ff217b82 */ /* 0x000e240000000800 */
[----:B0-----:R-:W-:Y:S01]  /*13a00*/  IMAD R2, R14, R33, RZ ;  /* 0x000000210e027224 */ /* 0x001fe200078e02ff */
[----:B--2---:R-:W-:-:S04]  /*13a10*/  IADD3 R31, R3, -0x80, R6 ;  /* 0xffffff80031f7810 */ /* 0x004fc80007ffe006 */
        /* <DEDUP_REMOVED lines=8> */
[----:B------:R-:W0:Y:S08]  /*13aa0*/  LDC.64 R2, c[0x0][0xba8] ;  /* 0x0002ea00ff027b82 */ /* 0x000e300000000a00 */
[----:B------:R-:W3:Y:S08]  /*13ab0*/  LDC.64 R8, c[0x0][R30+0x220] ;  /* 0x000088001e087b82 */ /* 0x000ef00000000a00 */
[----:B------:R-:W4:Y:S08]  /*13ac0*/  LDC.64 R6, c[0x0][R30+0x218] ;  /* 0x000086001e067b82 */ /* 0x000f300000000a00 */
[----:B------:R-:W5:Y:S08]  /*13ad0*/  LDC.64 R10, c[0x0][R30+0x228] ;  /* 0x00008a001e0a7b82 */ /* 0x000f700000000a00 */
[----:B------:R-:W1:Y:S08]  /*13ae0*/  LDC.64 R4, c[0x0][R30+0x210] ;  /* 0x000084001e047b82 */ /* 0x000e700000000a00 */
[----:B------:R-:W4:Y:S08]  /*13af0*/  @P0 LDC R20, c[0x0][0xbec] ;  /* 0x0002fb00ff140b82 */ /* 0x000f300000000800 */
[----:B------:R-:W5:Y:S01]  /*13b00*/  @P0 LDC R37, c[0x0][0xbf0] ;  /* 0x0002fc00ff250b82 */ /* 0x000f620000000800 */
[----:B---3--:R-:W-:-:S07]  /*13b10*/  IMAD R9, R9, R29, RZ ;  /* 0x0000001d09097224 */ /* 0x008fce00078e02ff */
[----:B0-----:R-:W0:Y:S01]  /*13b20*/  @!P3 LDC R2, c[0x0][0xb50] ;  /* 0x0002d400ff02bb82 */ /* 0x001e220000000800 */
        /* <DEDUP_REMOVED lines=9> */
[----:B------:R-:W-:Y:S02]  /*13bc0*/  IMAD.MOV R8, RZ, RZ, -R21 ;  /* 0x000000ffff087224 */ /* 0x000fe400078e0a15 */
[----:B------:R-:W-:Y:S02]  /*13bd0*/  IMAD.IADD R20, R7, 0x1, R9 ;  /* 0x0000000107147824 */ /* 0x000fe400078e0209 */
[----:B------:R-:W-:-:S03]  /*13be0*/  IMAD R9, R33, R8, R31 ;  /* 0x0000000821097224 */ /* 0x000fc600078e021f */
[----:B------:R-:W-:Y:S01]  /*13bf0*/  IADD3.X R8, R20, R13, R24, P0, P1 ;  /* 0x0000000d14087210 */ /* 0x000fe200007e2418 */
[----:B-1----:R-:W-:Y:S01]  /*13c00*/  IMAD R5, R5, R9, RZ ;  /* 0x0000000905057224 */ /* 0x002fe200078e02ff */
[----:B--2---:R-:W-:-:S05]  /*13c10*/  SEL R37, R34, RZ, P3 ;  /* 0x000000ff22257207 */ /* 0x004fca0001800000 */
[----:B------:R-:W-:-:S04]  /*13c20*/  IMAD.WIDE.U32 R6, R10, R37, RZ ;  /* 0x000000250a067225 */ /* 0x000fc800078e00ff */
[----:B------:R-:W-:Y:S01]  /*13c30*/  IMAD R11, R11, R37, RZ ;  /* 0x000000250b0b7224 */ /* 0x000fe200078e02ff */
[----:B------:R-:W-:Y:S02]  /*13c40*/  IADD3 R6, P0, P1, R21, R12, R6 ;  /* 0x0000000c15067210 */ /* 0x000fe4000791e006 */
[----:B------:R-:W-:Y:S01]  /*13c50*/  SHF.R.S32.HI R21, RZ, 0x1f, R21 ;  /* 0x0000001fff157819 */ /* 0x000fe20000011415 */
[----:B------:R-:W-:Y:S01]  /*13c60*/  IMAD.IADD R7, R11, 0x1, R7 ;  /* 0x000000010b077824 */ /* 0x000fe200078e0207 */
[----:B------:R-:W-:-:S04]  /*13c70*/  SHF.R.S32.HI R11, RZ, 0x1f, R9 ;  /* 0x0000001fff0b7819 */ /* 0x000fc80000011409 */
[----:B------:R-:W-:Y:S01]  /*13c80*/  IADD3.X R7, R21, R8, R7, P0, P1 ;  /* 0x0000000815077210 */ /* 0x000fe200007e2407 */
[C---:B------:R-:W-:Y:S02]  /*13c90*/  IMAD R11, R4.reuse, R11, R5 ;  /* 0x0000000b040b7224 */ /* 0x040fe400078e0205 */
[----:B------:R-:W-:-:S04]  /*13ca0*/  IMAD.WIDE.U32 R4, R4, R9, R6 ;  /* 0x0000000904047225 */ /* 0x000fc800078e0006 */
[----:B------:R-:W-:Y:S01]  /*13cb0*/  IMAD.IADD R5, R5, 0x1, R11 ;  /* 0x0000000105057824 */ /* 0x000fe200078e020b */
[----:B0-----:R-:W-:-:S04]  /*13cc0*/  LEA R2, P0, R4, R2, 0x2 ;  /* 0x0000000204027211 */ /* 0x001fc800078010ff */
[----:B---3--:R-:W-:Y:S01]  /*13cd0*/  LEA.HI.X R3, R4, R3, R5, 0x2, P0 ;  /* 0x0000000304037211 */ /* 0x008fe200000f1405 */
[----:B------:R-:W-:-:S05]  /*13ce0*/  IMAD.MOV.U32 R5, RZ, RZ, -0x800000 ;  /* 0xff800000ff057424 */ /* 0x000fca00078e00ff */
[----:B------:R0:W-:Y:S03]  /*13cf0*/  STG.E desc[UR40][R2.64], R5 ;  /* 0x0000000502007986 */ /* 0x0001e6000c101928 */
.L_x_2428:
[----:B------:R-:W-:Y:S05]  /*13d00*/  BSYNC B1 ;  /* 0x0000000000017941 */ /* 0x000fea0003800000 */
.L_x_2427:
[----:B------:R-:W-:Y:S05]  /*13d10*/  @P2 BRA `(.L_x_2423) ;  /* 0x0000000400282947 */ /* 0x000fea0003800000 */
[----:B------:R-:W2:Y:S01]  /*13d20*/  LDL.LU R12, [R1+0x3c] ;  /* 0x00003c00010c7983 */ /* 0x000ea20000300800 */
[----:B------:R-:W3:Y:S01]  /*13d30*/  LDC R11, c[0x0][0xbe8] ;  /* 0x0002fa00ff0b7b82 */ /* 0x000ee20000000800 */
[----:B------:R-:W-:Y:S01]  /*13d40*/  SHF.R.S32.HI R10, RZ, 0x1f, R32 ;  /* 0x0000001fff0a7819 */ /* 0x000fe20000011420 */
[----:B------:R-:W-:Y:S01]  /*13d50*/  ULDC.64 UR4, c[0x0][0xaa0] ;  /* 0x0002a80000047ab9 */ /* 0x000fe20000000a00 */
[----:B------:R-:W-:Y:S01]  /*13d60*/  ULDC.64 UR6, c[0x0][0xaf0] ;  /* 0x0002bc0000067ab9 */ /* 0x000fe20000000a00 */
[----:B0-----:R-:W-:Y:S01]  /*13d70*/  IMAD R2, R24, UR4, RZ ;  /* 0x0000000418027c24 */ /* 0x001fe2000f8e02ff */
        /* <DEDUP_REMOVED lines=14> */
[----:B------:R-:W0:Y:S08]  /*13e60*/  @P0 LDC R7, c[0x0][0xbec] ;  /* 0x0002fb00ff070b82 */ /* 0x000e300000000800 */
[----:B------:R-:W3:Y:S01]  /*13e70*/  @P0 LDC R9, c[0x0][0xbf0] ;  /* 0x0002fc00ff090b82 */ /* 0x000ee20000000800 */
[----:B--2---:R-:W-:-:S04]  /*13e80*/  IMAD.IADD R8, R12, 0x1, R4 ;  /* 0x000000010c087824 */ /* 0x004fc800078e0204 */
[----:B0-----:R-:W-:-:S04]  /*13e90*/  @P0 IMAD.HI.U32 R4, R8, R7, RZ ;  /* 0x0000000708040227 */ /* 0x001fc800078e00ff */
        /* <DEDUP_REMOVED lines=17> */
[----:B------:R-:W-:Y:S02]  /*13fb0*/  IMAD.IADD R4, R10, 0x1, R12 ;  /* 0x000000010a047824 */ /* 0x000fe400078e020c */
[----:B------:R-:W-:Y:S01]  /*13fc0*/  IMAD.IADD R3, R3, 0x1, R5 ;  /* 0x0000000103037824 */ /* 0x000fe200078e0205 */
[----:B------:R-:W-:Y:S01]  /*13fd0*/  LEA R5, P0, R2, UR4, 0x1 ;  /* 0x0000000402057c11 */ /* 0x000fe2000f8008ff */
[----:B------:R-:W-:-:S03]  /*13fe0*/  ULDC UR4, c[0x0][0xac8] ;  /* 0x0002b20000047ab9 */ /* 0x000fc60000000800 */
[----:B------:R-:W-:Y:S01]  /*13ff0*/  LEA.HI.X R8, R2, UR5, R3, 0x1, P0 ;  /* 0x0000000502087c11 */ /* 0x000fe200080f0c03 */
[----:B------:R-:W0:Y:S01]  /*14000*/  SHFL.IDX PT, R9, R5, RZ, 0x181f ;  /* 0x00181fff05097589 */ /* 0x000e2200000e0000 */
[----:B------:R-:W-:Y:S01]  /*14010*/  ISETP.GE.AND P0, PT, R0, UR4, PT ;  /* 0x0000000400007c0c */ /* 0x000fe2000bf06270 */
[C---:B------:R-:W-:Y:S02]  /*14020*/  VIADD R2, R4.reuse, 0x30 ;  /* 0x0000003004027836 */ /* 0x040fe40000000000 */
[----:B------:R-:W2:Y:S01]  /*14030*/  SHFL.IDX PT, R11, R5, 0x1, 0x181f ;  /* 0x00381f00050b7f89 */ /* 0x000ea200000e0000 */
[C---:B------:R-:W-:Y:S01]  /*14040*/  VIADD R3, R4.reuse, 0x60 ;  /* 0x0000006004037836 */ /* 0x040fe20000000000 */
[CC--:B------:R-:W-:Y:S01]  /*14050*/  ISETP.GE.OR P3, PT, R4.reuse, R21.reuse, P0 ;  /* 0x000000150400720c */ /* 0x0c0fe20000766670 */
[----:B------:R-:W-:Y:S01]  /*14060*/  VIADD R4, R4, 0x90 ;  /* 0x0000009004047836 */ /* 0x000fe20000000000 */
[----:B------:R-:W3:Y:S01]  /*14070*/  SHFL.IDX PT, R13, R5, 0x2, 0x181f ;  /* 0x00581f00050d7f89 */ /* 0x000ee200000e0000 */
[----:B------:R-:W-:-:S02]  /*14080*/  ISETP.GE.OR P2, PT, R2, R21, P0 ;  /* 0x000000150200720c */ /* 0x000fc40000746670 */
[-C--:B------:R-:W-:Y:S01]  /*14090*/  ISETP.GE.OR P1, PT, R3, R21.reuse, P0 ;  /* 0x000000150300720c */ /* 0x080fe20000726670 */
[----:B------:R-:W4:Y:S01]  /*140a0*/  SHFL.IDX PT, R7, R8, RZ, 0x181f ;  /* 0x00181fff08077589 */ /* 0x000f2200000e0000 */
[----:B------:R-:W-:-:S03]  /*140b0*/  ISETP.GE.OR P0, PT, R4, R21, P0 ;  /* 0x000000150400720c */ /* 0x000fc60000706670 */
[----:B------:R-:W5:Y:S04]  /*140c0*/  SHFL.IDX PT, R15, R5, 0x3, 0x181f ;  /* 0x00781f00050f7f89 */ /* 0x000f6800000e0000 */
[----:B------:R-:W1:Y:S04]  /*140d0*/  SHFL.IDX PT, R10, R8, 0x1, 0x181f ;  /* 0x00381f00080a7f89 */ /* 0x000e6800000e0000 */
[----:B------:R-:W1:Y:S01]  /*140e0*/  SHFL.IDX PT, R12, R8, 0x2, 0x181f ;  /* 0x00581f00080c7f89 */ /* 0x000e6200000e0000 */
[----:B0-----:R-:W-:-:S03]  /*140f0*/  @!P3 LEA R2, P6, R0, R9, 0x1 ;  /* 0x000000090002b211 */ /* 0x001fc600078c08ff */
[----:B------:R5:W0:Y:S01]  /*14100*/  SHFL.IDX PT, R14, R8, 0x3, 0x181f ;  /* 0x00781f00080e7f89 */ /* 0x000a2200000e0000 */
[C---:B--2---:R-:W-:Y:S02]  /*14110*/  @!P2 LEA R4, P5, R0.reuse, R11, 0x1 ;  /* 0x0000000b0004a211 */ /* 0x044fe400078a08ff */
[C---:B---3--:R-:W-:Y:S02]  /*14120*/  @!P1 LEA R6, P4, R0.reuse, R13, 0x1 ;  /* 0x0000000d00069211 */ /* 0x048fe400078808ff */
[C---:B----4-:R-:W-:Y:S02]  /*14130*/  @!P3 LEA.HI.X R3, R0.reuse, R7, R63, 0x1, P6 ;  /* 0x000000070003b211 */ /* 0x050fe400030f0c3f */
[----:B-----5:R-:W-:-:S03]  /*14140*/  @!P0 LEA R8, P6, R0, R15, 0x1 ;  /* 0x0000000f00088211 */ /* 0x020fc600078c08ff */
[----:B------:R2:W-:Y:S01]  /*14150*/  @!P3 ST.E.128 desc[UR40][R2.64], RZ ;  /* 0x000000ff0200b985 */ /* 0x0005e2000c101d28 */
[C-C-:B-1----:R-:W-:Y:S02]  /*14160*/  @!P2 LEA.HI.X R5, R0.reuse, R10, R63.reuse, 0x1, P5 ;  /* 0x0000000a0005a211 */ /* 0x142fe400028f0c3f */
[----:B------:R-:W-:-:S03]  /*14170*/  @!P1 LEA.HI.X R7, R0, R12, R63, 0x1, P4 ;  /* 0x0000000c00079211 */ /* 0x000fc600020f0c3f */
[----:B------:R2:W-:Y:S01]  /*14180*/  @!P2 ST.E.128 desc[UR40][R4.64], RZ ;  /* 0x000000ff0400a985 */ /* 0x0005e2000c101d28 */
[----:B0-----:R-:W-:-:S03]  /*14190*/  @!P0 LEA.HI.X R9, R0, R14, R63, 0x1, P6 ;  /* 0x0000000e00098211 */ /* 0x001fc600030f0c3f */
[----:B------:R2:W-:Y:S04]  /*141a0*/  @!P1 ST.E.128 desc[UR40][R6.64], RZ ;  /* 0x000000ff06009985 */ /* 0x0005e8000c101d28 */
[----:B------:R2:W-:Y:S02]  /*141b0*/  @!P0 ST.E.128 desc[UR40][R8.64], RZ ;  /* 0x000000ff08008985 */ /* 0x0005e4000c101d28 */
.L_x_2423:
[----:B------:R-:W-:Y:S05]  /*141c0*/  BSYNC B0 ;  /* 0x0000000000007941 */ /* 0x000fea0003800000 */
.L_x_2419:
[----:B------:R-:W-:Y:S02]  /*141d0*/  ULDC UR4, c[0x0][0xc3c] ;  /* 0x00030f0000047ab9 */ /* 0x000fe40000000800 */
[----:B------:R-:W-:-:S13]  /*141e0*/  ISETP.GE.AND P0, PT, R27, UR4, PT ;  /* 0x000000041b007c0c */ /* 0x000fda000bf06270 */
[----:B------:R-:W-:Y:S05]  /*141f0*/  @!P0 BRA `(.L_x_2429) ;  /* 0xfffffecc00dc8947 */ /* 0x000fea000383ffff */
[----:B------:R-:W-:Y:S05]  /*14200*/  BRA `(.L_x_2304) ;  /* 0x0000008000b87947 */ /* 0x000fea0003800000 */
.L_x_2302:
[----:B------:R-:W-:-:S08]  /*14210*/  NOP ;  /* 0x0000000000007918 */ /* 0x000fd00000000000 */
[----:B--2---:R-:W0:-:S00]  /*14220*/  USETMAXREG.DEALLOC.CTAPOOL 0x20 ;  /* 0x00000020000079c8 */ /* 0x004e0000080e0500 */
        /* <DEDUP_REMOVED lines=56> */
.L_x_2433:
[----:B------:R-:W0:Y:S01]  /*145b0*/  LDC R2, c[0x0][0xc3c] ;  /* 0x00030f00ff027b82 */ /* 0x000e220000000800 */
[----:B------:R-:W-:Y:S01]  /*145c0*/  UIADD3 UR4, UR4, 0x1f, URZ ;  /* 0x0000001f04047890 */ /* 0x000fe2000fffe03f */
[----:B------:R-:W-:Y:S02]  /*145d0*/  ULDC UR7, c[0x0][0xc3c] ;  /* 0x00030f0000077ab9 */ /* 0x000fe40000000800 */
[----:B------:R-:W-:-:S03]  /*145e0*/  IMAD.U32 R27, RZ, RZ, UR7 ;  /* 0x00000007ff1b7e24 */ /* 0x000fc6000f8e00ff */
[----:B0-----:R-:W-:-:S13]  /*145f0*/  ISETP.LE.AND P6, PT, R2, UR4, PT ;  /* 0x0000000402007c0c */ /* 0x001fda000bfc3270 */
[----:B------:R-:W-:Y:S05]  /*14600*/  @P6 BRA `(.L_x_2432) ;  /* 0x0000000800a06947 */ /* 0x000fea0003800000 */
[----:B------:R-:W-:Y:S01]  /*14610*/  IADD3 R9, R0, UR4, RZ ;  /* 0x0000000400097c10 */ /* 0x000fe2000fffe0ff */
        /* <DEDUP_REMOVED lines=30> */
.L_x_2431:
        /* <DEDUP_REMOVED lines=13> */
.L_x_2434:
        /* <DEDUP_REMOVED lines=61> */
.L_x_2435:
        /* <DEDUP_REMOVED lines=60> */
.L_x_2436:
[----:B------:R-:W-:-:S05]  /*15060*/  LOP3.LUT R2, RZ, R2, RZ, 0x33, !PT ;  /* 0x00000002ff027212 */ /* 0x000fca00078e33ff */
[----:B------:R-:W-:Y:S01]  /*15070*/  IMAD.IADD R25, R25, 0x1, R2 ;  /* 0x0000000119197824 */ /* 0x000fe200078e0202 */
[----:B------:R-:W-:Y:S06]  /*15080*/  BRA `(.L_x_2437) ;  /* 0x00000000000c7947 */ /* 0x000fec0003800000 */
.L_x_2432:
[----:B------:R-:W-:Y:S02]  /*15090*/  IMAD.MOV.U32 R25, RZ, RZ, RZ ;  /* 0x000000ffff197224 */ /* 0x000fe400078e00ff */
[----:B------:R-:W-:Y:S02]  /*150a0*/  IMAD.U32 R24, RZ, RZ, UR6 ;  /* 0x00000006ff187e24 */ /* 0x000fe4000f8e00ff */
[----:B------:R-:W-:-:S07]  /*150b0*/  IMAD.MOV.U32 R26, RZ, RZ, RZ ;  /* 0x000000ffff1a7224 */ /* 0x000fce00078e00ff */
.L_x_2437:
[----:B------:R-:W-:-:S13]  /*150c0*/  ISETP.NE.AND P0, PT, R0, RZ, PT ;  /* 0x000000ff0000720c */ /* 0x000fda0003f05270 */
[----:B------:R-:W0:Y:S01]  /*150d0*/  @!P0 S2R R3, SR_CgaCtaId ;  /* 0x0000000000038919 */ /* 0x000e220000008800 */
[----:B------:R-:W-:-:S04]  /*150e0*/  @!P0 MOV R0, 0x400 ;  /* 0x0000040000008802 */ /* 0x000fc80000000f00 */
[----:B0-----:R-:W-:-:S05]  /*150f0*/  @!P0 LEA R0, R3, R0, 0x18 ;  /* 0x0000000003008211 */ /* 0x001fca00078ec0ff */
[----:B------:R2:W-:Y:S01]  /*15100*/  @!P0 STS.128 [R0+0x132d0], R24 ;  /* 0x0132d01800008388 */ /* 0x0005e20000000c00 */
[----:B------:R-:W-:Y:S06]  /*15110*/  BAR.ARV 0x5, 0x200 ;  /* 0x0148000000007b1d */ /* 0x000fec0000002000 */
.L_x_2430:
        /* <DEDUP_REMOVED lines=51> */
[----:B0-----:R-:W-:-:S03]  /*15450*/  MOV R0, 0x1 ;  /* 0x0000000100007802 */ /* 0x001fc60000000f00 */
        /* <DEDUP_REMOVED lines=8> */
.L_x_2552:
[----:B01--4-:R-:W0:Y:S02]  /*154e0*/  LDC.64 R2, c[0x0][0xc88] ;  /* 0x00032200ff027b82 */ /* 0x013e240000000a00 */
[----:B0-----:R-:W-:-:S05]  /*154f0*/  IMAD.WIDE R2, R27, 0x4, R2 ;  /* 0x000000041b027825 */ /* 0x001fca00078e0202 */
[----:B--2---:R-:W2:Y:S01]  /*15500*/  LDG.E R18, desc[UR40][R2.64] ;  /* 0x0000002802127981 */ /* 0x004ea2000c1e1900 */
[----:B------:R-:W-:Y:S05]  /*15510*/  YIELD ;  /* 0x0000000000007946 */ /* 0x000fea0003800000 */
[----:B------:R-:W-:Y:S01]  /*15520*/  ULDC.64 UR4, c[0x0][0xa28] ;  /* 0x00028a0000047ab9 */ /* 0x000fe20000000a00 */
[----:B------:R-:W-:Y:S01]  /*15530*/  IMAD.MOV.U32 R10, RZ, RZ, RZ ;  /* 0x000000ffff0a7224 */ /* 0x000fe200078e00ff */
[----:B------:R-:W-:Y:S01]  /*15540*/  ISETP.NE.U32.AND P0, PT, RZ, UR4, PT ;  /* 0x00000004ff007c0c */ /* 0x000fe2000bf05070 */
[----:B------:R-:W-:Y:S01]  /*15550*/  IMAD.MOV.U32 R6, RZ, RZ, RZ ;  /* 0x000000ffff067224 */ /* 0x000fe200078e00ff */
[----:B------:R-:W-:Y:S01]  /*15560*/  ULDC.64 UR8, c[0x0][0xa18] ;  /* 0x0002860000087ab9 */ /* 0x000fe20000000a00 */
[----:B------:R-:W-:Y:S01]  /*15570*/  ULDC.64 UR6, c[0x0][0xa10] ;  /* 0x0002840000067ab9 */ /* 0x000fe20000000a00 */
[----:B------:R-:W-:-:S02]  /*15580*/  ISETP.NE.AND.EX P0, PT, RZ, UR5, PT, P0 ;  /* 0x00000005ff007c0c */ /* 0x000fc4000bf05300 */
[----:B--2---:R-:W-:-:S11]  /*15590*/  SHF.R.S32.HI R0, RZ, 0x1f, R18 ;  /* 0x0000001fff007819 */ /* 0x004fd60000011412 */
[C---:B------:R-:W-:Y:S01]  /*155a0*/  @P0 LEA R2, P1, R18.reuse, UR4, 0x2 ;  /* 0x0000000412020c11 */ /* 0x040fe2000f8210ff */
[C---:B-----5:R-:W-:Y:S01]  /*155b0*/  IMAD.SHL.U32 R22, R18.reuse, 0x4, RZ ;  /* 0x0000000412167824 */ /* 0x060fe200078e00ff */
        /* <DEDUP_REMOVED lines=20> */
[----:B------:R0:W5:Y:S04]  /*15700*/  @P1 LDG.E R0, desc[UR40][R4.64] ;  /* 0x0000002804001981 */ /* 0x000168000c1e1900 */
[----:B---3--:R1:W-:Y:S02]  /*15710*/  STL [R1+0x4c], R6 ;  /* 0x00004c0601007387 */ /* 0x0083e40000100800 */
[----:B-1----:R-:W-:-:S04]  /*15720*/  @P2 IADD3 R6, P3, R22, UR8, RZ ;  /* 0x0000000816062c10 */ /* 0x002fc8000ff7e0ff */
[----:B------:R-:W-:-:S05]  /*15730*/  @P2 IADD3.X R7, R23, UR9, RZ, P3, !PT ;  /* 0x0000000917072c10 */ /* 0x000fca0009ffe4ff */
[----:B------:R-:W3:Y:S01]  /*15740*/  @P2 LDG.E R8, desc[UR40][R6.64] ;  /* 0x0000002806082981 */ /* 0x000ee2000c1e1900 */
[----:B------:R-:W-:-:S03]  /*15750*/  UISETP.NE.U32.AND UP0, UPT, UR4, URZ, UPT ;  /* 0x0000003f0400728c */ /* 0x000fc6000bf05070 */
[----:B------:R-:W-:Y:S01]  /*15760*/  ULDC UR4, c[0x0][0x424] ;  /* 0x0001090000047ab9 */ /* 0x000fe20000000800 */
[----:B------:R-:W-:-:S03]  /*15770*/  UISETP.NE.AND.EX UP0, UPT, UR5, URZ, UPT, UP0 ;  /* 0x0000003f0500728c */ /* 0x000fc6000bf05300 */
[----:B------:R-:W-:Y:S01]  /*15780*/  ULDC UR5, c[0x0][0x2f0] ;  /* 0x0000bc0000057ab9 */ /* 0x000fe20000000800 */
[----:B------:R-:W-:-:S04]  /*15790*/  USEL UR4, UR4, 0x1, UP0 ;  /* 0x0000000104047887 */ /* 0x000fc80008000000 */
[----:B------:R-:W-:-:S03]  /*157a0*/  UIMAD UR4, UR4, UR5, URZ ;  /* 0x00000005040472a4 */ /* 0x000fc6000f8e023f */
[----:B------:R-:W-:Y:S02]  /*157b0*/  ULDC UR5, c[0x0][0x348] ;  /* 0x0000d20000057ab9 */ /* 0x000fe40000000800 */
[----:B------:R-:W-:Y:S01]  /*157c0*/  IMAD.U32 R9, RZ, RZ, UR5 ;  /* 0x00000005ff097e24 */ /* 0x000fe2000f8e00ff */
[----:B---3--:R1:W-:Y:S04]  /*157d0*/  STL [R1+0x50], R8 ;  /* 0x0000500801007387 */ /* 0x0083e80000100800 */
[----:B--2---:R0:W-:Y:S01]  /*157e0*/  STL [R1+0x18], R10 ;  /* 0x0000180a01007387 */ /* 0x0041e20000100800 */
[----:B------:R-:W-:Y:S02]  /*157f0*/  IMAD.MOV.U32 R7, RZ, RZ, R8 ;  /* 0x000000ffff077224 */ /* 0x000fe400078e0008 */
[----:B-1----:R-:W-:Y:S01]  /*15800*/  IMAD.U32 R8, RZ, RZ, UR4 ;  /* 0x00000004ff087e24 */ /* 0x002fe2000f8e00ff */
[----:B------:R-:W-:Y:S06]  /*15810*/  @P2 BRA `(.L_x_2439) ;  /* 0x0000000000142947 */ /* 0x000fec0003800000 */
[----:B------:R-:W-:Y:S05]  /*15820*/  @!P0 BRA `(.L_x_2439) ;  /* 0x0000000000108947 */ /* 0x000fea0003800000 */
[----:B------:R-:W2:Y:S04]  /*15830*/  LDG.E R6, desc[UR40][R2.64] ;  /* 0x0000002802067981 */ /* 0x000ea8000c1e1900 */
[----:B------:R-:W2:Y:S02]  /*15840*/  LDG.E R2, desc[UR40][R2.64+0x4] ;  /* 0x0000042802027981 */ /* 0x000ea4000c1e1900 */
[----:B--2---:R-:W-:-:S05]  /*15850*/  IMAD.IADD R7, R2, 0x1, -R6 ;  /* 0x0000000102077824 */ /* 0x004fca00078e0a06 */
[----:B------:R1:W-:Y:S02]  /*15860*/  STL [R1+0x50], R7 ;  /* 0x0000500701007387 */ /* 0x0003e40000100800 */
.L_x_2439:
[----:B------:R-:W-:Y:S01]  /*15870*/  IMAD.MOV.U32 R12, RZ, RZ, R18 ;  /* 0x000000ffff0c7224 */ /* 0x000fe200078e0012 */
[----:B------:R-:W-:Y:S01]  /*15880*/  ULDC.64 UR4, c[0x0][0xa20] ;  /* 0x0002880000047ab9 */ /* 0x000fe20000000a00 */
[C---:B------:R-:W-:Y:S02]  /*15890*/  LOP3.LUT R6, R26.reuse, 0xff000000, RZ, 0xc0, !PT ;  /* 0xff0000001a067812 */ /* 0x040fe400078ec0ff */
[----:B------:R-:W-:Y:S01]  /*158a0*/  ISETP.NE.U32.AND P0, PT, RZ, UR4, PT ;  /* 0x00000004ff007c0c */ /* 0x000fe2000bf05070 */
[----:B------:R2:W-:Y:S01]  /*158b0*/  STL [R1+0xc], R12 ;  /* 0x00000c0c01007387 */ /* 0x0005e20000100800 */
[----:B------:R-:W-:Y:S02]  /*158c0*/  SHF.R.U32.HI R6, RZ, 0x8, R6 ;  /* 0x00000008ff067819 */ /* 0x000fe40000011606 */
[----:B------:R-:W-:Y:S02]  /*158d0*/  ISETP.NE.AND.EX P0, PT, RZ, UR5, PT, P0 ;  /* 0x00000005ff007c0c */ /* 0x000fe4000bf05300 */
[----:B------:R-:W-:-:S02]  /*158e0*/  LOP3.LUT R2, R26, 0xff0000, RZ, 0xc0, !PT ;  /* 0x00ff00001a027812 */ /* 0x000fc400078ec0ff */
[----:B------:R-:W-:Y:S02]  /*158f0*/  LOP3.LUT R16, R26, 0xffff, RZ, 0xc0, !PT ;  /* 0x0000ffff1a107812 */ /* 0x000fe400078ec0ff */
[----:B------:R-:W-:-:S07]  /*15900*/  LEA.HI R6, R2, R6, RZ, 0x10 ;  /* 0x0000000602067211 */ /* 0x000fce00078f80ff */
[----:B--2---:R-:W-:Y:S05]  /*15910*/  @!P0 BRA `(.L_x_2440) ;  /* 0x0000000000108947 */ /* 0x004fea0003800000 */
[----:B------:R-:W-:-:S04]  /*15920*/  IADD3 R2, P0, R22, UR4, RZ ;  /* 0x0000000416027c10 */ /* 0x000fc8000ff1e0ff */
[----:B------:R-:W-:-:S05]  /*15930*/  IADD3.X R3, R23, UR5, RZ, P0, !PT ;  /* 0x0000000517037c10 */ /* 0x000fca00087fe4ff */
[----:B------:R2:W5:Y:S01]  /*15940*/  LDG.E R8, desc[UR40][R2.64] ;  /* 0x0000002802087981 */ /* 0x000562000c1e1900 */
[----:B------:R-:W-:Y:S05]  /*15950*/  BRA `(.L_x_2441) ;  /* 0x0000000000247947 */ /* 0x000fea0003800000 */
.L_x_2440:
        /* <DEDUP_REMOVED lines=9> */
.L_x_2441:
[----:B--2---:R-:W2:Y:S01]  /*159f0*/  @P1 LDG.E R2, desc[UR40][R4.64] ;  /* 0x0000002804021981 */ /* 0x004ea2000c1e1900 */
[----:B------:R-:W3:Y:S03]  /*15a00*/  LDC R3, c[0x0][0x448] ;  /* 0x00011200ff037b82 */ /* 0x000ee60000000800 */
[----:B0-----:R0:W2:Y:S01]  /*15a10*/  @P1 LDG.E R4, desc[UR40][R4.64+0x4] ;  /* 0x0000042804041981 */ /* 0x0010a2000c1e1900 */
[----:B-----5:R-:W-:Y:S01]  /*15a20*/  IMAD.IADD R8, R8, 0x1, -R10 ;  /* 0x0000000108087824 */ /* 0x020fe200078e0a0a */
[----:B------:R-:W-:Y:S01]  /*15a30*/  BSSY B0, `(.L_x_2442) ;  /* 0x0000036000007945 */ /* 0x000fe20003800000 */
[----:B------:R-:W-:Y:S02]  /*15a40*/  LOP3.LUT R28, R6, 0xff, RZ, 0xc0, !PT ;  /* 0x000000ff061c7812 */ /* 0x000fe400078ec0ff */
[----:B---3--:R-:W-:-:S13]  /*15a50*/  ISETP.NE.AND P0, PT, R3, 0x1, PT ;  /* 0x000000010300780c */ /* 0x008fda0003f05270 */
[----:B------:R-:W3:Y:S08]  /*15a60*/  @P0 LDC R3, c[0x0][0x44c] ;  /* 0x00011300ff030b82 */ /* 0x000ef00000000800 */
[----:B0-----:R-:W0:Y:S01]  /*15a70*/  @P0 LDC R5, c[0x0][0x450] ;  /* 0x00011400ff050b82 */ /* 0x001e220000000800 */
[----:B--2---:R-:W-:Y:S01]  /*15a80*/  @P1 IMAD.IADD R9, R4, 0x1, -R2 ;  /* 0x0000000104091824 */ /* 0x004fe200078e0a02 */
[----:B------:R-:W-:Y:S01]  /*15a90*/  SHF.R.U32.HI R4, RZ, 0x10, R6 ;  /* 0x00000010ff047819 */ /* 0x000fe20000011606 */
[----:B------:R-:W-:-:S02]  /*15aa0*/  IMAD R2, R25, 0xc0, RZ ;  /* 0x000000c019027824 */ /* 0x000fc400078e02ff */
[----:B------:R-:W-:Y:S02]  /*15ab0*/  IMAD.IADD R26, R8, 0x1, R9 ;  /* 0x00000001081a7824 */ /* 0x000fe400078e0209 */
[----:B------:R-:W-:Y:S02]  /*15ac0*/  VIADD R2, R2, 0xbf ;  /* 0x000000bf02027836 */ /* 0x000fe40000000000 */
[C---:B------:R-:W-:Y:S01]  /*15ad0*/  VIADD R21, R26.reuse, 0x9f ;  /* 0x0000009f1a157836 */ /* 0x040fe20000000000 */
[----:B------:R-:W-:Y:S01]  /*15ae0*/  IADD3 R20, R26, 0xa0, -R7 ;  /* 0x000000a01a147810 */ /* 0x000fe20007ffe807 */
[----:B---3--:R-:W-:-:S04]  /*15af0*/  @P0 IMAD.HI.U32 R3, R2, R3, RZ ;  /* 0x0000000302030227 */ /* 0x008fc800078e00ff */
[----:B------:R-:W-:Y:S01]  /*15b00*/  IMAD.HI R21, R21, 0x66666667, RZ ;  /* 0x6666666715157827 */ /* 0x000fe200078e02ff */
[----:B0-----:R-:W-:-:S05]  /*15b10*/  @P0 SHF.R.U32.HI R2, RZ, R5, R3 ;  /* 0x00000005ff020219 */ /* 0x001fca0000011603 */
[----:B------:R-:W-:-:S04]  /*15b20*/  IMAD.IADD R2, R20, 0x1, R2 ;  /* 0x0000000114027824 */ /* 0x000fc800078e0202 */
[----:B------:R-:W-:Y:S01]  /*15b30*/  IMAD.HI R5, R2, 0x66666667, RZ ;  /* 0x6666666702057827 */ /* 0x000fe200078e02ff */
[----:B------:R-:W-:-:S04]  /*15b40*/  SHF.R.U32.HI R2, RZ, 0x1f, R21 ;  /* 0x0000001fff027819 */ /* 0x000fc80000011615 */
[----:B------:R-:W-:Y:S02]  /*15b50*/  LEA.HI.SX32 R21, R21, R2, 0x1a ;  /* 0x0000000215157211 */ /* 0x000fe400078fd2ff */
[----:B------:R-:W-:-:S04]  /*15b60*/  SHF.R.U32.HI R2, RZ, 0x1f, R5 ;  /* 0x0000001fff027819 */ /* 0x000fc80000011605 */
[----:B------:R-:W-:Y:S01]  /*15b70*/  LEA.HI.SX32 R5, R5, R2, 0x1a ;  /* 0x0000000205057211 */ /* 0x000fe200078fd2ff */
[----:B------:R-:W-:-:S03]  /*15b80*/  IMAD.MOV.U32 R2, RZ, RZ, RZ ;  /* 0x000000ffff027224 */ /* 0x000fc600078e00ff */
[----:B------:R-:W-:-:S04]  /*15b90*/  VIMNMX R5, R21, R5, PT ;  /* 0x0000000515057248 */ /* 0x000fc80003fe0100 */
[----:B------:R-:W-:-:S13]  /*15ba0*/  ISETP.GE.AND P0, PT, R5, 0x1, PT ;  /* 0x000000010500780c */ /* 0x000fda0003f06270 */
[----:B------:R-:W-:Y:S05]  /*15bb0*/  @!P0 BRA `(.L_x_2443) ;  /* 0x0000000000748947 */ /* 0x000fea0003800000 */
[----:B------:R-:W-:Y:S01]  /*15bc0*/  ISETP.NE.AND P0, PT, R4, RZ, PT ;  /* 0x000000ff0400720c */ /* 0x000fe20003f05270 */
[----:B------:R-:W-:-:S03]  /*15bd0*/  ULDC UR4, c[0x0][0x9f0] ;  /* 0x00027c0000047ab9 */ /* 0x000fc60000000800 */
[----:B------:R-:W-:-:S04]  /*15be0*/  SEL R6, R4, UR4, P0 ;  /* 0x0000000404067c07 */ /* 0x000fc80008000000 */
[----:B-1----:R-:W-:Y:S02]  /*15bf0*/  IABS R7, R6 ;  /* 0x0000000600077213 */ /* 0x002fe40000000000 */
[----:B------:R-:W-:Y:S02]  /*15c00*/  IADD3 R10, R6, -0x1, R5 ;  /* 0xffffffff060a7810 */ /* 0x000fe40007ffe005 */
[----:B------:R-:W0:Y:S08]  /*15c10*/  I2F.RP R2, R7 ;  /* 0x0000000700027306 */ /* 0x000e300000209400 */
        /* <DEDUP_REMOVED lines=23> */
.L_x_2443:
[----:B------:R-:W-:Y:S05]  /*15d90*/  BSYNC B0 ;  /* 0x0000000000007941 */ /* 0x000fea0003800000 */
.L_x_2442:
[-C--:B------:R-:W-:Y:S01]  /*15da0*/  IMAD R3, R28, R2.reuse, RZ ;  /* 0x000000021c037224 */ /* 0x080fe200078e02ff */
[----:B------:R-:W-:Y:S04]  /*15db0*/  BSSY B0, `(.L_x_2444) ;  /* 0x00000e3000007945 */ /* 0x000fe80003800000 */
[----:B------:R-:W-:-:S05]  /*15dc0*/  VIADDMNMX R2, R3, R2, R5, PT ;  /* 0x0000000203027246 */ /* 0x000fca0003800105 */
[--C-:B------:R-:W-:Y:S02]  /*15dd0*/  IMAD R5, R2, 0xa0, -R8.reuse ;  /* 0x000000a002057824 */ /* 0x100fe400078e0a08 */
[----:B------:R-:W-:-:S03]  /*15de0*/  IMAD R2, R3, 0xa0, -R8 ;  /* 0x000000a003027824 */ /* 0x000fc600078e0a08 */
[----:B------:R-:W-:Y:S02]  /*15df0*/  VIMNMX R9, R5, R9, PT ;  /* 0x0000000905097248 */ /* 0x000fe40003fe0100 */
[----:B------:R-:W-:-:S04]  /*15e00*/  VIMNMX R2, RZ, R2, !PT ;  /* 0x00000002ff027248 */ /* 0x000fc80007fe0100 */
[----:B------:R-:W-:Y:S01]  /*15e10*/  ISETP.GT.AND P0, PT, R9, R2, PT ;  /* 0x000000020900720c */ /* 0x000fe20003f04270 */
[----:B------:R-:W-:-:S05]  /*15e20*/  IMAD.WIDE.U32 R2, R2, -0x33333333, RZ ;  /* 0xcccccccd02027825 */ /* 0x000fca00078e00ff */
[----:B------:R-:W-:-:S05]  /*15e30*/  SHF.R.U32.HI R3, RZ, 0x7, R3 ;  /* 0x00000007ff037819 */ /* 0x000fca0000011603 */
[----:B------:R-:W-:Y:S02]  /*15e40*/  IMAD.MOV.U32 R5, RZ, RZ, R3 ;  /* 0x000000ffff057224 */ /* 0x000fe400078e0003 */
        /* <DEDUP_REMOVED lines=14> */
.L_x_2600:
[----:B--2---:R-:W-:Y:S02]  /*15f30*/  ISETP.NE.AND P0, PT, R14, RZ, PT ;  /* 0x000000ff0e00720c */ /* 0x004fe40003f05270 */
[----:B------:R-:W-:-:S11]  /*15f40*/  PLOP3.LUT P6, PT, PT, PT, PT, 0x8, 0x0 ;  /* 0x000000000000781c */ /* 0x000fd60003fce170 */
[----:B------:R-:W-:Y:S05]  /*15f50*/  @P0 BRA `(.L_x_2447) ;  /* 0x00000000000c0947 */ /* 0x000fea0003800000 */
[----:B------:R-:W-:-:S03]  /*15f60*/  UMOV UR4, 0xffffffff ;  /* 0xffffffff00047882 */ /* 0x000fc60000000000 */
[----:B------:R-:W-:Y:S05]  /*15f70*/  BRA.DIV UR4, `(.L_x_2448) ;  /* 0x0000007204307947 */ /* 0x000fea000b800000 */
[----:B------:R-:W-:-:S13]  /*15f80*/  ELECT P6, URZ, PT ;  /* 0x00000000003f782f */ /* 0x000fda00038c0000 */
.L_x_2447:
[----:B0-----:R-:W2:Y:S01]  /*15f90*/  LDL R6, [R1+0x60] ;  /* 0x0000600001067983 */ /* 0x001ea20000100800 */
[----:B------:R-:W-:Y:S01]  /*15fa0*/  BSSY B1, `(.L_x_2449) ;  /* 0x0000008000017945 */ /* 0x000fe20003800000 */
[----:B--2---:R-:W-:-:S05]  /*15fb0*/  VIADD R6, R6, 0x1 ;  /* 0x0000000106067836 */ /* 0x004fca0000000000 */
[----:B-1----:R-:W-:-:S04]  /*15fc0*/  LEA.HI R7, R6, R6, RZ, 0x1 ;  /* 0x0000000606077211 */ /* 0x002fc800078f08ff */
[----:B------:R-:W-:-:S05]  /*15fd0*/  LOP3.LUT R7, R7, 0xfffffffe, RZ, 0xc0, !PT ;  /* 0xfffffffe07077812 */ /* 0x000fca00078ec0ff */
[----:B------:R-:W-:-:S05]  /*15fe0*/  IMAD.IADD R6, R6, 0x1, -R7 ;  /* 0x0000000106067824 */ /* 0x000fca00078e0a07 */
[----:B------:R-:W-:-:S04]  /*15ff0*/  SHF.L.U32 R6, R6, 0x1f, RZ ;  /* 0x0000001f06067819 */ /* 0x000fc800000006ff */
[----:B------:R-:W0:Y:S02]  /*16000*/  SYNCS.PHASECHK.TRANS64.TRYWAIT P0, [R17+URZ+0x13220], R6 ;  /* 0x01322006110075a7 */ /* 0x000e24000800017f */
[----:B0-----:R-:W-:Y:S05]  /*16010*/  @!P0 BRA `(.L_x_2450) ;  /* 0x0000007000288947 */ /* 0x001fea0003800000 */
.L_x_2603:
[----:B------:R-:W-:Y:S05]  /*16020*/  BSYNC B1 ;  /* 0x0000000000017941 */ /* 0x000fea0003800000 */
.L_x_2449:
[----:B------:R-:W-:Y:S04]  /*16030*/  BSSY B1, `(.L_x_2451) ;  /* 0x0000050000017945 */ /* 0x000fe80003800000 */
[----:B------:R-:W-:Y:S05]  /*16040*/  @!P6 BRA `(.L_x_2452) ;  /* 0x000000040038e947 */ /* 0x000fea0003800000 */
[----:B------:R-:W0:Y:S04]  /*16050*/  LDL R9, [R1+0x8] ;  /* 0x0000080001097983 */ /* 0x000e280000100800 */
        /* <DEDUP_REMOVED lines=9> */
.L_x_2604:
[----:B------:R-:W-:Y:S05]  /*160f0*/  BSYNC B2 ;  /* 0x0000000000027941 */ /* 0x000fea0003800000 */
.L_x_2453:
        /* <DEDUP_REMOVED lines=9> */
.L_x_2456:
[----:B------:R-:W-:Y:S05]  /*16190*/  BSYNC B2 ;  /* 0x0000000000027941 */ /* 0x000fea0003800000 */
.L_x_2455:
        /* <DEDUP_REMOVED lines=13> */
.L_x_2457:
        /* <DEDUP_REMOVED lines=13> */
.L_x_2605:
[----:B------:R-:W-:Y:S05]  /*16340*/  BSYNC B2 ;  /* 0x0000000000027941 */ /* 0x000fea0003800000 */
.L_x_2458:
        /* <DEDUP_REMOVED lines=11> */
.L_x_2461:
[----:B------:R-:W-:Y:S05]  /*16400*/  BSYNC B2 ;  /* 0x0000000000027941 */ /* 0x000fea0003800000 */
.L_x_2460:
[----:B------:R-:W-:Y:S01]  /*16410*/  R2UR UR10, R12 ;  /* 0x000000000c0a72ca */ /* 0x000fe200000e0000 */
[----:B------:R-:W-:Y:S01]  /*16420*/  UIADD3 UR4, UP0, UR38, 0x670, URZ ;  /* 0x0000067026047890 */ /* 0x000fe2000ff1e03f */
[----:B------:R-:W-:Y:S01]  /*16430*/  R2UR UR7, R9 ;  /* 0x00000000090772ca */ /* 0x000fe200000e0000 */
[----:B01----:R-:W-:Y:S01]  /*16440*/  VIADD R6, R6, 0x132b0 ;  /* 0x000132b006067836 */ /* 0x003fe20000000000 */
[----:B------:R-:W-:Y:S01]  /*16450*/  R2UR UR6, R8 ;  /* 0x00000000080672ca */ /* 0x000fe200000e0000 */
[----:B------:R-:W-:Y:S01]  /*16460*/  VIADD R8, R11, 0x6000 ;  /* 0x000060000b087836 */ /* 0x000fe20000000000 */
[----:B------:R-:W-:Y:S01]  /*16470*/  PLOP3.LUT P0, PT, PT, PT, PT, 0x80, 0x0 ;  /* 0x000000000000781c */ /* 0x000fe20003f0f070 */
[----:B------:R-:W-:-:S12]  /*16480*/  UIADD3.X UR5, URZ, UR39, URZ, UP0, !UPT ;  /* 0x000000273f057290 */ /* 0x000fd800087fe43f */
.L_x_2462:
        /* <DEDUP_REMOVED lines=10> */
.L_x_2452:
[----:B------:R-:W-:Y:S05]  /*16530*/  BSYNC B1 ;  /* 0x0000000000017941 */ /* 0x000fea0003800000 */
.L_x_2451:
        /* <DEDUP_REMOVED lines=13> */
.L_x_2475:
        /* <DEDUP_REMOVED lines=13> */
.L_x_2606:
[----:B------:R-:W-:Y:S05]  /*166e0*/  BSYNC B2 ;  /* 0x0000000000027941 */ /* 0x000fea0003800000 */
.L_x_2465:
        /* <DEDUP_REMOVED lines=9> */
.L_x_2468:
[----:B------:R-:W-:Y:S05]  /*16780*/  BSYNC B2 ;  /* 0x0000000000027941 */ /* 0x000fea0003800000 */
.L_x_2467:
        /* <DEDUP_REMOVED lines=12> */
.L_x_2469:
        /* <DEDUP_REMOVED lines=13> */
.L_x_2607:
[----:B------:R-:W-:Y:S05]  /*16920*/  BSYNC B2 ;  /* 0x0000000000027941 */ /* 0x000fea0003800000 */
.L_x_2470:
        /* <DEDUP_REMOVED lines=11> */
.L_x_2473:
[----:B------:R-:W-:Y:S05]  /*169e0*/  BSYNC B2 ;  /* 0x0000000000027941 */ /* 0x000fea0003800000 */
.L_x_2472:
        /* <DEDUP_REMOVED lines=8> */
.L_x_2474:
        /* <DEDUP_REMOVED lines=10> */
.L_x_2464:
[----:B------:R-:W-:Y:S05]  /*16b10*/  BSYNC B1 ;  /* 0x0000000000017941 */ /* 0x000fea0003800000 */
.L_x_2463:
        /* <DEDUP_REMOVED lines=12> */
.L_x_2445:
[----:B------:R-:W-:Y:S05]  /*16be0*/  BSYNC B0 ;  /* 0x0000000000007941 */ /* 0x000fea0003800000 */
.L_x_2444:
[----:B------:R-:W3:Y:S01]  /*16bf0*/  LDC R0, c[0x0][0x448] ;  /* 0x00011200ff007b82 */ /* 0x000ee20000000800 */
[----:B------:R-:W-:Y:S01]  /*16c00*/  IMAD.MOV.U32 R2, RZ, RZ, 0xc0 ;  /* 0x000000c0ff027424 */ /* 0x000fe200078e00ff */
[----:B------:R-:W-:Y:S01]  /*16c10*/  ISETP.NE.AND P2, PT, R4, RZ, PT ;  /* 0x000000ff0400720c */ /* 0x000fe20003f45270 */
[----:B------:R-:W-:Y:S05]  /*16c20*/  @!P0 WARPSYNC.ALL ;  /* 0x0000000000008948 */ /* 0x000fea0003800000 */
[----:B------:R-:W-:Y:S01]  /*16c30*/  IMAD R2, R25, R2, 0xbf ;  /* 0x000000bf19027424 */ /* 0x000fe200078e0202 */
[----:B------:R-:W-:Y:S01]  /*16c40*/  BSSY B0, `(.L_x_2476) ;  /* 0x000002b000007945 */ /* 0x000fe20003800000 */
[----:B------:R-:W-:-:S05]  /*16c50*/  IMAD.MOV.U32 R29, RZ, RZ, RZ ;  /* 0x000000ffff1d7224 */ /* 0x000fca00078e00ff */
[----:B------:R-:W4:Y:S08]  /*16c60*/  @!P2 LDC R4, c[0x0][0x9f0] ;  /* 0x00027c00ff04ab82 */ /* 0x000f300000000800 */
[----:B------:R-:W-:Y:S01]  /*16c70*/  @!P0 BAR.SYNC.DEFER_BLOCKING 0xc, 0x200 ;  /* 0x0308000000008b1d */ /* 0x000fe20000010000 */
[----:B---3--:R-:W-:-:S13]  /*16c80*/  ISETP.NE.AND P1, PT, R0, 0x1, PT ;  /* 0x000000010000780c */ /* 0x008fda0003f25270 */
[----:B------:R-:W3:Y:S08]  /*16c90*/  @P1 LDC R0, c[0x0][0x44c] ;  /* 0x00011300ff001b82 */ /* 0x000ef00000000800 */
[----:B------:R-:W5:Y:S01]  /*16ca0*/  @P1 LDC R3, c[0x0][0x450] ;  /* 0x00011400ff031b82 */ /* 0x000f620000000800 */
[----:B---3--:R-:W-:-:S05]  /*16cb0*/  @P1 IMAD.HI.U32 R0, R2, R0, RZ ;  /* 0x0000000002001227 */ /* 0x008fca00078e00ff */
[----:B-----5:R-:W-:-:S05]  /*16cc0*/  @P1 SHF.R.U32.HI R2, RZ, R3, R0 ;  /* 0x00000003ff021219 */ /* 0x020fca0000011600 */
[----:B------:R-:W-:-:S04]  /*16cd0*/  IMAD.IADD R2, R20, 0x1, R2 ;  /* 0x0000000114027824 */ /* 0x000fc800078e0202 */
[----:B------:R-:W-:-:S05]  /*16ce0*/  IMAD.HI R2, R2, 0x66666667, RZ ;  /* 0x6666666702027827 */ /* 0x000fca00078e02ff */
[----:B------:R-:W-:-:S04]  /*16cf0*/  SHF.R.U32.HI R0, RZ, 0x1f, R2 ;  /* 0x0000001fff007819 */ /* 0x000fc80000011602 */
[----:B------:R-:W-:-:S04]  /*16d00*/  LEA.HI.SX32 R0, R2, R0, 0x1a ;  /* 0x0000000002007211 */ /* 0x000fc800078fd2ff */
[----:B------:R-:W-:-:S04]  /*16d10*/  VIMNMX R21, R21, R0, PT ;  /* 0x0000000015157248 */ /* 0x000fc80003fe0100 */
[----:B------:R-:W-:-:S13]  /*16d20*/  ISETP.GE.AND P1, PT, R21, 0x1, PT ;  /* 0x000000011500780c */ /* 0x000fda0003f26270 */
[----:B----4-:R-:W-:Y:S05]  /*16d30*/  @!P1 BRA `(.L_x_2477) ;  /* 0x00000000006c9947 */ /* 0x010fea0003800000 */
[----:B------:R-:W-:-:S04]  /*16d40*/  IABS R0, R4 ;  /* 0x0000000400007213 */ /* 0x000fc80000000000 */
[----:B------:R-:W3:Y:S08]  /*16d50*/  I2F.RP R2, R0 ;  /* 0x0000000000027306 */ /* 0x000ef00000209400 */
[----:B---3--:R-:W3:Y:S02]  /*16d60*/  MUFU.RCP R2, R2 ;  /* 0x0000000200027308 */ /* 0x008ee40000001000 */
[----:B---3--:R-:W-:-:S06]  /*16d70*/  VIADD R2, R2, 0xffffffe ;  /* 0x0ffffffe02027836 */ /* 0x008fcc0000000000 */
[----:B------:R-:W3:Y:S02]  /*16d80*/  F2I.FTZ.U32.TRUNC.NTZ R3, R2 ;  /* 0x0000000200037305 */ /* 0x000ee4000021f000 */
[----:B---3--:R-:W-:-:S04]  /*16d90*/  IMAD.MOV R2, RZ, RZ, -R3 ;  /* 0x000000ffff027224 */ /* 0x008fc800078e0a03 */
[----:B------:R-:W-:Y:S02]  /*16da0*/  IMAD R5, R2, R0, RZ ;  /* 0x0000000002057224 */ /* 0x000fe400078e02ff */
[----:B------:R-:W-:-:S04]  /*16db0*/  IMAD.MOV.U32 R2, RZ, RZ, RZ ;  /* 0x000000ffff027224 */ /* 0x000fc800078e00ff */
[----:B-1----:R-:W-:Y:S01]  /*16dc0*/  IMAD.HI.U32 R7, R3, R5, R2 ;  /* 0x0000000503077227 */ /* 0x002fe200078e0002 */
        /* <DEDUP_REMOVED lines=10> */
[-C--:B------:R-:W-:Y:S01]  /*16e70*/  @!P1 IADD3 R5, R5, -R0.reuse, RZ ;  /* 0x8000000005059210 */ /* 0x080fe20007ffe0ff */
[----:B------:R-:W-:Y:S01]  /*16e80*/  @!P1 VIADD R2, R2, 0x1 ;  /* 0x0000000102029836 */ /* 0x000fe20000000000 */
[----:B------:R-:W-:Y:S02]  /*16e90*/  ISETP.NE.AND P1, PT, R4, RZ, PT ;  /* 0x000000ff0400720c */ /* 0x000fe40003f25270 */
[----:B------:R-:W-:-:S13]  /*16ea0*/  ISETP.GE.U32.AND P0, PT, R5, R0, PT ;  /* 0x000000000500720c */ /* 0x000fda0003f06070 */
[----:B------:R-:W-:-:S04]  /*16eb0*/  @P0 VIADD R2, R2, 0x1 ;  /* 0x0000000102020836 */ /* 0x000fc80000000000 */
[----:B------:R-:W-:Y:S01]  /*16ec0*/  @!P2 IMAD.MOV R2, RZ, RZ, -R2 ;  /* 0x000000ffff02a224 */ /* 0x000fe200078e0a02 */
[----:B------:R-:W-:-:S05]  /*16ed0*/  @!P1 LOP3.LUT R2, RZ, R4, RZ, 0x33, !PT ;  /* 0x00000004ff029212 */ /* 0x000fca00078e33ff */
[----:B------:R-:W-:-:S07]  /*16ee0*/  IMAD.MOV.U32 R29, RZ, RZ, R2 ;  /* 0x000000ffff1d7224 */ /* 0x000fce00078e0002 */
.L_x_2477:
[----:B------:R-:W-:Y:S05]  /*16ef0*/  BSYNC B0 ;  /* 0x0000000000007941 */ /* 0x000fea0003800000 */
.L_x_2476:
        /* <DEDUP_REMOVED lines=18> */
[----:B-1----:R-:W1:Y:S01]  /*17020*/  POPC R7, R4 ;  /* 0x0000000400077309 */ /* 0x002e620000000000 */
[----:B---3--:R-:W1:Y:S02]  /*17030*/  SHFL.IDX PT, R0, R3, R0, 0x1f ;  /* 0x00001f0003007589 */ /* 0x008e6400000e0000 */
[----:B-1----:R-:W-:Y:S01]  /*17040*/  IADD3 R24, R0, UR36, R7 ;  /* 0x0000002400187c10 */ /* 0x002fe2000fffe007 */
[----:B------:R-:W-:Y:S06]  /*17050*/  BRA `(.L_x_2479) ;  /* 0x0000003c00f87947 */ /* 0x000fec0003800000 */
.L_x_2478:
        /* <DEDUP_REMOVED lines=20> */
.L_x_2481:
[----:B------:R-:W-:Y:S05]  /*171a0*/  BSYNC B6 ;  /* 0x0000000000067941 */ /* 0x000fea0003800000 */
.L_x_2480:
        /* <DEDUP_REMOVED lines=22> */
.L_x_2483:
[----:B------:R-:W-:Y:S05]  /*17310*/  BSYNC B6 ;  /* 0x0000000000067941 */ /* 0x000fea0003800000 */
.L_x_2482:
        /* <DEDUP_REMOVED lines=20> */
.L_x_2485:
[----:B------:R-:W-:Y:S05]  /*17460*/  BSYNC B6 ;  /* 0x0000000000067941 */ /* 0x000fea0003800000 */
.L_x_2484:
        /* <DEDUP_REMOVED lines=19> */
.L_x_2487:
[----:B------:R-:W-:Y:S05]  /*175a0*/  BSYNC B6 ;  /* 0x0000000000067941 */ /* 0x000fea0003800000 */
.L_x_2486:
[----:B------:R-:W3:Y:S01]  /*175b0*/  LDL R21, [R1+0xc] ;  /* 0x00000c0001157983 */ /* 0x000ee20000100800 */
[----:B------:R-:W-:Y:S01]  /*175c0*/  ULDC.64 UR4, c[0x0][0x9f8] ;  /* 0x00027e0000047ab9 */ /* 0x000fe20000000a00 */
[----:B--2---:R-:W2:Y:S01]  /*175d0*/  LDC R10, c[0x0][0x430] ;  /* 0x00010c00ff0a7b82 */ /* 0x004ea20000000800 */
[----:B------:R-:W-:Y:S01]  /*175e0*/  ISETP.NE.U32.AND P0, PT, RZ, UR4, PT ;  /* 0x00000004ff007c0c */ /* 0x000fe2000bf05070 */
[----:B0-----:R-:W4:Y:S03]  /*175f0*/  LDL R9, [R1+0x18] ;  /* 0x0000180001097983 */ /* 0x001f260000100800 */
[----:B------:R-:W-:Y:S01]  /*17600*/  ISETP.NE.AND.EX P0, PT, RZ, UR5, PT, P0 ;  /* 0x00000005ff007c0c */ /* 0x000fe2000bf05300 */
[----:B------:R-:W4:-:S12]  /*17610*/  LDL R12, [R1+0x70] ;  /* 0x00007000010c7983 */ /* 0x000f180000100800 */
[----:B------:R-:W-:-:S04]  /*17620*/  @P0 IADD3 R22, P1, R22, UR4, RZ ;  /* 0x0000000416160c10 */ /* 0x000fc8000ff3e0ff */
[----:B------:R-:W-:Y:S01]  /*17630*/  @P0 IADD3.X R23, R23, UR5, RZ, P1, !PT ;  /* 0x0000000517170c10 */ /* 0x000fe20008ffe4ff */
[----:B------:R-:W0:Y:S04]  /*17640*/  S2R R2, SR_TID.X ;  /* 0x0000000000027919 */ /* 0x000e280000002100 */
[----:B---3--:R-:W3:Y:S01]  /*17650*/  @P0 LDG.E R21, desc[UR40][R22.64] ;  /* 0x0000002816150981 */ /* 0x008ee2000c1e1900 */
[C---:B0-----:R-:W-:Y:S01]  /*17660*/  LOP3.LUT R20, R2.reuse, 0x7f, RZ, 0xc0, !PT ;  /* 0x0000007f02147812 */ /* 0x041fe200078ec0ff */
[----:B------:R-:W-:Y:S02]  /*17670*/  IMAD.SHL.U32 R2, R2, 0x20, RZ ;  /* 0x0000002002027824 */ /* 0x000fe400078e00ff */
[----:B------:R-:W-:Y:S01]  /*17680*/  IMAD.MOV.U32 R0, RZ, RZ, 0xa0 ;  /* 0x000000a0ff007424 */ /* 0x000fe200078e00ff */
[----:B------:R-:W-:-:S02]  /*17690*/  SHF.R.U32.HI R20, RZ, 0x2, R20 ;  /* 0x00000002ff147819 */ /* 0x000fc40000011614 */
[----:B--2---:R-:W-:Y:S01]  /*176a0*/  ISETP.NE.AND P2, PT, R10, 0x1, PT ;  /* 0x000000010a00780c */ /* 0x004fe20003f45270 */
[----:B------:R-:W-:Y:S01]  /*176b0*/  IMAD R0, R29, R0, -0xa0 ;  /* 0xffffff601d007424 */ /* 0x000fe200078e0200 */
[----:B------:R-:W-:-:S05]  /*176c0*/  LOP3.LUT R2, R20, 0x60, R2, 0xf8, !PT ;  /* 0x0000006014027812 */ /* 0x000fca00078ef802 */
[----:B------:R-:W-:-:S06]  /*176d0*/  IMAD.IADD R8, R2, 0x1, R0 ;  /* 0x0000000102087824 */ /* 0x000fcc00078e0200 */
[----:B------:R-:W0:Y:S08]  /*176e0*/  @P2 LDC R4, c[0x0][0x434] ;  /* 0x00010d00ff042b82 */ /* 0x000e300000000800 */
[----:B------:R-:W2:Y:S01]  /*176f0*/  @P2 LDC R6, c[0x0][0x438] ;  /* 0x00010e00ff062b82 */ /* 0x000ea20000000800 */
[----:B------:R-:W1:Y:S02]  /*17700*/  S2R R20, SR_TID.X ;  /* 0x0000000000147919 */ /* 0x000e640000002100 */
[C---:B-1----:R-:W-:Y:S01]  /*17710*/  LOP3.LUT R11, R20.reuse, 0x7f, RZ, 0xc0, !PT ;  /* 0x0000007f140b7812 */ /* 0x042fe200078ec0ff */
[----:B------:R-:W-:-:S03]  /*17720*/  IMAD.SHL.U32 R20, R20, 0x20, RZ ;  /* 0x0000002014147824 */ /* 0x000fc600078e00ff */
[----:B------:R-:W-:-:S04]  /*17730*/  SHF.R.U32.HI R11, RZ, 0x2, R11 ;  /* 0x00000002ff0b7819 */ /* 0x000fc8000001160b */
[----:B------:R-:W-:-:S04]  /*17740*/  LOP3.LUT R20, R11, 0x60, R20, 0xf8, !PT ;  /* 0x000000600b147812 */ /* 0x000fc800078ef814 */
[----:B------:R-:W-:-:S05]  /*17750*/  LOP3.LUT R20, R20, 0x80, RZ, 0xfc, !PT ;  /* 0x0000008014147812 */ /* 0x000fca00078efcff */
[----:B------:R-:W-:Y:S01]  /*17760*/  IMAD.IADD R0, R20, 0x1, R0 ;  /* 0x0000000114007824 */ /* 0x000fe200078e0200 */
[----:B------:R-:W-:Y:S01]  /*17770*/  LOP3.LUT R19, R19, 0xfffffffd, RZ, 0xc0, !PT ;  /* 0xfffffffd13137812 */ /* 0x000fe200078ec0ff */
[----:B------:R-:W-:Y:S01]  /*17780*/  UMOV UR4, 0xffffffff ;  /* 0xffffffff00047882 */ /* 0x000fe20000000000 */
[----:B---3--:R1:W-:Y:S01]  /*17790*/  @P0 STL [R1+0xc], R21 ;  /* 0x00000c1501000387 */ /* 0x0083e20000100800 */
[C---:B------:R-:W-:Y:S01]  /*177a0*/  ISETP.GE.AND P0, PT, R8.reuse, R26, PT ;  /* 0x0000001a0800720c */ /* 0x040fe20003f06270 */
[----:B----4-:R-:W-:-:S12]  /*177b0*/  IMAD.IADD R8, R8, 0x1, R9 ;  /* 0x0000000108087824 */ /* 0x010fd800078e0209 */
[----:B------:R-:W3:Y:S01]  /*177c0*/  @!P0 LDC.64 R2, c[0x0][0x428] ;  /* 0x00010a00ff028b82 */ /* 0x000ee20000000a00 */
[----:B0-----:R-:W-:Y:S01]  /*177d0*/  @P2 IMAD.HI.U32 R4, R8, R4, RZ ;  /* 0x0000000408042227 */ /* 0x001fe200078e00ff */
[----:B------:R-:W-:-:S03]  /*177e0*/  SHF.R.S32.HI R13, RZ, 0x1f, R21 ;  /* 0x0000001fff0d7819 */ /* 0x000fc60000011415 */
[----:B------:R-:W-:Y:S01]  /*177f0*/  IMAD.MOV.U32 R5, RZ, RZ, R8 ;  /* 0x000000ffff057224 */ /* 0x000fe200078e0008 */
[----:B--2---:R-:W-:-:S04]  /*17800*/  @P2 SHF.R.U32.HI R5, RZ, R6, R4 ;  /* 0x00000006ff052219 */ /* 0x004fc80000011604 */
[--C-:B------:R-:W-:Y:S01]  /*17810*/  @!P0 SHF.R.S32.HI R7, RZ, 0x1f, R5.reuse ;  /* 0x0000001fff078819 */ /* 0x100fe20000011405 */
[----:B------:R-:W-:Y:S02]  /*17820*/  @!P0 IMAD.MOV.U32 R6, RZ, RZ, R5 ;  /* 0x000000ffff068224 */ /* 0x000fe400078e0005 */
[-C--:B---3--:R-:W-:Y:S02]  /*17830*/  @!P0 IMAD R4, R13, R2.reuse, RZ ;  /* 0x000000020d048224 */ /* 0x088fe400078e02ff */
[----:B------:R-:W-:-:S04]  /*17840*/  @!P0 IMAD.WIDE.U32 R6, R21, R2, R6 ;  /* 0x0000000215068225 */ /* 0x000fc800078e0006 */
[----:B------:R-:W-:Y:S02]  /*17850*/  @!P0 IMAD R4, R21, R3, R4 ;  /* 0x0000000315048224 */ /* 0x000fe400078e0204 */
[----:B------:R-:W0:Y:S02]  /*17860*/  @!P0 LDC.64 R2, c[0x0][0x418] ;  /* 0x00010600ff028b82 */ /* 0x000e240000000a00 */
[----:B------:R-:W-:-:S06]  /*17870*/  @!P0 IMAD.IADD R4, R7, 0x1, R4 ;  /* 0x0000000107048824 */ /* 0x000fcc00078e0204 */
[----:B------:R-:W2:Y:S01]  /*17880*/  @P2 LDC R7, c[0x0][0x438] ;  /* 0x00010e00ff072b82 */ /* 0x000ea20000000800 */
        /* <DEDUP_REMOVED lines=10> */
[----:B--2---:R-:W-:Y:S01]  /*17930*/  @P2 SHF.R.U32.HI R0, RZ, R7, R3 ;  /* 0x00000007ff002219 */ /* 0x004fe20000011603 */
[----:B------:R-:W-:-:S06]  /*17940*/  IMAD.MOV R3, RZ, RZ, -R5 ;  /* 0x000000ffff037224 */ /* 0x000fcc00078e0a05 */
[----:B------:R-:W0:Y:S01]  /*17950*/  @!P0 LDC.64 R6, c[0x0][0x418] ;  /* 0x00010600ff068b82 */ /* 0x000e220000000a00 */
[----:B------:R-:W-:Y:S02]  /*17960*/  IMAD.MOV R9, RZ, RZ, -R0 ;  /* 0x000000ffff097224 */ /* 0x000fe400078e0a00 */
[C---:B------:R-:W-:Y:S02]  /*17970*/  IMAD R8, R10.reuse, R3, R8 ;  /* 0x000000030a087224 */ /* 0x040fe400078e0208 */
[----:B------:R-:W-:-:S03]  /*17980*/  IMAD R9, R10, R9, R2 ;  /* 0x000000090a097224 */ /* 0x000fc600078e0202 */
[----:B------:R-:W2:Y:S01]  /*17990*/  @!P0 LDC.64 R2, c[0x0][0x428] ;  /* 0x00010a00ff028b82 */ /* 0x000ea20000000a00 */
[--C-:B------:R-:W-:Y:S01]  /*179a0*/  @!P0 SHF.R.S32.HI R11, RZ, 0x1f, R0.reuse ;  /* 0x0000001fff0b8819 */ /* 0x100fe20000011400 */
[----:B------:R-:W-:Y:S01]  /*179b0*/  @!P0 IMAD.MOV.U32 R10, RZ, RZ, R0 ;  /* 0x000000ffff0a8224 */ /* 0x000fe200078e0000 */
[----:B------:R1:W-:Y:S01]  /*179c0*/  STL [R1+0x1c], R13 ;  /* 0x00001c0d01007387 */ /* 0x0003e20000100800 */
[----:B------:R-:W-:Y:S02]  /*179d0*/  IMAD.MOV.U32 R5, RZ, RZ, RZ ;  /* 0x000000ffff057224 */ /* 0x000fe400078e00ff */
[----:B--2---:R-:W-:-:S04]  /*179e0*/  @!P0 IMAD.WIDE.U32 R10, R21, R2, R10 ;  /* 0x00000002150a8225 */ /* 0x004fc800078e000a */
        /* <DEDUP_REMOVED lines=11> */
[----:B-1----:R-:W-:Y:S06]  /*17aa0*/  BRA.DIV UR4, `(.L_x_2488) ;  /* 0x0000005604e87947 */ /* 0x002fec000b800000 */
.L_x_2610:
[----:B------:R-:W-:Y:S01]  /*17ab0*/  VIADD R7, R29, 0xffffffff ;  /* 0xffffffff1d077836 */ /* 0x000fe20000000000 */
[----:B------:R-:W-:Y:S06]  /*17ac0*/  @!P0 BRA `(.L_x_2489) ;  /* 0x0000000000048947 */ /* 0x000fec0003800000 */
[----:B------:R-:W-:Y:S01]  /*17ad0*/  BPT.TRAP 0x1 ;  /* 0x000000040000795c */ /* 0x000fe20000300000 */
.L_x_2489:
[----:B------:R-:W2:Y:S04]  /*17ae0*/  LDL R2, [R1] ;  /* 0x0000000001027983 */ /* 0x000ea80000100800 */
[----:B------:R-:W3:Y:S01]  /*17af0*/  LDL R0, [R1+0x10] ;  /* 0x0000100001007983 */ /* 0x000ee20000100800 */
[----:B------:R-:W-:Y:S01]  /*17b00*/  BSSY B0, `(.L_x_2490) ;  /* 0x0000008000007945 */ /* 0x000fe20003800000 */
[----:B--2---:R-:W-:Y:S01]  /*17b10*/  IMAD R6, R2, 0x8, R17 ;  /* 0x0000000802067824 */ /* 0x004fe200078e0211 */
[----:B---3--:R-:W-:-:S04]  /*17b20*/  SHF.L.U32 R0, R0, 0x1f, RZ ;  /* 0x0000001f00007819 */ /* 0x008fc800000006ff */
[----:B------:R0:W1:Y:S01]  /*17b30*/  SYNCS.PHASECHK.TRANS64.TRYWAIT P0, [R6+URZ+0x13280], R0 ;  /* 0x01328000060075a7 */ /* 0x000062000800017f */
[----:B------:R0:W-:Y:S02]  /*17b40*/  STL [R1+0x48], R0 ;  /* 0x0000480001007387 */ /* 0x0001e40000100800 */
[----:B0-----:R-:W-:-:S05]  /*17b50*/  SHF.R.S32.HI R0, RZ, 0x1f, R8 ;  /* 0x0000001fff007819 */ /* 0x001fca0000011408 */
[----:B------:R0:W-:Y:S02]  /*17b60*/  STL [R1+0x4], R0 ;  /* 0x0000040001007387 */ /* 0x0001e40000100800 */
[----:B01----:R-:W-:Y:S05]  /*17b70*/  @!P0 BRA `(.L_x_2491) ;  /* 0x0000005400e88947 */ /* 0x003fea0003800000 */
.L_x_2611:
[----:B------:R-:W-:Y:S05]  /*17b80*/  BSYNC B0 ;  /* 0x0000000000007941 */ /* 0x000fea0003800000 */
.L_x_2490:
[----:B0-----:R-:W2:Y:S01]  /*17b90*/  LDL R0, [R1+0x4] ;  /* 0x0000040001007983 */ /* 0x001ea20000100800 */
[----:B-----5:R-:W-:Y:S01]  /*17ba0*/  SHF.R.S32.HI R13, RZ, 0x1f, R4 ;  /* 0x0000001fff0d7819 */ /* 0x020fe20000011404 */
[----:B------:R-:W-:Y:S01]  /*17bb0*/  ULDC.64 UR4, c[0x0][0x328] ;  /* 0x0000ca0000047ab9 */ /* 0x000fe20000000a00 */
[----:B------:R-:W0:Y:S01]  /*17bc0*/  LDC R11, c[0x0][0x2f4] ;  /* 0x0000bd00ff0b7b82 */ /* 0x000e220000000800 */
[----:B------:R-:W1:Y:S01]  /*17bd0*/  S2R R20, SR_TID.X ;  /* 0x0000000000147919 */ /* 0x000e620000002100 */
[----:B------:R-:W-:Y:S01]  /*17be0*/  IMAD.WIDE.U32 R2, R8, UR4, RZ ;  /* 0x0000000408027c25 */ /* 0x000fe2000f8e00ff */
[----:B------:R-:W-:Y:S01]  /*17bf0*/  ULDC.64 UR6, c[0x0][0x338] ;  /* 0x0000ce0000067ab9 */ /* 0x000fe20000000a00 */
[----:B------:R3:W-:Y:S04]  /*17c00*/  STL [R1+0x40], R13 ;  /* 0x0000400d01007387 */ /* 0x0007e80000100800 */
[----:B------:R-:W4:Y:S04]  /*17c10*/  LDL R14, [R1] ;  /* 0x00000000010e7983 */ /* 0x000f280000100800 */
[----:B------:R-:W4:Y:S01]  /*17c20*/  LDL R15, [R1+0x2c] ;  /* 0x00002c00010f7983 */ /* 0x000f220000100800 */
[----:B-1----:R-:W-:-:S05]  /*17c30*/  IMAD.SHL.U32 R21, R20, 0x10, RZ ;  /* 0x0000001014157824 */ /* 0x002fca00078e00ff */
[----:B------:R-:W-:-:S04]  /*17c40*/  LOP3.LUT R21, R21, 0x30, RZ, 0xc0, !PT ;  /* 0x0000003015157812 */ /* 0x000fc800078ec0ff */
[CC--:B0-----:R-:W-:Y:S02]  /*17c50*/  ISETP.GE.AND P1, PT, R21.reuse, R11.reuse, PT ;  /* 0x0000000b1500720c */ /* 0x0c1fe40003f26270 */
[----:B------:R-:W-:Y:S02]  /*17c60*/  ISETP.GE.AND P0, PT, R21, R11, PT ;  /* 0x0000000b1500720c */ /* 0x000fe40003f06270 */
[----:B------:R-:W-:Y:S02]  /*17c70*/  SHF.R.S32.HI R11, RZ, 0x1f, R5 ;  /* 0x0000001fff0b7819 */ /* 0x000fe40000011405 */
[----:B------:R-:W-:Y:S02]  /*17c80*/  LOP3.LUT R19, R19, 0xfffffffe, RZ, 0xc0, !PT ;  /* 0xfffffffe13137812 */ /* 0x000fe400078ec0ff */
[----:B------:R-:W-:Y:S01]  /*17c90*/  LOP3.LUT R20, R20, 0x7f, RZ, 0xc0, !PT ;  /* 0x0000007f14147812 */ /* 0x000fe200078ec0ff */
[----:B------:R-:W-:-:S04]  /*17ca0*/  IMAD R7, R7, -0xa0, R26 ;  /* 0xffffff6007077824 */ /* 0x000fc800078e021a */
[----:B------:R-:W-:Y:S02]  /*17cb0*/  @P1 LOP3.LUT R19, R19, 0x1, RZ, 0xfc, !PT ;  /* 0x0000000113131812 */ /* 0x000fe400078efcff */
[----:B------:R-:W-:-:S05]  /*17cc0*/  SHF.R.U32.HI R20, RZ, 0x2, R20 ;  /* 0x00000002ff147819 */ /* 0x000fca0000011614 */
[----:B------:R-:W-:-:S05]  /*17cd0*/  IMAD.IADD R7, R7, 0x1, -R20 ;  /* 0x0000000107077824 */ /* 0x000fca00078e0a14 */
[----:B------:R-:W-:Y:S01]  /*17ce0*/  ISETP.GE.AND P5, PT, R7, 0x1, PT ;  /* 0x000000010700780c */ /* 0x000fe20003fa6270 */
[----:B--2---:R-:W-:-:S04]  /*17cf0*/  IMAD R0, R0, UR4, RZ ;  /* 0x0000000400007c24 */ /* 0x004fc8000f8e02ff */
[----:B------:R-:W-:-:S04]  /*17d00*/  IMAD R0, R8, UR5, R0 ;  /* 0x0000000508007c24 */ /* 0x000fc8000f8e0200 */
[----:B------:R-:W-:Y:S02]  /*17d10*/  IMAD.IADD R3, R3, 0x1, R0 ;  /* 0x0000000103037824 */ /* 0x000fe400078e0200 */
[----:B------:R-:W-:Y:S02]  /*17d20*/  IMAD R0, R13, UR6, RZ ;  /* 0x000000060d007c24 */ /* 0x000fe4000f8e02ff */
[----:B------:R-:W-:-:S04]  /*17d30*/  IMAD.WIDE.U32 R2, R4, UR6, R2 ;  /* 0x0000000604027c25 */ /* 0x000fc8000f8e0002 */
[----:B------:R-:W-:-:S04]  /*17d40*/  IMAD R0, R4, UR7, R0 ;  /* 0x0000000704007c24 */ /* 0x000fc8000f8e0200 */
[----:B---3--:R-:W-:Y:S01]  /*17d50*/  IMAD.IADD R13, R3, 0x1, R0 ;  /* 0x00000001030d7824 */ /* 0x008fe200078e0200 */
[----:B------:R-:W-:Y:S01]  /*17d60*/  SHF.R.S32.HI R0, RZ, 0x1f, R9 ;  /* 0x0000001fff007819 */ /* 0x000fe20000011409 */
[----:B------:R-:W-:-:S04]  /*17d70*/  IMAD.MOV.U32 R12, RZ, RZ, R2 ;  /* 0x000000ffff0c7224 */ /* 0x000fc800078e0002 */
[----:B------:R0:W-:Y:S01]  /*17d80*/  STL [R1+0x3c], R0 ;  /* 0x00003c0001007387 */ /* 0x0001e20000100800 */
[----:B------:R-:W-:-:S04]  /*17d90*/  IMAD.WIDE.U32 R2, R9, UR4, RZ ;  /* 0x0000000409027c25 */ /* 0x000fc8000f8e00ff */
[----:B0-----:R-:W-:-:S04]  /*17da0*/  IMAD R0, R0, UR4, RZ ;  /* 0x0000000400007c24 */ /* 0x001fc8000f8e02ff */
[----:B------:R-:W-:Y:S01]  /*17db0*/  IMAD R0, R9, UR5, R0 ;  /* 0x0000000509007c24 */ /* 0x000fe2000f8e0200 */
[----:B------:R0:W-:Y:S01]  /*17dc0*/  STL [R1+0x44], R11 ;  /* 0x0000440b01007387 */ /* 0x0001e20000100800 */
[----:B------:R-:W-:-:S03]  /*17dd0*/  ULDC.64 UR4, c[0x0][0x330] ;  /* 0x0000cc0000047ab9 */ /* 0x000fc60000000a00 */
[----:B------:R-:W-:Y:S01]  /*17de0*/  IADD3 R3, R3, R0, RZ ;  /* 0x0000000003037210 */ /* 0x000fe20007ffe0ff */
[----:B------:R-:W-:-:S04]  /*17df0*/  IMAD R0, R11, UR6, RZ ;  /* 0x000000060b007c24 */ /* 0x000fc8000f8e02ff */
[C---:B------:R-:W-:Y:S02]  /*17e00*/  IMAD R0, R5.reuse, UR7, R0 ;  /* 0x0000000705007c24 */ /* 0x040fe4000f8e0200 */
[----:B------:R-:W-:Y:S01]  /*17e10*/  IMAD.WIDE.U32 R2, R5, UR6, R2 ;  /* 0x0000000605027c25 */ /* 0x000fe2000f8e0002 */
[----:B------:R-:W-:-:S03]  /*17e20*/  ULDC.64 UR6, c[0x0][0x318] ;  /* 0x0000c60000067ab9 */ /* 0x000fc60000000a00 */
[----:B0-----:R-:W-:Y:S02]  /*17e30*/  IMAD.IADD R11, R3, 0x1, R0 ;  /* 0x00000001030b7824 */ /* 0x001fe400078e0200 */
[----:B------:R-:W-:Y:S02]  /*17e40*/  IMAD.MOV.U32 R10, RZ, RZ, R2 ;  /* 0x000000ffff0a7224 */ /* 0x000fe400078e0002 */
        /* <DEDUP_REMOVED lines=8> */
[----:B----4-:R-:W-:Y:S01]  /*17ed0*/  IMAD R20, R14, 0x2800, R15 ;  /* 0x000028000e147824 */ /* 0x010fe200078e020f */
[----:B------:R-:W-:Y:S07]  /*17ee0*/  BRA.DIV UR4, `(.L_x_2492) ;  /* 0x0000005604247947 */ /* 0x000fee000b800000 */
[----:B------:R-:W0:Y:S01]  /*17ef0*/  S2R R11, SR_TID.X ;  /* 0x00000000000b7919 */ /* 0x000e220000002100 */
[----:B------:R-:W-:Y:S02]  /*17f00*/  ISETP.GE.AND P3, PT, R7, 0x81, PT ;  /* 0x000000810700780c */ /* 0x000fe40003f66270 */
        /* <DEDUP_REMOVED lines=34> */
.L_x_2623:
        /* <DEDUP_REMOVED lines=12> */
.L_x_2493:
        /* <DEDUP_REMOVED lines=11> */
.L_x_2494:
[----:B------:R2:W-:Y:S01]  /*182a0*/  SYNCS.ARRIVE.TRANS64.A1T0 RZ, [R6+URZ+0x13270], RZ ;  /* 0x013270ff06ff79a7 */ /* 0x0005e2000810003f */
[----:B------:R-:W-:Y:S05]  /*182b0*/  @!P6 BRA `(.L_x_2495) ;  /* 0x000000000004e947 */ /* 0x000fea0003800000 */
[----:B------:R-:W-:Y:S01]  /*182c0*/  BPT.TRAP 0x1 ;  /* 0x000000040000795c */ /* 0x000fe20000300000 */
.L_x_2495:
[----:B------:R-:W3:Y:S01]  /*182d0*/  LDL R0, [R1+0x48] ;  /* 0x0000480001007983 */ /* 0x000ee20000100800 */
[----:B------:R-:W-:Y:S01]  /*182e0*/  BSSY B0, `(.L_x_2496) ;  /* 0x0000003000007945 */ /* 0x000fe20003800000 */
[----:B---3--:R-:W3:Y:S03]  /*182f0*/  SYNCS.PHASECHK.TRANS64.TRYWAIT P0, [R6+URZ+0x13240], R0 ;  /* 0x01324000060075a7 */ /* 0x008ee6000800017f */
[----:B---3--:R-:W-:Y:S05]  /*18300*/  @!P0 BRA `(.L_x_2497) ;  /* 0x0000005400a48947 */ /* 0x008fea0003800000 */
.L_x_2624:
[----:B------:R-:W-:Y:S05]  /*18310*/  BSYNC B0 ;  /* 0x0000000000007941 */ /* 0x000fea0003800000 */
.L_x_2496:
[----:B---3--:R-:W3:Y:S01]  /*18320*/  LDL.LU R0, [R1+0x4] ;  /* 0x0000040001007983 */ /* 0x008ee20000300800 */
[----:B------:R-:W-:Y:S01]  /*18330*/  ULDC.64 UR4, c[0x0][0x300] ;  /* 0x0000c00000047ab9 */ /* 0x000fe20000000a00 */
[----:B------:R-:W-:Y:S02]  /*18340*/  ULDC.64 UR6, c[0x0][0x310] ;  /* 0x0000c40000067ab9 */ /* 0x000fe40000000a00 */
[----:B------:R-:W4:Y:S04]  /*18350*/  LDL.LU R12, [R1+0x40] ;  /* 0x00004000010c7983 */ /* 0x000f280000300800 */
[----:B------:R-:W5:Y:S04]  /*18360*/  LDL.LU R7, [R1+0x3c] ;  /* 0x00003c0001077983 */ /* 0x000f680000300800 */
[----:B------:R-:W2:Y:S01]  /*18370*/  LDL.LU R2, [R1+0x44] ;  /* 0x0000440001027983 */ /* 0x000ea20000300800 */
[----:B-1----:R-:W-:-:S04]  /*18380*/  IMAD.WIDE.U32 R10, R8, UR4, RZ ;  /* 0x00000004080a7c25 */ /* 0x002fc8000f8e00ff */
[----:B---3--:R-:W-:-:S04]  /*18390*/  IMAD R0, R0, UR4, RZ ;  /* 0x0000000400007c24 */ /* 0x008fc8000f8e02ff */
[----:B------:R-:W-:-:S04]  /*183a0*/  IMAD R0, R8, UR5, R0 ;  /* 0x0000000508007c24 */ /* 0x000fc8000f8e0200 */
[----:B------:R-:W-:Y:S02]  /*183b0*/  IMAD.IADD R11, R11, 0x1, R0 ;  /* 0x000000010b0b7824 */ /* 0x000fe400078e0200 */
[----:B----4-:R-:W-:Y:S02]  /*183c0*/  IMAD R0, R12, UR6, RZ ;  /* 0x000000060c007c24 */ /* 0x010fe4000f8e02ff */
[----:B------:R-:W-:-:S04]  /*183d0*/  IMAD.WIDE.U32 R10, R4, UR6, R10 ;  /* 0x00000006040a7c25 */ /* 0x000fc8000f8e000a */
[----:B------:R-:W-:Y:S02]  /*183e0*/  IMAD R4, R4, UR7, R0 ;  /* 0x0000000704047c24 */ /* 0x000fe4000f8e0200 */
[----:B-----5:R-:W-:Y:S02]  /*183f0*/  IMAD R0, R7, UR4, RZ ;  /* 0x0000000407007c24 */ /* 0x020fe4000f8e02ff */
[----:B------:R-:W-:Y:S02]  /*18400*/  IMAD.IADD R11, R11, 0x1, R4 ;  /* 0x000000010b0b7824 */ /* 0x000fe400078e0204 */
[C---:B------:R-:W-:Y:S02]  /*18410*/  IMAD R0, R9.reuse, UR5, R0 ;  /* 0x0000000509007c24 */ /* 0x040fe4000f8e0200 */
[----:B------:R-:W-:Y:S01]  /*18420*/  IMAD.WIDE.U32 R8, R9, UR4, RZ ;  /* 0x0000000409087c25 */ /* 0x000fe2000f8e00ff */
[----:B------:R-:W-:-:S03]  /*18430*/  ULDC.64 UR4, c[0x0][0x308] ;  /* 0x0000c20000047ab9 */ /* 0x000fc60000000a00 */
[----:B------:R-:W-:Y:S02]  /*18440*/  IMAD.IADD R9, R9, 0x1, R0 ;  /* 0x0000000109097824 */ /* 0x000fe400078e0200 */
[----:B--2---:R-:W-:Y:S02]  /*18450*/  IMAD R0, R2, UR6, RZ ;  /* 0x0000000602007c24 */ /* 0x004fe4000f8e02ff */
        /* <DEDUP_REMOVED lines=13> */
[----:B------:R-:W1:Y:S01]  /*18530*/  S2R R5, SR_TID.X ;  /* 0x0000000000057919 */ /* 0x000e620000002100 */
[----:B------:R-:W2:Y:S01]  /*18540*/  LDC R10, c[0x0][0x2f4] ;  /* 0x0000bd00ff0a7b82 */ /* 0x000ea20000000800 */
[----:B------:R-:W-:Y:S01]  /*18550*/  SHFL.IDX PT, R4, R2, RZ, 0x1c1f ;  /* 0x001c1fff02047589 */ /* 0x000fe200000e0000 */
[----:B-1----:R-:W-:-:S03]  /*18560*/  IMAD.SHL.U32 R9, R5, 0x10, RZ ;  /* 0x0000001005097824 */ /* 0x002fc600078e00ff */
[----:B------:R-:W1:Y:S02]  /*18570*/  SHFL.IDX PT, R5, R0, RZ, 0x1c1f ;  /* 0x001c1fff00057589 */ /* 0x000e6400000e0000 */
[----:B------:R-:W-:-:S04]  /*18580*/  LOP3.LUT R9, R9, 0x30, RZ, 0xc0, !PT ;  /* 0x0000003009097812 */ /* 0x000fc800078ec0ff */
[C---:B--2---:R-:W-:Y:S02]  /*18590*/  ISETP.GE.AND P3, PT, R9.reuse, R10, PT ;  /* 0x0000000a0900720c */ /* 0x044fe40003f66270 */
        /* <DEDUP_REMOVED lines=8> */
[----:B------:R-:W2:Y:S01]  /*18620*/  SHFL.IDX PT, R4, R2, 0x1, 0x1c1f ;  /* 0x003c1f0002047f89 */ /* 0x000ea200000e0000 */
[----:B-1----:R-:W-:-:S05]  /*18630*/  @P4 IADD3 R5, P0, R9, R5, RZ ;  /* 0x0000000509054210 */ /* 0x002fca0007f1e0ff */
[----:B--2---:R-:W-:-:S05]  /*18640*/  @P4 IMAD.X R4, RZ, RZ, R4, P0 ;  /* 0x000000ffff044224 */ /* 0x004fca00000e0604 */
[----:B------:R-:W-:-:S04]  /*18650*/  @P4 LOP3.LUT R5, R5, R4, RZ, 0x3c, !PT ;  /* 0x0000000405054212 */ /* 0x000fc800078e3cff */
[----:B------:R-:W-:-:S04]  /*18660*/  @P4 LOP3.LUT R4, R5, R4, RZ, 0x3c, !PT ;  /* 0x0000000405044212 */ /* 0x000fc800078e3cff */
[----:B------:R-:W-:-:S05]  /*18670*/  @P4 LOP3.LUT R5, R5, R4, RZ, 0x3c, !PT ;  /* 0x0000000405054212 */ /* 0x000fca00078e3cff */
[----:B------:R1:W-:Y:S04]  /*18680*/  @P4 LDGSTS.E.BYPASS.LTC128B.128 [R3+0xe800], desc[UR40][R4.64], !P3 ;  /* 0x0e80000004034fae */ /* 0x0003e8000d901d68 */
[----:B-1----:R-:W1:Y:S04]  /*18690*/  SHFL.IDX PT, R5, R0, 0x2, 0x1c1f ;  /* 0x005c1f0000057f89 */ /* 0x002e6800000e0000 */
[----:B------:R-:W2:Y:S04]  /*186a0*/  SHFL.IDX PT, R4, R2, 0x2, 0x1c1f ;  /* 0x005c1f0002047f89 */ /* 0x000ea800000e0000 */
[----:B------:R-:W3:Y:S04]  /*186b0*/  SHFL.IDX PT, R0, R0, 0x3, 0x1c1f ;  /* 0x007c1f0000007f89 */ /* 0x000ee800000e0000 */
[----:B------:R-:W4:Y:S01]  /*186c0*/  SHFL.IDX PT, R2, R2, 0x3, 0x1c1f ;  /* 0x007c1f0002027f89 */ /* 0x000f2200000e0000 */
[----:B-1----:R-:W-:-:S05]  /*186d0*/  @P1 IADD3 R5, P0, R9, R5, RZ ;  /* 0x0000000509051210 */ /* 0x002fca0007f1e0ff */
[----:B--2---:R-:W-:Y:S01]  /*186e0*/  @P1 IMAD.X R4, RZ, RZ, R4, P0 ;  /* 0x000000ffff041224 */ /* 0x004fe200000e0604 */
[----:B---3--:R-:W-:-:S04]  /*186f0*/  @P2 IADD3 R0, P0, R9, R0, RZ ;  /* 0x0000000009002210 */ /* 0x008fc80007f1e0ff */
[----:B------:R-:W-:Y:S01]  /*18700*/  @P1 LOP3.LUT R5, R5, R4, RZ, 0x3c, !PT ;  /* 0x0000000405051212 */ /* 0x000fe200078e3cff */
[----:B----4-:R-:W-:-:S03]  /*18710*/  @P2 IMAD.X R2, RZ, RZ, R2, P0 ;  /* 0x000000ffff022224 */ /* 0x010fc600000e0602 */
[----:B------:R-:W-:-:S04]  /*18720*/  @P1 LOP3.LUT R4, R5, R4, RZ, 0x3c, !PT ;  /* 0x0000000405041212 */ /* 0x000fc800078e3cff */
[----:B------:R-:W-:-:S05]  /*18730*/  @P1 LOP3.LUT R5, R5, R4, RZ, 0x3c, !PT ;  /* 0x0000000405051212 */ /* 0x000fca00078e3cff */
[----:B------:R1:W-:Y:S02]  /*18740*/  @P1 LDGSTS.E.BYPASS.LTC128B.128 [R3+0xf000], desc[UR40][R4.64], !P3 ;  /* 0x0f00000004031fae */ /* 0x0003e4000d901d68 */
[----:B-1----:R-:W-:Y:S02]  /*18750*/  @P2 IMAD.MOV.U32 R4, RZ, RZ, R0 ;  /* 0x000000ffff042224 */ /* 0x002fe400078e0000 */
[----:B------:R-:W-:Y:S01]  /*18760*/  @P2 IMAD.MOV.U32 R5, RZ, RZ, R2 ;  /* 0x000000ffff052224 */ /* 0x000fe200078e0002 */
[----:B------:R1:W2:Y:S04]  /*18770*/  SHFL.IDX PT, R0, R7, RZ, 0x1c1f ;  /* 0x001c1fff07007589 */ /* 0x0002a800000e0000 */
[----:B------:R3:W-:Y:S04]  /*18780*/  @P2 LDGSTS.E.BYPASS.LTC128B.128 [R3+0xf800], desc[UR40][R4.64], !P3 ;  /* 0x0f80000004032fae */ /* 0x0007e8000d901d68 */
[----:B---3--:R1:W3:Y:S02]  /*18790*/  SHFL.IDX PT, R4, R8, RZ, 0x1c1f ;  /* 0x001c1fff08047589 */ /* 0x0082e400000e0000 */
.L_x_2636:
[----:B------:R-:W-:Y:S01]  /*187a0*/  LOP3.LUT P0, RZ, R19, 0x8, RZ, 0xc0, !PT ;  /* 0x0000000813ff7812 */ /* 0x000fe2000780c0ff */
[----:B------:R-:W-:-:S12]  /*187b0*/  BSSY B0, `(.L_x_2499) ;  /* 0x000000d000007945 */ /* 0x000fd80003800000 */
[----:B------:R-:W-:Y:S05]  /*187c0*/  @!P0 BRA `(.L_x_2500) ;  /* 0x00000000002c8947 */ /* 0x000fea0003800000 */
[----:B------:R-:W4:Y:S01]  /*187d0*/  S2R R2, SR_TID.X ;  /* 0x0000000000027919 */ /* 0x000f220000002100 */
[----:B------:R-:W5:Y:S01]  /*187e0*/  LDC R5, c[0x0][0x2f4] ;  /* 0x0000bd00ff057b82 */ /* 0x000f620000000800 */
[----:B----4-:R-:W-:-:S05]  /*187f0*/  IMAD.SHL.U32 R2, R2, 0x10, RZ ;  /* 0x0000001002027824 */ /* 0x010fca00078e00ff */
[----:B------:R-:W-:-:S04]  /*18800*/  LOP3.LUT R2, R2, 0x30, RZ, 0xc0, !PT ;  /* 0x0000003002027812 */ /* 0x000fc800078ec0ff */
[C---:B-----5:R-:W-:Y:S02]  /*18810*/  ISETP.GE.AND P1, PT, R2.reuse, R5, PT ;  /* 0x000000050200720c */ /* 0x060fe40003f26270 */
[----:B---3--:R-:W-:-:S05]  /*18820*/  IADD3 R4, P0, R2, R4, RZ ;  /* 0x0000000402047210 */ /* 0x008fca0007f1e0ff */
[----:B--2---:R-:W-:-:S06]  /*18830*/  IMAD.X R5, RZ, RZ, R0, P0 ;  /* 0x000000ffff057224 */ /* 0x004fcc00000e0600 */
[----:B------:R-:W-:Y:S01]  /*18840*/  @!PT LDS RZ, [RZ] ;  /* 0x00000000fffff984 */ /* 0x000fe20000000800 */
[----:B------:R-:W-:Y:S01]  /*18850*/  @!PT LDS RZ, [RZ] ;  /* 0x00000000fffff984 */ /* 0x000fe20000000800 */
[----:B------:R-:W-:Y:S01]  /*18860*/  @!PT LDS RZ, [RZ] ;  /* 0x00000000fffff984 */ /* 0x000fe20000000800 */
[----:B------:R4:W-:Y:S02]  /*18870*/  LDGSTS.E.BYPASS.LTC128B.128 [R3+0x10000], desc[UR40][R4.64], !P1 ;  /* 0x1000000004037fae */ /* 0x0009e4000c901d68 */
.L_x_2500:
[----:B------:R-:W-:Y:S05]  /*18880*/  BSYNC B0 ;  /* 0x0000000000007941 */ /* 0x000fea0003800000 */
.L_x_2499:
[----:B------:R-:W-:Y:S01]  /*18890*/  NOP ;  /* 0x0000000000007918 */ /* 0x000fe20000000000 */
[----:B------:R-:W-:-:S13]  /*188a0*/  PLOP3.LUT P0, PT, PT, PT, PT, 0x80, 0x0 ;  /* 0x000000000000781c */ /* 0x000fda0003f0f070 */
.L_x_2501:
        /* <DEDUP_REMOVED lines=11> */
.L_x_2502:
[----:B---34-:R2:W5:Y:S01]  /*18960*/  LDL.LU R4, [R1+0x4c] ;  /* 0x00004c0001047983 */ /* 0x0185620000300800 */
        /* <DEDUP_REMOVED lines=14> */
[----:B0-----:R-:W-:-:S03]  /*18a50*/  SEL R28, R3, RZ, !P0 ;  /* 0x000000ff031c7207 */ /* 0x001fc60004000000 */
        /* <DEDUP_REMOVED lines=11> */
[----:B--2---:R-:W-:Y:S02]  /*18b10*/  IMAD.U32 R6, RZ, RZ, UR6 ;  /* 0x00000006ff067e24 */ /* 0x004fe4000f8e00ff */
[----:B-1----:R-:W-:-:S02]  /*18b20*/  IMAD.U32 R7, RZ, RZ, UR7 ;  /* 0x00000007ff077e24 */ /* 0x002fc4000f8e00ff */
[----:B------:R-:W-:Y:S02]  /*18b30*/  IMAD.U32 R10, RZ, RZ, UR8 ;  /* 0x00000008ff0a7e24 */ /* 0x000fe4000f8e00ff */
[----:B------:R-:W-:Y:S02]  /*18b40*/  IMAD.U32 R11, RZ, RZ, UR9 ;  /* 0x00000009ff0b7e24 */ /* 0x000fe4000f8e00ff */
[----:B------:R-:W-:Y:S02]  /*18b50*/  IMAD.MOV.U32 R8, RZ, RZ, 0x70 ;  /* 0x00000070ff087424 */ /* 0x000fe400078e00ff */
[----:B------:R-:W-:Y:S02]  /*18b60*/  IMAD.MOV.U32 R12, RZ, RZ, 0x1 ;  /* 0x00000001ff0c7424 */ /* 0x000fe400078e00ff */
[----:B------:R-:W-:-:S07]  /*18b70*/  IMAD.MOV.U32 R13, RZ, RZ, RZ ;  /* 0x000000ffff0d7224 */ /* 0x000fce00078e00ff */
[----:B------:R-:W-:-:S07]  /*18b80*/  LEPC R20, `(.L_x_2504) ;  /* 0x000000001014794e */ /* 0x000fce0000000000 */
[----:B0-----:R-:W-:Y:S05]  /*18b90*/  CALL.ABS.NOINC R2 ;  /* 0x0000000002007343 */ /* 0x001fea0003c00000 */
.L_x_2504:
[----:B------:R-:W-:Y:S05]  /*18ba0*/  BSYNC B6 ;  /* 0x0000000000067941 */ /* 0x000fea0003800000 */
.L_x_2503:
[----:B------:R-:W0:Y:S01]  /*18bb0*/  S2R R20, SR_TID.X ;  /* 0x0000000000147919 */ /* 0x000e220000002100 */
        /* <DEDUP_REMOVED lines=16> */
[C---:B0-----:R-:W-:Y:S01]  /*18cc0*/  LOP3.LUT R21, R20.reuse, 0x7f, RZ, 0xc0, !PT ;  /* 0x0000007f14157812 */ /* 0x041fe200078ec0ff */
[----:B------:R-:W-:-:S03]  /*18cd0*/  IMAD.SHL.U32 R20, R20, 0x20, RZ ;  /* 0x0000002014147824 */ /* 0x000fc600078e00ff */
[----:B------:R-:W-:-:S07]  /*18ce0*/  SHF.R.U32.HI R21, RZ, 0x2, R21 ;  /* 0x00000002ff157819 */ /* 0x000fce0000011615 */
[----:B------:R-:W0:Y:S01]  /*18cf0*/  @P1 LDC R0, c[0x0][0x44c] ;  /* 0x00011300ff001b82 */ /* 0x000e220000000800 */
[----:B------:R-:W-:Y:S02]  /*18d00*/  LOP3.LUT R20, R21, 0x60, R20, 0xf8, !PT ;  /* 0x0000006015147812 */ /* 0x000fe400078ef814 */
[----:B------:R4:W5:Y:S03]  /*18d10*/  LDL R21, [R1+0x50] ;  /* 0x0000500001157983 */ /* 0x0009660000100800 */
[----:B--2---:R-:W-:Y:S02]  /*18d20*/  IMAD R6, R25, 0xc0, R20 ;  /* 0x000000c019067824 */ /* 0x004fe400078e0214 */
[----:B------:R-:W2:Y:S02]  /*18d30*/  @P1 LDC R5, c[0x0][0x450] ;  /* 0x00011400ff051b82 */ /* 0x000ea40000000800 */
[----:B------:R-:W-:-:S06]  /*18d40*/  IMAD.MOV.U32 R4, RZ, RZ, R6 ;  /* 0x000000ffff047224 */ /* 0x000fcc00078e0006 */
        /* <DEDUP_REMOVED lines=90> */
.L_x_2649:
        /* <DEDUP_REMOVED lines=10> */
.L_x_2506:
        /* <DEDUP_REMOVED lines=18> */
.L_x_2650:
[----:B------:R-:W-:Y:S05]  /*194b0*/  BSYNC B0 ;  /* 0x0000000000007941 */ /* 0x000fea0003800000 */
.L_x_2507:
[----:B------:R-:W2:Y:S01]  /*194c0*/  LDL R2, [R1+0x20] ;  /* 0x0000200001027983 */ /* 0x000ea20000100800 */
[----:B------:R-:W-:-:S05]  /*194d0*/  VIADD R29, R29, 0xfffffffe ;  /* 0xfffffffe1d1d7836 */ /* 0x000fca0000000000 */
[----:B--2---:R-:W-:-:S13]  /*194e0*/  ISETP.GE.AND P0, PT, R29, R2, PT ;  /* 0x000000021d00720c */ /* 0x004fda0003f06270 */
[----:B------:R-:W-:Y:S05]  /*194f0*/  @!P0 BRA `(.L_x_2509) ;  /* 0x0000001400308947 */ /* 0x000fea0003800000 */
[----:B------:R1:W-:Y:S04]  /*19500*/  STL [R1+0x4], R29 ;  /* 0x0000041d01007387 */ /* 0x0003e80000100800 */
[----:B------:R1:W5:Y:S04]  /*19510*/  LDL.LU R21, [R1] ;  /* 0x0000000001157983 */ /* 0x0003680000300800 */
[----:B------:R1:W5:Y:S02]  /*19520*/  LDL.LU R22, [R1+0x10] ;  /* 0x0000100001167983 */ /* 0x0003640000300800 */
.L_x_2529:
        /* <DEDUP_REMOVED lines=21> */
[----:B-1----:R-:W-:Y:S02]  /*19680*/  LOP3.LUT R2, R2, 0x7f, RZ, 0xc0, !PT ;  /* 0x0000007f02027812 */ /* 0x002fe400078ec0ff */
[----:B------:R-:W-:-:S02]  /*19690*/  SHF.L.U32 R10, R10, 0x5, RZ ;  /* 0x000000050a0a7819 */ /* 0x000fc400000006ff */
        /* <DEDUP_REMOVED lines=50> */
.L_x_2510:
[----:B------:R-:W-:Y:S01]  /*199c0*/  IMAD R6, R3, 0x8, R17 ;  /* 0x0000000803067824 */ /* 0x000fe200078e0211 */
[----:B------:R-:W-:Y:S01]  /*199d0*/  SHF.L.U32 R29, R2, 0x1f, RZ ;  /* 0x0000001f021d7819 */ /* 0x000fe200000006ff */
[----:B------:R-:W-:Y:S01]  /*199e0*/  BSSY B0, `(.L_x_2511) ;  /* 0x0000004000007945 */ /* 0x000fe20003800000 */
[----:B------:R-:W-:Y:S02]  /*199f0*/  SHF.R.S32.HI R23, RZ, 0x1f, R7 ;  /* 0x0000001fff177819 */ /* 0x000fe40000011407 */
[----:B------:R-:W0:Y:S02]  /*19a00*/  SYNCS.PHASECHK.TRANS64.TRYWAIT P0, [R6+URZ+0x13280], R29 ;  /* 0x0132801d060075a7 */ /* 0x000e24000800017f */
[----:B0-----:R-:W-:Y:S05]  /*19a10*/  @!P0 BRA `(.L_x_2512) ;  /* 0x0000004c00808947 */ /* 0x001fea0003800000 */
.L_x_2651:
[----:B------:R-:W-:Y:S05]  /*19a20*/  BSYNC B0 ;  /* 0x0000000000007941 */ /* 0x000fea0003800000 */
.L_x_2511:
        /* <DEDUP_REMOVED lines=66> */
.L_x_2663:
        /* <DEDUP_REMOVED lines=11> */
.L_x_2514:
        /* <DEDUP_REMOVED lines=11> */
.L_x_2515:
[----:B------:R2:W-:Y:S01]  /*19fb0*/  SYNCS.ARRIVE.TRANS64.A1T0 RZ, [R6+URZ+0x13270], RZ ;  /* 0x013270ff06ff79a7 */ /* 0x0005e2000810003f */
[----:B------:R-:W-:Y:S05]  /*19fc0*/  @!P3 BRA `(.L_x_2516) ;  /* 0x000000000004b947 */ /* 0x000fea0003800000 */
[----:B------:R-:W-:Y:S01]  /*19fd0*/  BPT.TRAP 0x1 ;  /* 0x000000040000795c */ /* 0x000fe20000300000 */
.L_x_2516:
[----:B------:R-:W3:Y:S01]  /*19fe0*/  SYNCS.PHASECHK.TRANS64.TRYWAIT P0, [R6+URZ+0x13240], R29 ;  /* 0x0132401d060075a7 */ /* 0x000ee2000800017f */
[----:B------:R-:W-:Y:S04]  /*19ff0*/  BSSY B0, `(.L_x_2517) ;  /* 0x0000002000007945 */ /* 0x000fe80003800000 */
[----:B---3--:R-:W-:Y:S05]  /*1a000*/  @!P0 BRA `(.L_x_2518) ;  /* 0x0000004c00b48947 */ /* 0x008fea0003800000 */
.L_x_2664:
[----:B------:R-:W-:Y:S05]  /*1a010*/  BSYNC B0 ;  /* 0x0000000000007941 */ /* 0x000fea0003800000 */
.L_x_2517:
        /* <DEDUP_REMOVED lines=57> */
.L_x_2676:
        /* <DEDUP_REMOVED lines=8> */
.L_x_2520:
        /* <DEDUP_REMOVED lines=11> */
.L_x_2521:
[----:B------:R-:W5:Y:S01]  /*1a4e0*/  LDL R0, [R1+0x54] ;  /* 0x0000540001007983 */ /* 0x000f620000100800 */
[----:B------:R0:W-:Y:S01]  /*1a4f0*/  SYNCS.ARRIVE.TRANS64.A1T0 RZ, [R6+URZ+0x13230], RZ ;  /* 0x013230ff06ff79a7 */ /* 0x0001e2000810003f */
[----:B-----5:R-:W-:-:S13]  /*1a500*/  ISETP.NE.AND P0, PT, R0, 0x3, PT ;  /* 0x000000030000780c */ /* 0x020fda0003f05270 */
[----:B0-----:R-:W-:Y:S05]  /*1a510*/  @!P0 BRA `(.L_x_2522) ;  /* 0x0000000000048947 */ /* 0x001fea0003800000 */
[----:B------:R-:W-:Y:S01]  /*1a520*/  BPT.TRAP 0x1 ;  /* 0x000000040000795c */ /* 0x000fe20000300000 */
.L_x_2522:
[----:B------:R-:W-:Y:S01]  /*1a530*/  LOP3.LUT R0, R22, 0x1, RZ, 0x3c, !PT ;  /* 0x0000000116007812 */ /* 0x000fe200078e3cff */
[----:B------:R-:W-:Y:S01]  /*1a540*/  IMAD R2, R21, 0x8, R17 ;  /* 0x0000000815027824 */ /* 0x000fe200078e0211 */
[----:B------:R-:W-:Y:S02]  /*1a550*/  BSSY B0, `(.L_x_2523) ;  /* 0x0000004000007945 */ /* 0x000fe40003800000 */
[----:B------:R-:W-:-:S04]  /*1a560*/  SHF.L.U32 R0, R0, 0x1f, RZ ;  /* 0x0000001f00007819 */ /* 0x000fc800000006ff */
[----:B------:R-:W0:Y:S02]  /*1a570*/  SYNCS.PHASECHK.TRANS64.TRYWAIT P2, [R2+URZ+0x13270], R0 ;  /* 0x01327000020075a7 */ /* 0x000e24000804017f */
[----:B0-----:R-:W-:Y:S05]  /*1a580*/  @!P2 BRA `(.L_x_2524) ;  /* 0x0000004c00c4a947 */ /* 0x001fea0003800000 */
.L_x_2677:
[----:B------:R-:W-:Y:S05]  /*1a590*/  BSYNC B0 ;  /* 0x0000000000007941 */ /* 0x000fea0003800000 */
.L_x_2523:
[----:B------:R-:W5:Y:S02]  /*1a5a0*/  LDL R3, [R1+0x70] ;  /* 0x0000700001037983 */ /* 0x000f640000100800 */
[----:B-----5:R-:W-:-:S13]  /*1a5b0*/  ISETP.NE.AND P2, PT, R3, 0x3, PT ;  /* 0x000000030300780c */ /* 0x020fda0003f45270 */
[----:B------:R-:W-:Y:S05]  /*1a5c0*/  @!P2 BRA `(.L_x_2525) ;  /* 0x000000000004a947 */ /* 0x000fea0003800000 */
[----:B------:R-:W-:Y:S01]  /*1a5d0*/  BPT.TRAP 0x1 ;  /* 0x000000040000795c */ /* 0x000fe20000300000 */
.L_x_2525:
[----:B------:R-:W-:Y:S01]  /*1a5e0*/  SHF.L.U32 R0, R22, 0x1f, RZ ;  /* 0x0000001f16007819 */ /* 0x000fe200000006ff */
[----:B------:R-:W-:-:S03]  /*1a5f0*/  IMAD R3, R21, 0x2800, RZ ;  /* 0x0000280015037824 */ /* 0x000fc600078e02ff */
[----:B------:R-:W0:Y:S02]  /*1a600*/  SYNCS.PHASECHK.TRANS64.TRYWAIT P2, [R2+URZ+0x13260], R0 ;  /* 0x01326000020075a7 */ /* 0x000e24000804017f */
[----:B0-----:R-:W-:Y:S05]  /*1a610*/  @!P2 BRA `(.L_x_2526) ;  /* 0x0000004c00b4a947 */ /* 0x001fea0003800000 */
.L_x_2678:
        /* <DEDUP_REMOVED lines=47> */
.L_x_2527:
[----:B--2---:R2:W-:Y:S01]  /*1a910*/  SYNCS.ARRIVE.TRANS64.A1T0 RZ, [R2+URZ+0x13250], RZ ;  /* 0x013250ff02ff79a7 */ /* 0x0045e2000810003f */
[----:B------:R-:W-:Y:S06]  /*1a920*/  BAR.SYNC.DEFER_BLOCKING 0x2, 0x80 ;  /* 0x0082000000007b1d */ /* 0x000fec0000010000 */
[----:B------:R-:W-:Y:S05]  /*1a930*/  @!P0 BRA `(.L_x_2528) ;  /* 0x0000000000048947 */ /* 0x000fea0003800000 */
[----:B------:R-:W-:Y:S01]  /*1a940*/  BPT.TRAP 0x1 ;  /* 0x000000040000795c */ /* 0x000fe20000300000 */
.L_x_2528:
[----:B------:R-:W3:Y:S01]  /*1a950*/  LDL R0, [R1+0x24] ;  /* 0x0000240001007983 */ /* 0x000ee20000100800 */
[----:B--2---:R-:W-:-:S03]  /*1a960*/  VIADD R2, R2, 0x13280 ;  /* 0x0001328002027836 */ /* 0x004fc60000000000 */
[----:B------:R2:W5:Y:S04]  /*1a970*/  LDL R21, [R1] ;  /* 0x0000000001157983 */ /* 0x0005680000100800 */
[----:B------:R2:W5:Y:S01]  /*1a980*/  LDL R22, [R1+0x10] ;  /* 0x0000100001167983 */ /* 0x0005620000100800 */
[----:B---3--:R-:W-:-:S04]  /*1a990*/  PRMT R2, R0, 0x654, R2 ;  /* 0x0000065400027816 */ /* 0x008fc80000000002 */
[----:B------:R2:W-:Y:S01]  /*1a9a0*/  SYNCS.ARRIVE.TRANS64.RED.A1T0 RZ, [R2+URZ], RZ ;  /* 0x000000ff02ff79a7 */ /* 0x0005e2000810043f */
[----:B------:R-:W-:Y:S05]  /*1a9b0*/  @P1 BRA `(.L_x_2529) ;  /* 0xffffffe800dc1947 */ /* 0x000fea000383ffff */
.L_x_2509:
        /* <DEDUP_REMOVED lines=19> */
.L_x_2531:
[----:B------:R-:W-:Y:S05]  /*1aaf0*/  BSYNC B0 ;  /* 0x0000000000007941 */ /* 0x000fea0003800000 */
.L_x_2530:
[----:B------:R-:W-:Y:S05]  /*1ab00*/  @!P0 BRA `(.L_x_2532) ;  /* 0x0000000000048947 */ /* 0x000fea0003800000 */
[----:B------:R-:W-:Y:S01]  /*1ab10*/  BPT.TRAP 0x1 ;  /* 0x000000040000795c */ /* 0x000fe20000300000 */
.L_x_2532:
        /* <DEDUP_REMOVED lines=8> */
.L_x_2679:
[----:B------:R-:W-:Y:S05]  /*1aba0*/  BSYNC B0 ;  /* 0x0000000000007941 */ /* 0x000fea0003800000 */
.L_x_2533:
[----:B------:R-:W2:Y:S02]  /*1abb0*/  LDL R2, [R1+0x70] ;  /* 0x0000700001027983 */ /* 0x000ea40000100800 */
[----:B--2---:R-:W-:-:S13]  /*1abc0*/  ISETP.NE.AND P1, PT, R2, 0x3, PT ;  /* 0x000000030200780c */ /* 0x004fda0003f25270 */
[----:B------:R-:W-:Y:S05]  /*1abd0*/  @!P1 BRA `(.L_x_2535) ;  /* 0x0000000000049947 */ /* 0x000fea0003800000 */
[----:B------:R-:W-:Y:S01]  /*1abe0*/  BPT.TRAP 0x1 ;  /* 0x000000040000795c */ /* 0x000fe20000300000 */
.L_x_2535:
[----:B0-----:R-:W2:Y:S02]  /*1abf0*/  LDL R0, [R1+0x10] ;  /* 0x0000100001007983 */ /* 0x001ea40000100800 */
[----:B--2---:R-:W-:-:S04]  /*1ac00*/  SHF.L.U32 R0, R0, 0x1f, RZ ;  /* 0x0000001f00007819 */ /* 0x004fc800000006ff */
[----:B------:R-:W0:Y:S02]  /*1ac10*/  SYNCS.PHASECHK.TRANS64.TRYWAIT P1, [R3+URZ+0x13260], R0 ;  /* 0x01326000030075a7 */ /* 0x000e24000802017f */
[----:B0-----:R-:W-:Y:S05]  /*1ac20*/  @!P1 BRA `(.L_x_2536) ;  /* 0x0000004800589947 */ /* 0x001fea0003800000 */
.L_x_2680:
[----:B------:R-:W2:Y:S04]  /*1ac30*/  LDL R12, [R1] ;  /* 0x00000000010c7983 */ /* 0x000ea80000100800 */
[----:B------:R-:W0:Y:S04]  /*1ac40*/  LDL R4, [R1+0x34] ;  /* 0x0000340001047983 */ /* 0x000e280000100800 */
[----:B------:R-:W3:Y:S04]  /*1ac50*/  LDL R10, [R1+0x30] ;  /* 0x00003000010a7983 */ /* 0x000ee80000100800 */
[----:B------:R-:W4:Y:S01]  /*1ac60*/  LDL R13, [R1+0x70] ;  /* 0x00007000010d7983 */ /* 0x000f220000100800 */
[----:B------:R-:W-:Y:S05]  /*1ac70*/  WARPSYNC.ALL ;  /* 0x0000000000007948 */ /* 0x000fea0003800000 */
[----:B--2---:R-:W-:-:S05]  /*1ac80*/  IMAD R2, R12, 0x2800, RZ ;  /* 0x000028000c027824 */ /* 0x004fca00078e02ff */
[----:B0-----:R-:W-:-:S05]  /*1ac90*/  LOP3.LUT R0, R2, R4, RZ, 0xfc, !PT ;  /* 0x0000000402007212 */ /* 0x001fca00078efcff */
[----:B------:R-:W-:-:S05]  /*1aca0*/  IMAD.IADD R0, R17, 0x1, R0 ;  /* 0x0000000111007824 */ /* 0x000fca00078e0200 */
[----:B------:R-:W0:Y:S01]  /*1acb0*/  LDSM.16.MT88.4 R4, [R0+0x6000] ;  /* 0x006000000004783b */ /* 0x000e220000004200 */
[----:B---3--:R-:W-:-:S05]  /*1acc0*/  LOP3.LUT R2, R2, R10, RZ, 0xfc, !PT ;  /* 0x0000000a02027212 */ /* 0x008fca00078efcff */
        /* <DEDUP_REMOVED lines=25> */
[----:B----4-:R-:W-:Y:S02]  /*1ae60*/  ISETP.NE.AND P1, PT, R13, 0x3, PT ;  /* 0x000000030d00780c */ /* 0x010fe40003f25270 */
        /* <DEDUP_REMOVED lines=13> */
.L_x_2537:
[----:B--2---:R2:W-:Y:S01]  /*1af40*/  SYNCS.ARRIVE.TRANS64.A1T0 RZ, [R3+URZ+0x13250], RZ ;  /* 0x013250ff03ff79a7 */ /* 0x0045e2000810003f */
[----:B------:R-:W-:Y:S06]  /*1af50*/  BAR.SYNC.DEFER_BLOCKING 0x2, 0x80 ;  /* 0x0082000000007b1d */ /* 0x000fec0000010000 */
[----:B------:R-:W-:Y:S05]  /*1af60*/  @!P0 BRA `(.L_x_2538) ;  /* 0x0000000000048947 */ /* 0x000fea0003800000 */
[----:B------:R-:W-:Y:S01]  /*1af70*/  BPT.TRAP 0x1 ;  /* 0x000000040000795c */ /* 0x000fe20000300000 */
.L_x_2538:
        /* <DEDUP_REMOVED lines=12> */
.L_x_2479:
        /* <DEDUP_REMOVED lines=9> */
[----:B------:R2:W3:Y:S01]  /*1b0d0*/  LDS.128 R24, [R17+0x132d0] ;  /* 0x0132d00011187984 */ /* 0x0004e20000000c00 */
[----:B------:R-:W-:Y:S06]  /*1b0e0*/  BAR.ARV 0x4, 0x200 ;  /* 0x0108000000007b1d */ /* 0x000fec0000002000 */
[----:B------:R-:W-:Y:S05]  /*1b0f0*/  BRA `(.L_x_2540) ;  /* 0x0000000c00e47947 */ /* 0x000fea0003800000 */
.L_x_2539:
        /* <DEDUP_REMOVED lines=11> */
[----:B-1----:R2:W3:Y:S02]  /*1b1b0*/  @!P1 LDG.E R7, desc[UR40][R2.64] ;  /* 0x0000002802079981 */ /* 0x0024e4000c1e1900 */
        /* <DEDUP_REMOVED lines=31> */
.L_x_2690:
[----:B------:R-:W-:Y:S02]  /*1b3b0*/  ULDC UR4, c[0x0][0xc38] ;  /* 0x00030e0000047ab9 */ /* 0x000fe40000000800 */
[----:B------:R-:W-:-:S04]  /*1b3c0*/  IMAD.U32 R7, RZ, RZ, UR4 ;  /* 0x00000004ff077e24 */ /* 0x000fc8000f8e00ff */
[----:B-1----:R-:W-:-:S04]  /*1b3d0*/  IMAD R3, R3, R7, RZ ;  /* 0x0000000703037224 */ /* 0x002fc800078e02ff */
[----:B------:R-:W-:-:S05]  /*1b3e0*/  IMAD.IADD R4, R6, 0x1, R3 ;  /* 0x0000000106047824 */ /* 0x000fca00078e0203 */
[----:B------:R-:W-:-:S13]  /*1b3f0*/  ISETP.GT.AND P6, PT, R4, R0, PT ;  /* 0x000000000400720c */ /* 0x000fda0003fc4270 */
[----:B------:R-:W-:Y:S05]  /*1b400*/  @P6 BRA `(.L_x_2542) ;  /* 0x0000000000a46947 */ /* 0x000fea0003800000 */
.L_x_2545:
        /* <DEDUP_REMOVED lines=34> */
[----:B------:R0:W1:Y:S02]  /*1b630*/  SHFL.IDX PT, R3, R2, 0x1f, 0x1f ;  /* 0x03e01f0002037f89 */ /* 0x00006400000e0000 */
.L_x_2698:
[----:B------:R-:W-:Y:S02]  /*1b640*/  ULDC UR4, c[0x0][0xc38] ;  /* 0x00030e0000047ab9 */ /* 0x000fe40000000800 */
[----:B------:R-:W-:-:S04]  /*1b650*/  IMAD.U32 R7, RZ, RZ, UR4 ;  /* 0x00000004ff077e24 */ /* 0x000fc8000f8e00ff */
[----:B-1----:R-:W-:-:S04]  /*1b660*/  IMAD R3, R3, R7, RZ ;  /* 0x0000000703037224 */ /* 0x002fc800078e02ff */
[----:B------:R-:W-:-:S05]  /*1b670*/  IMAD.IADD R4, R3, 0x1, R4 ;  /* 0x0000000103047824 */ /* 0x000fca00078e0204 */
[----:B------:R-:W-:-:S13]  /*1b680*/  ISETP.GT.AND P6, PT, R4, R0, PT ;  /* 0x000000000400720c */ /* 0x000fda0003fc4270 */
[----:B------:R-:W-:Y:S05]  /*1b690*/  @!P6 BRA `(.L_x_2545) ;  /* 0xfffffffc005ce947 */ /* 0x000fea000383ffff */
.L_x_2542:
[----:B------:R-:W-:Y:S01]  /*1b6a0*/  IMAD.IADD R4, R4, 0x1, -R3 ;  /* 0x0000000104047824 */ /* 0x000fe200078e0a03 */
[----:B------:R-:W-:-:S03]  /*1b6b0*/  UMOV UR4, 0xffffffff ;  /* 0xffffffff00047882 */ /* 0x000fc60000000000 */
[----:B------:R-:W-:-:S05]  /*1b6c0*/  IMAD R3, R2, R7, R4 ;  /* 0x0000000702037224 */ /* 0x000fca00078e0204 */
[----:B------:R-:W-:Y:S01]  /*1b6d0*/  ISETP.GT.AND P6, PT, R3, R0, PT ;  /* 0x000000000300720c */ /* 0x000fe20003fc4270 */
[----:B------:R-:W-:-:S12]  /*1b6e0*/  BRA.DIV UR4, `(.L_x_2546) ;  /* 0x0000004604e87947 */ /* 0x000fd8000b800000 */
[----:B------:R-:W-:-:S04]  /*1b6f0*/  VOTE.ANY R3, PT, !P6 ;  /* 0x0000000000037806 */ /* 0x000fc800070e0100 */
[----:B------:R-:W1:Y:S02]  /*1b700*/  POPC R6, R3 ;  /* 0x0000000300067309 */ /* 0x000e640000000000 */
[----:B-1----:R1:W2:Y:S01]  /*1b710*/  SHFL.IDX PT, R25, R25, R6, 0x1f ;  /* 0x00001f0619197589 */ /* 0x0022a200000e0000 */
[----:B------:R-:W-:-:S03]  /*1b720*/  IMAD.IADD R27, R6, 0x1, R27 ;  /* 0x00000001061b7824 */ /* 0x000fc600078e021b */
[----:B------:R1:W3:Y:S04]  /*1b730*/  SHFL.IDX PT, R5, R5, R6, 0x1f ;  /* 0x00001f0605057589 */ /* 0x0002e800000e0000 */
.L_x_2703:
[----:B------:R-:W-:-:S13]  /*1b740*/  ISETP.NE.AND P0, PT, R3, RZ, PT ;  /* 0x000000ff0300720c */ /* 0x000fda0003f05270 */
[----:B------:R-:W-:Y:S05]  /*1b750*/  @!P0 BRA `(.L_x_2547) ;  /* 0x0000000000108947 */ /* 0x000fea0003800000 */
[----:B------:R-:W-:Y:S01]  /*1b760*/  UMOV UR4, 0xffffffff ;  /* 0xffffffff00047882 */ /* 0x000fe20000000000 */
[----:B-1----:R-:W-:Y:S02]  /*1b770*/  VIADD R6, R6, 0xffffffff ;  /* 0xffffffff06067836 */ /* 0x002fe40000000000 */
[----:B------:R-:W-:Y:S05]  /*1b780*/  BRA.DIV UR4, `(.L_x_2548) ;  /* 0x0000004a04207947 */ /* 0x000fea000b800000 */
[----:B------:R4:W1:Y:S02]  /*1b790*/  SHFL.IDX PT, R24, R2, R6, 0x1f ;  /* 0x00001f0602187589 */ /* 0x00086400000e0000 */
.L_x_2547:
[----:B---3--:R-:W-:Y:S01]  /*1b7a0*/  ISETP.NE.AND P0, PT, R5, 0x1, PT ;  /* 0x000000010500780c */ /* 0x008fe20003f05270 */
[----:B-1----:R-:W-:-:S04]  /*1b7b0*/  IMAD R24, R24, R7, R4 ;  /* 0x0000000718187224 */ /* 0x002fc800078e0204 */
[----:B------:R-:W-:-:S08]  /*1b7c0*/  IMAD.IADD R0, R0, 0x1, -R24 ;  /* 0x0000000100007824 */ /* 0x000fd000078e0a18 */
[----:B------:R-:W-:Y:S05]  /*1b7d0*/  @!P0 BRA `(.L_x_2549) ;  /* 0x0000000000e08947 */ /* 0x000fea0003800000 */
[----:B--2---:R-:W-:-:S04]  /*1b7e0*/  IABS R4, R25 ;  /* 0x0000001900047213 */ /* 0x004fc80000000000 */
[----:B----4-:R-:W1:Y:S08]  /*1b7f0*/  I2F.RP R6, R4 ;  /* 0x0000000400067306 */ /* 0x010e700000209400 */
[----:B-1----:R-:W1:Y:S02]  /*1b800*/  MUFU.RCP R6, R6 ;  /* 0x0000000600067308 */ /* 0x002e640000001000 */
[----:B-1----:R-:W-:-:S06]  /*1b810*/  VIADD R8, R6, 0xffffffe ;  /* 0x0ffffffe06087836 */ /* 0x002fcc0000000000 */
        /* <DEDUP_REMOVED lines=52> */
.L_x_2549:
[----:B0---4-:R-:W0:Y:S02]  /*1bb60*/  LDC.64 R2, c[0x0][0xc90] ;  /* 0x00032400ff027b82 */ /* 0x011e240000000a00 */
[----:B0-----:R-:W-:-:S05]  /*1bb70*/  IMAD.WIDE R2, R27, 0x4, R2 ;  /* 0x000000041b027825 */ /* 0x001fca00078e0202 */
[----:B------:R-:W2:Y:S02]  /*1bb80*/  LDG.E R5, desc[UR40][R2.64] ;  /* 0x0000002802057981 */ /* 0x000ea4000c1e1900 */
[----:B--2---:R-:W-:-:S05]  /*1bb90*/  IMAD R4, R25, R5, RZ ;  /* 0x0000000519047224 */ /* 0x004fca00078e02ff */
        /* <DEDUP_REMOVED lines=57> */
.L_x_2550:
[----:B------:R-:W-:-:S05]  /*1bf30*/  LOP3.LUT R0, RZ, R0, RZ, 0x33, !PT ;  /* 0x00000000ff007212 */ /* 0x000fca00078e33ff */
[----:B------:R-:W-:Y:S01]  /*1bf40*/  IMAD.IADD R25, R25, 0x1, R0 ;  /* 0x0000000119197824 */ /* 0x000fe200078e0200 */
[----:B------:R-:W-:Y:S06]  /*1bf50*/  BRA `(.L_x_2551) ;  /* 0x00000000001c7947 */ /* 0x000fec0003800000 */
.L_x_2543:
[----:B------:R-:W-:Y:S01]  /*1bf60*/  UMOV UR4, URZ ;  /* 0x0000003f00047c82 */ /* 0x000fe20008000000 */
[----:B------:R-:W-:Y:S01]  /*1bf70*/  UMOV UR5, URZ ;  /* 0x0000003f00057c82 */ /* 0x000fe20008000000 */
[----:B------:R-:W-:Y:S01]  /*1bf80*/  ULDC UR6, c[0x0][0xc3c] ;  /* 0x00030f0000067ab9 */ /* 0x000fe20000000800 */
[----:B------:R-:W-:Y:S02]  /*1bf90*/  IMAD.MOV.U32 R24, RZ, RZ, R0 ;  /* 0x000000ffff187224 */ /* 0x000fe400078e0000 */
[----:B------:R-:W-:Y:S02]  /*1bfa0*/  IMAD.U32 R25, RZ, RZ, UR4 ;  /* 0x00000004ff197e24 */ /* 0x000fe4000f8e00ff */
[----:B------:R-:W-:Y:S02]  /*1bfb0*/  IMAD.U32 R26, RZ, RZ, UR5 ;  /* 0x00000005ff1a7e24 */ /* 0x000fe4000f8e00ff */
[----:B------:R-:W-:-:S07]  /*1bfc0*/  IMAD.U32 R27, RZ, RZ, UR6 ;  /* 0x00000006ff1b7e24 */ /* 0x000fce000f8e00ff */
.L_x_2551:
        /* <DEDUP_REMOVED lines=12> */
.L_x_2540:
[----:B------:R-:W-:Y:S02]  /*1c090*/  ULDC UR4, c[0x0][0xc3c] ;  /* 0x00030f0000047ab9 */ /* 0x000fe40000000800 */
[----:B---3--:R-:W-:-:S13]  /*1c0a0*/  ISETP.GE.AND P0, PT, R27, UR4, PT ;  /* 0x000000041b007c0c */ /* 0x008fda000bf06270 */
[----:B------:R-:W-:Y:S05]  /*1c0b0*/  @!P0 BRA `(.L_x_2552) ;  /* 0xffffff9400088947 */ /* 0x000fea000383ffff */
[----:B------:R-:W-:Y:S05]  /*1c0c0*/  BSYNC B7 ;  /* 0x0000000000077941 */ /* 0x000fea0003800000 */
.L_x_2438:
[----:B--2---:R-:W2:Y:S01]  /*1c0d0*/  LDL.LU R0, [R1+0x60] ;  /* 0x0000600001007983 */ /* 0x004ea20000300800 */
[----:B------:R-:W-:Y:S01]  /*1c0e0*/  BSSY B0, `(.L_x_2553) ;  /* 0x000000b000007945 */ /* 0x000fe20003800000 */
[----:B------:R-:W3:Y:S01]  /*1c0f0*/  S2R R5, SR_CgaCtaId ;  /* 0x0000000000057919 */ /* 0x000ee20000008800 */
[----:B--2---:R-:W-:-:S05]  /*1c100*/  VIADD R0, R0, 0x1 ;  /* 0x0000000100007836 */ /* 0x004fca0000000000 */
[----:B----4-:R-:W-:-:S04]  /*1c110*/  LEA.HI R2, R0, R0, RZ, 0x1 ;  /* 0x0000000000027211 */ /* 0x010fc800078f08ff */
[----:B------:R-:W-:Y:S02]  /*1c120*/  LOP3.LUT R3, R2, 0xfffffffe, RZ, 0xc0, !PT ;  /* 0xfffffffe02037812 */ /* 0x000fe400078ec0ff */
[----:B------:R-:W-:-:S03]  /*1c130*/  MOV R2, 0x400 ;  /* 0x0000040000027802 */ /* 0x000fc60000000f00 */
[----:B------:R-:W-:Y:S01]  /*1c140*/  IMAD.IADD R0, R0, 0x1, -R3 ;  /* 0x0000000100007824 */ /* 0x000fe200078e0a03 */
[----:B---3--:R-:W-:-:S04]  /*1c150*/  LEA R5, R5, R2, 0x18 ;  /* 0x0000000205057211 */ /* 0x008fc800078ec0ff */
[----:B------:R-:W-:-:S04]  /*1c160*/  SHF.L.U32 R0, R0, 0x1f, RZ ;  /* 0x0000001f00007819 */ /* 0x000fc800000006ff */
[----:B------:R-:W2:Y:S02]  /*1c170*/  SYNCS.PHASECHK.TRANS64.TRYWAIT P0, [R5+URZ+0x13220], R0 ;  /* 0x01322000050075a7 */ /* 0x000ea4000800017f */
[----:B--2---:R-:W-:Y:S05]  /*1c180*/  @!P0 BRA `(.L_x_2554) ;  /* 0x0000003c00cc8947 */ /* 0x004fea0003800000 */
.L_x_2706:
[----:B------:R-:W-:Y:S05]  /*1c190*/  BSYNC B0 ;  /* 0x0000000000007941 */ /* 0x000fea0003800000 */
.L_x_2553:
[----:B------:R-:W-:-:S03]  /*1c1a0*/  UMOV UR4, 0xffffffff ;  /* 0xffffffff00047882 */ /* 0x000fc60000000000 */
[----:B------:R-:W-:Y:S05]  /*1c1b0*/  BRA.DIV UR4, `(.L_x_2555) ;  /* 0x0000003e04d47947 */ /* 0x000fea000b800000 */
[----:B--2---:R-:W2:Y:S02]  /*1c1c0*/  S2R R0, SR_TID.X ;  /* 0x0000000000007919 */ /* 0x004ea40000002100 */
[----:B--2---:R-:W-:-:S04]  /*1c1d0*/  SHF.R.U32.HI R0, RZ, 0x5, R0 ;  /* 0x00000005ff007819 */ /* 0x004fc80000011600 */
[----:B------:R-:W-:-:S05]  /*1c1e0*/  LOP3.LUT R0, R0, 0x3, RZ, 0xc0, !PT ;  /* 0x0000000300007812 */ /* 0x000fca00078ec0ff */
[----:B------:R2:W3:Y:S02]  /*1c1f0*/  SHFL.IDX PT, R14, R0, RZ, 0x1f ;  /* 0x00001fff000e7589 */ /* 0x0004e400000e0000 */
.L_x_2709:
[----:B---3--:R-:W-:-:S13]  /*1c200*/  ISETP.NE.AND P0, PT, R14, RZ, PT ;  /* 0x000000ff0e00720c */ /* 0x008fda0003f05270 */
[----:B------:R-:W-:Y:S05]  /*1c210*/  @P0 BRA `(.L_x_2304) ;  /* 0x0000000000b40947 */ /* 0x000fea0003800000 */
[----:B------:R-:W-:-:S03]  /*1c220*/  UMOV UR4, 0xffffffff ;  /* 0xffffffff00047882 */ /* 0x000fc60000000000 */
[----:B------:R-:W-:Y:S05]  /*1c230*/  BRA.DIV UR4, `(.L_x_2556) ;  /* 0x0000003e04e87947 */ /* 0x000fea000b800000 */
[----:B------:R-:W-:-:S13]  /*1c240*/  ELECT P6, URZ, PT ;  /* 0x00000000003f782f */ /* 0x000fda00038c0000 */
.L_x_2712:
[----:B------:R-:W-:Y:S05]  /*1c250*/  @!P6 BRA `(.L_x_2304) ;  /* 0x0000000000a4e947 */ /* 0x000fea0003800000 */
[----:B--2---:R-:W2:Y:S02]  /*1c260*/  LDL.LU R0, [R1+0x28] ;  /* 0x0000280001007983 */ /* 0x004ea40000300800 */
[----:B--2---:R-:W-:-:S04]  /*1c270*/  LOP3.LUT R0, R0, 0x2, RZ, 0xfc, !PT ;  /* 0x0000000200007812 */ /* 0x004fc800078efcff */
[----:B------:R-:W-:-:S13]  /*1c280*/  ISETP.NE.AND P0, PT, R0, 0x3, PT ;  /* 0x000000030000780c */ /* 0x000fda0003f05270 */
[----:B------:R-:W-:Y:S05]  /*1c290*/  @!P0 BRA `(.L_x_2557) ;  /* 0x0000000000048947 */ /* 0x000fea0003800000 */
[----:B------:R-:W-:Y:S01]  /*1c2a0*/  BPT.TRAP 0x1 ;  /* 0x000000040000795c */ /* 0x000fe20000300000 */
.L_x_2557:
[----:B------:R-:W2:Y:S04]  /*1c2b0*/  LDL R2, [R1+0x10] ;  /* 0x0000100001027983 */ /* 0x000ea80000100800 */
[----:B------:R-:W3:Y:S01]  /*1c2c0*/  LDL.LU R0, [R1] ;  /* 0x0000000001007983 */ /* 0x000ee20000300800 */
[----:B--2---:R-:W-:Y:S01]  /*1c2d0*/  SHF.L.U32 R3, R2, 0x1f, RZ ;  /* 0x0000001f02037819 */ /* 0x004fe200000006ff */
[C---:B---3--:R-:W-:Y:S02]  /*1c2e0*/  IMAD R4, R0.reuse, 0x8, R5 ;  /* 0x0000000800047824 */ /* 0x048fe400078e0205 */
[----:B------:R-:W-:Y:S02]  /*1c2f0*/  VIADD R0, R0, 0x1 ;  /* 0x0000000100007836 */ /* 0x000fe40000000000 */
[----:B------:R-:W2:Y:S03]  /*1c300*/  SYNCS.PHASECHK.TRANS64.TRYWAIT P1, [R4+URZ+0x13240], R3 ;  /* 0x01324003040075a7 */ /* 0x000ea6000802017f */
[----:B------:R-:W-:-:S04]  /*1c310*/  ISETP.NE.AND P2, PT, R0, 0x2, PT ;  /* 0x000000020000780c */ /* 0x000fc80003f45270 */
[----:B------:R-:W-:Y:S01]  /*1c320*/  SEL R2, RZ, 0x1, P2 ;  /* 0x00000001ff027807 */ /* 0x000fe20001000000 */
[----:B--2---:R-:W-:Y:S08]  /*1c330*/  @!P1 BRA `(.L_x_2558) ;  /* 0x0000003c00c89947 */ /* 0x004ff00003800000 */
.L_x_2713:
[----:B0-----:R-:W3:Y:S01]  /*1c340*/  LDL.LU R6, [R1+0x10] ;  /* 0x0000100001067983 */ /* 0x001ee20000300800 */
[----:B------:R-:W-:Y:S02]  /*1c350*/  SEL R0, R0, RZ, P2 ;  /* 0x000000ff00007207 */ /* 0x000fe40001000000 */
[----:B---3--:R-:W-:Y:S01]  /*1c360*/  LOP3.LUT R2, R6, R2, RZ, 0x3c, !PT ;  /* 0x0000000206027212 */ /* 0x008fe200078e3cff */
[----:B------:R-:W-:Y:S06]  /*1c370*/  @!P0 BRA `(.L_x_2559) ;  /* 0x0000000000048947 */ /* 0x000fec0003800000 */
[----:B------:R-:W-:Y:S01]  /*1c380*/  BPT.TRAP 0x1 ;  /* 0x000000040000795c */ /* 0x000fe20000300000 */
.L_x_2559:
[----:B------:R-:W-:Y:S01]  /*1c390*/  IMAD R5, R0, 0x8, R5 ;  /* 0x0000000800057824 */ /* 0x000fe200078e0205 */
[----:B------:R-:W-:-:S04]  /*1c3a0*/  SHF.L.U32 R0, R2, 0x1f, RZ ;  /* 0x0000001f02007819 */ /* 0x000fc800000006ff */
[----:B------:R-:W0:Y:S02]  /*1c3b0*/  SYNCS.PHASECHK.TRANS64.TRYWAIT P1, [R5+URZ+0x13240], R0 ;  /* 0x01324000050075a7 */ /* 0x000e24000802017f */
[----:B0-----:R-:W-:Y:S05]  /*1c3c0*/  @!P1 BRA `(.L_x_2560) ;  /* 0x0000003c00b89947 */ /* 0x001fea0003800000 */
.L_x_2714:
[----:B------:R-:W-:Y:S05]  /*1c3d0*/  @!P0 BRA `(.L_x_2561) ;  /* 0x0000000000048947 */ /* 0x000fea0003800000 */
[----:B------:R-:W-:Y:S01]  /*1c3e0*/  BPT.TRAP 0x1 ;  /* 0x000000040000795c */ /* 0x000fe20000300000 */
.L_x_2561:
[----:B------:R-:W3:Y:S02]  /*1c3f0*/  SYNCS.PHASECHK.TRANS64.TRYWAIT P1, [R4+URZ+0x13260], R3 ;  /* 0x01326003040075a7 */ /* 0x000ee4000802017f */
[----:B---3--:R-:W-:Y:S05]  /*1c400*/  @!P1 BRA `(.L_x_2562) ;  /* 0x0000003c00bc9947 */ /* 0x008fea0003800000 */
.L_x_2715:
[----:B------:R-:W-:Y:S05]  /*1c410*/  @!P0 BRA `(.L_x_2563) ;  /* 0x0000000000048947 */ /* 0x000fea0003800000 */
[----:B------:R-:W-:Y:S01]  /*1c420*/  BPT.TRAP 0x1 ;  /* 0x000000040000795c */ /* 0x000fe20000300000 */
.L_x_2563:
[----:B------:R-:W4:Y:S02]  /*1c430*/  SYNCS.PHASECHK.TRANS64.TRYWAIT P1, [R5+URZ+0x13260], R0 ;  /* 0x01326000050075a7 */ /* 0x000f24000802017f */
[----:B----4-:R-:W-:Y:S05]  /*1c440*/  @!P1 BRA `(.L_x_2564) ;  /* 0x0000003c00c09947 */ /* 0x010fea0003800000 */
.L_x_2716:
[----:B------:R-:W-:Y:S05]  /*1c450*/  @!P0 BRA `(.L_x_2565) ;  /* 0x0000000000048947 */ /* 0x000fea0003800000 */
[----:B------:R-:W-:Y:S01]  /*1c460*/  BPT.TRAP 0x1 ;  /* 0x000000040000795c */ /* 0x000fe20000300000 */
.L_x_2565:
[----:B------:R-:W0:Y:S02]  /*1c470*/  SYNCS.PHASECHK.TRANS64.TRYWAIT P1, [R4+URZ+0x13280], R3 ;  /* 0x01328003040075a7 */ /* 0x000e24000802017f */
[----:B0-----:R-:W-:Y:S05]  /*1c480*/  @!P1 BRA `(.L_x_2566) ;  /* 0x0000003c00c49947 */ /* 0x001fea0003800000 */
.L_x_2717:
[----:B------:R-:W-:Y:S05]  /*1c490*/  @!P0 BRA `(.L_x_2567) ;  /* 0x0000000000048947 */ /* 0x000fea0003800000 */
[----:B------:R-:W-:Y:S01]  /*1c4a0*/  BPT.TRAP 0x1 ;  /* 0x000000040000795c */ /* 0x000fe20000300000 */
.L_x_2567:
[----:B------:R0:W0:Y:S02]  /*1c4b0*/  SYNCS.PHASECHK.TRANS64.TRYWAIT P0, [R5+URZ+0x13280], R0 ;  /* 0x01328000050075a7 */ /* 0x000024000800017f */
[----:B0-----:R-:W-:Y:S05]  /*1c4c0*/  @!P0 NANOSLEEP.SYNCS 0x989680 ;  /* 0x009896800000895d */ /* 0x001fea0003900000 */
[----:B------:R-:W0:Y:S02]  /*1c4d0*/  @!P0 SYNCS.PHASECHK.TRANS64 P0, [R5+URZ+0x13280], R0 ;  /* 0x01328000050085a7 */ /* 0x000e24000800007f */
[----:B0-----:R-:W-:Y:S05]  /*1c4e0*/  @!P0 BRA `(.L_x_2567) ;  /* 0xfffffffc00f08947 */ /* 0x001fea000383ffff */
.L_x_2304:
[----:B------:R-:W-:Y:S05]  /*1c4f0*/  BSYNC B8 ;  /* 0x0000000000087941 */ /* 0x000fea0003800000 */
.L_x_2301:
[----:B------:R-:W-:Y:S05]  /*1c500*/  EXIT ;  /* 0x000000000000794d */ /* 0x000fea0003800000 */
.L_x_2322:
[----:B0-----:R0:W1:Y:S02]  /*1c510*/  SYNCS.PHASECHK.TRANS64.TRYWAIT P5, [R66+URZ+0x13290], R67 ;  /* 0x01329043420075a7 */ /* 0x00106400080a017f */
[----:B-1----:R-:W-:Y:S05]  /*1c520*/  @!P5 NANOSLEEP.SYNCS 0x989680 ;  /* 0x009896800000d95d */ /* 0x002fea0003900000 */
[----:B------:R-:W1:Y:S02]  /*1c530*/  @!P5 SYNCS.PHASECHK.TRANS64 P5, [R66+URZ+0x13290], R67 ;  /* 0x013290434200d5a7 */ /* 0x000e6400080a007f */
[----:B-1----:R-:W-:Y:S05]  /*1c540*/  @!P5 BRA `(.L_x_2322) ;  /* 0xfffffffc00f0d947 */ /* 0x002fea000383ffff */
[----:B------:R-:W-:Y:S05]  /*1c550*/  BRA `(.L_x_2568) ;  /* 0xfffffe6400447947 */ /* 0x000fea000383ffff */
.L_x_2323:
[----:B------:R-:W-:Y:S01]  /*1c560*/  BSSY B1, `(.L_x_2569) ;  /* 0x0000007000017945 */ /* 0x000fe20003800000 */
[----:B------:R-:W-:Y:S02]  /*1c570*/  IMAD.MOV.U32 R12, RZ, RZ, RZ ;  /* 0x000000ffff0c7224 */ /* 0x000fe400078e00ff */
[----:B------:R-:W-:Y:S02]  /*1c580*/  IMAD.MOV.U32 R11, RZ, RZ, 0x1e1f ;  /* 0x00001e1fff0b7424 */ /* 0x000fe400078e00ff */
[----:B------:R-:W-:-:S07]  /*1c590*/  IMAD.MOV.U32 R15, RZ, RZ, -0x1 ;  /* 0xffffffffff0f7424 */ /* 0x000fce00078e00ff */
[----:B0-----:R-:W-:Y:S05]  /*1c5a0*/  WARPSYNC.COLLECTIVE R15, `(.L_x_2570) ;  /* 0x000000000f087348 */ /* 0x001fea0003c00000 */
[----:B------:R1:W2:Y:S02]  /*1c5b0*/  SHFL.IDX P6, R14, R13, R12, R11 ;  /* 0x0000000c0d0e7389 */ /* 0x0002a400000c000b */
[----:B012---:R-:W-:Y:S01]  /*1c5c0*/  ENDCOLLECTIVE ;  /* 0x000000000000791b */ /* 0x007fe20003800000 */
.L_x_2570:
[----:B------:R-:W-:Y:S05]  /*1c5d0*/  BSYNC B1 ;  /* 0x0000000000017941 */ /* 0x000fea0003800000 */
.L_x_2569:
        /* <DEDUP_REMOVED lines=8> */
.L_x_2571:
[----:B------:R-:W-:Y:S05]  /*1c660*/  BRA `(.L_x_2572) ;  /* 0xfffffe6400147947 */ /* 0x000fea000383ffff */
.L_x_2333:
[----:B0-----:R0:W1:Y:S02]  /*1c670*/  SYNCS.PHASECHK.TRANS64.TRYWAIT P6, [R66+URZ+0x13290], R67 ;  /* 0x01329043420075a7 */ /* 0x00106400080c017f */
[----:B-1----:R-:W-:Y:S05]  /*1c680*/  @!P6 NANOSLEEP.SYNCS 0x989680 ;  /* 0x009896800000e95d */ /* 0x002fea0003900000 */
[----:B------:R-:W1:Y:S02]  /*1c690*/  @!P6 SYNCS.PHASECHK.TRANS64 P6, [R66+URZ+0x13290], R67 ;  /* 0x013290434200e5a7 */ /* 0x000e6400080c007f */
[----:B-1----:R-:W-:Y:S05]  /*1c6a0*/  @!P6 BRA `(.L_x_2333) ;  /* 0xfffffffc00f0e947 */ /* 0x002fea000383ffff */
[----:B------:R-:W-:Y:S05]  /*1c6b0*/  BRA `(.L_x_2573) ;  /* 0xfffffe74004c7947 */ /* 0x000fea000383ffff */
.L_x_2334:
[----:B------:R-:W-:Y:S01]  /*1c6c0*/  BSSY B1, `(.L_x_2574) ;  /* 0x0000007000017945 */ /* 0x000fe20003800000 */
[----:B------:R-:W-:Y:S02]  /*1c6d0*/  IMAD.MOV.U32 R12, RZ, RZ, RZ ;  /* 0x000000ffff0c7224 */ /* 0x000fe400078e00ff */
[----:B------:R-:W-:Y:S02]  /*1c6e0*/  IMAD.MOV.U32 R11, RZ, RZ, 0x1e1f ;  /* 0x00001e1fff0b7424 */ /* 0x000fe400078e00ff */
[----:B------:R-:W-:-:S07]  /*1c6f0*/  IMAD.MOV.U32 R15, RZ, RZ, -0x1 ;  /* 0xffffffffff0f7424 */ /* 0x000fce00078e00ff */
[----:B0-----:R-:W-:Y:S05]  /*1c700*/  WARPSYNC.COLLECTIVE R15, `(.L_x_2575) ;  /* 0x000000000f087348 */ /* 0x001fea0003c00000 */
[----:B------:R1:W2:Y:S02]  /*1c710*/  SHFL.IDX P6, R14, R13, R12, R11 ;  /* 0x0000000c0d0e7389 */ /* 0x0002a400000c000b */
[----:B012---:R-:W-:Y:S01]  /*1c720*/  ENDCOLLECTIVE ;  /* 0x000000000000791b */ /* 0x007fe20003800000 */
.L_x_2575:
[----:B------:R-:W-:Y:S05]  /*1c730*/  BSYNC B1 ;  /* 0x0000000000017941 */ /* 0x000fea0003800000 */
.L_x_2574:
        /* <DEDUP_REMOVED lines=8> */
.L_x_2576:
[----:B------:R-:W-:Y:S01]  /*1c7c0*/  IMAD.MOV.U32 R71, RZ, RZ, R14 ;  /* 0x000000ffff477224 */ /* 0x000fe200078e000e */
[----:B------:R-:W-:Y:S06]  /*1c7d0*/  BRA `(.L_x_2577) ;  /* 0xfffffe7400187947 */ /* 0x000fec000383ffff */
.L_x_2339:
[----:B0-----:R0:W1:Y:S02]  /*1c7e0*/  SYNCS.PHASECHK.TRANS64.TRYWAIT P3, [R66+URZ+0x13290], R67 ;  /* 0x01329043420075a7 */ /* 0x001064000806017f */
[----:B-1----:R-:W-:Y:S05]  /*1c7f0*/  @!P3 NANOSLEEP.SYNCS 0x989680 ;  /* 0x009896800000b95d */ /* 0x002fea0003900000 */
[----:B------:R-:W1:Y:S02]  /*1c800*/  @!P3 SYNCS.PHASECHK.TRANS64 P3, [R66+URZ+0x13290], R67 ;  /* 0x013290434200b5a7 */ /* 0x000e64000806007f */
[----:B-1----:R-:W-:Y:S05]  /*1c810*/  @!P3 BRA `(.L_x_2339) ;  /* 0xfffffffc00f0b947 */ /* 0x002fea000383ffff */
[----:B------:R-:W-:Y:S05]  /*1c820*/  BRA `(.L_x_2578) ;  /* 0xfffffe8000f47947 */ /* 0x000fea000383ffff */
.L_x_2340:
[----:B------:R-:W-:Y:S01]  /*1c830*/  BSSY B1, `(.L_x_2579) ;  /* 0x0000007000017945 */ /* 0x000fe20003800000 */
[----:B------:R-:W-:Y:S02]  /*1c840*/  IMAD.MOV.U32 R12, RZ, RZ, RZ ;  /* 0x000000ffff0c7224 */ /* 0x000fe400078e00ff */
[----:B------:R-:W-:Y:S02]  /*1c850*/  IMAD.MOV.U32 R11, RZ, RZ, 0x1e1f ;  /* 0x00001e1fff0b7424 */ /* 0x000fe400078e00ff */
[----:B------:R-:W-:-:S07]  /*1c860*/  IMAD.MOV.U32 R15, RZ, RZ, -0x1 ;  /* 0xffffffffff0f7424 */ /* 0x000fce00078e00ff */
[----:B0-----:R-:W-:Y:S05]  /*1c870*/  WARPSYNC.COLLECTIVE R15, `(.L_x_2580) ;  /* 0x000000000f087348 */ /* 0x001fea0003c00000 */
[----:B------:R1:W2:Y:S02]  /*1c880*/  SHFL.IDX P6, R14, R13, R12, R11 ;  /* 0x0000000c0d0e7389 */ /* 0x0002a400000c000b */
[----:B012---:R-:W-:Y:S01]  /*1c890*/  ENDCOLLECTIVE ;  /* 0x000000000000791b */ /* 0x007fe20003800000 */
.L_x_2580:
[----:B------:R-:W-:Y:S05]  /*1c8a0*/  BSYNC B1 ;  /* 0x0000000000017941 */ /* 0x000fea0003800000 */
.L_x_2579:
        /* <DEDUP_REMOVED lines=8> */
.L_x_2581:
[----:B------:R-:W-:Y:S05]  /*1c930*/  BRA `(.L_x_2582) ;  /* 0xfffffe8400247947 */ /* 0x000fea000383ffff */
.L_x_2344:
[----:B-1----:R1:W4:Y:S02]  /*1c940*/  SYNCS.PHASECHK.TRANS64.TRYWAIT P4, [R66+URZ+0x132b0], R67 ;  /* 0x0132b043420075a7 */ /* 0x002324000808017f */
[----:B----4-:R-:W-:Y:S05]  /*1c950*/  @!P4 NANOSLEEP.SYNCS 0x989680 ;  /* 0x009896800000c95d */ /* 0x010fea0003900000 */
[----:B------:R-:W4:Y:S02]  /*1c960*/  @!P4 SYNCS.PHASECHK.TRANS64 P4, [R66+URZ+0x132b0], R67 ;  /* 0x0132b0434200c5a7 */ /* 0x000f24000808007f */
[----:B----4-:R-:W-:Y:S05]  /*1c970*/  @!P4 BRA `(.L_x_2344) ;  /* 0xfffffffc00f0c947 */ /* 0x010fea000383ffff */
[----:B------:R-:W-:Y:S05]  /*1c980*/  BRA `(.L_x_2583) ;  /* 0xfffffe84009c7947 */ /* 0x000fea000383ffff */
.L_x_2364:
[----:B------:R-:W-:Y:S01]  /*1c990*/  BSSY B1, `(.L_x_2584) ;  /* 0x0000007000017945 */ /* 0x000fe20003800000 */
[----:B------:R-:W-:Y:S02]  /*1c9a0*/  IMAD.MOV.U32 R12, RZ, RZ, RZ ;  /* 0x000000ffff0c7224 */ /* 0x000fe400078e00ff */
[----:B------:R-:W-:Y:S02]  /*1c9b0*/  IMAD.MOV.U32 R11, RZ, RZ, 0x1e1f ;  /* 0x00001e1fff0b7424 */ /* 0x000fe400078e00ff */
[----:B------:R-:W-:-:S07]  /*1c9c0*/  IMAD.MOV.U32 R15, RZ, RZ, -0x1 ;  /* 0xffffffffff0f7424 */ /* 0x000fce00078e00ff */
[----:B------:R-:W-:Y:S05]  /*1c9d0*/  WARPSYNC.COLLECTIVE R15, `(.L_x_2585) ;  /* 0x000000000f087348 */ /* 0x000fea0003c00000 */
[----:B------:R0:W1:Y:S02]  /*1c9e0*/  SHFL.IDX P6, R14, R13, R12, R11 ;  /* 0x0000000c0d0e7389 */ /* 0x00006400000c000b */
[----:B01----:R-:W-:Y:S01]  /*1c9f0*/  ENDCOLLECTIVE ;  /* 0x000000000000791b */ /* 0x003fe20003800000 */
.L_x_2585:
[----:B------:R-:W-:Y:S05]  /*1ca00*/  BSYNC B1 ;  /* 0x0000000000017941 */ /* 0x000fea0003800000 */
.L_x_2584:
        /* <DEDUP_REMOVED lines=8> */
.L_x_2586:
[----:B------:R-:W-:Y:S02]  /*1ca90*/  IMAD.MOV.U32 R13, RZ, RZ, R4 ;  /* 0x000000ffff0d7224 */ /* 0x000fe400078e0004 */
[----:B------:R-:W-:-:S07]  /*1caa0*/  IMAD.MOV.U32 R3, RZ, RZ, R14 ;  /* 0x000000ffff037224 */ /* 0x000fce00078e000e */
[----:B------:R-:W-:Y:S05]  /*1cab0*/  WARPSYNC.COLLECTIVE R15, `(.L_x_2587) ;  /* 0x000000000f087348 */ /* 0x000fea0003c00000 */
[----:B------:R0:W1:Y:S02]  /*1cac0*/  SHFL.IDX P6, R14, R13, R12, R11 ;  /* 0x0000000c0d0e7389 */ /* 0x00006400000c000b */
[----:B01----:R-:W-:Y:S01]  /*1cad0*/  ENDCOLLECTIVE ;  /* 0x000000000000791b */ /* 0x003fe20003800000 */
.L_x_2587:
[----:B------:R-:W-:Y:S02]  /*1cae0*/  IMAD.MOV.U32 R13, RZ, RZ, R5 ;  /* 0x000000ffff0d7224 */ /* 0x000fe400078e0005 */
[----:B------:R-:W-:-:S07]  /*1caf0*/  IMAD.MOV.U32 R4, RZ, RZ, R14 ;  /* 0x000000ffff047224 */ /* 0x000fce00078e000e */
[----:B------:R-:W-:Y:S05]  /*1cb00*/  WARPSYNC.COLLECTIVE R15, `(.L_x_2588) ;  /* 0x000000000f087348 */ /* 0x000fea0003c00000 */
[----:B------:R0:W1:Y:S02]  /*1cb10*/  SHFL.IDX P6, R14, R13, R12, R11 ;  /* 0x0000000c0d0e7389 */ /* 0x00006400000c000b */
[----:B01----:R-:W-:Y:S01]  /*1cb20*/  ENDCOLLECTIVE ;  /* 0x000000000000791b */ /* 0x003fe20003800000 */
.L_x_2588:
[----:B------:R-:W-:Y:S05]  /*1cb30*/  BRA `(.L_x_2589) ;  /* 0xfffffe9400d07947 */ /* 0x000fea000383ffff */
.L_x_2368:
[----:B--2---:R2:W0:Y:S02]  /*1cb40*/  SYNCS.PHASECHK.TRANS64.TRYWAIT P0, [R18+URZ+0x13200], R5 ;  /* 0x01320005120075a7 */ /* 0x004424000800017f */
[----:B0-----:R-:W-:Y:S05]  /*1cb50*/  @!P0 NANOSLEEP.SYNCS 0x989680 ;  /* 0x009896800000895d */ /* 0x001fea0003900000 */
[----:B------:R-:W0:Y:S02]  /*1cb60*/  @!P0 SYNCS.PHASECHK.TRANS64 P0, [R18+URZ+0x13200], R5 ;  /* 0x01320005120085a7 */ /* 0x000e24000800007f */
[----:B0-----:R-:W-:Y:S05]  /*1cb70*/  @!P0 BRA `(.L_x_2368) ;  /* 0xfffffffc00f08947 */ /* 0x001fea000383ffff */
[----:B------:R-:W-:Y:S05]  /*1cb80*/  BRA `(.L_x_2590) ;  /* 0xfffffe98006c7947 */ /* 0x000fea000383ffff */
.L_x_2372:
[----:B------:R-:W-:Y:S01]  /*1cb90*/  BSSY B1, `(.L_x_2591) ;  /* 0x0000007000017945 */ /* 0x000fe20003800000 */
[----:B------:R-:W-:Y:S02]  /*1cba0*/  IMAD.MOV.U32 R12, RZ, RZ, RZ ;  /* 0x000000ffff0c7224 */ /* 0x000fe400078e00ff */
[----:B------:R-:W-:Y:S02]  /*1cbb0*/  IMAD.MOV.U32 R11, RZ, RZ, 0x1e1f ;  /* 0x00001e1fff0b7424 */ /* 0x000fe400078e00ff */
[----:B------:R-:W-:-:S07]  /*1cbc0*/  IMAD.MOV.U32 R15, RZ, RZ, -0x1 ;  /* 0xffffffffff0f7424 */ /* 0x000fce00078e00ff */
[----:B------:R-:W-:Y:S05]  /*1cbd0*/  WARPSYNC.COLLECTIVE R15, `(.L_x_2592) ;  /* 0x000000000f087348 */ /* 0x000fea0003c00000 */
[----:B------:R0:W1:Y:S02]  /*1cbe0*/  SHFL.IDX P6, R14, R13, R12, R11 ;  /* 0x0000000c0d0e7389 */ /* 0x00006400000c000b */
[----:B01----:R-:W-:Y:S01]  /*1cbf0*/  ENDCOLLECTIVE ;  /* 0x000000000000791b */ /* 0x003fe20003800000 */
.L_x_2592:
[----:B------:R-:W-:Y:S05]  /*1cc00*/  BSYNC B1 ;  /* 0x0000000000017941 */ /* 0x000fea0003800000 */
.L_x_2591:
        /* <DEDUP_REMOVED lines=8> */
.L_x_2593:
[----:B------:R-:W-:Y:S02]  /*1cc90*/  IMAD.MOV.U32 R13, RZ, RZ, R27 ;  /* 0x000000ffff0d7224 */ /* 0x000fe400078e001b */
[----:B------:R-:W-:-:S07]  /*1cca0*/  IMAD.MOV.U32 R21, RZ, RZ, R14 ;  /* 0x000000ffff157224 */ /* 0x000fce00078e000e */
[----:B------:R-:W-:Y:S05]  /*1ccb0*/  WARPSYNC.COLLECTIVE R15, `(.L_x_2594) ;  /* 0x000000000f087348 */ /* 0x000fea0003c00000 */
[----:B------:R0:W1:Y:S02]  /*1ccc0*/  SHFL.IDX P6, R14, R13, R12, R11 ;  /* 0x0000000c0d0e7389 */ /* 0x00006400000c000b */
[----:B01----:R-:W-:Y:S01]  /*1ccd0*/  ENDCOLLECTIVE ;  /* 0x000000000000791b */ /* 0x003fe20003800000 */
.L_x_2594:
[----:B------:R-:W-:Y:S02]  /*1cce0*/  IMAD.MOV.U32 R13, RZ, RZ, R0 ;  /* 0x000000ffff0d7224 */ /* 0x000fe400078e0000 */
[----:B------:R-:W-:-:S07]  /*1ccf0*/  IMAD.MOV.U32 R27, RZ, RZ, R14 ;  /* 0x000000ffff1b7224 */ /* 0x000fce00078e000e */
[----:B------:R-:W-:Y:S05]  /*1cd00*/  WARPSYNC.COLLECTIVE R15, `(.L_x_2595) ;  /* 0x000000000f087348 */ /* 0x000fea0003c00000 */
[----:B------:R0:W1:Y:S02]  /*1cd10*/  SHFL.IDX P6, R14, R13, R12, R11 ;  /* 0x0000000c0d0e7389 */ /* 0x00006400000c000b */
[----:B01----:R-:W-:Y:S01]  /*1cd20*/  ENDCOLLECTIVE ;  /* 0x000000000000791b */ /* 0x003fe20003800000 */
.L_x_2595:
[----:B------:R-:W-:Y:S05]  /*1cd30*/  BRA `(.L_x_2596) ;  /* 0xfffffea8008c7947 */ /* 0x000fea000383ffff */
.L_x_2376:
[----:B-1----:R1:W2:Y:S02]  /*1cd40*/  SYNCS.PHASECHK.TRANS64.TRYWAIT P1, [R18+URZ+0x13200], R29 ;  /* 0x0132001d120075a7 */ /* 0x0022a4000802017f */
[----:B--2---:R-:W-:Y:S05]  /*1cd50*/  @!P1 NANOSLEEP.SYNCS 0x989680 ;  /* 0x009896800000995d */ /* 0x004fea0003900000 */
[----:B------:R-:W2:Y:S02]  /*1cd60*/  @!P1 SYNCS.PHASECHK.TRANS64 P1, [R18+URZ+0x13200], R29 ;  /* 0x0132001d120095a7 */ /* 0x000ea4000802007f */
[----:B--2---:R-:W-:Y:S05]  /*1cd70*/  @!P1 BRA `(.L_x_2376) ;  /* 0xfffffffc00f09947 */ /* 0x004fea000383ffff */
[----:B------:R-:W-:Y:S05]  /*1cd80*/  BRA `(.L_x_2597) ;  /* 0xfffffeac000c7947 */ /* 0x000fea000383ffff */
.L_x_2380:
[----:B-1----:R1:W3:Y:S02]  /*1cd90*/  SYNCS.PHASECHK.TRANS64.TRYWAIT P1, [R3+URZ+0x13230], R4 ;  /* 0x01323004030075a7 */ /* 0x0022e4000802017f */
[----:B---3--:R-:W-:Y:S05]  /*1cda0*/  @!P1 NANOSLEEP.SYNCS 0x989680 ;  /* 0x009896800000995d */ /* 0x008fea0003900000 */
[----:B------:R-:W3:Y:S02]  /*1cdb0*/  @!P1 SYNCS.PHASECHK.TRANS64 P1, [R3+URZ+0x13230], R4 ;  /* 0x01323004030095a7 */ /* 0x000ee4000802007f */
[----:B---3--:R-:W-:Y:S05]  /*1cdc0*/  @!P1 BRA `(.L_x_2380) ;  /* 0xfffffffc00f09947 */ /* 0x008fea000383ffff */
[----:B------:R-:W-:Y:S05]  /*1cdd0*/  BRA `(.L_x_2379) ;  /* 0xfffffebc005c7947 */ /* 0x000fea000383ffff */
.L_x_2389:
[----:B-1----:R1:W2:Y:S02]  /*1cde0*/  SYNCS.PHASECHK.TRANS64.TRYWAIT P1, [R9+URZ+0x13230], R10 ;  /* 0x0132300a090075a7 */ /* 0x0022a4000802017f */
[----:B--2---:R-:W-:Y:S05]  /*1cdf0*/  @!P1 NANOSLEEP.SYNCS 0x989680 ;  /* 0x009896800000995d */ /* 0x004fea0003900000 */
[----:B------:R-:W2:Y:S02]  /*1ce00*/  @!P1 SYNCS.PHASECHK.TRANS64 P1, [R9+URZ+0x13230], R10 ;  /* 0x0132300a090095a7 */ /* 0x000ea4000802007f */
[----:B--2---:R-:W-:Y:S05]  /*1ce10*/  @!P1 BRA `(.L_x_2389) ;  /* 0xfffffffc00f09947 */ /* 0x004fea000383ffff */
[----:B------:R-:W-:Y:S05]  /*1ce20*/  BRA `(.L_x_2388) ;  /* 0xfffffee800987947 */ /* 0x000fea000383ffff */
.L_x_2394:
[----:B-1----:R1:W2:Y:S02]  /*1ce30*/  SYNCS.PHASECHK.TRANS64.TRYWAIT P1, [R20+URZ+0x13250], R10 ;  /* 0x0132500a140075a7 */ /* 0x0022a4000802017f */
[----:B--2---:R-:W-:Y:S05]  /*1ce40*/  @!P1 NANOSLEEP.SYNCS 0x989680 ;  /* 0x009896800000995d */ /* 0x004fea0003900000 */
[----:B------:R-:W2:Y:S02]  /*1ce50*/  @!P1 SYNCS.PHASECHK.TRANS64 P1, [R20+URZ+0x13250], R10 ;  /* 0x0132500a140095a7 */ /* 0x000ea4000802007f */
[----:B--2---:R-:W-:Y:S05]  /*1ce60*/  @!P1 BRA `(.L_x_2394) ;  /* 0xfffffffc00f09947 */ /* 0x004fea000383ffff */
[----:B------:R-:W-:Y:S05]  /*1ce70*/  BRA `(.L_x_2393) ;  /* 0xfffffef000087947 */ /* 0x000fea000383ffff */
.L_x_2404:
[----:B0-----:R0:W2:Y:S02]  /*1ce80*/  SYNCS.PHASECHK.TRANS64.TRYWAIT P1, [R8+URZ+0x13230], R9 ;  /* 0x01323009080075a7 */ /* 0x0010a4000802017f */
[----:B--2---:R-:W-:Y:S05]  /*1ce90*/  @!P1 NANOSLEEP.SYNCS 0x989680 ;  /* 0x009896800000995d */ /* 0x004fea0003900000 */
[----:B------:R-:W2:Y:S02]  /*1cea0*/  @!P1 SYNCS.PHASECHK.TRANS64 P1, [R8+URZ+0x13230], R9 ;  /* 0x01323009080095a7 */ /* 0x000ea4000802007f */
[----:B--2---:R-:W-:Y:S05]  /*1ceb0*/  @!P1 BRA `(.L_x_2404) ;  /* 0xfffffffc00f09947 */ /* 0x004fea000383ffff */
[----:B------:R-:W-:Y:S05]  /*1cec0*/  BRA `(.L_x_2403) ;  /* 0xffffff1800fc7947 */ /* 0x000fea000383ffff */
.L_x_2409:
[----:B-1----:R1:W2:Y:S02]  /*1ced0*/  SYNCS.PHASECHK.TRANS64.TRYWAIT P1, [R14+URZ+0x13250], R8 ;  /* 0x013250080e0075a7 */ /* 0x0022a4000802017f */
[----:B--2---:R-:W-:Y:S05]  /*1cee0*/  @!P1 NANOSLEEP.SYNCS 0x989680 ;  /* 0x009896800000995d */ /* 0x004fea0003900000 */
[----:B------:R-:W2:Y:S02]  /*1cef0*/  @!P1 SYNCS.PHASECHK.TRANS64 P1, [R14+URZ+0x13250], R8 ;  /* 0x013250080e0095a7 */ /* 0x000ea4000802007f */
[----:B--2---:R-:W-:Y:S05]  /*1cf00*/  @!P1 BRA `(.L_x_2409) ;  /* 0xfffffffc00f09947 */ /* 0x004fea000383ffff */
[----:B------:R-:W-:Y:S05]  /*1cf10*/  BRA `(.L_x_2408) ;  /* 0xffffff20006c7947 */ /* 0x000fea000383ffff */
.L_x_2417:
[----:B--2---:R2:W3:Y:S02]  /*1cf20*/  SYNCS.PHASECHK.TRANS64.TRYWAIT P1, [R3+URZ+0x13250], R4 ;  /* 0x01325004030075a7 */ /* 0x0044e4000802017f */
[----:B---3--:R-:W-:Y:S05]  /*1cf30*/  @!P1 NANOSLEEP.SYNCS 0x989680 ;  /* 0x009896800000995d */ /* 0x008fea0003900000 */
[----:B------:R-:W3:Y:S02]  /*1cf40*/  @!P1 SYNCS.PHASECHK.TRANS64 P1, [R3+URZ+0x13250], R4 ;  /* 0x01325004030095a7 */ /* 0x000ee4000802007f */
[----:B---3--:R-:W-:Y:S05]  /*1cf50*/  @!P1 BRA `(.L_x_2417) ;  /* 0xfffffffc00f09947 */ /* 0x008fea000383ffff */
[----:B------:R-:W-:Y:S05]  /*1cf60*/  BRA `(.L_x_2416) ;  /* 0xffffff3c00f07947 */ /* 0x000fea000383ffff */
.L_x_2446:
        /* <DEDUP_REMOVED lines=11> */
.L_x_2599:
[----:B------:R-:W-:Y:S05]  /*1d020*/  BSYNC B1 ;  /* 0x0000000000017941 */ /* 0x000fea0003800000 */
.L_x_2598:
[----:B------:R-:W-:Y:S05]  /*1d030*/  BRA `(.L_x_2600) ;  /* 0xffffff8c00bc7947 */ /* 0x000fea000383ffff */
.L_x_2448:
[----:B------:R-:W-:Y:S01]  /*1d040*/  BSSY B1, `(.L_x_2601) ;  /* 0x0000006000017945 */ /* 0x000fe20003800000 */
[----:B------:R-:W-:-:S07]  /*1d050*/  IMAD.MOV.U32 R15, RZ, RZ, -0x1 ;  /* 0xffffffffff0f7424 */ /* 0x000fce00078e00ff */
[----:B01----:R-:W-:Y:S05]  /*1d060*/  WARPSYNC.COLLECTIVE R15, `(.L_x_2602) ;  /* 0x000000000f0c7348 */ /* 0x003fea0003c00000 */
[----:B------:R-:W-:Y:S02]  /*1d070*/  ELECT P6, UR62, PT ;  /* 0x00000000003e782f */ /* 0x000fe400038c0000 */
[----:B------:R-:W-:Y:S01]  /*1d080*/  MOV R14, UR62 ;  /* 0x0000003e000e7c02 */ /* 0x000fe20008000f00 */
[----:B01----:R-:W-:Y:S10]  /*1d090*/  ENDCOLLECTIVE ;  /* 0x000000000000791b */ /* 0x003ff40003800000 */
.L_x_2602:
[----:B------:R-:W-:Y:S05]  /*1d0a0*/  BSYNC B1 ;  /* 0x0000000000017941 */ /* 0x000fea0003800000 */
.L_x_2601:
[----:B------:R-:W-:Y:S05]  /*1d0b0*/  BRA `(.L_x_2447) ;  /* 0xffffff8c00b47947 */ /* 0x000fea000383ffff */
.L_x_2450:
[----:B0-----:R0:W1:Y:S02]  /*1d0c0*/  SYNCS.PHASECHK.TRANS64.TRYWAIT P0, [R17+URZ+0x13220], R6 ;  /* 0x01322006110075a7 */ /* 0x001064000800017f */
[----:B-1----:R-:W-:Y:S05]  /*1d0d0*/  @!P0 NANOSLEEP.SYNCS 0x989680 ;  /* 0x009896800000895d */ /* 0x002fea0003900000 */
[----:B------:R-:W1:Y:S02]  /*1d0e0*/  @!P0 SYNCS.PHASECHK.TRANS64 P0, [R17+URZ+0x13220], R6 ;  /* 0x01322006110085a7 */ /* 0x000e64000800007f */
[----:B-1----:R-:W-:Y:S05]  /*1d0f0*/  @!P0 BRA `(.L_x_2450) ;  /* 0xfffffffc00f08947 */ /* 0x002fea000383ffff */
[----:B------:R-:W-:Y:S05]  /*1d100*/  BRA `(.L_x_2603) ;  /* 0xffffff8c00c47947 */ /* 0x000fea000383ffff */
.L_x_2454:
[----:B0-----:R0:W1:Y:S02]  /*1d110*/  SYNCS.PHASECHK.TRANS64.TRYWAIT P0, [R6+URZ+0x132a0], R10 ;  /* 0x0132a00a060075a7 */ /* 0x001064000800017f */
[----:B-1----:R-:W-:Y:S05]  /*1d120*/  @!P0 NANOSLEEP.SYNCS 0x989680 ;  /* 0x009896800000895d */ /* 0x002fea0003900000 */
[----:B------:R-:W1:Y:S02]  /*1d130*/  @!P0 SYNCS.PHASECHK.TRANS64 P0, [R6+URZ+0x132a0], R10 ;  /* 0x0132a00a060085a7 */ /* 0x000e64000800007f */
[----:B-1----:R-:W-:Y:S05]  /*1d140*/  @!P0 BRA `(.L_x_2454) ;  /* 0xfffffffc00f08947 */ /* 0x002fea000383ffff */
[----:B------:R-:W-:Y:S05]  /*1d150*/  BRA `(.L_x_2604) ;  /* 0xffffff8c00e47947 */ /* 0x000fea000383ffff */
.L_x_2459:
[----:B-1----:R1:W2:Y:S02]  /*1d160*/  SYNCS.PHASECHK.TRANS64.TRYWAIT P0, [R6+URZ+0x132c0], R10 ;  /* 0x0132c00a060075a7 */ /* 0x0022a4000800017f */
[----:B--2---:R-:W-:Y:S05]  /*1d170*/  @!P0 NANOSLEEP.SYNCS 0x989680 ;  /* 0x009896800000895d */ /* 0x004fea0003900000 */
[----:B------:R-:W2:Y:S02]  /*1d180*/  @!P0 SYNCS.PHASECHK.TRANS64 P0, [R6+URZ+0x132c0], R10 ;  /* 0x0132c00a060085a7 */ /* 0x000ea4000800007f */
[----:B--2---:R-:W-:Y:S05]  /*1d190*/  @!P0 BRA `(.L_x_2459) ;  /* 0xfffffffc00f08947 */ /* 0x004fea000383ffff */
[----:B------:R-:W-:Y:S05]  /*1d1a0*/  BRA `(.L_x_2605) ;  /* 0xffffff9000647947 */ /* 0x000fea000383ffff */
.L_x_2466:
[----:B0-----:R0:W1:Y:S02]  /*1d1b0*/  SYNCS.PHASECHK.TRANS64.TRYWAIT P1, [R6+URZ+0x132a0], R7 ;  /* 0x0132a007060075a7 */ /* 0x001064000802017f */
[----:B-1----:R-:W-:Y:S05]  /*1d1c0*/  @!P1 NANOSLEEP.SYNCS 0x989680 ;  /* 0x009896800000995d */ /* 0x002fea0003900000 */
[----:B------:R-:W1:Y:S02]  /*1d1d0*/  @!P1 SYNCS.PHASECHK.TRANS64 P1, [R6+URZ+0x132a0], R7 ;  /* 0x0132a007060095a7 */ /* 0x000e64000802007f */
[----:B-1----:R-:W-:Y:S05]  /*1d1e0*/  @!P1 BRA `(.L_x_2466) ;  /* 0xfffffffc00f09947 */ /* 0x002fea000383ffff */
[----:B------:R-:W-:Y:S05]  /*1d1f0*/  BRA `(.L_x_2606) ;  /* 0xffffff9400387947 */ /* 0x000fea000383ffff */
.L_x_2471:
[----:B-1----:R1:W2:Y:S02]  /*1d200*/  SYNCS.PHASECHK.TRANS64.TRYWAIT P1, [R6+URZ+0x132c0], R7 ;  /* 0x0132c007060075a7 */ /* 0x0022a4000802017f */
[----:B--2---:R-:W-:Y:S05]  /*1d210*/  @!P1 NANOSLEEP.SYNCS 0x989680 ;  /* 0x009896800000995d */ /* 0x004fea0003900000 */
[----:B------:R-:W2:Y:S02]  /*1d220*/  @!P1 SYNCS.PHASECHK.TRANS64 P1, [R6+URZ+0x132c0], R7 ;  /* 0x0132c007060095a7 */ /* 0x000ea4000802007f */
[----:B--2---:R-:W-:Y:S05]  /*1d230*/  @!P1 BRA `(.L_x_2471) ;  /* 0xfffffffc00f09947 */ /* 0x004fea000383ffff */
[----:B------:R-:W-:Y:S05]  /*1d240*/  BRA `(.L_x_2607) ;  /* 0xffffff9400b47947 */ /* 0x000fea000383ffff */
.L_x_2488:
        /* <DEDUP_REMOVED lines=11> */
.L_x_2609:
[----:B------:R-:W-:Y:S05]  /*1d300*/  BSYNC B0 ;  /* 0x0000000000007941 */ /* 0x000fea0003800000 */
.L_x_2608:
[----:B------:R-:W-:Y:S05]  /*1d310*/  BRA `(.L_x_2610) ;  /* 0xffffffa400e47947 */ /* 0x000fea000383ffff */
.L_x_2491:
[----:B0-----:R-:W2:Y:S02]  /*1d320*/  LDL R0, [R1+0x48] ;  /* 0x0000480001007983 */ /* 0x001ea40000100800 */
[----:B--2---:R0:W1:Y:S02]  /*1d330*/  SYNCS.PHASECHK.TRANS64.TRYWAIT P0, [R6+URZ+0x13280], R0 ;  /* 0x01328000060075a7 */ /* 0x004064000800017f */
[----:B-1----:R-:W-:Y:S05]  /*1d340*/  @!P0 NANOSLEEP.SYNCS 0x989680 ;  /* 0x009896800000895d */ /* 0x002fea0003900000 */
[----:B------:R-:W1:Y:S02]  /*1d350*/  @!P0 SYNCS.PHASECHK.TRANS64 P0, [R6+URZ+0x13280], R0 ;  /* 0x01328000060085a7 */ /* 0x000e64000800007f */
[----:B-1----:R-:W-:Y:S05]  /*1d360*/  @!P0 BRA `(.L_x_2491) ;  /* 0xfffffffc00ec8947 */ /* 0x002fea000383ffff */
[----:B------:R-:W-:Y:S05]  /*1d370*/  BRA `(.L_x_2611) ;  /* 0xffffffa800007947 */ /* 0x000fea000383ffff */
.L_x_2492:
        /* <DEDUP_REMOVED lines=8> */
.L_x_2613:
[----:B------:R-:W-:Y:S05]  /*1d400*/  BSYNC B0 ;  /* 0x0000000000007941 */ /* 0x000fea0003800000 */
.L_x_2612:
[----:B------:R-:W-:Y:S01]  /*1d410*/  IMAD.MOV.U32 R13, RZ, RZ, R0 ;  /* 0x000000ffff0d7224 */ /* 0x000fe200078e0000 */
[----:B------:R-:W-:Y:S01]  /*1d420*/  ISETP.GE.AND P3, PT, R7, 0x81, PT ;  /* 0x000000810700780c */ /* 0x000fe20003f66270 */
        /* <DEDUP_REMOVED lines=10> */
.L_x_2614:
[----:B------:R-:W-:Y:S01]  /*1d4d0*/  @P3 LOP3.LUT R19, R19, 0x8, RZ, 0xfc, !PT ;  /* 0x0000000813133812 */ /* 0x000fe200078efcff */
[----:B------:R-:W-:Y:S02]  /*1d4e0*/  IMAD.MOV.U32 R13, RZ, RZ, R2 ;  /* 0x000000ffff0d7224 */ /* 0x000fe400078e0002 */
[----:B------:R-:W-:Y:S02]  /*1d4f0*/  IMAD.MOV.U32 R12, RZ, RZ, 0x1 ;  /* 0x00000001ff0c7424 */ /* 0x000fe400078e00ff */
[----:B------:R-:W-:-:S07]  /*1d500*/  IMAD.MOV.U32 R3, RZ, RZ, R14 ;  /* 0x000000ffff037224 */ /* 0x000fce00078e000e */
[----:B------:R-:W-:Y:S05]  /*1d510*/  WARPSYNC.COLLECTIVE R15, `(.L_x_2615) ;  /* 0x000000000f087348 */ /* 0x000fea0003c00000 */
[----:B------:R0:W1:Y:S02]  /*1d520*/  SHFL.IDX P6, R14, R13, R12, R11 ;  /* 0x0000000c0d0e7389 */ /* 0x00006400000c000b */
[----:B01----:R-:W-:Y:S01]  /*1d530*/  ENDCOLLECTIVE ;  /* 0x000000000000791b */ /* 0x003fe20003800000 */
.L_x_2615:
[----:B------:R-:W-:Y:S01]  /*1d540*/  IADD3 R22, P1, R21, R3, RZ ;  /* 0x0000000315167210 */ /* 0x000fe20007f3e0ff */
[----:B------:R-:W-:-:S04]  /*1d550*/  IMAD.IADD R3, R17, 0x1, R20 ;  /* 0x0000000111037824 */ /* 0x000fc800078e0214 */
[----:B------:R-:W-:Y:S01]  /*1d560*/  IMAD.X R23, RZ, RZ, R10, P1 ;  /* 0x000000ffff177224 */ /* 0x000fe200008e060a */
[----:B------:R-:W-:Y:S01]  /*1d570*/  ISETP.LT.OR P1, PT, R7, 0x1, P0 ;  /* 0x000000010700780c */ /* 0x000fe20000721670 */
[----:B------:R-:W-:-:S12]  /*1d580*/  IMAD.MOV.U32 R13, RZ, RZ, R0 ;  /* 0x000000ffff0d7224 */ /* 0x000fd800078e0000 */
[----:B------:R-:W-:Y:S01]  /*1d590*/  @!PT LDS RZ, [RZ] ;  /* 0x00000000fffff984 */ /* 0x000fe20000000800 */
[----:B------:R-:W-:Y:S01]  /*1d5a0*/  @!PT LDS RZ, [RZ] ;  /* 0x00000000fffff984 */ /* 0x000fe20000000800 */
[----:B------:R-:W-:Y:S01]  /*1d5b0*/  @!PT LDS RZ, [RZ] ;  /* 0x00000000fffff984 */ /* 0x000fe20000000800 */
[----:B------:R0:W-:Y:S01]  /*1d5c0*/  LDGSTS.E.BYPASS.LTC128B.128 [R3+0x6000], desc[UR40][R22.64], !P1 ;  /* 0x0600000016037fae */ /* 0x0001e2000c901d68 */
[----:B------:R-:W-:-:S07]  /*1d5d0*/  MOV R20, R14 ;  /* 0x0000000e00147202 */ /* 0x000fce0000000f00 */
[----:B0-----:R-:W-:Y:S05]  /*1d5e0*/  WARPSYNC.COLLECTIVE R15, `(.L_x_2616) ;  /* 0x000000000f087348 */ /* 0x001fea0003c00000 */
[----:B------:R1:W2:Y:S02]  /*1d5f0*/  SHFL.IDX P6, R14, R13, R12, R11 ;  /* 0x0000000c0d0e7389 */ /* 0x0002a400000c000b */
[----:B012---:R-:W-:Y:S01]  /*1d600*/  ENDCOLLECTIVE ;  /* 0x000000000000791b */ /* 0x007fe20003800000 */
.L_x_2616:
[----:B------:R-:W-:Y:S02]  /*1d610*/  IMAD.MOV.U32 R13, RZ, RZ, R2 ;  /* 0x000000ffff0d7224 */ /* 0x000fe400078e0002 */
[----:B------:R-:W-:Y:S02]  /*1d620*/  IMAD.MOV.U32 R12, RZ, RZ, 0x2 ;  /* 0x00000002ff0c7424 */ /* 0x000fe400078e00ff */
[----:B------:R-:W-:-:S07]  /*1d630*/  IMAD.MOV.U32 R10, RZ, RZ, R14 ;  /* 0x000000ffff0a7224 */ /* 0x000fce00078e000e */
[----:B------:R-:W-:Y:S05]  /*1d640*/  WARPSYNC.COLLECTIVE R15, `(.L_x_2617) ;  /* 0x000000000f087348 */ /* 0x000fea0003c00000 */
[----:B------:R0:W1:Y:S02]  /*1d650*/  SHFL.IDX P6, R14, R13, R12, R11 ;  /* 0x0000000c0d0e7389 */ /* 0x00006400000c000b */
[----:B01----:R-:W-:Y:S01]  /*1d660*/  ENDCOLLECTIVE ;  /* 0x000000000000791b */ /* 0x003fe20003800000 */
.L_x_2617:
        /* <DEDUP_REMOVED lines=12> */
.L_x_2618:
[----:B------:R-:W-:Y:S02]  /*1d730*/  IMAD.MOV.U32 R13, RZ, RZ, R2 ;  /* 0x000000ffff0d7224 */ /* 0x000fe400078e0002 */
[----:B------:R-:W-:Y:S02]  /*1d740*/  IMAD.MOV.U32 R12, RZ, RZ, 0x3 ;  /* 0x00000003ff0c7424 */ /* 0x000fe400078e00ff */
[----:B------:R-:W-:-:S07]  /*1d750*/  IMAD.MOV.U32 R10, RZ, RZ, R14 ;  /* 0x000000ffff0a7224 */ /* 0x000fce00078e000e */
[----:B------:R-:W-:Y:S05]  /*1d760*/  WARPSYNC.COLLECTIVE R15, `(.L_x_2619) ;  /* 0x000000000f087348 */ /* 0x000fea0003c00000 */
[----:B------:R0:W1:Y:S02]  /*1d770*/  SHFL.IDX P6, R14, R13, R12, R11 ;  /* 0x0000000c0d0e7389 */ /* 0x00006400000c000b */
[----:B01----:R-:W-:Y:S01]  /*1d780*/  ENDCOLLECTIVE ;  /* 0x000000000000791b */ /* 0x003fe20003800000 */
.L_x_2619:
        /* <DEDUP_REMOVED lines=12> */
.L_x_2620:
[----:B------:R-:W-:Y:S02]  /*1d850*/  IMAD.MOV.U32 R13, RZ, RZ, R26 ;  /* 0x000000ffff0d7224 */ /* 0x000fe400078e001a */
[----:B------:R-:W-:Y:S02]  /*1d860*/  IMAD.MOV.U32 R12, RZ, RZ, RZ ;  /* 0x000000ffff0c7224 */ /* 0x000fe400078e00ff */
[----:B------:R-:W-:-:S07]  /*1d870*/  IMAD.MOV.U32 R0, RZ, RZ, R14 ;  /* 0x000000ffff007224 */ /* 0x000fce00078e000e */
[----:B------:R-:W-:Y:S05]  /*1d880*/  WARPSYNC.COLLECTIVE R15, `(.L_x_2621) ;  /* 0x000000000f087348 */ /* 0x000fea0003c00000 */
[----:B------:R0:W1:Y:S02]  /*1d890*/  SHFL.IDX P6, R14, R13, R12, R11 ;  /* 0x0000000c0d0e7389 */ /* 0x00006400000c000b */
[----:B01----:R-:W-:Y:S01]  /*1d8a0*/  ENDCOLLECTIVE ;  /* 0x000000000000791b */ /* 0x003fe20003800000 */
.L_x_2621:
        /* <DEDUP_REMOVED lines=13> */
.L_x_2622:
[----:B------:R-:W-:Y:S01]  /*1d980*/  IMAD.MOV.U32 R10, RZ, RZ, R14 ;  /* 0x000000ffff0a7224 */ /* 0x000fe200078e000e */
[----:B------:R-:W-:Y:S06]  /*1d990*/  BRA `(.L_x_2623) ;  /* 0xffffffa400e47947 */ /* 0x000fec000383ffff */
.L_x_2497:
[----:B---3--:R-:W3:Y:S02]  /*1d9a0*/  LDL R0, [R1+0x48] ;  /* 0x0000480001007983 */ /* 0x008ee40000100800 */
[----:B---3--:R3:W4:Y:S02]  /*1d9b0*/  SYNCS.PHASECHK.TRANS64.TRYWAIT P0, [R6+URZ+0x13240], R0 ;  /* 0x01324000060075a7 */ /* 0x008724000800017f */
[----:B----4-:R-:W-:Y:S05]  /*1d9c0*/  @!P0 NANOSLEEP.SYNCS 0x989680 ;  /* 0x009896800000895d */ /* 0x010fea0003900000 */
[----:B------:R-:W4:Y:S02]  /*1d9d0*/  @!P0 SYNCS.PHASECHK.TRANS64 P0, [R6+URZ+0x13240], R0 ;  /* 0x01324000060085a7 */ /* 0x000f24000800007f */
[----:B----4-:R-:W-:Y:S05]  /*1d9e0*/  @!P0 BRA `(.L_x_2497) ;  /* 0xfffffffc00ec8947 */ /* 0x010fea000383ffff */
[----:B------:R-:W-:Y:S05]  /*1d9f0*/  BRA `(.L_x_2624) ;  /* 0xffffffa800447947 */ /* 0x000fea000383ffff */
.L_x_2498:
        /* <DEDUP_REMOVED lines=8> */
.L_x_2626:
[----:B------:R-:W-:Y:S05]  /*1da80*/  BSYNC B0 ;  /* 0x0000000000007941 */ /* 0x000fea0003800000 */
.L_x_2625:
        /* <DEDUP_REMOVED lines=10> */
.L_x_2627:
        /* <DEDUP_REMOVED lines=8> */
.L_x_2628:
        /* <DEDUP_REMOVED lines=15> */
.L_x_2629:
[----:B------:R-:W-:Y:S02]  /*1dca0*/  IMAD.MOV.U32 R13, RZ, RZ, R2 ;  /* 0x000000ffff0d7224 */ /* 0x000fe400078e0002 */
[----:B------:R-:W-:Y:S02]  /*1dcb0*/  IMAD.MOV.U32 R12, RZ, RZ, 0x2 ;  /* 0x00000002ff0c7424 */ /* 0x000fe400078e00ff */
[----:B------:R-:W-:-:S07]  /*1dcc0*/  IMAD.MOV.U32 R5, RZ, RZ, R14 ;  /* 0x000000ffff057224 */ /* 0x000fce00078e000e */
[----:B------:R-:W-:Y:S05]  /*1dcd0*/  WARPSYNC.COLLECTIVE R15, `(.L_x_2630) ;  /* 0x000000000f087348 */ /* 0x000fea0003c00000 */
[----:B------:R0:W1:Y:S02]  /*1dce0*/  SHFL.IDX P6, R14, R13, R12, R11 ;  /* 0x0000000c0d0e7389 */ /* 0x00006400000c000b */
[----:B01----:R-:W-:Y:S01]  /*1dcf0*/  ENDCOLLECTIVE ;  /* 0x000000000000791b */ /* 0x003fe20003800000 */
.L_x_2630:
        /* <DEDUP_REMOVED lines=14> */
.L_x_2631:
[----:B------:R-:W-:Y:S02]  /*1dde0*/  IMAD.MOV.U32 R13, RZ, RZ, R2 ;  /* 0x000000ffff0d7224 */ /* 0x000fe400078e0002 */
[----:B------:R-:W-:Y:S02]  /*1ddf0*/  IMAD.MOV.U32 R12, RZ, RZ, 0x3 ;  /* 0x00000003ff0c7424 */ /* 0x000fe400078e00ff */
[----:B------:R-:W-:-:S07]  /*1de00*/  IMAD.MOV.U32 R5, RZ, RZ, R14 ;  /* 0x000000ffff057224 */ /* 0x000fce00078e000e */
[----:B------:R-:W-:Y:S05]  /*1de10*/  WARPSYNC.COLLECTIVE R15, `(.L_x_2632) ;  /* 0x000000000f087348 */ /* 0x000fea0003c00000 */
[----:B------:R0:W1:Y:S02]  /*1de20*/  SHFL.IDX P6, R14, R13, R12, R11 ;  /* 0x0000000c0d0e7389 */ /* 0x00006400000c000b */
[----:B01----:R-:W-:Y:S01]  /*1de30*/  ENDCOLLECTIVE ;  /* 0x000000000000791b */ /* 0x003fe20003800000 */
.L_x_2632:
        /* <DEDUP_REMOVED lines=10> */
.L_x_2633:
        /* <DEDUP_REMOVED lines=10> */
.L_x_2634:
[----:B------:R-:W-:-:S05]  /*1df80*/  @P2 IADD3 R0, P0, R20, R0, RZ ;  /* 0x0000000014002210 */ /* 0x000fca0007f1e0ff */
[----:B------:R-:W-:Y:S02]  /*1df90*/  @P2 IMAD.MOV.U32 R4, RZ, RZ, R0 ;  /* 0x000000ffff042224 */ /* 0x000fe400078e0000 */
[----:B------:R-:W-:Y:S02]  /*1dfa0*/  @P2 IMAD.X R2, RZ, RZ, R2, P0 ;  /* 0x000000ffff022224 */ /* 0x000fe400000e0602 */
[----:B------:R-:W-:Y:S02]  /*1dfb0*/  IMAD.MOV.U32 R13, RZ, RZ, R8 ;  /* 0x000000ffff0d7224 */ /* 0x000fe400078e0008 */
        /* <DEDUP_REMOVED lines=9> */
.L_x_2635:
[----:B------:R-:W-:Y:S01]  /*1e050*/  IMAD.MOV.U32 R4, RZ, RZ, R14 ;  /* 0x000000ffff047224 */ /* 0x000fe200078e000e */
[----:B------:R-:W-:Y:S06]  /*1e060*/  BRA `(.L_x_2636) ;  /* 0xffffffa400cc7947 */ /* 0x000fec000383ffff */
.L_x_2505:
        /* <DEDUP_REMOVED lines=9> */
.L_x_2637:
[C---:B------:R-:W-:Y:S02]  /*1e100*/  ISETP.GE.AND P2, PT, R25.reuse, R3, PT ;  /* 0x000000031900720c */ /* 0x040fe40003f46270 */
[----:B------:R-:W-:Y:S01]  /*1e110*/  IADD3 R8, R25, 0x20, RZ ;  /* 0x0000002019087810 */ /* 0x000fe20007ffe0ff */
[----:B------:R-:W-:Y:S02]  /*1e120*/  IMAD.MOV.U32 R13, RZ, RZ, R0 ;  /* 0x000000ffff0d7224 */ /* 0x000fe400078e0000 */
[----:B------:R-:W-:-:S08]  /*1e130*/  IMAD.MOV.U32 R7, RZ, RZ, R14 ;  /* 0x000000ffff077224 */ /* 0x000fd000078e000e */
[----:B------:R-:W-:Y:S05]  /*1e140*/  WARPSYNC.COLLECTIVE R15, `(.L_x_2638) ;  /* 0x000000000f087348 */ /* 0x000fea0003c00000 */
[----:B------:R0:W1:Y:S02]  /*1e150*/  SHFL.IDX P6, R14, R13, R12, R11 ;  /* 0x0000000c0d0e7389 */ /* 0x00006400000c000b */
[----:B01----:R-:W-:Y:S01]  /*1e160*/  ENDCOLLECTIVE ;  /* 0x000000000000791b */ /* 0x003fe20003800000 */
.L_x_2638:
[----:B------:R-:W-:Y:S02]  /*1e170*/  IMAD.MOV.U32 R13, RZ, RZ, R4 ;  /* 0x000000ffff0d7224 */ /* 0x000fe400078e0004 */
[----:B------:R-:W-:Y:S02]  /*1e180*/  IMAD.MOV.U32 R12, RZ, RZ, 0x1 ;  /* 0x00000001ff0c7424 */ /* 0x000fe400078e00ff */
[----:B------:R-:W-:-:S07]  /*1e190*/  IMAD.MOV.U32 R6, RZ, RZ, R14 ;  /* 0x000000ffff067224 */ /* 0x000fce00078e000e */
[----:B------:R-:W-:Y:S05]  /*1e1a0*/  WARPSYNC.COLLECTIVE R15, `(.L_x_2639) ;  /* 0x000000000f087348 */ /* 0x000fea0003c00000 */
[----:B------:R0:W1:Y:S02]  /*1e1b0*/  SHFL.IDX P6, R14, R13, R12, R11 ;  /* 0x0000000c0d0e7389 */ /* 0x00006400000c000b */
[----:B01----:R-:W-:Y:S01]  /*1e1c0*/  ENDCOLLECTIVE ;  /* 0x000000000000791b */ /* 0x003fe20003800000 */
.L_x_2639:
        /* <DEDUP_REMOVED lines=12> */
.L_x_2640:
[----:B------:R-:W-:Y:S02]  /*1e290*/  IMAD.MOV.U32 R13, RZ, RZ, R4 ;  /* 0x000000ffff0d7224 */ /* 0x000fe400078e0004 */
[----:B------:R-:W-:Y:S02]  /*1e2a0*/  IMAD.MOV.U32 R12, RZ, RZ, 0x2 ;  /* 0x00000002ff0c7424 */ /* 0x000fe400078e00ff */
[----:B------:R-:W-:-:S07]  /*1e2b0*/  IMAD.MOV.U32 R7, RZ, RZ, R14 ;  /* 0x000000ffff077224 */ /* 0x000fce00078e000e */
[----:B------:R-:W-:Y:S05]  /*1e2c0*/  WARPSYNC.COLLECTIVE R15, `(.L_x_2641) ;  /* 0x000000000f087348 */ /* 0x000fea0003c00000 */
[----:B------:R0:W1:Y:S02]  /*1e2d0*/  SHFL.IDX P6, R14, R13, R12, R11 ;  /* 0x0000000c0d0e7389 */ /* 0x00006400000c000b */
[----:B01----:R-:W-:Y:S01]  /*1e2e0*/  ENDCOLLECTIVE ;  /* 0x000000000000791b */ /* 0x003fe20003800000 */
.L_x_2641:
        /* <DEDUP_REMOVED lines=16> */
.L_x_2642:
[----:B------:R-:W-:Y:S02]  /*1e3f0*/  IMAD.MOV.U32 R13, RZ, RZ, R4 ;  /* 0x000000ffff0d7224 */ /* 0x000fe400078e0004 */
[----:B------:R-:W-:Y:S02]  /*1e400*/  IMAD.MOV.U32 R12, RZ, RZ, 0x3 ;  /* 0x00000003ff0c7424 */ /* 0x000fe400078e00ff */
[----:B------:R-:W-:-:S07]  /*1e410*/  IMAD.MOV.U32 R7, RZ, RZ, R14 ;  /* 0x000000ffff077224 */ /* 0x000fce00078e000e */
[----:B------:R-:W-:Y:S05]  /*1e420*/  WARPSYNC.COLLECTIVE R15, `(.L_x_2643) ;  /* 0x000000000f087348 */ /* 0x000fea0003c00000 */
[----:B------:R0:W1:Y:S02]  /*1e430*/  SHFL.IDX P6, R14, R13, R12, R11 ;  /* 0x0000000c0d0e7389 */ /* 0x00006400000c000b */
[----:B01----:R-:W-:Y:S01]  /*1e440*/  ENDCOLLECTIVE ;  /* 0x000000000000791b */ /* 0x003fe20003800000 */
.L_x_2643:
        /* <DEDUP_REMOVED lines=11> */
.L_x_2644:
        /* <DEDUP_REMOVED lines=11> */
.L_x_2645:
        /* <DEDUP_REMOVED lines=11> */
.L_x_2646:
        /* <DEDUP_REMOVED lines=8> */
.L_x_2647:
        /* <DEDUP_REMOVED lines=13> */
.L_x_2648:
[----:B------:R-:W-:Y:S01]  /*1e7b0*/  IMAD.MOV.U32 R2, RZ, RZ, R14 ;  /* 0x000000ffff027224 */ /* 0x000fe200078e000e */
[----:B------:R-:W-:Y:S06]  /*1e7c0*/  BRA `(.L_x_2649) ;  /* 0xffffffa800c87947 */ /* 0x000fec000383ffff */
.L_x_2508:
[----:B0-----:R0:W1:Y:S02]  /*1e7d0*/  SYNCS.PHASECHK.TRANS64.TRYWAIT P0, [R17+URZ+0x13220], R0 ;  /* 0x01322000110075a7 */ /* 0x001064000800017f */
[----:B-1----:R-:W-:Y:S05]  /*1e7e0*/  @!P0 NANOSLEEP.SYNCS 0x989680 ;  /* 0x009896800000895d */ /* 0x002fea0003900000 */
[----:B------:R-:W1:Y:S02]  /*1e7f0*/  @!P0 SYNCS.PHASECHK.TRANS64 P0, [R17+URZ+0x13220], R0 ;  /* 0x01322000110085a7 */ /* 0x000e64000800007f */
[----:B-1----:R-:W-:Y:S05]  /*1e800*/  @!P0 BRA `(.L_x_2508) ;  /* 0xfffffffc00f08947 */ /* 0x002fea000383ffff */
[----:B------:R-:W-:Y:S05]  /*1e810*/  BRA `(.L_x_2650) ;  /* 0xffffffac00247947 */ /* 0x000fea000383ffff */
.L_x_2512:
[----:B0-----:R0:W1:Y:S02]  /*1e820*/  SYNCS.PHASECHK.TRANS64.TRYWAIT P0, [R6+URZ+0x13280], R29 ;  /* 0x0132801d060075a7 */ /* 0x001064000800017f */
[----:B-1----:R-:W-:Y:S05]  /*1e830*/  @!P0 NANOSLEEP.SYNCS 0x989680 ;  /* 0x009896800000895d */ /* 0x002fea0003900000 */
[----:B------:R-:W1:Y:S02]  /*1e840*/  @!P0 SYNCS.PHASECHK.TRANS64 P0, [R6+URZ+0x13280], R29 ;  /* 0x0132801d060085a7 */ /* 0x000e64000800007f */
[----:B-1----:R-:W-:Y:S05]  /*1e850*/  @!P0 BRA `(.L_x_2512) ;  /* 0xfffffffc00f08947 */ /* 0x002fea000383ffff */
[----:B------:R-:W-:Y:S05]  /*1e860*/  BRA `(.L_x_2651) ;  /* 0xffffffb0006c7947 */ /* 0x000fea000383ffff */
.L_x_2513:
        /* <DEDUP_REMOVED lines=8> */
.L_x_2653:
[----:B------:R-:W-:Y:S05]  /*1e8f0*/  BSYNC B0 ;  /* 0x0000000000007941 */ /* 0x000fea0003800000 */
.L_x_2652:
        /* <DEDUP_REMOVED lines=10> */
.L_x_2654:
        /* <DEDUP_REMOVED lines=11> */
.L_x_2655:
        /* <DEDUP_REMOVED lines=10> */
.L_x_2656:
        /* <DEDUP_REMOVED lines=11> */
.L_x_2657:
        /* <DEDUP_REMOVED lines=10> */
.L_x_2658:
[----:B------:R-:W-:Y:S02]  /*1ec40*/  IMAD.MOV.U32 R13, RZ, RZ, R5 ;  /* 0x000000ffff0d7224 */ /* 0x000fe400078e0005 */
[----:B------:R-:W-:Y:S02]  /*1ec50*/  IMAD.MOV.U32 R12, RZ, RZ, 0x3 ;  /* 0x00000003ff0c7424 */ /* 0x000fe400078e00ff */
[----:B------:R-:W-:Y:S02]  /*1ec60*/  IMAD.SHL.U32 R15, R2, 0x10, RZ ;  /* 0x00000010020f7824 */ /* 0x000fe400078e00ff */
[----:B------:R-:W-:-:S03]  /*1ec70*/  IMAD.MOV.U32 R2, RZ, RZ, R14 ;  /* 0x000000ffff027224 */ /* 0x000fc600078e000e */
[----:B------:R-:W-:-:S04]  /*1ec80*/  LOP3.LUT R15, R15, 0x30, RZ, 0xc0, !PT ;  /* 0x000000300f0f7812 */ /* 0x000fc800078ec0ff */
[----:B------:R-:W-:Y:S02]  /*1ec90*/  IADD3 R2, P0, R15, R2, RZ ;  /* 0x000000020f027210 */ /* 0x000fe40007f1e0ff */
[----:B------:R-:W-:-:S03]  /*1eca0*/  MOV R15, 0xffffffff ;  /* 0xffffffff000f7802 */ /* 0x000fc60000000f00 */
[----:B------:R-:W-:-:S08]  /*1ecb0*/  IMAD.X R3, RZ, RZ, R3, P0 ;  /* 0x000000ffff037224 */ /* 0x000fd000000e0603 */
[----:B------:R-:W-:Y:S05]  /*1ecc0*/  WARPSYNC.COLLECTIVE R15, `(.L_x_2659) ;  /* 0x000000000f087348 */ /* 0x000fea0003c00000 */
[----:B------:R0:W1:Y:S02]  /*1ecd0*/  SHFL.IDX P6, R14, R13, R12, R11 ;  /* 0x0000000c0d0e7389 */ /* 0x00006400000c000b */
[----:B01----:R-:W-:Y:S01]  /*1ece0*/  ENDCOLLECTIVE ;  /* 0x000000000000791b */ /* 0x003fe20003800000 */
.L_x_2659:
        /* <DEDUP_REMOVED lines=10> */
.L_x_2660:
[----:B------:R-:W-:Y:S02]  /*1ed90*/  IMAD.MOV.U32 R13, RZ, RZ, R18 ;  /* 0x000000ffff0d7224 */ /* 0x000fe400078e0012 */
[----:B------:R-:W-:Y:S02]  /*1eda0*/  IMAD.MOV.U32 R12, RZ, RZ, RZ ;  /* 0x000000ffff0c7224 */ /* 0x000fe400078e00ff */
[----:B------:R-:W-:Y:S02]  /*1edb0*/  IMAD.SHL.U32 R3, R3, 0x10, RZ ;  /* 0x0000001003037824 */ /* 0x000fe400078e00ff */
[----:B------:R-:W-:-:S07]  /*1edc0*/  IMAD.MOV.U32 R2, RZ, RZ, R14 ;  /* 0x000000ffff027224 */ /* 0x000fce00078e000e */
[----:B------:R-:W-:Y:S05]  /*1edd0*/  WARPSYNC.COLLECTIVE R15, `(.L_x_2661) ;  /* 0x000000000f087348 */ /* 0x000fea0003c00000 */
[----:B------:R0:W1:Y:S02]  /*1ede0*/  SHFL.IDX P6, R14, R13, R12, R11 ;  /* 0x0000000c0d0e7389 */ /* 0x00006400000c000b */
[----:B01----:R-:W-:Y:S01]  /*1edf0*/  ENDCOLLECTIVE ;  /* 0x000000000000791b */ /* 0x003fe20003800000 */
.L_x_2661:
        /* <DEDUP_REMOVED lines=12> */
.L_x_2662:
[----:B------:R-:W-:Y:S01]  /*1eec0*/  IMAD.MOV.U32 R2, RZ, RZ, R14 ;  /* 0x000000ffff027224 */ /* 0x000fe200078e000e */
[----:B------:R-:W-:Y:S06]  /*1eed0*/  BRA `(.L_x_2663) ;  /* 0xffffffac00dc7947 */ /* 0x000fec000383ffff */
.L_x_2518:
[----:B---3--:R3:W4:Y:S02]  /*1eee0*/  SYNCS.PHASECHK.TRANS64.TRYWAIT P0, [R6+URZ+0x13240], R29 ;  /* 0x0132401d060075a7 */ /* 0x008724000800017f */
[----:B----4-:R-:W-:Y:S05]  /*1eef0*/  @!P0 NANOSLEEP.SYNCS 0x989680 ;  /* 0x009896800000895d */ /* 0x010fea0003900000 */
[----:B------:R-:W4:Y:S02]  /*1ef00*/  @!P0 SYNCS.PHASECHK.TRANS64 P0, [R6+URZ+0x13240], R29 ;  /* 0x0132401d060085a7 */ /* 0x000f24000800007f */
[----:B----4-:R-:W-:Y:S05]  /*1ef10*/  @!P0 BRA `(.L_x_2518) ;  /* 0xfffffffc00f08947 */ /* 0x010fea000383ffff */
[----:B------:R-:W-:Y:S05]  /*1ef20*/  BRA `(.L_x_2664) ;  /* 0xffffffb000387947 */ /* 0x000fea000383ffff */
.L_x_2519:
        /* <DEDUP_REMOVED lines=8> */
.L_x_2666:
[----:B------:R-:W-:Y:S05]  /*1efb0*/  BSYNC B0 ;  /* 0x0000000000007941 */ /* 0x000fea0003800000 */
.L_x_2665:
        /* <DEDUP_REMOVED lines=8> */
.L_x_2667:
[----:B------:R-:W-:Y:S02]  /*1f040*/  IMAD.MOV.U32 R13, RZ, RZ, R5 ;  /* 0x000000ffff0d7224 */ /* 0x000fe400078e0005 */
[----:B------:R-:W-:Y:S02]  /*1f050*/  IMAD.MOV.U32 R12, RZ, RZ, 0x1 ;  /* 0x00000001ff0c7424 */ /* 0x000fe400078e00ff */
[----:B------:R-:W-:-:S07]  /*1f060*/  IMAD.MOV.U32 R2, RZ, RZ, R14 ;  /* 0x000000ffff027224 */ /* 0x000fce00078e000e */
[----:B------:R-:W-:Y:S05]  /*1f070*/  WARPSYNC.COLLECTIVE R15, `(.L_x_2668) ;  /* 0x000000000f087348 */ /* 0x000fea0003c00000 */
[----:B------:R0:W1:Y:S02]  /*1f080*/  SHFL.IDX P6, R14, R13, R12, R11 ;  /* 0x0000000c0d0e7389 */ /* 0x00006400000c000b */
[----:B01----:R-:W-:Y:S01]  /*1f090*/  ENDCOLLECTIVE ;  /* 0x000000000000791b */ /* 0x003fe20003800000 */
.L_x_2668:
        /* <DEDUP_REMOVED lines=11> */
.L_x_2669:
[----:B------:R-:W-:Y:S02]  /*1f150*/  IMAD.MOV.U32 R13, RZ, RZ, R5 ;  /* 0x000000ffff0d7224 */ /* 0x000fe400078e0005 */
[----:B------:R-:W-:Y:S02]  /*1f160*/  IMAD.MOV.U32 R12, RZ, RZ, 0x2 ;  /* 0x00000002ff0c7424 */ /* 0x000fe400078e00ff */
[----:B------:R-:W-:-:S07]  /*1f170*/  IMAD.MOV.U32 R2, RZ, RZ, R14 ;  /* 0x000000ffff027224 */ /* 0x000fce00078e000e */
[----:B------:R-:W-:Y:S05]  /*1f180*/  WARPSYNC.COLLECTIVE R15, `(.L_x_2670) ;  /* 0x000000000f087348 */ /* 0x000fea0003c00000 */
[----:B------:R0:W1:Y:S02]  /*1f190*/  SHFL.IDX P6, R14, R13, R12, R11 ;  /* 0x0000000c0d0e7389 */ /* 0x00006400000c000b */
[----:B01----:R-:W-:Y:S01]  /*1f1a0*/  ENDCOLLECTIVE ;  /* 0x000000000000791b */ /* 0x003fe20003800000 */
.L_x_2670:
        /* <DEDUP_REMOVED lines=11> */
.L_x_2671:
[----:B------:R-:W-:Y:S02]  /*1f260*/  IMAD.MOV.U32 R13, RZ, RZ, R5 ;  /* 0x000000ffff0d7224 */ /* 0x000fe400078e0005 */
[----:B------:R-:W-:Y:S02]  /*1f270*/  IMAD.MOV.U32 R12, RZ, RZ, 0x3 ;  /* 0x00000003ff0c7424 */ /* 0x000fe400078e00ff */
[----:B------:R-:W-:-:S07]  /*1f280*/  IMAD.MOV.U32 R2, RZ, RZ, R14 ;  /* 0x000000ffff027224 */ /* 0x000fce00078e000e */
[----:B------:R-:W-:Y:S05]  /*1f290*/  WARPSYNC.COLLECTIVE R15, `(.L_x_2672) ;  /* 0x000000000f087348 */ /* 0x000fea0003c00000 */
[----:B------:R0:W1:Y:S02]  /*1f2a0*/  SHFL.IDX P6, R14, R13, R12, R11 ;  /* 0x0000000c0d0e7389 */ /* 0x00006400000c000b */
[----:B01----:R-:W-:Y:S01]  /*1f2b0*/  ENDCOLLECTIVE ;  /* 0x000000000000791b */ /* 0x003fe20003800000 */
.L_x_2672:
        /* <DEDUP_REMOVED lines=11> */
.L_x_2673:
[----:B------:R-:W-:Y:S02]  /*1f370*/  IMAD.MOV.U32 R13, RZ, RZ, R4 ;  /* 0x000000ffff0d7224 */ /* 0x000fe400078e0004 */
[----:B------:R-:W-:Y:S02]  /*1f380*/  IMAD.MOV.U32 R12, RZ, RZ, RZ ;  /* 0x000000ffff0c7224 */ /* 0x000fe400078e00ff */
[----:B------:R-:W-:-:S07]  /*1f390*/  IMAD.MOV.U32 R2, RZ, RZ, R14 ;  /* 0x000000ffff027224 */ /* 0x000fce00078e000e */
[----:B------:R-:W-:Y:S05]  /*1f3a0*/  WARPSYNC.COLLECTIVE R15, `(.L_x_2674) ;  /* 0x000000000f087348 */ /* 0x000fea0003c00000 */
[----:B------:R0:W1:Y:S02]  /*1f3b0*/  SHFL.IDX P6, R14, R13, R12, R11 ;  /* 0x0000000c0d0e7389 */ /* 0x00006400000c000b */
[----:B01----:R-:W-:Y:S01]  /*1f3c0*/  ENDCOLLECTIVE ;  /* 0x000000000000791b */ /* 0x003fe20003800000 */
.L_x_2674:
        /* <DEDUP_REMOVED lines=11> */
.L_x_2675:
[----:B------:R-:W-:Y:S01]  /*1f480*/  IMAD.MOV.U32 R2, RZ, RZ, R14 ;  /* 0x000000ffff027224 */ /* 0x000fe200078e000e */
[----:B------:R-:W-:Y:S06]  /*1f490*/  BRA `(.L_x_2676) ;  /* 0xffffffac00c47947 */ /* 0x000fec000383ffff */
.L_x_2524:
[----:B------:R0:W0:Y:S02]  /*1f4a0*/  SYNCS.PHASECHK.TRANS64.TRYWAIT P2, [R2+URZ+0x13270], R0 ;  /* 0x01327000020075a7 */ /* 0x000024000804017f */
[----:B0-----:R-:W-:Y:S05]  /*1f4b0*/  @!P2 NANOSLEEP.SYNCS 0x989680 ;  /* 0x009896800000a95d */ /* 0x001fea0003900000 */
[----:B------:R-:W0:Y:S02]  /*1f4c0*/  @!P2 SYNCS.PHASECHK.TRANS64 P2, [R2+URZ+0x13270], R0 ;  /* 0x013270000200a5a7 */ /* 0x000e24000804007f */
[----:B0-----:R-:W-:Y:S05]  /*1f4d0*/  @!P2 BRA `(.L_x_2524) ;  /* 0xfffffffc00f0a947 */ /* 0x001fea000383ffff */
[----:B------:R-:W-:Y:S05]  /*1f4e0*/  BRA `(.L_x_2677) ;  /* 0xffffffb000287947 */ /* 0x000fea000383ffff */
.L_x_2526:
[----:B------:R0:W0:Y:S02]  /*1f4f0*/  SYNCS.PHASECHK.TRANS64.TRYWAIT P2, [R2+URZ+0x13260], R0 ;  /* 0x01326000020075a7 */ /* 0x000024000804017f */
[----:B0-----:R-:W-:Y:S05]  /*1f500*/  @!P2 NANOSLEEP.SYNCS 0x989680 ;  /* 0x009896800000a95d */ /* 0x001fea0003900000 */
[----:B------:R-:W0:Y:S02]  /*1f510*/  @!P2 SYNCS.PHASECHK.TRANS64 P2, [R2+URZ+0x13260], R0 ;  /* 0x013260000200a5a7 */ /* 0x000e24000804007f */
[----:B0-----:R-:W-:Y:S05]  /*1f520*/  @!P2 BRA `(.L_x_2526) ;  /* 0xfffffffc00f0a947 */ /* 0x001fea000383ffff */
[----:B------:R-:W-:Y:S05]  /*1f530*/  BRA `(.L_x_2678) ;  /* 0xffffffb000387947 */ /* 0x000fea000383ffff */
.L_x_2534:
[----:B0-----:R0:W2:Y:S02]  /*1f540*/  SYNCS.PHASECHK.TRANS64.TRYWAIT P1, [R3+URZ+0x13270], R0 ;  /* 0x01327000030075a7 */ /* 0x0010a4000802017f */
[----:B--2---:R-:W-:Y:S05]  /*1f550*/  @!P1 NANOSLEEP.SYNCS 0x989680 ;  /* 0x009896800000995d */ /* 0x004fea0003900000 */
[----:B------:R-:W2:Y:S02]  /*1f560*/  @!P1 SYNCS.PHASECHK.TRANS64 P1, [R3+URZ+0x13270], R0 ;  /* 0x01327000030095a7 */ /* 0x000ea4000802007f */
[----:B--2---:R-:W-:Y:S05]  /*1f570*/  @!P1 BRA `(.L_x_2534) ;  /* 0xfffffffc00f09947 */ /* 0x004fea000383ffff */
[----:B------:R-:W-:Y:S05]  /*1f580*/  BRA `(.L_x_2679) ;  /* 0xffffffb400847947 */ /* 0x000fea000383ffff */
.L_x_2536:
[----:B0-----:R0:W2:Y:S02]  /*1f590*/  SYNCS.PHASECHK.TRANS64.TRYWAIT P1, [R3+URZ+0x13260], R0 ;  /* 0x01326000030075a7 */ /* 0x0010a4000802017f */
[----:B--2---:R-:W-:Y:S05]  /*1f5a0*/  @!P1 NANOSLEEP.SYNCS 0x989680 ;  /* 0x009896800000995d */ /* 0x004fea0003900000 */
[----:B------:R-:W2:Y:S02]  /*1f5b0*/  @!P1 SYNCS.PHASECHK.TRANS64 P1, [R3+URZ+0x13260], R0 ;  /* 0x01326000030095a7 */ /* 0x000ea4000802007f */
[----:B--2---:R-:W-:Y:S05]  /*1f5c0*/  @!P1 BRA `(.L_x_2536) ;  /* 0xfffffffc00f09947 */ /* 0x004fea000383ffff */
[----:B------:R-:W-:Y:S05]  /*1f5d0*/  BRA `(.L_x_2680) ;  /* 0xffffffb400947947 */ /* 0x000fea000383ffff */
.L_x_2541:
[----:B------:R-:W-:Y:S01]  /*1f5e0*/  BSSY B0, `(.L_x_2681) ;  /* 0x0000008000007945 */ /* 0x000fe20003800000 */
[----:B------:R-:W-:Y:S02]  /*1f5f0*/  IMAD.MOV.U32 R13, RZ, RZ, R24 ;  /* 0x000000ffff0d7224 */ /* 0x000fe400078e0018 */
[----:B------:R-:W-:Y:S02]  /*1f600*/  IMAD.MOV.U32 R12, RZ, RZ, RZ ;  /* 0x000000ffff0c7224 */ /* 0x000fe400078e00ff */
[----:B------:R-:W-:Y:S02]  /*1f610*/  IMAD.MOV.U32 R11, RZ, RZ, 0x1f ;  /* 0x0000001fff0b7424 */ /* 0x000fe400078e00ff */
[----:B------:R-:W-:-:S07]  /*1f620*/  IMAD.MOV.U32 R15, RZ, RZ, -0x1 ;  /* 0xffffffffff0f7424 */ /* 0x000fce00078e00ff */
[----:B-1---5:R-:W-:Y:S05]  /*1f630*/  WARPSYNC.COLLECTIVE R15, `(.L_x_2682) ;  /* 0x000000000f087348 */ /* 0x022fea0003c00000 */
[----:B------:R0:W2:Y:S02]  /*1f640*/  SHFL.IDX P6, R14, R13, R12, R11 ;  /* 0x0000000c0d0e7389 */ /* 0x0000a400000c000b */
[----:B012--5:R-:W-:Y:S01]  /*1f650*/  ENDCOLLECTIVE ;  /* 0x000000000000791b */ /* 0x027fe20003800000 */
.L_x_2682:
[----:B------:R-:W-:Y:S05]  /*1f660*/  BSYNC B0 ;  /* 0x0000000000007941 */ /* 0x000fea0003800000 */
.L_x_2681:
        /* <DEDUP_REMOVED lines=9> */
.L_x_2683:
        /* <DEDUP_REMOVED lines=24> */
.L_x_2684:
        /* <DEDUP_REMOVED lines=8> */
.L_x_2685:
[----:B------:R-:W-:Y:S02]  /*1f900*/  IMAD.MOV.U32 R12, RZ, RZ, 0x4 ;  /* 0x00000004ff0c7424 */ /* 0x000fe400078e00ff */
[----:B------:R-:W-:-:S05]  /*1f910*/  IMAD.MOV.U32 R3, RZ, RZ, R14 ;  /* 0x000000ffff037224 */ /* 0x000fca00078e000e */
[----:B------:R-:W-:-:S04]  /*1f920*/  SEL R3, R3, RZ, P2 ;  /* 0x000000ff03037207 */ /* 0x000fc80001000000 */
[----:B------:R-:W-:-:S05]  /*1f930*/  IADD3 R2, R2, R3, RZ ;  /* 0x0000000302027210 */ /* 0x000fca0007ffe0ff */
[----:B------:R-:W-:-:S07]  /*1f940*/  IMAD.MOV.U32 R13, RZ, RZ, R2 ;  /* 0x000000ffff0d7224 */ /* 0x000fce00078e0002 */
[----:B------:R-:W-:Y:S05]  /*1f950*/  WARPSYNC.COLLECTIVE R15, `(.L_x_2686) ;  /* 0x000000000f087348 */ /* 0x000fea0003c00000 */
[----:B------:R0:W1:Y:S02]  /*1f960*/  SHFL.UP P6, R14, R13, R12, R11 ;  /* 0x0400000c0d0e7389 */ /* 0x00006400000c000b */
[----:B01----:R-:W-:Y:S01]  /*1f970*/  ENDCOLLECTIVE ;  /* 0x000000000000791b */ /* 0x003fe20003800000 */
.L_x_2686:
        /* <DEDUP_REMOVED lines=8> */
.L_x_2687:
        /* <DEDUP_REMOVED lines=8> */
.L_x_2688:
        /* <DEDUP_REMOVED lines=9> */
.L_x_2689:
[----:B------:R-:W-:Y:S01]  /*1fb10*/  IMAD.MOV.U32 R3, RZ, RZ, R14 ;  /* 0x000000ffff037224 */ /* 0x000fe200078e000e */
[----:B------:R-:W-:Y:S06]  /*1fb20*/  BRA `(.L_x_2690) ;  /* 0xffffffb800207947 */ /* 0x000fec000383ffff */
.L_x_2544:
        /* <DEDUP_REMOVED lines=8> */
.L_x_2692:
[----:B------:R-:W-:Y:S05]  /*1fbb0*/  BSYNC B0 ;  /* 0x0000000000007941 */ /* 0x000fea0003800000 */
.L_x_2691:
        /* <DEDUP_REMOVED lines=10> */
.L_x_2693:
        /* <DEDUP_REMOVED lines=8> */
.L_x_2694:
        /* <DEDUP_REMOVED lines=8> */
.L_x_2695:
        /* <DEDUP_REMOVED lines=8> */
.L_x_2696:
        /* <DEDUP_REMOVED lines=9> */
.L_x_2697:
[----:B------:R-:W-:Y:S01]  /*1fe70*/  IMAD.MOV.U32 R3, RZ, RZ, R14 ;  /* 0x000000ffff037224 */ /* 0x000fe200078e000e */
[----:B------:R-:W-:Y:S06]  /*1fe80*/  BRA `(.L_x_2698) ;  /* 0xffffffb400ec7947 */ /* 0x000fec000383ffff */
.L_x_2546:
[----:B------:R-:W-:Y:S01]  /*1fe90*/  BSSY B0, `(.L_x_2699) ;  /* 0x0000006000007945 */ /* 0x000fe20003800000 */
[----:B------:R-:W-:Y:S01]  /*1fea0*/  PLOP3.LUT P6, PT, P6, PT, PT, 0x8, 0x0 ;  /* 0x000000000000781c */ /* 0x000fe200037ce170 */
[----:B------:R-:W-:-:S12]  /*1feb0*/  IMAD.MOV.U32 R15, RZ, RZ, -0x1 ;  /* 0xffffffffff0f7424 */ /* 0x000fd800078e00ff */
[----:B0----5:R-:W-:Y:S05]  /*1fec0*/  WARPSYNC.COLLECTIVE R15, `(.L_x_2700) ;  /* 0x000000000f087348 */ /* 0x021fea0003c00000 */
[----:B------:R-:W-:Y:S01]  /*1fed0*/  VOTE.ANY R14, PT, P6 ;  /* 0x00000000000e7806 */ /* 0x000fe200030e0100 */
[----:B0----5:R-:W-:Y:S06]  /*1fee0*/  ENDCOLLECTIVE ;  /* 0x000000000000791b */ /* 0x021fec0003800000 */
.L_x_2700:
[----:B------:R-:W-:Y:S05]  /*1fef0*/  BSYNC B0 ;  /* 0x0000000000007941 */ /* 0x000fea0003800000 */
.L_x_2699:
        /* <DEDUP_REMOVED lines=10> */
.L_x_2701:
[----:B------:R-:W-:Y:S02]  /*1ffa0*/  IMAD.MOV.U32 R13, RZ, RZ, R5 ;  /* 0x000000ffff0d7224 */ /* 0x000fe400078e0005 */
[----:B------:R-:W-:-:S07]  /*1ffb0*/  IMAD.MOV.U32 R25, RZ, RZ, R14 ;  /* 0x000000ffff197224 */ /* 0x000fce00078e000e */
[----:B------:R-:W-:Y:S05]  /*1ffc0*/  WARPSYNC.COLLECTIVE R15, `(.L_x_2702) ;  /* 0x000000000f087348 */ /* 0x000fea0003c00000 */
[----:B------:R0:W1:Y:S02]  /*1ffd0*/  SHFL.IDX P6, R14, R13, R12, R11 ;  /* 0x0000000c0d0e7389 */ /* 0x00006400000c000b */
[----:B01----:R-:W-:Y:S01]  /*1ffe0*/  ENDCOLLECTIVE ;  /* 0x000000000000791b */ /* 0x003fe20003800000 */
.L_x_2702:
[----:B------:R-:W-:Y:S01]  /*1fff0*/  IMAD.MOV.U32 R5, RZ, RZ, R14 ;  /* 0x000000ffff057224 */ /* 0x000fe200078e000e */
[----:B------:R-:W-:Y:S06]  /*20000*/  BRA `(.L_x_2703) ;  /* 0xffffffb400cc7947 */ /* 0x000fec000383ffff */
.L_x_2548:
[----:B------:R-:W-:Y:S01]  /*20010*/  BSSY B0, `(.L_x_2704) ;  /* 0x0000008000007945 */ /* 0x000fe20003800000 */
[----:B------:R-:W-:Y:S02]  /*20020*/  IMAD.MOV.U32 R13, RZ, RZ, R2 ;  /* 0x000000ffff0d7224 */ /* 0x000fe400078e0002 */
[----:B------:R-:W-:Y:S02]  /*20030*/  IMAD.MOV.U32 R12, RZ, RZ, R6 ;  /* 0x000000ffff0c7224 */ /* 0x000fe400078e0006 */
[----:B------:R-:W-:Y:S02]  /*20040*/  IMAD.MOV.U32 R11, RZ, RZ, 0x1f ;  /* 0x0000001fff0b7424 */ /* 0x000fe400078e00ff */
[----:B------:R-:W-:-:S07]  /*20050*/  IMAD.MOV.U32 R15, RZ, RZ, -0x1 ;  /* 0xffffffffff0f7424 */ /* 0x000fce00078e00ff */
[----:B0-23-5:R-:W-:Y:S05]  /*20060*/  WARPSYNC.COLLECTIVE R15, `(.L_x_2705) ;  /* 0x000000000f087348 */ /* 0x02dfea0003c00000 */
[----:B------:R1:W4:Y:S02]  /*20070*/  SHFL.IDX P6, R14, R13, R12, R11 ;  /* 0x0000000c0d0e7389 */ /* 0x00032400000c000b */
[----:B012345:R-:W-:Y:S01]  /*20080*/  ENDCOLLECTIVE ;  /* 0x000000000000791b */ /* 0x03ffe20003800000 */
.L_x_2705:
[----:B------:R-:W-:Y:S05]  /*20090*/  BSYNC B0 ;  /* 0x0000000000007941 */ /* 0x000fea0003800000 */
.L_x_2704:
[----:B------:R-:W-:Y:S01]  /*200a0*/  IMAD.MOV.U32 R24, RZ, RZ, R14 ;  /* 0x000000ffff187224 */ /* 0x000fe200078e000e */
[----:B------:R-:W-:Y:S06]  /*200b0*/  BRA `(.L_x_2547) ;  /* 0xffffffb400b87947 */ /* 0x000fec000383ffff */
.L_x_2554:
[----:B--2---:R2:W3:Y:S02]  /*200c0*/  SYNCS.PHASECHK.TRANS64.TRYWAIT P0, [R5+URZ+0x13220], R0 ;  /* 0x01322000050075a7 */ /* 0x0044e4000800017f */
[----:B---3--:R-:W-:Y:S05]  /*200d0*/  @!P0 NANOSLEEP.SYNCS 0x989680 ;  /* 0x009896800000895d */ /* 0x008fea0003900000 */
[----:B------:R-:W3:Y:S02]  /*200e0*/  @!P0 SYNCS.PHASECHK.TRANS64 P0, [R5+URZ+0x13220], R0 ;  /* 0x01322000050085a7 */ /* 0x000ee4000800007f */
[----:B---3--:R-:W-:Y:S05]  /*200f0*/  @!P0 BRA `(.L_x_2554) ;  /* 0xfffffffc00f08947 */ /* 0x008fea000383ffff */
[----:B------:R-:W-:Y:S05]  /*20100*/  BRA `(.L_x_2706) ;  /* 0xffffffc000207947 */ /* 0x000fea000383ffff */
.L_x_2555:
        /* <DEDUP_REMOVED lines=11> */
.L_x_2708:
[----:B------:R-:W-:Y:S05]  /*201c0*/  BSYNC B0 ;  /* 0x0000000000007941 */ /* 0x000fea0003800000 */
.L_x_2707:
[----:B------:R-:W-:Y:S05]  /*201d0*/  BRA `(.L_x_2709) ;  /* 0xffffffc000087947 */ /* 0x000fea000383ffff */
.L_x_2556:
[----:B------:R-:W-:Y:S01]  /*201e0*/  BSSY B0, `(.L_x_2710) ;  /* 0x0000006000007945 */ /* 0x000fe20003800000 */
[----:B------:R-:W-:-:S07]  /*201f0*/  IMAD.MOV.U32 R15, RZ, RZ, -0x1 ;  /* 0xffffffffff0f7424 */ /* 0x000fce00078e00ff */
[----:B012--5:R-:W-:Y:S05]  /*20200*/  WARPSYNC.COLLECTIVE R15, `(.L_x_2711) ;  /* 0x000000000f0c7348 */ /* 0x027fea0003c00000 */
[----:B------:R-:W-:Y:S02]  /*20210*/  ELECT P6, UR62, PT ;  /* 0x00000000003e782f */ /* 0x000fe400038c0000 */
[----:B------:R-:W-:Y:S01]  /*20220*/  MOV R14, UR62 ;  /* 0x0000003e000e7c02 */ /* 0x000fe20008000f00 */
[----:B012--5:R-:W-:Y:S10]  /*20230*/  ENDCOLLECTIVE ;  /* 0x000000000000791b */ /* 0x027ff40003800000 */
.L_x_2711:
[----:B------:R-:W-:Y:S05]  /*20240*/  BSYNC B0 ;  /* 0x0000000000007941 */ /* 0x000fea0003800000 */
.L_x_2710:
[----:B------:R-:W-:Y:S05]  /*20250*/  BRA `(.L_x_2712) ;  /* 0xffffffbc00fc7947 */ /* 0x000fea000383ffff */
.L_x_2558:
[----:B--2---:R2:W3:Y:S02]  /*20260*/  SYNCS.PHASECHK.TRANS64.TRYWAIT P1, [R4+URZ+0x13240], R3 ;  /* 0x01324003040075a7 */ /* 0x0044e4000802017f */
[----:B---3--:R-:W-:Y:S05]  /*20270*/  @!P1 NANOSLEEP.SYNCS 0x989680 ;  /* 0x009896800000995d */ /* 0x008fea0003900000 */
[----:B------:R-:W3:Y:S02]  /*20280*/  @!P1 SYNCS.PHASECHK.TRANS64 P1, [R4+URZ+0x13240], R3 ;  /* 0x01324003040095a7 */ /* 0x000ee4000802007f */
[----:B---3--:R-:W-:Y:S05]  /*20290*/  @!P1 BRA `(.L_x_2558) ;  /* 0xfffffffc00f09947 */ /* 0x008fea000383ffff */
[----:B------:R-:W-:Y:S05]  /*202a0*/  BRA `(.L_x_2713) ;  /* 0xffffffc000247947 */ /* 0x000fea000383ffff */
.L_x_2560:
[----:B0-----:R0:W3:Y:S02]  /*202b0*/  SYNCS.PHASECHK.TRANS64.TRYWAIT P1, [R5+URZ+0x13240], R0 ;  /* 0x01324000050075a7 */ /* 0x0010e4000802017f */
[----:B---3--:R-:W-:Y:S05]  /*202c0*/  @!P1 NANOSLEEP.SYNCS 0x989680 ;  /* 0x009896800000995d */ /* 0x008fea0003900000 */
[----:B------:R-:W3:Y:S02]  /*202d0*/  @!P1 SYNCS.PHASECHK.TRANS64 P1, [R5+URZ+0x13240], R0 ;  /* 0x01324000050095a7 */ /* 0x000ee4000802007f */
[----:B---3--:R-:W-:Y:S05]  /*202e0*/  @!P1 BRA `(.L_x_2560) ;  /* 0xfffffffc00f09947 */ /* 0x008fea000383ffff */
[----:B------:R-:W-:Y:S05]  /*202f0*/  BRA `(.L_x_2714) ;  /* 0xffffffc000347947 */ /* 0x000fea000383ffff */
.L_x_2562:
[----:B---3--:R3:W4:Y:S02]  /*20300*/  SYNCS.PHASECHK.TRANS64.TRYWAIT P1, [R4+URZ+0x13260], R3 ;  /* 0x01326003040075a7 */ /* 0x008724000802017f */
[----:B----4-:R-:W-:Y:S05]  /*20310*/  @!P1 NANOSLEEP.SYNCS 0x989680 ;  /* 0x009896800000995d */ /* 0x010fea0003900000 */
[----:B------:R-:W4:Y:S02]  /*20320*/  @!P1 SYNCS.PHASECHK.TRANS64 P1, [R4+URZ+0x13260], R3 ;  /* 0x01326003040095a7 */ /* 0x000f24000802007f */
[----:B----4-:R-:W-:Y:S05]  /*20330*/  @!P1 BRA `(.L_x_2562) ;  /* 0xfffffffc00f09947 */ /* 0x010fea000383ffff */
[----:B------:R-:W-:Y:S05]  /*20340*/  BRA `(.L_x_2715) ;  /* 0xffffffc000307947 */ /* 0x000fea000383ffff */
.L_x_2564:
[----:B----4-:R4:W0:Y:S02]  /*20350*/  SYNCS.PHASECHK.TRANS64.TRYWAIT P1, [R5+URZ+0x13260], R0 ;  /* 0x01326000050075a7 */ /* 0x010824000802017f */
[----:B0-----:R-:W-:Y:S05]  /*20360*/  @!P1 NANOSLEEP.SYNCS 0x989680 ;  /* 0x009896800000995d */ /* 0x001fea0003900000 */
[----:B------:R-:W0:Y:S02]  /*20370*/  @!P1 SYNCS.PHASECHK.TRANS64 P1, [R5+URZ+0x13260], R0 ;  /* 0x01326000050095a7 */ /* 0x000e24000802007f */
[----:B0-----:R-:W-:Y:S05]  /*20380*/  @!P1 BRA `(.L_x_2564) ;  /* 0xfffffffc00f09947 */ /* 0x001fea000383ffff */
[----:B------:R-:W-:Y:S05]  /*20390*/  BRA `(.L_x_2716) ;  /* 0xffffffc0002c7947 */ /* 0x000fea000383ffff */
.L_x_2566:
[----:B------:R0:W0:Y:S02]  /*203a0*/  SYNCS.PHASECHK.TRANS64.TRYWAIT P1, [R4+URZ+0x13280], R3 ;  /* 0x01328003040075a7 */ /* 0x000024000802017f */
[----:B0-----:R-:W-:Y:S05]  /*203b0*/  @!P1 NANOSLEEP.SYNCS 0x989680 ;  /* 0x009896800000995d */ /* 0x001fea0003900000 */
[----:B------:R-:W0:Y:S02]  /*203c0*/  @!P1 SYNCS.PHASECHK.TRANS64 P1, [R4+URZ+0x13280], R3 ;  /* 0x01328003040095a7 */ /* 0x000e24000802007f */
[----:B0-----:R-:W-:Y:S05]  /*203d0*/  @!P1 BRA `(.L_x_2566) ;  /* 0xfffffffc00f09947 */ /* 0x001fea000383ffff */
[----:B------:R-:W-:Y:S05]  /*203e0*/  BRA `(.L_x_2717) ;  /* 0xffffffc000287947 */ /* 0x000fea000383ffff */
.L_x_2718:
        /* <DEDUP_REMOVED lines=9> */
.L_x_2727:


//--------------------- .nv.global.init           --------------------------
	.section	.nv.global.init,"aw",@progbits
	.align	4
.nv.global.init:
	.type		_ZZN5flash28permute_output_fp8_VcolmajorIN4cute6TensorINS1_11ArrayEngineIfLm32EEENS1_6LayoutINS1_5tupleIJNS6_IJNS1_1CILi2EEES8_NS7_ILi8EEEEEENS7_ILi1EEESB_EEENS6_IJNS6_IJSB_S8_NS7_ILi4EEEEEENS7_ILi0EEESF_EEEEEEEEEvRT_E9upper_map,@object
	.size		_ZZN5flash28permute_output_fp8_VcolmajorIN4cute6TensorINS1_11ArrayEngineIfLm32EEENS1_6LayoutINS1_5tupleIJNS6_IJNS1_1CILi2EEES8_NS7_ILi8EEEEEENS7_ILi1EEESB_EEENS6_IJNS6_IJSB_S8_NS7_ILi4EEEEEENS7_ILi0EEESF_EEEEEEEEEvRT_E9upper_map,($str$23 - _ZZN5flash28permute_output_fp8_VcolmajorIN4cute6TensorINS1_11ArrayEngineIfLm32EEENS1_6LayoutINS1_5tupleIJNS6_IJNS1_1CILi2EEES8_NS7_ILi8EEEEEENS7_ILi1EEESB_EEENS6_IJNS6_IJSB_S8_NS7_ILi4EEEEEENS7_ILi0EEESF_EEEEEEEEEvRT_E9upper_map)
_ZZN5flash28permute_output_fp8_VcolmajorIN4cute6TensorINS1_11ArrayEngineIfLm32EEENS1_6LayoutINS1_5tupleIJNS6_IJNS1_1CILi2EEES8_NS7_ILi8EEEEEENS7_ILi1EEESB_EEENS6_IJNS6_IJSB_S8_NS7_ILi4EEEEEENS7_ILi0EEESF_EEEEEEEEEvRT_E9upper_map:
        /*0000*/ 	.byte	0x00, 0x00, 0x00, 0x00, 0x02, 0x00, 0x00, 0x00, 0x03, 0x00, 0x00, 0x00, 0x01, 0x00, 0x00, 0x00
	.type		$str$23,@object
	.size		$str$23,($str$24 - $str$23)
$str$23:
        /*0010*/ 	.byte	0x28, 0x61, 0x64, 0x64, 0x72, 0x65, 0x73, 0x73, 0x20, 0x26, 0x20, 0x6d, 0x61, 0x73, 0x6b, 0x29
        /*0020*/ 	.byte	0x20, 0x3d, 0x3d, 0x20, 0x30, 0x00
	.type		$str$24,@object
	.size		$str$24,(__unnamed_5 - $str$24)
$str$24:
        /*0026*/ 	.byte	0x2f, 0x74, 0x6d, 0x70, 0x2f, 0x6f, 0x73, 0x73, 0x5f, 0x6b, 0x65, 0x72, 0x6e, 0x65, 0x6c, 0x73
        /*0036*/ 	.byte	0x5f, 0x73, 0x72, 0x63, 0x2f, 0x66, 0x6c, 0x61, 0x73, 0x68, 0x5f, 0x61, 0x74, 0x74, 0x65, 0x6e
        /*0046*/ 	.byte	0x74, 0x69, 0x6f, 0x6e, 0x2f, 0x63, 0x73, 0x72, 0x63, 0x2f, 0x63, 0x75, 0x74, 0x6c, 0x61, 0x73
        /*0056*/ 	.byte	0x73, 0x2f, 0x69, 0x6e, 0x63, 0x6c, 0x75, 0x64, 0x65, 0x2f, 0x63, 0x75, 0x74, 0x65, 0x2f, 0x70
        /*0066*/ 	.byte	0x6f, 0x69, 0x6e, 0x74, 0x65, 0x72, 0x5f, 0x66, 0x6c, 0x61, 0x67, 0x67, 0x65, 0x64, 0x2e, 0x68
        /*0076*/ 	.byte	0x70, 0x70, 0x00
	.type		__unnamed_5,@object
	.size		__unnamed_5,(__unnamed_6 - __unnamed_5)
__unnamed_5:
        /* <DEDUP_REMOVED lines=24> */
        /*01f9*/ 	.byte	0x26, 0x5d, 0x00
	.type		__unnamed_6,@object
	.size		__unnamed_6,(__unnamed_4 - __unnamed_6)
__unnamed_6:
        /* <DEDUP_REMOVED lines=24> */
        /*037c*/ 	.byte	0x3e, 0x3e, 0x20, 0x26, 0x5d, 0x00
	.type		__unnamed_4,@object
	.size		__unnamed_4,(__unnamed_2 - __unnamed_4)
__unnamed_4:
        /* <DEDUP_REMOVED lines=28> */
        /*0542*/ 	.byte	0x3a, 0x43, 0x3c, 0x31, 0x30, 0x32, 0x34, 0x30, 0x3e, 0x3e, 0x3e, 0x3e, 0x3e, 0x5d, 0x00
	.type		__unnamed_2,@object
	.size		__unnamed_2,(__unnamed_1 - __unnamed_2)
__unnamed_2:
        /* <DEDUP_REMOVED lines=29> */
	.type		__unnamed_1,@object
	.size		__unnamed_1,(__unnamed_3 - __unnamed_1)
__unnamed_1:
        /* <DEDUP_REMOVED lines=29> */
        /*08f0*/ 	.byte	0x00
	.type		__unnamed_3,@object
	.size		__unnamed_3,(.L_2 - __unnamed_3)
__unnamed_3:
        /* <DEDUP_REMOVED lines=30> */
.L_2:


//--------------------- .nv.shared._ZN7cutlass13device_kernelIN5flash11enable_sm90INS1_16FlashAttnFwdSm90INS1_25CollectiveMainloopFwdSm90ILi2EN4cute5tupleIJNS5_1CILi1EEES8_S8_EEENS6_IJNS7_ILi192EEENS7_ILi160EEENS7_ILi64EEEEEELi64ENS_12float_e4m3_tEfNS_4arch4Sm90ELb0ELb0ELb0ELb0ELb1ELb0ELb0ELb1ELb1ELb1ELb1ELb0EEENS1_21CollectiveEpilogueFwdINS6_IJSA_SC_SB_EEES9_NS_10bfloat16_tESG_Li384ELb0ELb1ELb1ELb1EEENS1_19SingleTileSchedulerILb0ELb1ELb1ELi192EEEEEEEEEvNT_6ParamsE --------------------------
	.section	.nv.shared._ZN7cutlass13device_kernelIN5flash11enable_sm90INS1_16FlashAttnFwdSm90INS1_25CollectiveMainloopFwdSm90ILi2EN4cute5tupleIJNS5_1CILi1EEES8_S8_EEENS6_IJNS7_ILi192EEENS7_ILi160EEENS7_ILi64EEEEEELi64ENS_12float_e4m3_tEfNS_4arch4Sm90ELb0ELb0ELb0ELb0ELb1ELb0ELb0ELb1ELb1ELb1ELb1ELb0EEENS1_21CollectiveEpilogueFwdINS6_IJSA_SC_SB_EEES9_NS_10bfloat16_tESG_Li384ELb0ELb1ELb1ELb1EEENS1_19SingleTileSchedulerILb0ELb1ELb1ELi192EEEEEEEEEvNT_6ParamsE,"aw",@nobits
	.sectionflags	@""
	.align	16
	.zero		1024


//--------------------- .nv.shared.reserved.0     --------------------------
	.section	.nv.shared.reserved.0,"aw",@nobits
	.weak		__nv_reservedSMEM_offset_0_alias
	.size		__nv_reservedSMEM_offset_0_alias, 0, 0
	.other		__nv_reservedSMEM_offset_0_alias,@"STO_CUDA_RESERVED_SHARED STV_DEFAULT"
__nv_reservedSMEM_offset_0_alias:
	.zero		0


//--------------------- .nv.global                --------------------------
	.section	.nv.global,"aw",@nobits
.nv.global:
	.type		_ZN77_INTERNAL_2d85fe8b_41_flash_fwd_hdim64_e4m3_paged_split_sm90_cu_ea41c527_45914cute1_E,@object
	.size		_ZN77_INTERNAL_2d85fe8b_41_flash_fwd_hdim64_e4m3_paged_split_sm90_cu_ea41c527_45914cute1_E,(_ZN77_INTERNAL_2d85fe8b_41_flash_fwd_hdim64_e4m3_paged_split_sm90_cu_ea41c527_45914cuda3std3__45__cpo6cbeginE - _ZN77_INTERNAL_2d85fe8b_41_flash_fwd_hdim64_e4m3_paged_split_sm90_cu_ea41c527_45914cute1_E)
_ZN77_INTERNAL_2d85fe8b_41_flash_fwd_hdim64_e4m3_paged_split_sm90_cu_ea41c527_45914cute1_E:
	.zero		1
	.type		_ZN77_INTERNAL_2d85fe8b_41_flash_fwd_hdim64_e4m3_paged_split_sm90_cu_ea41c527_45914cuda3std3__45__cpo6cbeginE,@object
	.size		_ZN77_INTERNAL_2d85fe8b_41_flash_fwd_hdim64_e4m3_paged_split_sm90_cu_ea41c527_45914cuda3std3__45__cpo6cbeginE,(_ZN77_INTERNAL_2d85fe8b_41_flash_fwd_hdim64_e4m3_paged_split_sm90_cu_ea41c527_45914cuda3std3__48in_placeE - _ZN77_INTERNAL_2d85fe8b_41_flash_fwd_hdim64_e4m3_paged_split_sm90_cu_ea41c527_45914cuda3std3__45__cpo6cbeginE)
_ZN77_INTERNAL_2d85fe8b_41_flash_fwd_hdim64_e4m3_paged_split_sm90_cu_ea41c527_45914cuda3std3__45__cpo6cbeginE:
	.zero		1
	.type		_ZN77_INTERNAL_2d85fe8b_41_flash_fwd_hdim64_e4m3_paged_split_sm90_cu_ea41c527_45914cuda3std3__48in_placeE,@object
	.size		_ZN77_INTERNAL_2d85fe8b_41_flash_fwd_hdim64_e4m3_paged_split_sm90_cu_ea41c527_45914cuda3std3__48in_placeE,(_ZN77_INTERNAL_2d85fe8b_41_flash_fwd_hdim64_e4m3_paged_split_sm90_cu_ea41c527_45914cuda3std6ranges3__45__cpo9iter_moveE - _ZN77_INTERNAL_2d85fe8b_41_flash_fwd_hdim64_e4m3_paged_split_sm90_cu_ea41c527_45914cuda3std3__48in_placeE)
_ZN77_INTERNAL_2d85fe8b_41_flash_fwd_hdim64_e4m3_paged_split_sm90_cu_ea41c527_45914cuda3std3__48in_placeE:
	.zero		1
	.type		_ZN77_INTERNAL_2d85fe8b_41_flash_fwd_hdim64_e4m3_paged_split_sm90_cu_ea41c527_45914cuda3std6ranges3__45__cpo9iter_moveE,@object
	.size		_ZN77_INTERNAL_2d85fe8b_41_flash_fwd_hdim64_e4m3_paged_split_sm90_cu_ea41c527_45914cuda3std6ranges3__45__cpo9iter_moveE,(_ZN77_INTERNAL_2d85fe8b_41_flash_fwd_hdim64_e4m3_paged_split_sm90_cu_ea41c527_45914cuda3std3__45__cpo5beginE - _ZN77_INTERNAL_2d85fe8b_41_flash_fwd_hdim64_e4m3_paged_split_sm90_cu_ea41c527_45914cuda3std6ranges3__45__cpo9iter_moveE)
_ZN77_INTERNAL_2d85fe8b_41_flash_fwd_hdim64_e4m3_paged_split_sm90_cu_ea41c527_45914cuda3std6ranges3__45__cpo9iter_moveE:
	.zero		1
	.type		_ZN77_INTERNAL_2d85fe8b_41_flash_fwd_hdim64_e4m3_paged_split_sm90_cu_ea41c527_45914cuda3std3__45__cpo5beginE,@object
	.size		_ZN77_INTERNAL_2d85fe8b_41_flash_fwd_hdim64_e4m3_paged_split_sm90_cu_ea41c527_45914cuda3std3__45__cpo5beginE,(_ZN77_INTERNAL_2d85fe8b_41_flash_fwd_hdim64_e4m3_paged_split_sm90_cu_ea41c527_45914cuda3std3__479_GLOBAL__N__2d85fe8b_41_flash_fwd_hdim64_e4m3_paged_split_sm90_cu_ea41c527_45916ignoreE - _ZN77_INTERNAL_2d85fe8b_41_flash_fwd_hdim64_e4m3_paged_split_sm90_cu_ea41c527_45914cuda3std3__45__cpo5beginE)
_ZN77_INTERNAL_2d85fe8b_41_flash_fwd_hdim64_e4m3_paged_split_sm90_cu_ea41c527_45914cuda3std3__45__cpo5beginE:
	.zero		1
	.type		_ZN77_INTERNAL_2d85fe8b_41_flash_fwd_hdim64_e4m3_paged_split_sm90_cu_ea41c527_45914cuda3std3__479_GLOBAL__N__2d85fe8b_41_flash_fwd_hdim64_e4m3_paged_split_sm90_cu_ea41c527_45916ignoreE,@object
	.size		_ZN77_INTERNAL_2d85fe8b_41_flash_fwd_hdim64_e4m3_paged_split_sm90_cu_ea41c527_45914cuda3std3__479_GLOBAL__N__2d85fe8b_41_flash_fwd_hdim64_e4m3_paged_split_sm90_cu_ea41c527_45916ignoreE,(_ZN77_INTERNAL_2d85fe8b_41_flash_fwd_hdim64_e4m3_paged_split_sm90_cu_ea41c527_45914cute7productE - _ZN77_INTERNAL_2d85fe8b_41_flash_fwd_hdim64_e4m3_paged_split_sm90_cu_ea41c527_45914cuda3std3__479_GLOBAL__N__2d85fe8b_41_flash_fwd_hdim64_e4m3_paged_split_sm90_cu_ea41c527_45916ignoreE)
_ZN77_INTERNAL_2d85fe8b_41_flash_fwd_hdim64_e4m3_paged_split_sm90_cu_ea41c527_45914cuda3std3__479_GLOBAL__N__2d85fe8b_41_flash_fwd_hdim64_e4m3_paged_split_sm90_cu_ea41c527_45916ignoreE:
	.zero		1
	.type		_ZN77_INTERNAL_2d85fe8b_41_flash_fwd_hdim64_e4m3_paged_split_sm90_cu_ea41c527_45914cute7productE,@object
	.size		_ZN77_INTERNAL_2d85fe8b_41_flash_fwd_hdim64_e4m3_paged_split_sm90_cu_ea41c527_45914cute7productE,(_ZN77_INTERNAL_2d85fe8b_41_flash_fwd_hdim64_e4m3_paged_split_sm90_cu_ea41c527_45914cuda3std3__45__cpo3endE - _ZN77_INTERNAL_2d85fe8b_41_flash_fwd_hdim64_e4m3_paged_split_sm90_cu_ea41c527_45914cute7productE)
_ZN77_INTERNAL_2d85fe8b_41_flash_fwd_hdim64_e4m3_paged_split_sm90_cu_ea41c527_45914cute7productE:
	.zero		1
	.type		_ZN77_INTERNAL_2d85fe8b_41_flash_fwd_hdim64_e4m3_paged_split_sm90_cu_ea41c527_45914cuda3std3__45__cpo3endE,@object
	.size		_ZN77_INTERNAL_2d85fe8b_41_flash_fwd_hdim64_e4m3_paged_split_sm90_cu_ea41c527_45914cuda3std3__45__cpo3endE,(_ZN77_INTERNAL_2d85fe8b_41_flash_fwd_hdim64_e4m3_paged_split_sm90_cu_ea41c527_45914cuda3std3__419piecewise_constructE - _ZN77_INTERNAL_2d85fe8b_41_flash_fwd_hdim64_e4m3_paged_split_sm90_cu_ea41c527_45914cuda3std3__45__cpo3endE)
_ZN77_INTERNAL_2d85fe8b_41_flash_fwd_hdim64_e4m3_paged_split_sm90_cu_ea41c527_45914cuda3std3__45__cpo3endE:
	.zero		1
	.type		_ZN77_INTERNAL_2d85fe8b_41_flash_fwd_hdim64_e4m3_paged_split_sm90_cu_ea41c527_45914cuda3std3__419piecewise_constructE,@object
	.size		_ZN77_INTERNAL_2d85fe8b_41_flash_fwd_hdim64_e4m3_paged_split_sm90_cu_ea41c527_45914cuda3std3__419piecewise_constructE,(_ZN77_INTERNAL_2d85fe8b_41_flash_fwd_hdim64_e4m3_paged_split_sm90_cu_ea41c527_45914cuda3std3__45__cpo4cendE - _ZN77_INTERNAL_2d85fe8b_41_flash_fwd_hdim64_e4m3_paged_split_sm90_cu_ea41c527_45914cuda3std3__419piecewise_constructE)
_ZN77_INTERNAL_2d85fe8b_41_flash_fwd_hdim64_e4m3_paged_split_sm90_cu_ea41c527_45914cuda3std3__419piecewise_constructE:
	.zero		1
	.type		_ZN77_INTERNAL_2d85fe8b_41_flash_fwd_hdim64_e4m3_paged_split_sm90_cu_ea41c527_45914cuda3std3__45__cpo4cendE,@object
	.size		_ZN77_INTERNAL_2d85fe8b_41_flash_fwd_hdim64_e4m3_paged_split_sm90_cu_ea41c527_45914cuda3std3__45__cpo4cendE,(_ZN77_INTERNAL_2d85fe8b_41_flash_fwd_hdim64_e4m3_paged_split_sm90_cu_ea41c527_45914cuda3std6ranges3__45__cpo4swapE - _ZN77_INTERNAL_2d85fe8b_41_flash_fwd_hdim64_e4m3_paged_split_sm90_cu_ea41c527_45914cuda3std3__45__cpo4cendE)
_ZN77_INTERNAL_2d85fe8b_41_flash_fwd_hdim64_e4m3_paged_split_sm90_cu_ea41c527_45914cuda3std3__45__cpo4cendE:
	.zero		1
	.type		_ZN77_INTERNAL_2d85fe8b_41_flash_fwd_hdim64_e4m3_paged_split_sm90_cu_ea41c527_45914cuda3std6ranges3__45__cpo4swapE,@object
	.size		_ZN77_INTERNAL_2d85fe8b_41_flash_fwd_hdim64_e4m3_paged_split_sm90_cu_ea41c527_45914cuda3std6ranges3__45__cpo4swapE,(.L_14 - _ZN77_INTERNAL_2d85fe8b_41_flash_fwd_hdim64_e4m3_paged_split_sm90_cu_ea41c527_45914cuda3std6ranges3__45__cpo4swapE)
_ZN77_INTERNAL_2d85fe8b_41_flash_fwd_hdim64_e4m3_paged_split_sm90_cu_ea41c527_45914cuda3std6ranges3__45__cpo4swapE:
	.zero		1
.L_14:


//--------------------- .nv.shared._ZN7cutlass13device_kernelIN5flash11enable_sm90INS1_16FlashAttnFwdSm90INS1_25CollectiveMainloopFwdSm90ILi2EN4cute5tupleIJNS5_1CILi1EEES8_S8_EEENS6_IJNS7_ILi192EEENS7_ILi160EEENS7_ILi64EEEEEELi64ENS_12float_e4m3_tEfNS_4arch4Sm90ELb0ELb0ELb0ELb1ELb1ELb0ELb0ELb1ELb1ELb1ELb1ELb0EEENS1_21CollectiveEpilogueFwdINS6_IJSA_SC_SB_EEES9_NS_10bfloat16_tESG_Li384ELb1ELb1ELb1ELb1EEENS1_36VarlenDynamicPersistentTileSchedulerILi192ELi160ELi384ELi128ELb1ELb1ELb1ELb0ELb1ELb1EEEEEEEEEvNT_6ParamsE --------------------------
	.section	.nv.shared._ZN7cutlass13device_kernelIN5flash11enable_sm90INS1_16FlashAttnFwdSm90INS1_25CollectiveMainloopFwdSm90ILi2EN4cute5tupleIJNS5_1CILi1EEES8_S8_EEENS6_IJNS7_ILi192EEENS7_ILi160EEENS7_ILi64EEEEEELi64ENS_12float_e4m3_tEfNS_4arch4Sm90ELb0ELb0ELb0ELb1ELb1ELb0ELb0ELb1ELb1ELb1ELb1ELb0EEENS1_21CollectiveEpilogueFwdINS6_IJSA_SC_SB_EEES9_NS_10bfloat16_tESG_Li384ELb1ELb1ELb1ELb1EEENS1_36VarlenDynamicPersistentTileSchedulerILi192ELi160ELi384ELi128ELb1ELb1ELb1ELb0ELb1ELb1EEEEEEEEEvNT_6ParamsE,"aw",@nobits
	.sectionflags	@""
	.align	16
	.zero		1024


//--------------------- .nv.shared._ZN7cutlass13device_kernelIN5flash11enable_sm90INS1_16FlashAttnFwdSm90INS1_25CollectiveMainloopFwdSm90ILi2EN4cute5tupleIJNS5_1CILi1EEES8_S8_EEENS6_IJNS7_ILi192EEENS7_ILi160EEENS7_ILi64EEEEEELi64ENS_12float_e4m3_tEfNS_4arch4Sm90ELb0ELb0ELb0ELb1ELb1ELb1ELb0ELb1ELb1ELb1ELb1ELb0EEENS1_21CollectiveEpilogueFwdINS6_IJSA_SC_SB_EEES9_NS_10bfloat16_tESG_Li384ELb1ELb1ELb1ELb1EEENS1_36VarlenDynamicPersistentTileSchedulerILi192ELi160ELi384ELi128ELb1ELb1ELb1ELb0ELb1ELb1EEEEEEEEEvNT_6ParamsE --------------------------
	.section	.nv.shared._ZN7cutlass13device_kernelIN5flash11enable_sm90INS1_16FlashAttnFwdSm90INS1_25CollectiveMainloopFwdSm90ILi2EN4cute5tupleIJNS5_1CILi1EEES8_S8_EEENS6_IJNS7_ILi192EEENS7_ILi160EEENS7_ILi64EEEEEELi64ENS_12float_e4m3_tEfNS_4arch4Sm90ELb0ELb0ELb0ELb1ELb1ELb1ELb0ELb1ELb1ELb1ELb1ELb0EEENS1_21CollectiveEpilogueFwdINS6_IJSA_SC_SB_EEES9_NS_10bfloat16_tESG_Li384ELb1ELb1ELb1ELb1EEENS1_36VarlenDynamicPersistentTileSchedulerILi192ELi160ELi384ELi128ELb1ELb1ELb1ELb0ELb1ELb1EEEEEEEEEvNT_6ParamsE,"aw",@nobits
	.sectionflags	@""
	.align	16
	.zero		1024


//--------------------- .nv.shared._ZN7cutlass13device_kernelIN5flash11enable_sm90INS1_16FlashAttnFwdSm90INS1_25CollectiveMainloopFwdSm90ILi2EN4cute5tupleIJNS5_1CILi1EEES8_S8_EEENS6_IJNS7_ILi192EEENS7_ILi160EEENS7_ILi64EEEEEELi64ENS_12float_e4m3_tEfNS_4arch4Sm90ELb0ELb1ELb0ELb0ELb1ELb0ELb0ELb1ELb1ELb1ELb1ELb0EEENS1_21CollectiveEpilogueFwdINS6_IJSA_SC_SB_EEES9_NS_10bfloat16_tESG_Li384ELb0ELb1ELb1ELb1EEENS1_19SingleTileSchedulerILb0ELb1ELb1ELi192EEEEEEEEEvNT_6ParamsE --------------------------
	.section	.nv.shared._ZN7cutlass13device_kernelIN5flash11enable_sm90INS1_16FlashAttnFwdSm90INS1_25CollectiveMainloopFwdSm90ILi2EN4cute5tupleIJNS5_1CILi1EEES8_S8_EEENS6_IJNS7_ILi192EEENS7_ILi160EEENS7_ILi64EEEEEELi64ENS_12float_e4m3_tEfNS_4arch4Sm90ELb0ELb1ELb0ELb0ELb1ELb0ELb0ELb1ELb1ELb1ELb1ELb0EEENS1_21CollectiveEpilogueFwdINS6_IJSA_SC_SB_EEES9_NS_10bfloat16_tESG_Li384ELb0ELb1ELb1ELb1EEENS1_19SingleTileSchedulerILb0ELb1ELb1ELi192EEEEEEEEEvNT_6ParamsE,"aw",@nobits
	.sectionflags	@""
	.align	16
	.zero		1024


//--------------------- .nv.shared._ZN7cutlass13device_kernelIN5flash11enable_sm90INS1_16FlashAttnFwdSm90INS1_25CollectiveMainloopFwdSm90ILi2EN4cute5tupleIJNS5_1CILi1EEES8_S8_EEENS6_IJNS7_ILi192EEENS7_ILi160EEENS7_ILi64EEEEEELi64ENS_12float_e4m3_tEfNS_4arch4Sm90ELb0ELb1ELb0ELb1ELb1ELb0ELb0ELb1ELb1ELb1ELb1ELb0EEENS1_21CollectiveEpilogueFwdINS6_IJSA_SC_SB_EEES9_NS_10bfloat16_tESG_Li384ELb1ELb1ELb1ELb1EEENS1_36VarlenDynamicPersistentTileSchedulerILi192ELi160ELi384ELi128ELb1ELb1ELb1ELb1ELb0ELb1EEEEEEEEEvNT_6ParamsE --------------------------
	.section	.nv.shared._ZN7cutlass13device_kernelIN5flash11enable_sm90INS1_16FlashAttnFwdSm90INS1_25CollectiveMainloopFwdSm90ILi2EN4cute5tupleIJNS5_1CILi1EEES8_S8_EEENS6_IJNS7_ILi192EEENS7_ILi160EEENS7_ILi64EEEEEELi64ENS_12float_e4m3_tEfNS_4arch4Sm90ELb0ELb1ELb0ELb1ELb1ELb0ELb0ELb1ELb1ELb1ELb1ELb0EEENS1_21CollectiveEpilogueFwdINS6_IJSA_SC_SB_EEES9_NS_10bfloat16_tESG_Li384ELb1ELb1ELb1ELb1EEENS1_36VarlenDynamicPersistentTileSchedulerILi192ELi160ELi384ELi128ELb1ELb1ELb1ELb1ELb0ELb1EEEEEEEEEvNT_6ParamsE,"aw",@nobits
	.sectionflags	@""
	.align	16
	.zero		1024


//--------------------- .nv.shared._ZN7cutlass13device_kernelIN5flash11enable_sm90INS1_16FlashAttnFwdSm90INS1_25CollectiveMainloopFwdSm90ILi2EN4cute5tupleIJNS5_1CILi1EEES8_S8_EEENS6_IJNS7_ILi192EEENS7_ILi160EEENS7_ILi64EEEEEELi64ENS_12float_e4m3_tEfNS_4arch4Sm90ELb0ELb1ELb0ELb1ELb1ELb1ELb0ELb1ELb1ELb1ELb1ELb0EEENS1_21CollectiveEpilogueFwdINS6_IJSA_SC_SB_EEES9_NS_10bfloat16_tESG_Li384ELb1ELb1ELb1ELb1EEENS1_36VarlenDynamicPersistentTileSchedulerILi192ELi160ELi384ELi128ELb1ELb1ELb1ELb1ELb0ELb1EEEEEEEEEvNT_6ParamsE --------------------------
	.section	.nv.shared._ZN7cutlass13device_kernelIN5flash11enable_sm90INS1_16FlashAttnFwdSm90INS1_25CollectiveMainloopFwdSm90ILi2EN4cute5tupleIJNS5_1CILi1EEES8_S8_EEENS6_IJNS7_ILi192EEENS7_ILi160EEENS7_ILi64EEEEEELi64ENS_12float_e4m3_tEfNS_4arch4Sm90ELb0ELb1ELb0ELb1ELb1ELb1ELb0ELb1ELb1ELb1ELb1ELb0EEENS1_21CollectiveEpilogueFwdINS6_IJSA_SC_SB_EEES9_NS_10bfloat16_tESG_Li384ELb1ELb1ELb1ELb1EEENS1_36VarlenDynamicPersistentTileSchedulerILi192ELi160ELi384ELi128ELb1ELb1ELb1ELb1ELb0ELb1EEEEEEEEEvNT_6ParamsE,"aw",@nobits
	.sectionflags	@""
	.align	16
	.zero		1024


//--------------------- .nv.shared._ZN7cutlass13device_kernelIN5flash11enable_sm90INS1_16FlashAttnFwdSm90INS1_25CollectiveMainloopFwdSm90ILi2EN4cute5tupleIJNS5_1CILi1EEES8_S8_EEENS6_IJNS7_ILi192EEENS7_ILi160EEENS7_ILi64EEEEEELi64ENS_12float_e4m3_tEfNS_4arch4Sm90ELb1ELb0ELb0ELb0ELb1ELb0ELb0ELb1ELb1ELb1ELb1ELb0EEENS1_21CollectiveEpilogueFwdINS6_IJSA_SC_SB_EEES9_NS_10bfloat16_tESG_Li384ELb0ELb1ELb1ELb1EEENS1_19SingleTileSchedulerILb0ELb1ELb1ELi192EEEEEEEEEvNT_6ParamsE --------------------------
	.section	.nv.shared._ZN7cutlass13device_kernelIN5flash11enable_sm90INS1_16FlashAttnFwdSm90INS1_25CollectiveMainloopFwdSm90ILi2EN4cute5tupleIJNS5_1CILi1EEES8_S8_EEENS6_IJNS7_ILi192EEENS7_ILi160EEENS7_ILi64EEEEEELi64ENS_12float_e4m3_tEfNS_4arch4Sm90ELb1ELb0ELb0ELb0ELb1ELb0ELb0ELb1ELb1ELb1ELb1ELb0EEENS1_21CollectiveEpilogueFwdINS6_IJSA_SC_SB_EEES9_NS_10bfloat16_tESG_Li384ELb0ELb1ELb1ELb1EEENS1_19SingleTileSchedulerILb0ELb1ELb1ELi192EEEEEEEEEvNT_6ParamsE,"aw",@nobits
	.sectionflags	@""
	.align	16
	.zero		1024


//--------------------- .nv.shared._ZN7cutlass13device_kernelIN5flash11enable_sm90INS1_16FlashAttnFwdSm90INS1_25CollectiveMainloopFwdSm90ILi2EN4cute5tupleIJNS5_1CILi1EEES8_S8_EEENS6_IJNS7_ILi192EEENS7_ILi160EEENS7_ILi64EEEEEELi64ENS_12float_e4m3_tEfNS_4arch4Sm90ELb1ELb0ELb0ELb1ELb1ELb0ELb0ELb1ELb1ELb1ELb1ELb0EEENS1_21CollectiveEpilogueFwdINS6_IJSA_SC_SB_EEES9_NS_10bfloat16_tESG_Li384ELb1ELb1ELb1ELb1EEENS1_36VarlenDynamicPersistentTileSchedulerILi192ELi160ELi384ELi128ELb1ELb1ELb1ELb1ELb1ELb1EEEEEEEEEvNT_6ParamsE --------------------------
	.section	.nv.shared._ZN7cutlass13device_kernelIN5flash11enable_sm90INS1_16FlashAttnFwdSm90INS1_25CollectiveMainloopFwdSm90ILi2EN4cute5tupleIJNS5_1CILi1EEES8_S8_EEENS6_IJNS7_ILi192EEENS7_ILi160EEENS7_ILi64EEEEEELi64ENS_12float_e4m3_tEfNS_4arch4Sm90ELb1ELb0ELb0ELb1ELb1ELb0ELb0ELb1ELb1ELb1ELb1ELb0EEENS1_21CollectiveEpilogueFwdINS6_IJSA_SC_SB_EEES9_NS_10bfloat16_tESG_Li384ELb1ELb1ELb1ELb1EEENS1_36VarlenDynamicPersistentTileSchedulerILi192ELi160ELi384ELi128ELb1ELb1ELb1ELb1ELb1ELb1EEEEEEEEEvNT_6ParamsE,"aw",@nobits
	.sectionflags	@""
	.align	16
	.zero		1024


//--------------------- .nv.shared._ZN7cutlass13device_kernelIN5flash11enable_sm90INS1_16FlashAttnFwdSm90INS1_25CollectiveMainloopFwdSm90ILi2EN4cute5tupleIJNS5_1CILi1EEES8_S8_EEENS6_IJNS7_ILi192EEENS7_ILi160EEENS7_ILi64EEEEEELi64ENS_12float_e4m3_tEfNS_4arch4Sm90ELb1ELb0ELb0ELb1ELb1ELb1ELb0ELb1ELb1ELb1ELb1ELb0EEENS1_21CollectiveEpilogueFwdINS6_IJSA_SC_SB_EEES9_NS_10bfloat16_tESG_Li384ELb1ELb1ELb1ELb1EEENS1_36VarlenDynamicPersistentTileSchedulerILi192ELi160ELi384ELi128ELb1ELb1ELb1ELb1ELb1ELb1EEEEEEEEEvNT_6ParamsE --------------------------
	.section	.nv.shared._ZN7cutlass13device_kernelIN5flash11enable_sm90INS1_16FlashAttnFwdSm90INS1_25CollectiveMainloopFwdSm90ILi2EN4cute5tupleIJNS5_1CILi1EEES8_S8_EEENS6_IJNS7_ILi192EEENS7_ILi160EEENS7_ILi64EEEEEELi64ENS_12float_e4m3_tEfNS_4arch4Sm90ELb1ELb0ELb0ELb1ELb1ELb1ELb0ELb1ELb1ELb1ELb1ELb0EEENS1_21CollectiveEpilogueFwdINS6_IJSA_SC_SB_EEES9_NS_10bfloat16_tESG_Li384ELb1ELb1ELb1ELb1EEENS1_36VarlenDynamicPersistentTileSchedulerILi192ELi160ELi384ELi128ELb1ELb1ELb1ELb1ELb1ELb1EEEEEEEEEvNT_6ParamsE,"aw",@nobits
	.sectionflags	@""
	.align	16
	.zero		1024


//--------------------- .nv.constant0._ZN7cutlass13device_kernelIN5flash11enable_sm90INS1_16FlashAttnFwdSm90INS1_25CollectiveMainloopFwdSm90ILi2EN4cute5tupleIJNS5_1CILi1EEES8_S8_EEENS6_IJNS7_ILi192EEENS7_ILi160EEENS7_ILi64EEEEEELi64ENS_12float_e4m3_tEfNS_4arch4Sm90ELb0ELb0ELb0ELb0ELb1ELb0ELb0ELb1ELb1ELb1ELb1ELb0EEENS1_21CollectiveEpilogueFwdINS6_IJSA_SC_SB_EEES9_NS_10bfloat16_tESG_Li384ELb0ELb1ELb1ELb1EEENS1_19SingleTileSchedulerILb0ELb1ELb1ELi192EEEEEEEEEvNT_6ParamsE --------------------------
	.section	.nv.constant0._ZN7cutlass13device_kernelIN5flash11enable_sm90INS1_16FlashAttnFwdSm90INS1_25CollectiveMainloopFwdSm90ILi2EN4cute5tupleIJNS5_1CILi1EEES8_S8_EEENS6_IJNS7_ILi192EEENS7_ILi160EEENS7_ILi64EEEEEELi64ENS_12float_e4m3_tEfNS_4arch4Sm90ELb0ELb0ELb0ELb0ELb1ELb0ELb0ELb1ELb1ELb1ELb1ELb0EEENS1_21CollectiveEpilogueFwdINS6_IJSA_SC_SB_EEES9_NS_10bfloat16_tESG_Li384ELb0ELb1ELb1ELb1EEENS1_19SingleTileSchedulerILb0ELb1ELb1ELi192EEEEEEEEEvNT_6ParamsE,"a",@progbits
	.sectionflags	@""
	.align	4
.nv.constant0._ZN7cutlass13device_kernelIN5flash11enable_sm90INS1_16FlashAttnFwdSm90INS1_25CollectiveMainloopFwdSm90ILi2EN4cute5tupleIJNS5_1CILi1EEES8_S8_EEENS6_IJNS7_ILi192EEENS7_ILi160EEENS7_ILi64EEEEEELi64ENS_12float_e4m3_tEfNS_4arch4Sm90ELb0ELb0ELb0ELb0ELb1ELb0ELb0ELb1ELb1ELb1ELb1ELb0EEENS1_21CollectiveEpilogueFwdINS6_IJSA_SC_SB_EEES9_NS_10bfloat16_tESG_Li384ELb0ELb1ELb1ELb1EEENS1_19SingleTileSchedulerILb0ELb1ELb1ELi192EEEEEEEEEvNT_6ParamsE:
	.zero		3200


//--------------------- .nv.constant0._ZN7cutlass13device_kernelIN5flash11enable_sm90INS1_16FlashAttnFwdSm90INS1_25CollectiveMainloopFwdSm90ILi2EN4cute5tupleIJNS5_1CILi1EEES8_S8_EEENS6_IJNS7_ILi192EEENS7_ILi160EEENS7_ILi64EEEEEELi64ENS_12float_e4m3_tEfNS_4arch4Sm90ELb0ELb0ELb0ELb1ELb1ELb0ELb0ELb1ELb1ELb1ELb1ELb0EEENS1_21CollectiveEpilogueFwdINS6_IJSA_SC_SB_EEES9_NS_10bfloat16_tESG_Li384ELb1ELb1ELb1ELb1EEENS1_36VarlenDynamicPersistentTileSchedulerILi192ELi160ELi384ELi128ELb1ELb1ELb1ELb0ELb1ELb1EEEEEEEEEvNT_6ParamsE --------------------------
	.section	.nv.constant0._ZN7cutlass13device_kernelIN5flash11enable_sm90INS1_16FlashAttnFwdSm90INS1_25CollectiveMainloopFwdSm90ILi2EN4cute5tupleIJNS5_1CILi1EEES8_S8_EEENS6_IJNS7_ILi192EEENS7_ILi160EEENS7_ILi64EEEEEELi64ENS_12float_e4m3_tEfNS_4arch4Sm90ELb0ELb0ELb0ELb1ELb1ELb0ELb0ELb1ELb1ELb1ELb1ELb0EEENS1_21CollectiveEpilogueFwdINS6_IJSA_SC_SB_EEES9_NS_10bfloat16_tESG_Li384ELb1ELb1ELb1ELb1EEENS1_36VarlenDynamicPersistentTileSchedulerILi192ELi160ELi384ELi128ELb1ELb1ELb1ELb0ELb1ELb1EEEEEEEEEvNT_6ParamsE,"a",@progbits
	.sectionflags	@""
	.align	4
.nv.constant0._ZN7cutlass13device_kernelIN5flash11enable_sm90INS1_16FlashAttnFwdSm90INS1_25CollectiveMainloopFwdSm90ILi2EN4cute5tupleIJNS5_1CILi1EEES8_S8_EEENS6_IJNS7_ILi192EEENS7_ILi160EEENS7_ILi64EEEEEELi64ENS_12float_e4m3_tEfNS_4arch4Sm90ELb0ELb0ELb0ELb1ELb1ELb0ELb0ELb1ELb1ELb1ELb1ELb0EEENS1_21CollectiveEpilogueFwdINS6_IJSA_SC_SB_EEES9_NS_10bfloat16_tESG_Li384ELb1ELb1ELb1ELb1EEENS1_36VarlenDynamicPersistentTileSchedulerILi192ELi160ELi384ELi128ELb1ELb1ELb1ELb0ELb1ELb1EEEEEEEEEvNT_6ParamsE:
	.zero		3328


//--------------------- .nv.constant0._ZN7cutlass13device_kernelIN5flash11enable_sm90INS1_16FlashAttnFwdSm90INS1_25CollectiveMainloopFwdSm90ILi2EN4cute5tupleIJNS5_1CILi1EEES8_S8_EEENS6_IJNS7_ILi192EEENS7_ILi160EEENS7_ILi64EEEEEELi64ENS_12float_e4m3_tEfNS_4arch4Sm90ELb0ELb0ELb0ELb1ELb1ELb1ELb0ELb1ELb1ELb1ELb1ELb0EEENS1_21CollectiveEpilogueFwdINS6_IJSA_SC_SB_EEES9_NS_10bfloat16_tESG_Li384ELb1ELb1ELb1ELb1EEENS1_36VarlenDynamicPersistentTileSchedulerILi192ELi160ELi384ELi128ELb1ELb1ELb1ELb0ELb1ELb1EEEEEEEEEvNT_6ParamsE --------------------------
	.section	.nv.constant0._ZN7cutlass13device_kernelIN5flash11enable_sm90INS1_16FlashAttnFwdSm90INS1_25CollectiveMainloopFwdSm90ILi2EN4cute5tupleIJNS5_1CILi1EEES8_S8_EEENS6_IJNS7_ILi192EEENS7_ILi160EEENS7_ILi64EEEEEELi64ENS_12float_e4m3_tEfNS_4arch4Sm90ELb0ELb0ELb0ELb1ELb1ELb1ELb0ELb1ELb1ELb1ELb1ELb0EEENS1_21CollectiveEpilogueFwdINS6_IJSA_SC_SB_EEES9_NS_10bfloat16_tESG_Li384ELb1ELb1ELb1ELb1EEENS1_36VarlenDynamicPersistentTileSchedulerILi192ELi160ELi384ELi128ELb1ELb1ELb1ELb0ELb1ELb1EEEEEEEEEvNT_6ParamsE,"a",@progbits
	.sectionflags	@""
	.align	4
.nv.constant0._ZN7cutlass13device_kernelIN5flash11enable_sm90INS1_16FlashAttnFwdSm90INS1_25CollectiveMainloopFwdSm90ILi2EN4cute5tupleIJNS5_1CILi1EEES8_S8_EEENS6_IJNS7_ILi192EEENS7_ILi160EEENS7_ILi64EEEEEELi64ENS_12float_e4m3_tEfNS_4arch4Sm90ELb0ELb0ELb0ELb1ELb1ELb1ELb0ELb1ELb1ELb1ELb1ELb0EEENS1_21CollectiveEpilogueFwdINS6_IJSA_SC_SB_EEES9_NS_10bfloat16_tESG_Li384ELb1ELb1ELb1ELb1EEENS1_36VarlenDynamicPersistentTileSchedulerILi192ELi160ELi384ELi128ELb1ELb1ELb1ELb0ELb1ELb1EEEEEEEEEvNT_6ParamsE:
	.zero		3328


//--------------------- .nv.constant0._ZN7cutlass13device_kernelIN5flash11enable_sm90INS1_16FlashAttnFwdSm90INS1_25CollectiveMainloopFwdSm90ILi2EN4cute5tupleIJNS5_1CILi1EEES8_S8_EEENS6_IJNS7_ILi192EEENS7_ILi160EEENS7_ILi64EEEEEELi64ENS_12float_e4m3_tEfNS_4arch4Sm90ELb0ELb1ELb0ELb0ELb1ELb0ELb0ELb1ELb1ELb1ELb1ELb0EEENS1_21CollectiveEpilogueFwdINS6_IJSA_SC_SB_EEES9_NS_10bfloat16_tESG_Li384ELb0ELb1ELb1ELb1EEENS1_19SingleTileSchedulerILb0ELb1ELb1ELi192EEEEEEEEEvNT_6ParamsE --------------------------
	.section	.nv.constant0._ZN7cutlass13device_kernelIN5flash11enable_sm90INS1_16FlashAttnFwdSm90INS1_25CollectiveMainloopFwdSm90ILi2EN4cute5tupleIJNS5_1CILi1EEES8_S8_EEENS6_IJNS7_ILi192EEENS7_ILi160EEENS7_ILi64EEEEEELi64ENS_12float_e4m3_tEfNS_4arch4Sm90ELb0ELb1ELb0ELb0ELb1ELb0ELb0ELb1ELb1ELb1ELb1ELb0EEENS1_21CollectiveEpilogueFwdINS6_IJSA_SC_SB_EEES9_NS_10bfloat16_tESG_Li384ELb0ELb1ELb1ELb1EEENS1_19SingleTileSchedulerILb0ELb1ELb1ELi192EEEEEEEEEvNT_6ParamsE,"a",@progbits
	.sectionflags	@""
	.align	4
.nv.constant0._ZN7cutlass13device_kernelIN5flash11enable_sm90INS1_16FlashAttnFwdSm90INS1_25CollectiveMainloopFwdSm90ILi2EN4cute5tupleIJNS5_1CILi1EEES8_S8_EEENS6_IJNS7_ILi192EEENS7_ILi160EEENS7_ILi64EEEEEELi64ENS_12float_e4m3_tEfNS_4arch4Sm90ELb0ELb1ELb0ELb0ELb1ELb0ELb0ELb1ELb1ELb1ELb1ELb0EEENS1_21CollectiveEpilogueFwdINS6_IJSA_SC_SB_EEES9_NS_10bfloat16_tESG_Li384ELb0ELb1ELb1ELb1EEENS1_19SingleTileSchedulerILb0ELb1ELb1ELi192EEEEEEEEEvNT_6ParamsE:
	.zero		3200


//--------------------- .nv.constant0._ZN7cutlass13device_kernelIN5flash11enable_sm90INS1_16FlashAttnFwdSm90INS1_25CollectiveMainloopFwdSm90ILi2EN4cute5tupleIJNS5_1CILi1EEES8_S8_EEENS6_IJNS7_ILi192EEENS7_ILi160EEENS7_ILi64EEEEEELi64ENS_12float_e4m3_tEfNS_4arch4Sm90ELb0ELb1ELb0ELb1ELb1ELb0ELb0ELb1ELb1ELb1ELb1ELb0EEENS1_21CollectiveEpilogueFwdINS6_IJSA_SC_SB_EEES9_NS_10bfloat16_tESG_Li384ELb1ELb1ELb1ELb1EEENS1_36VarlenDynamicPersistentTileSchedulerILi192ELi160ELi384ELi128ELb1ELb1ELb1ELb1ELb0ELb1EEEEEEEEEvNT_6ParamsE --------------------------
	.section	.nv.constant0._ZN7cutlass13device_kernelIN5flash11enable_sm90INS1_16FlashAttnFwdSm90INS1_25CollectiveMainloopFwdSm90ILi2EN4cute5tupleIJNS5_1CILi1EEES8_S8_EEENS6_IJNS7_ILi192EEENS7_ILi160EEENS7_ILi64EEEEEELi64ENS_12float_e4m3_tEfNS_4arch4Sm90ELb0ELb1ELb0ELb1ELb1ELb0ELb0ELb1ELb1ELb1ELb1ELb0EEENS1_21CollectiveEpilogueFwdINS6_IJSA_SC_SB_EEES9_NS_10bfloat16_tESG_Li384ELb1ELb1ELb1ELb1EEENS1_36VarlenDynamicPersistentTileSchedulerILi192ELi160ELi384ELi128ELb1ELb1ELb1ELb1ELb0ELb1EEEEEEEEEvNT_6ParamsE,"a",@progbits
	.sectionflags	@""
	.align	4
.nv.constant0._ZN7cutlass13device_kernelIN5flash11enable_sm90INS1_16FlashAttnFwdSm90INS1_25CollectiveMainloopFwdSm90ILi2EN4cute5tupleIJNS5_1CILi1EEES8_S8_EEENS6_IJNS7_ILi192EEENS7_ILi160EEENS7_ILi64EEEEEELi64ENS_12float_e4m3_tEfNS_4arch4Sm90ELb0ELb1ELb0ELb1ELb1ELb0ELb0ELb1ELb1ELb1ELb1ELb0EEENS1_21CollectiveEpilogueFwdINS6_IJSA_SC_SB_EEES9_NS_10bfloat16_tESG_Li384ELb1ELb1ELb1ELb1EEENS1_36VarlenDynamicPersistentTileSchedulerILi192ELi160ELi384ELi128ELb1ELb1ELb1ELb1ELb0ELb1EEEEEEEEEvNT_6ParamsE:
	.zero		3328


//--------------------- .nv.constant0._ZN7cutlass13device_kernelIN5flash11enable_sm90INS1_16FlashAttnFwdSm90INS1_25CollectiveMainloopFwdSm90ILi2EN4cute5tupleIJNS5_1CILi1EEES8_S8_EEENS6_IJNS7_ILi192EEENS7_ILi160EEENS7_ILi64EEEEEELi64ENS_12float_e4m3_tEfNS_4arch4Sm90ELb0ELb1ELb0ELb1ELb1ELb1ELb0ELb1ELb1ELb1ELb1ELb0EEENS1_21CollectiveEpilogueFwdINS6_IJSA_SC_SB_EEES9_NS_10bfloat16_tESG_Li384ELb1ELb1ELb1ELb1EEENS1_36VarlenDynamicPersistentTileSchedulerILi192ELi160ELi384ELi128ELb1ELb1ELb1ELb1ELb0ELb1EEEEEEEEEvNT_6ParamsE --------------------------
	.section	.nv.constant0._ZN7cutlass13device_kernelIN5flash11enable_sm90INS1_16FlashAttnFwdSm90INS1_25CollectiveMainloopFwdSm90ILi2EN4cute5tupleIJNS5_1CILi1EEES8_S8_EEENS6_IJNS7_ILi192EEENS7_ILi160EEENS7_ILi64EEEEEELi64ENS_12float_e4m3_tEfNS_4arch4Sm90ELb0ELb1ELb0ELb1ELb1ELb1ELb0ELb1ELb1ELb1ELb1ELb0EEENS1_21CollectiveEpilogueFwdINS6_IJSA_SC_SB_EEES9_NS_10bfloat16_tESG_Li384ELb1ELb1ELb1ELb1EEENS1_36VarlenDynamicPersistentTileSchedulerILi192ELi160ELi384ELi128ELb1ELb1ELb1ELb1ELb0ELb1EEEEEEEEEvNT_6ParamsE,"a",@progbits
	.sectionflags	@""
	.align	4
.nv.constant0._ZN7cutlass13device_kernelIN5flash11enable_sm90INS1_16FlashAttnFwdSm90INS1_25CollectiveMainloopFwdSm90ILi2EN4cute5tupleIJNS5_1CILi1EEES8_S8_EEENS6_IJNS7_ILi192EEENS7_ILi160EEENS7_ILi64EEEEEELi64ENS_12float_e4m3_tEfNS_4arch4Sm90ELb0ELb1ELb0ELb1ELb1ELb1ELb0ELb1ELb1ELb1ELb1ELb0EEENS1_21CollectiveEpilogueFwdINS6_IJSA_SC_SB_EEES9_NS_10bfloat16_tESG_Li384ELb1ELb1ELb1ELb1EEENS1_36VarlenDynamicPersistentTileSchedulerILi192ELi160ELi384ELi128ELb1ELb1ELb1ELb1ELb0ELb1EEEEEEEEEvNT_6ParamsE:
	.zero		3328


//--------------------- .nv.constant0._ZN7cutlass13device_kernelIN5flash11enable_sm90INS1_16FlashAttnFwdSm90INS1_25CollectiveMainloopFwdSm90ILi2EN4cute5tupleIJNS5_1CILi1EEES8_S8_EEENS6_IJNS7_ILi192EEENS7_ILi160EEENS7_ILi64EEEEEELi64ENS_12float_e4m3_tEfNS_4arch4Sm90ELb1ELb0ELb0ELb0ELb1ELb0ELb0ELb1ELb1ELb1ELb1ELb0EEENS1_21CollectiveEpilogueFwdINS6_IJSA_SC_SB_EEES9_NS_10bfloat16_tESG_Li384ELb0ELb1ELb1ELb1EEENS1_19SingleTileSchedulerILb0ELb1ELb1ELi192EEEEEEEEEvNT_6ParamsE --------------------------
	.section	.nv.constant0._ZN7cutlass13device_kernelIN5flash11enable_sm90INS1_16FlashAttnFwdSm90INS1_25CollectiveMainloopFwdSm90ILi2EN4cute5tupleIJNS5_1CILi1EEES8_S8_EEENS6_IJNS7_ILi192EEENS7_ILi160EEENS7_ILi64EEEEEELi64ENS_12float_e4m3_tEfNS_4arch4Sm90ELb1ELb0ELb0ELb0ELb1ELb0ELb0ELb1ELb1ELb1ELb1ELb0EEENS1_21CollectiveEpilogueFwdINS6_IJSA_SC_SB_EEES9_NS_10bfloat16_tESG_Li384ELb0ELb1ELb1ELb1EEENS1_19SingleTileSchedulerILb0ELb1ELb1ELi192EEEEEEEEEvNT_6ParamsE,"a",@progbits
	.sectionflags	@""
	.align	4
.nv.constant0._ZN7cutlass13device_kernelIN5flash11enable_sm90INS1_16FlashAttnFwdSm90INS1_25CollectiveMainloopFwdSm90ILi2EN4cute5tupleIJNS5_1CILi1EEES8_S8_EEENS6_IJNS7_ILi192EEENS7_ILi160EEENS7_ILi64EEEEEELi64ENS_12float_e4m3_tEfNS_4arch4Sm90ELb1ELb0ELb0ELb0ELb1ELb0ELb0ELb1ELb1ELb1ELb1ELb0EEENS1_21CollectiveEpilogueFwdINS6_IJSA_SC_SB_EEES9_NS_10bfloat16_tESG_Li384ELb0ELb1ELb1ELb1EEENS1_19SingleTileSchedulerILb0ELb1ELb1ELi192EEEEEEEEEvNT_6ParamsE:
	.zero		3200


//--------------------- .nv.constant0._ZN7cutlass13device_kernelIN5flash11enable_sm90INS1_16FlashAttnFwdSm90INS1_25CollectiveMainloopFwdSm90ILi2EN4cute5tupleIJNS5_1CILi1EEES8_S8_EEENS6_IJNS7_ILi192EEENS7_ILi160EEENS7_ILi64EEEEEELi64ENS_12float_e4m3_tEfNS_4arch4Sm90ELb1ELb0ELb0ELb1ELb1ELb0ELb0ELb1ELb1ELb1ELb1ELb0EEENS1_21CollectiveEpilogueFwdINS6_IJSA_SC_SB_EEES9_NS_10bfloat16_tESG_Li384ELb1ELb1ELb1ELb1EEENS1_36VarlenDynamicPersistentTileSchedulerILi192ELi160ELi384ELi128ELb1ELb1ELb1ELb1ELb1ELb1EEEEEEEEEvNT_6ParamsE --------------------------
	.section	.nv.constant0._ZN7cutlass13device_kernelIN5flash11enable_sm90INS1_16FlashAttnFwdSm90INS1_25CollectiveMainloopFwdSm90ILi2EN4cute5tupleIJNS5_1CILi1EEES8_S8_EEENS6_IJNS7_ILi192EEENS7_ILi160EEENS7_ILi64EEEEEELi64ENS_12float_e4m3_tEfNS_4arch4Sm90ELb1ELb0ELb0ELb1ELb1ELb0ELb0ELb1ELb1ELb1ELb1ELb0EEENS1_21CollectiveEpilogueFwdINS6_IJSA_SC_SB_EEES9_NS_10bfloat16_tESG_Li384ELb1ELb1ELb1ELb1EEENS1_36VarlenDynamicPersistentTileSchedulerILi192ELi160ELi384ELi128ELb1ELb1ELb1ELb1ELb1ELb1EEEEEEEEEvNT_6ParamsE,"a",@progbits
	.sectionflags	@""
	.align	4
.nv.constant0._ZN7cutlass13device_kernelIN5flash11enable_sm90INS1_16FlashAttnFwdSm90INS1_25CollectiveMainloopFwdSm90ILi2EN4cute5tupleIJNS5_1CILi1EEES8_S8_EEENS6_IJNS7_ILi192EEENS7_ILi160EEENS7_ILi64EEEEEELi64ENS_12float_e4m3_tEfNS_4arch4Sm90ELb1ELb0ELb0ELb1ELb1ELb0ELb0ELb1ELb1ELb1ELb1ELb0EEENS1_21CollectiveEpilogueFwdINS6_IJSA_SC_SB_EEES9_NS_10bfloat16_tESG_Li384ELb1ELb1ELb1ELb1EEENS1_36VarlenDynamicPersistentTileSchedulerILi192ELi160ELi384ELi128ELb1ELb1ELb1ELb1ELb1ELb1EEEEEEEEEvNT_6ParamsE:
	.zero		3328


//--------------------- .nv.constant0._ZN7cutlass13device_kernelIN5flash11enable_sm90INS1_16FlashAttnFwdSm90INS1_25CollectiveMainloopFwdSm90ILi2EN4cute5tupleIJNS5_1CILi1EEES8_S8_EEENS6_IJNS7_ILi192EEENS7_ILi160EEENS7_ILi64EEEEEELi64ENS_12float_e4m3_tEfNS_4arch4Sm90ELb1ELb0ELb0ELb1ELb1ELb1ELb0ELb1ELb1ELb1ELb1ELb0EEENS1_21CollectiveEpilogueFwdINS6_IJSA_SC_SB_EEES9_NS_10bfloat16_tESG_Li384ELb1ELb1ELb1ELb1EEENS1_36VarlenDynamicPersistentTileSchedulerILi192ELi160ELi384ELi128ELb1ELb1ELb1ELb1ELb1ELb1EEEEEEEEEvNT_6ParamsE --------------------------
	.section	.nv.constant0._ZN7cutlass13device_kernelIN5flash11enable_sm90INS1_16FlashAttnFwdSm90INS1_25CollectiveMainloopFwdSm90ILi2EN4cute5tupleIJNS5_1CILi1EEES8_S8_EEENS6_IJNS7_ILi192EEENS7_ILi160EEENS7_ILi64EEEEEELi64ENS_12float_e4m3_tEfNS_4arch4Sm90ELb1ELb0ELb0ELb1ELb1ELb1ELb0ELb1ELb1ELb1ELb1ELb0EEENS1_21CollectiveEpilogueFwdINS6_IJSA_SC_SB_EEES9_NS_10bfloat16_tESG_Li384ELb1ELb1ELb1ELb1EEENS1_36VarlenDynamicPersistentTileSchedulerILi192ELi160ELi384ELi128ELb1ELb1ELb1ELb1ELb1ELb1EEEEEEEEEvNT_6ParamsE,"a",@progbits
	.sectionflags	@""
	.align	4
.nv.constant0._ZN7cutlass13device_kernelIN5flash11enable_sm90INS1_16FlashAttnFwdSm90INS1_25CollectiveMainloopFwdSm90ILi2EN4cute5tupleIJNS5_1CILi1EEES8_S8_EEENS6_IJNS7_ILi192EEENS7_ILi160EEENS7_ILi64EEEEEELi64ENS_12float_e4m3_tEfNS_4arch4Sm90ELb1ELb0ELb0ELb1ELb1ELb1ELb0ELb1ELb1ELb1ELb1ELb0EEENS1_21CollectiveEpilogueFwdINS6_IJSA_SC_SB_EEES9_NS_10bfloat16_tESG_Li384ELb1ELb1ELb1ELb1EEENS1_36VarlenDynamicPersistentTileSchedulerILi192ELi160ELi384ELi128ELb1ELb1ELb1ELb1ELb1ELb1EEEEEEEEEvNT_6ParamsE:
	.zero		3328


//--------------------- SYMBOLS --------------------------

	.type		.nv.reservedSmem.offset0,@object
	.size		.nv.reservedSmem.offset0,0x4
	.type		__assertfail,@function
